	.target	sm_90a

	.elftype	@"ET_EXEC"


//--------------------- .note.nv.tkinfo           --------------------------
	.section	.note.nv.tkinfo,"",@"SHT_NOTE"
	.sectionflags	@"SHF_NOTE_NV_TKINFO"
	.tkinfo
        /*0018*/ 	.word	0x00000002
        /*0030*/ 	.string	""
        /*0030*/ 	.string	"ptxas"
        /*0030*/ 	.string	"Cuda compilation tools, release 13.0, V13.0.88"
        /*0030*/ 	.string	"Build cuda_13.0.r13.0/compiler.36424714_0"
        /*0030*/ 	.string	"-v  -suppress-debug-info  -lineinfo  -arch sm_90a "



//--------------------- .note.nv.cuinfo           --------------------------
	.section	.note.nv.cuinfo,"",@"SHT_NOTE"
	.sectionflags	@"SHF_NOTE_NV_CUINFO"
        /*0018*/ 	.short	0x0002
        /*001a*/ 	.short	0x005a
        /*001c*/ 	.short	0x0082
	.zero		2


//--------------------- .nv.info                  --------------------------
	.section	.nv.info,"",@"SHT_CUDA_INFO"
	.align	4


	//----- nvinfo : EIATTR_REGCOUNT
	.align		4
        /*0000*/ 	.byte	0x04, 0x2f
        /*0002*/ 	.short	(.L_1 - .L_0)
	.align		4
.L_0:
        /*0004*/ 	.word	index@(matmul_kernel)
        /*0008*/ 	.word	0x00000040


	//----- nvinfo : EIATTR_FRAME_SIZE
	.align		4
.L_1:
        /*000c*/ 	.byte	0x04, 0x11
        /*000e*/ 	.short	(.L_3 - .L_2)
	.align		4
.L_2:
        /*0010*/ 	.word	index@(matmul_kernel)
        /*0014*/ 	.word	0x00009660


	//----- nvinfo : EIATTR_MIN_STACK_SIZE
	.align		4
.L_3:
        /*0018*/ 	.byte	0x04, 0x12
        /*001a*/ 	.short	(.L_5 - .L_4)
	.align		4
.L_4:
        /*001c*/ 	.word	index@(matmul_kernel)
        /*0020*/ 	.word	0x00009660
.L_5:


//--------------------- .nv.compat                --------------------------
	.section	.nv.compat,"",@"SHT_CUDA_COMPAT_INFO"
	.align	4
        /*0000*/ 	.byte	0x02, 0x09, 0x01, 0x00, 0x02, 0x02, 0x02, 0x00, 0x02, 0x05, 0x05, 0x00, 0x03, 0x07, 0x01, 0x01
        /*0010*/ 	.byte	0x02, 0x03, 0x00, 0x00, 0x02, 0x06, 0x01, 0x00, 0x04, 0x0b, 0x08, 0x00, 0x00, 0x00, 0x00, 0x00
        /*0020*/ 	.byte	0x00, 0x00, 0x00, 0x00


//--------------------- .nv.info.matmul_kernel    --------------------------
	.section	.nv.info.matmul_kernel,"",@"SHT_CUDA_INFO"
	.sectionflags	@""
	.align	4


	//----- nvinfo : EIATTR_CUDA_API_VERSION
	.align		4
        /*0000*/ 	.byte	0x04, 0x37
        /*0002*/ 	.short	(.L_7 - .L_6)
.L_6:
        /*0004*/ 	.word	0x00000082


	//----- nvinfo : EIATTR_KPARAM_INFO
	.align		4
.L_7:
        /*0008*/ 	.byte	0x04, 0x17
        /*000a*/ 	.short	(.L_9 - .L_8)
.L_8:
        /*000c*/ 	.word	0x00000000
        /*0010*/ 	.short	0x000d
        /*0012*/ 	.short	0x0048
        /*0014*/ 	.byte	0x00, 0xf4, 0x21, 0x00


	//----- nvinfo : EIATTR_KPARAM_INFO
	.align		4
.L_9:
        /*0018*/ 	.byte	0x04, 0x17
        /*001a*/ 	.short	(.L_11 - .L_10)
.L_10:
        /*001c*/ 	.word	0x00000000
        /*0020*/ 	.short	0x000c
        /*0022*/ 	.short	0x0040
        /*0024*/ 	.byte	0x00, 0xf4, 0x21, 0x00


	//----- nvinfo : EIATTR_KPARAM_INFO
	.align		4
.L_11:
        /*0028*/ 	.byte	0x04, 0x17
        /*002a*/ 	.short	(.L_13 - .L_12)
.L_12:
        /*002c*/ 	.word	0x00000000
        /*0030*/ 	.short	0x000b
        /*0032*/ 	.short	0x0038
        /*0034*/ 	.byte	0x00, 0xf0, 0x11, 0x00


	//----- nvinfo : EIATTR_KPARAM_INFO
	.align		4
.L_13:
        /*0038*/ 	.byte	0x04, 0x17
        /*003a*/ 	.short	(.L_15 - .L_14)
.L_14:
        /*003c*/ 	.word	0x00000000
        /*0040*/ 	.short	0x000a
        /*0042*/ 	.short	0x0034
        /*0044*/ 	.byte	0x00, 0xf0, 0x11, 0x00


	//----- nvinfo : EIATTR_KPARAM_INFO
	.align		4
.L_15:
        /*0048*/ 	.byte	0x04, 0x17
        /*004a*/ 	.short	(.L_17 - .L_16)
.L_16:
        /*004c*/ 	.word	0x00000000
        /*0050*/ 	.short	0x0009
        /*0052*/ 	.short	0x0030
        /*0054*/ 	.byte	0x00, 0xf0, 0x11, 0x00


	//----- nvinfo : EIATTR_KPARAM_INFO
	.align		4
.L_17:
        /*0058*/ 	.byte	0x04, 0x17
        /*005a*/ 	.short	(.L_19 - .L_18)
.L_18:
        /*005c*/ 	.word	0x00000000
        /*0060*/ 	.short	0x0008
        /*0062*/ 	.short	0x002c
        /*0064*/ 	.byte	0x00, 0xf0, 0x11, 0x00


	//----- nvinfo : EIATTR_KPARAM_INFO
	.align		4
.L_19:
        /*0068*/ 	.byte	0x04, 0x17
        /*006a*/ 	.short	(.L_21 - .L_20)
.L_20:
        /*006c*/ 	.word	0x00000000
        /*0070*/ 	.short	0x0007
        /*0072*/ 	.short	0x0028
        /*0074*/ 	.byte	0x00, 0xf0, 0x11, 0x00


	//----- nvinfo : EIATTR_KPARAM_INFO
	.align		4
.L_21:
        /*0078*/ 	.byte	0x04, 0x17
        /*007a*/ 	.short	(.L_23 - .L_22)
.L_22:
        /*007c*/ 	.word	0x00000000
        /*0080*/ 	.short	0x0006
        /*0082*/ 	.short	0x0024
        /*0084*/ 	.byte	0x00, 0xf0, 0x11, 0x00


	//----- nvinfo : EIATTR_KPARAM_INFO
	.align		4
.L_23:
        /*0088*/ 	.byte	0x04, 0x17
        /*008a*/ 	.short	(.L_25 - .L_24)
.L_24:
        /*008c*/ 	.word	0x00000000
        /*0090*/ 	.short	0x0005
        /*0092*/ 	.short	0x0020
        /*0094*/ 	.byte	0x00, 0xf0, 0x11, 0x00


	//----- nvinfo : EIATTR_KPARAM_INFO
	.align		4
.L_25:
        /*0098*/ 	.byte	0x04, 0x17
        /*009a*/ 	.short	(.L_27 - .L_26)
.L_26:
        /*009c*/ 	.word	0x00000000
        /*00a0*/ 	.short	0x0004
        /*00a2*/ 	.short	0x001c
        /*00a4*/ 	.byte	0x00, 0xf0, 0x11, 0x00


	//----- nvinfo : EIATTR_KPARAM_INFO
	.align		4
.L_27:
        /*00a8*/ 	.byte	0x04, 0x17
        /*00aa*/ 	.short	(.L_29 - .L_28)
.L_28:
        /*00ac*/ 	.word	0x00000000
        /*00b0*/ 	.short	0x0003
        /*00b2*/ 	.short	0x0018
        /*00b4*/ 	.byte	0x00, 0xf0, 0x11, 0x00


	//----- nvinfo : EIATTR_KPARAM_INFO
	.align		4
.L_29:
        /*00b8*/ 	.byte	0x04, 0x17
        /*00ba*/ 	.short	(.L_31 - .L_30)
.L_30:
        /*00bc*/ 	.word	0x00000000
        /*00c0*/ 	.short	0x0002
        /*00c2*/ 	.short	0x0010
        /*00c4*/ 	.byte	0x00, 0xf4, 0x21, 0x00


	//----- nvinfo : EIATTR_KPARAM_INFO
	.align		4
.L_31:
        /*00c8*/ 	.byte	0x04, 0x17
        /*00ca*/ 	.short	(.L_33 - .L_32)
.L_32:
        /*00cc*/ 	.word	0x00000000
        /*00d0*/ 	.short	0x0001
        /*00d2*/ 	.short	0x0008
        /*00d4*/ 	.byte	0x00, 0xf4, 0x21, 0x00


	//----- nvinfo : EIATTR_KPARAM_INFO
	.align		4
.L_33:
        /*00d8*/ 	.byte	0x04, 0x17
        /*00da*/ 	.short	(.L_35 - .L_34)
.L_34:
        /*00dc*/ 	.word	0x00000000
        /*00e0*/ 	.short	0x0000
        /*00e2*/ 	.short	0x0000
        /*00e4*/ 	.byte	0x00, 0xf4, 0x21, 0x00


	//----- nvinfo : EIATTR_SPARSE_MMA_MASK
	.align		4
.L_35:
        /*00e8*/ 	.byte	0x03, 0x50
        /*00ea*/ 	.short	0x0000


	//----- nvinfo : EIATTR_MAXREG_COUNT
	.align		4
        /*00ec*/ 	.byte	0x03, 0x1b
        /*00ee*/ 	.short	0x00ff


	//----- nvinfo : EIATTR_NUM_BARRIERS
	.align		4
        /*00f0*/ 	.byte	0x02, 0x4c
        /*00f2*/ 	.byte	0x01
	.zero		1


	//----- nvinfo : EIATTR_ANNOTATIONS
	.align		4
        /*00f4*/ 	.byte	0x04, 0x55
        /*00f6*/ 	.short	(.L_37 - .L_36)


	//   ....[0]....
.L_36:
        /*00f8*/ 	.word	0x00000001
        /*00fc*/ 	.byte	0x70, 0x00, 0x00, 0x00, 0x01, 0x00, 0x00, 0x00, 0xa0, 0x00, 0x00, 0x00, 0x01, 0x00, 0x00, 0x00
        /* <DEDUP_REMOVED lines=3371> */
        /*d3bc*/ 	.byte	0x50, 0xfd, 0x02, 0x00, 0x01, 0x00, 0x00, 0x00, 0x60, 0xfd, 0x02, 0x00


	//----- nvinfo : EIATTR_MERCURY_ISA_VERSION
	.align		4
.L_37:
        /*d3c8*/ 	.byte	0x03, 0x5f
        /*d3ca*/ 	.short	0x0101


	//----- nvinfo : EIATTR_COOP_GROUP_MASK_REGIDS
	.align		4
        /*d3cc*/ 	.byte	0x04, 0x29
        /*d3ce*/ 	.short	(.L_39 - .L_38)


	//   ....[0]....
.L_38:
        /*d3d0*/ 	.word	0xffffffff


	//   ....[1]....
        /*d3d4*/ 	.word	0xffffffff


	//   ....[2]....
        /*d3d8*/ 	.word	0xffffffff


	//   ....[3]....
        /*d3dc*/ 	.word	0xffffffff


	//   ....[4]....
        /*d3e0*/ 	.word	0xffffffff


	//   ....[5]....
        /*d3e4*/ 	.word	0xffffffff


	//   ....[6]....
        /*d3e8*/ 	.word	0xffffffff


	//   ....[7]....
        /*d3ec*/ 	.word	0xffffffff


	//   ....[8]....
        /*d3f0*/ 	.word	0xffffffff


	//   ....[9]....
        /*d3f4*/ 	.word	0xffffffff


	//   ....[10]....
        /*d3f8*/ 	.word	0xffffffff


	//   ....[11]....
        /*d3fc*/ 	.word	0xffffffff


	//   ....[12]....
        /*d400*/ 	.word	0xffffffff


	//   ....[13]....
        /*d404*/ 	.word	0xffffffff


	//   ....[14]....
        /*d408*/ 	.word	0xffffffff


	//   ....[15]....
        /*d40c*/ 	.word	0xffffffff


	//   ....[16]....
        /*d410*/ 	.word	0xffffffff


	//   ....[17]....
        /*d414*/ 	.word	0xffffffff


	//   ....[18]....
        /*d418*/ 	.word	0xffffffff


	//   ....[19]....
        /*d41c*/ 	.word	0xffffffff


	//   ....[20]....
        /*d420*/ 	.word	0xffffffff


	//   ....[21]....
        /*d424*/ 	.word	0xffffffff


	//   ....[22]....
        /*d428*/ 	.word	0xffffffff


	//   ....[23]....
        /*d42c*/ 	.word	0xffffffff


	//   ....[24]....
        /*d430*/ 	.word	0xffffffff


	//   ....[25]....
        /*d434*/ 	.word	0xffffffff


	//   ....[26]....
        /*d438*/ 	.word	0xffffffff


	//   ....[27]....
        /*d43c*/ 	.word	0xffffffff


	//   ....[28]....
        /*d440*/ 	.word	0xffffffff


	//   ....[29]....
        /*d444*/ 	.word	0xffffffff


	//   ....[30]....
        /*d448*/ 	.word	0xffffffff


	//   ....[31]....
        /*d44c*/ 	.word	0xffffffff


	//   ....[32]....
        /*d450*/ 	.word	0xffffffff


	//   ....[33]....
        /*d454*/ 	.word	0xffffffff


	//   ....[34]....
        /*d458*/ 	.word	0xffffffff


	//   ....[35]....
        /*d45c*/ 	.word	0xffffffff


	//   ....[36]....
        /*d460*/ 	.word	0xffffffff


	//   ....[37]....
        /*d464*/ 	.word	0xffffffff


	//   ....[38]....
        /*d468*/ 	.word	0xffffffff


	//   ....[39]....
        /*d46c*/ 	.word	0xffffffff


	//   ....[40]....
        /*d470*/ 	.word	0xffffffff


	//   ....[41]....
        /*d474*/ 	.word	0xffffffff


	//   ....[42]....
        /*d478*/ 	.word	0xffffffff


	//   ....[43]....
        /*d47c*/ 	.word	0xffffffff


	//   ....[44]....
        /*d480*/ 	.word	0xffffffff


	//   ....[45]....
        /*d484*/ 	.word	0xffffffff


	//   ....[46]....
        /*d488*/ 	.word	0xffffffff


	//   ....[47]....
        /*d48c*/ 	.word	0xffffffff


	//   ....[48]....
        /*d490*/ 	.word	0xffffffff


	//   ....[49]....
        /*d494*/ 	.word	0xffffffff


	//   ....[50]....
        /*d498*/ 	.word	0xffffffff


	//   ....[51]....
        /*d49c*/ 	.word	0xffffffff


	//   ....[52]....
        /*d4a0*/ 	.word	0xffffffff


	//   ....[53]....
        /*d4a4*/ 	.word	0xffffffff


	//   ....[54]....
        /*d4a8*/ 	.word	0xffffffff


	//   ....[55]....
        /*d4ac*/ 	.word	0xffffffff


	//   ....[56]....
        /*d4b0*/ 	.word	0xffffffff


	//   ....[57]....
        /*d4b4*/ 	.word	0xffffffff


	//   ....[58]....
        /*d4b8*/ 	.word	0xffffffff


	//   ....[59]....
        /*d4bc*/ 	.word	0xffffffff


	//   ....[60]....
        /*d4c0*/ 	.word	0xffffffff


	//   ....[61]....
        /*d4c4*/ 	.word	0xffffffff


	//   ....[62]....
        /*d4c8*/ 	.word	0xffffffff


	//   ....[63]....
        /*d4cc*/ 	.word	0xffffffff


	//   ....[64]....
        /*d4d0*/ 	.word	0xffffffff


	//   ....[65]....
        /*d4d4*/ 	.word	0xffffffff


	//   ....[66]....
        /*d4d8*/ 	.word	0xffffffff


	//   ....[67]....
        /*d4dc*/ 	.word	0xffffffff


	//   ....[68]....
        /*d4e0*/ 	.word	0xffffffff


	//   ....[69]....
        /*d4e4*/ 	.word	0xffffffff


	//   ....[70]....
        /*d4e8*/ 	.word	0xffffffff


	//   ....[71]....
        /*d4ec*/ 	.word	0xffffffff


	//   ....[72]....
        /*d4f0*/ 	.word	0xffffffff


	//   ....[73]....
        /*d4f4*/ 	.word	0xffffffff


	//   ....[74]....
        /*d4f8*/ 	.word	0xffffffff


	//   ....[75]....
        /*d4fc*/ 	.word	0xffffffff


	//   ....[76]....
        /*d500*/ 	.word	0xffffffff


	//   ....[77]....
        /*d504*/ 	.word	0xffffffff


	//   ....[78]....
        /*d508*/ 	.word	0xffffffff


	//   ....[79]....
        /*d50c*/ 	.word	0xffffffff


	//   ....[80]....
        /*d510*/ 	.word	0xffffffff


	//   ....[81]....
        /*d514*/ 	.word	0xffffffff


	//   ....[82]....
        /*d518*/ 	.word	0xffffffff


	//   ....[83]....
        /*d51c*/ 	.word	0xffffffff


	//   ....[84]....
        /*d520*/ 	.word	0xffffffff


	//   ....[85]....
        /*d524*/ 	.word	0xffffffff


	//   ....[86]....
        /*d528*/ 	.word	0xffffffff


	//   ....[87]....
        /*d52c*/ 	.word	0xffffffff


	//   ....[88]....
        /*d530*/ 	.word	0xffffffff


	//   ....[89]....
        /*d534*/ 	.word	0xffffffff


	//   ....[90]....
        /*d538*/ 	.word	0xffffffff


	//   ....[91]....
        /*d53c*/ 	.word	0xffffffff


	//   ....[92]....
        /*d540*/ 	.word	0xffffffff


	//   ....[93]....
        /*d544*/ 	.word	0xffffffff


	//   ....[94]....
        /*d548*/ 	.word	0xffffffff


	//   ....[95]....
        /*d54c*/ 	.word	0xffffffff


	//   ....[96]....
        /*d550*/ 	.word	0xffffffff


	//   ....[97]....
        /*d554*/ 	.word	0xffffffff


	//   ....[98]....
        /*d558*/ 	.word	0xffffffff


	//   ....[99]....
        /*d55c*/ 	.word	0xffffffff


	//   ....[100]....
        /*d560*/ 	.word	0xffffffff


	//   ....[101]....
        /*d564*/ 	.word	0xffffffff


	//   ....[102]....
        /*d568*/ 	.word	0xffffffff


	//   ....[103]....
        /*d56c*/ 	.word	0xffffffff


	//   ....[104]....
        /*d570*/ 	.word	0xffffffff


	//   ....[105]....
        /*d574*/ 	.word	0xffffffff


	//   ....[106]....
        /*d578*/ 	.word	0xffffffff


	//   ....[107]....
        /*d57c*/ 	.word	0xffffffff


	//   ....[108]....
        /*d580*/ 	.word	0xffffffff


	//   ....[109]....
        /*d584*/ 	.word	0xffffffff


	//   ....[110]....
        /*d588*/ 	.word	0xffffffff


	//   ....[111]....
        /*d58c*/ 	.word	0xffffffff


	//   ....[112]....
        /*d590*/ 	.word	0xffffffff


	//   ....[113]....
        /*d594*/ 	.word	0xffffffff


	//   ....[114]....
        /*d598*/ 	.word	0xffffffff


	//   ....[115]....
        /*d59c*/ 	.word	0xffffffff


	//   ....[116]....
        /*d5a0*/ 	.word	0xffffffff


	//   ....[117]....
        /*d5a4*/ 	.word	0xffffffff


	//   ....[118]....
        /*d5a8*/ 	.word	0xffffffff


	//   ....[119]....
        /*d5ac*/ 	.word	0xffffffff


	//   ....[120]....
        /*d5b0*/ 	.word	0xffffffff


	//   ....[121]....
        /*d5b4*/ 	.word	0xffffffff


	//   ....[122]....
        /*d5b8*/ 	.word	0xffffffff


	//   ....[123]....
        /*d5bc*/ 	.word	0xffffffff


	//   ....[124]....
        /*d5c0*/ 	.word	0xffffffff


	//   ....[125]....
        /*d5c4*/ 	.word	0xffffffff


	//   ....[126]....
        /*d5c8*/ 	.word	0xffffffff


	//   ....[127]....
        /*d5cc*/ 	.word	0xffffffff


	//   ....[128]....
        /*d5d0*/ 	.word	0xffffffff


	//   ....[129]....
        /*d5d4*/ 	.word	0xffffffff


	//   ....[130]....
        /*d5d8*/ 	.word	0xffffffff


	//   ....[131]....
        /*d5dc*/ 	.word	0xffffffff


	//   ....[132]....
        /*d5e0*/ 	.word	0xffffffff


	//   ....[133]....
        /*d5e4*/ 	.word	0xffffffff


	//   ....[134]....
        /*d5e8*/ 	.word	0xffffffff


	//   ....[135]....
        /*d5ec*/ 	.word	0xffffffff


	//   ....[136]....
        /*d5f0*/ 	.word	0xffffffff


	//   ....[137]....
        /*d5f4*/ 	.word	0xffffffff


	//   ....[138]....
        /*d5f8*/ 	.word	0xffffffff


	//   ....[139]....
        /*d5fc*/ 	.word	0xffffffff


	//   ....[140]....
        /*d600*/ 	.word	0xffffffff


	//   ....[141]....
        /*d604*/ 	.word	0xffffffff


	//   ....[142]....
        /*d608*/ 	.word	0xffffffff


	//   ....[143]....
        /*d60c*/ 	.word	0xffffffff


	//   ....[144]....
        /*d610*/ 	.word	0xffffffff


	//   ....[145]....
        /*d614*/ 	.word	0xffffffff


	//   ....[146]....
        /*d618*/ 	.word	0xffffffff


	//   ....[147]....
        /*d61c*/ 	.word	0xffffffff


	//   ....[148]....
        /*d620*/ 	.word	0xffffffff


	//   ....[149]....
        /*d624*/ 	.word	0xffffffff


	//   ....[150]....
        /*d628*/ 	.word	0xffffffff


	//   ....[151]....
        /*d62c*/ 	.word	0xffffffff


	//   ....[152]....
        /*d630*/ 	.word	0xffffffff


	//   ....[153]....
        /*d634*/ 	.word	0xffffffff


	//   ....[154]....
        /*d638*/ 	.word	0xffffffff


	//   ....[155]....
        /*d63c*/ 	.word	0xffffffff


	//   ....[156]....
        /*d640*/ 	.word	0xffffffff


	//   ....[157]....
        /*d644*/ 	.word	0xffffffff


	//   ....[158]....
        /*d648*/ 	.word	0xffffffff


	//   ....[159]....
        /*d64c*/ 	.word	0xffffffff


	//   ....[160]....
        /*d650*/ 	.word	0xffffffff


	//   ....[161]....
        /*d654*/ 	.word	0xffffffff


	//   ....[162]....
        /*d658*/ 	.word	0xffffffff


	//   ....[163]....
        /*d65c*/ 	.word	0xffffffff


	//   ....[164]....
        /*d660*/ 	.word	0xffffffff


	//   ....[165]....
        /*d664*/ 	.word	0xffffffff


	//   ....[166]....
        /*d668*/ 	.word	0xffffffff


	//   ....[167]....
        /*d66c*/ 	.word	0xffffffff


	//   ....[168]....
        /*d670*/ 	.word	0xffffffff


	//   ....[169]....
        /*d674*/ 	.word	0xffffffff


	//   ....[170]....
        /*d678*/ 	.word	0xffffffff


	//   ....[171]....
        /*d67c*/ 	.word	0xffffffff


	//   ....[172]....
        /*d680*/ 	.word	0xffffffff


	//   ....[173]....
        /*d684*/ 	.word	0xffffffff


	//   ....[174]....
        /*d688*/ 	.word	0xffffffff


	//   ....[175]....
        /*d68c*/ 	.word	0xffffffff


	//   ....[176]....
        /*d690*/ 	.word	0xffffffff


	//   ....[177]....
        /*d694*/ 	.word	0xffffffff


	//   ....[178]....
        /*d698*/ 	.word	0xffffffff


	//   ....[179]....
        /*d69c*/ 	.word	0xffffffff


	//   ....[180]....
        /*d6a0*/ 	.word	0xffffffff


	//   ....[181]....
        /*d6a4*/ 	.word	0xffffffff


	//   ....[182]....
        /*d6a8*/ 	.word	0xffffffff


	//   ....[183]....
        /*d6ac*/ 	.word	0xffffffff


	//   ....[184]....
        /*d6b0*/ 	.word	0xffffffff


	//   ....[185]....
        /*d6b4*/ 	.word	0xffffffff


	//   ....[186]....
        /*d6b8*/ 	.word	0xffffffff


	//   ....[187]....
        /*d6bc*/ 	.word	0xffffffff


	//   ....[188]....
        /*d6c0*/ 	.word	0xffffffff


	//   ....[189]....
        /*d6c4*/ 	.word	0xffffffff


	//   ....[190]....
        /*d6c8*/ 	.word	0xffffffff


	//   ....[191]....
        /*d6cc*/ 	.word	0xffffffff


	//   ....[192]....
        /*d6d0*/ 	.word	0xffffffff


	//   ....[193]....
        /*d6d4*/ 	.word	0xffffffff


	//   ....[194]....
        /*d6d8*/ 	.word	0xffffffff


	//   ....[195]....
        /*d6dc*/ 	.word	0xffffffff


	//   ....[196]....
        /*d6e0*/ 	.word	0xffffffff


	//   ....[197]....
        /*d6e4*/ 	.word	0xffffffff


	//   ....[198]....
        /*d6e8*/ 	.word	0xffffffff


	//   ....[199]....
        /*d6ec*/ 	.word	0xffffffff


	//   ....[200]....
        /*d6f0*/ 	.word	0xffffffff


	//   ....[201]....
        /*d6f4*/ 	.word	0xffffffff


	//   ....[202]....
        /*d6f8*/ 	.word	0xffffffff


	//   ....[203]....
        /*d6fc*/ 	.word	0xffffffff


	//   ....[204]....
        /*d700*/ 	.word	0xffffffff


	//   ....[205]....
        /*d704*/ 	.word	0xffffffff


	//   ....[206]....
        /*d708*/ 	.word	0xffffffff


	//   ....[207]....
        /*d70c*/ 	.word	0xffffffff


	//   ....[208]....
        /*d710*/ 	.word	0xffffffff


	//   ....[209]....
        /*d714*/ 	.word	0xffffffff


	//   ....[210]....
        /*d718*/ 	.word	0xffffffff


	//   ....[211]....
        /*d71c*/ 	.word	0xffffffff


	//   ....[212]....
        /*d720*/ 	.word	0xffffffff


	//   ....[213]....
        /*d724*/ 	.word	0xffffffff


	//   ....[214]....
        /*d728*/ 	.word	0xffffffff


	//   ....[215]....
        /*d72c*/ 	.word	0xffffffff


	//   ....[216]....
        /*d730*/ 	.word	0xffffffff


	//   ....[217]....
        /*d734*/ 	.word	0xffffffff


	//   ....[218]....
        /*d738*/ 	.word	0xffffffff


	//   ....[219]....
        /*d73c*/ 	.word	0xffffffff


	//   ....[220]....
        /*d740*/ 	.word	0xffffffff


	//   ....[221]....
        /*d744*/ 	.word	0xffffffff


	//   ....[222]....
        /*d748*/ 	.word	0xffffffff


	//   ....[223]....
        /*d74c*/ 	.word	0xffffffff


	//   ....[224]....
        /*d750*/ 	.word	0xffffffff


	//   ....[225]....
        /*d754*/ 	.word	0xffffffff


	//   ....[226]....
        /*d758*/ 	.word	0xffffffff


	//   ....[227]....
        /*d75c*/ 	.word	0xffffffff


	//   ....[228]....
        /*d760*/ 	.word	0xffffffff


	//   ....[229]....
        /*d764*/ 	.word	0xffffffff


	//   ....[230]....
        /*d768*/ 	.word	0xffffffff


	//   ....[231]....
        /*d76c*/ 	.word	0xffffffff


	//   ....[232]....
        /*d770*/ 	.word	0xffffffff


	//   ....[233]....
        /*d774*/ 	.word	0xffffffff


	//   ....[234]....
        /*d778*/ 	.word	0xffffffff


	//   ....[235]....
        /*d77c*/ 	.word	0xffffffff


	//   ....[236]....
        /*d780*/ 	.word	0xffffffff


	//   ....[237]....
        /*d784*/ 	.word	0xffffffff


	//   ....[238]....
        /*d788*/ 	.word	0xffffffff


	//   ....[239]....
        /*d78c*/ 	.word	0xffffffff


	//   ....[240]....
        /*d790*/ 	.word	0xffffffff


	//   ....[241]....
        /*d794*/ 	.word	0xffffffff


	//   ....[242]....
        /*d798*/ 	.word	0xffffffff


	//   ....[243]....
        /*d79c*/ 	.word	0xffffffff


	//   ....[244]....
        /*d7a0*/ 	.word	0xffffffff


	//   ....[245]....
        /*d7a4*/ 	.word	0xffffffff


	//   ....[246]....
        /*d7a8*/ 	.word	0xffffffff


	//   ....[247]....
        /*d7ac*/ 	.word	0xffffffff


	//   ....[248]....
        /*d7b0*/ 	.word	0xffffffff


	//   ....[249]....
        /*d7b4*/ 	.word	0xffffffff


	//   ....[250]....
        /*d7b8*/ 	.word	0xffffffff


	//   ....[251]....
        /*d7bc*/ 	.word	0xffffffff


	//   ....[252]....
        /*d7c0*/ 	.word	0xffffffff


	//   ....[253]....
        /*d7c4*/ 	.word	0xffffffff


	//   ....[254]....
        /*d7c8*/ 	.word	0xffffffff


	//----- nvinfo : EIATTR_COOP_GROUP_INSTR_OFFSETS
	.align		4
.L_39:
        /*d7cc*/ 	.byte	0x04, 0x28
        /*d7ce*/ 	.short	(.L_41 - .L_40)


	//   ....[0]....
.L_40:
        /*d7d0*/ 	.word	0x0013f9d0


	//   ....[1]....
        /*d7d4*/ 	.word	0x0013fa30


	//   ....[2]....
        /*d7d8*/ 	.word	0x0013fa80


	//   ....[3]....
        /*d7dc*/ 	.word	0x0013fb20


	//   ....[4]....
        /*d7e0*/ 	.word	0x0013fbf0


	//   ....[5]....
        /*d7e4*/ 	.word	0x0013fc70


	//   ....[6]....
        /*d7e8*/ 	.word	0x0013fcf0


	//   ....[7]....
        /*d7ec*/ 	.word	0x0013fe30


	//   ....[8]....
        /*d7f0*/ 	.word	0x0013fec0


	//   ....[9]....
        /*d7f4*/ 	.word	0x0013ff40


	//   ....[10]....
        /*d7f8*/ 	.word	0x0013ffa0


	//   ....[11]....
        /*d7fc*/ 	.word	0x00140010


	//   ....[12]....
        /*d800*/ 	.word	0x00140080


	//   ....[13]....
        /*d804*/ 	.word	0x00140180


	//   ....[14]....
        /*d808*/ 	.word	0x001401f0


	//   ....[15]....
        /*d80c*/ 	.word	0x00140300


	//   ....[16]....
        /*d810*/ 	.word	0x00140370


	//   ....[17]....
        /*d814*/ 	.word	0x00140430


	//   ....[18]....
        /*d818*/ 	.word	0x00140480


	//   ....[19]....
        /*d81c*/ 	.word	0x00140580


	//   ....[20]....
        /*d820*/ 	.word	0x001405c0


	//   ....[21]....
        /*d824*/ 	.word	0x001406b0


	//   ....[22]....
        /*d828*/ 	.word	0x001406d0


	//   ....[23]....
        /*d82c*/ 	.word	0x00140780


	//   ....[24]....
        /*d830*/ 	.word	0x001407d0


	//   ....[25]....
        /*d834*/ 	.word	0x001408e0


	//   ....[26]....
        /*d838*/ 	.word	0x00140950


	//   ....[27]....
        /*d83c*/ 	.word	0x00140a10


	//   ....[28]....
        /*d840*/ 	.word	0x00140a70


	//   ....[29]....
        /*d844*/ 	.word	0x00140ae0


	//   ....[30]....
        /*d848*/ 	.word	0x00140bc0


	//   ....[31]....
        /*d84c*/ 	.word	0x00140cc0


	//   ....[32]....
        /*d850*/ 	.word	0x00140d00


	//   ....[33]....
        /*d854*/ 	.word	0x00140db0


	//   ....[34]....
        /*d858*/ 	.word	0x00140de0


	//   ....[35]....
        /*d85c*/ 	.word	0x00140e30


	//   ....[36]....
        /*d860*/ 	.word	0x00140f40


	//   ....[37]....
        /*d864*/ 	.word	0x00140fe0


	//   ....[38]....
        /*d868*/ 	.word	0x00141050


	//   ....[39]....
        /*d86c*/ 	.word	0x001411a0


	//   ....[40]....
        /*d870*/ 	.word	0x001411d0


	//   ....[41]....
        /*d874*/ 	.word	0x001412b0


	//   ....[42]....
        /*d878*/ 	.word	0x00141310


	//   ....[43]....
        /*d87c*/ 	.word	0x00141390


	//   ....[44]....
        /*d880*/ 	.word	0x001413d0


	//   ....[45]....
        /*d884*/ 	.word	0x001414c0


	//   ....[46]....
        /*d888*/ 	.word	0x00141530


	//   ....[47]....
        /*d88c*/ 	.word	0x00141690


	//   ....[48]....
        /*d890*/ 	.word	0x001416c0


	//   ....[49]....
        /*d894*/ 	.word	0x00141790


	//   ....[50]....
        /*d898*/ 	.word	0x001417f0


	//   ....[51]....
        /*d89c*/ 	.word	0x00141880


	//   ....[52]....
        /*d8a0*/ 	.word	0x00141920


	//   ....[53]....
        /*d8a4*/ 	.word	0x00141990


	//   ....[54]....
        /*d8a8*/ 	.word	0x00141a60


	//   ....[55]....
        /*d8ac*/ 	.word	0x00141bb0


	//   ....[56]....
        /*d8b0*/ 	.word	0x00141be0


	//   ....[57]....
        /*d8b4*/ 	.word	0x00141c80


	//   ....[58]....
        /*d8b8*/ 	.word	0x00141ce0


	//   ....[59]....
        /*d8bc*/ 	.word	0x00141da0


	//   ....[60]....
        /*d8c0*/ 	.word	0x00141df0


	//   ....[61]....
        /*d8c4*/ 	.word	0x00141ed0


	//   ....[62]....
        /*d8c8*/ 	.word	0x00141f50


	//   ....[63]....
        /*d8cc*/ 	.word	0x00142070


	//   ....[64]....
        /*d8d0*/ 	.word	0x001420c0


	//   ....[65]....
        /*d8d4*/ 	.word	0x00142120


	//   ....[66]....
        /*d8d8*/ 	.word	0x001421b0


	//   ....[67]....
        /*d8dc*/ 	.word	0x00142280


	//   ....[68]....
        /*d8e0*/ 	.word	0x001422e0


	//   ....[69]....
        /*d8e4*/ 	.word	0x001423a0


	//   ....[70]....
        /*d8e8*/ 	.word	0x00142400


	//   ....[71]....
        /*d8ec*/ 	.word	0x00142500


	//   ....[72]....
        /*d8f0*/ 	.word	0x00142530


	//   ....[73]....
        /*d8f4*/ 	.word	0x001425e0


	//   ....[74]....
        /*d8f8*/ 	.word	0x00142680


	//   ....[75]....
        /*d8fc*/ 	.word	0x00142720


	//   ....[76]....
        /*d900*/ 	.word	0x00142750


	//   ....[77]....
        /*d904*/ 	.word	0x001427e0


	//   ....[78]....
        /*d908*/ 	.word	0x00142910


	//   ....[79]....
        /*d90c*/ 	.word	0x001429d0


	//   ....[80]....
        /*d910*/ 	.word	0x00142a00


	//   ....[81]....
        /*d914*/ 	.word	0x00142b00


	//   ....[82]....
        /*d918*/ 	.word	0x00142b30


	//   ....[83]....
        /*d91c*/ 	.word	0x00142bd0


	//   ....[84]....
        /*d920*/ 	.word	0x00142c60


	//   ....[85]....
        /*d924*/ 	.word	0x00142d40


	//   ....[86]....
        /*d928*/ 	.word	0x00142de0


	//   ....[87]....
        /*d92c*/ 	.word	0x00142e70


	//   ....[88]....
        /*d930*/ 	.word	0x00142f10


	//   ....[89]....
        /*d934*/ 	.word	0x00142f90


	//   ....[90]....
        /*d938*/ 	.word	0x00143020


	//   ....[91]....
        /*d93c*/ 	.word	0x001430f0


	//   ....[92]....
        /*d940*/ 	.word	0x00143150


	//   ....[93]....
        /*d944*/ 	.word	0x00143230


	//   ....[94]....
        /*d948*/ 	.word	0x001432d0


	//   ....[95]....
        /*d94c*/ 	.word	0x00143320


	//   ....[96]....
        /*d950*/ 	.word	0x00143400


	//   ....[97]....
        /*d954*/ 	.word	0x00143490


	//   ....[98]....
        /*d958*/ 	.word	0x00143520


	//   ....[99]....
        /*d95c*/ 	.word	0x001435c0


	//   ....[100]....
        /*d960*/ 	.word	0x00143600


	//   ....[101]....
        /*d964*/ 	.word	0x001436f0


	//   ....[102]....
        /*d968*/ 	.word	0x00143790


	//   ....[103]....
        /*d96c*/ 	.word	0x00143850


	//   ....[104]....
        /*d970*/ 	.word	0x00143900


	//   ....[105]....
        /*d974*/ 	.word	0x00143940


	//   ....[106]....
        /*d978*/ 	.word	0x00143a20


	//   ....[107]....
        /*d97c*/ 	.word	0x00143a60


	//   ....[108]....
        /*d980*/ 	.word	0x00143ad0


	//   ....[109]....
        /*d984*/ 	.word	0x00143b40


	//   ....[110]....
        /*d988*/ 	.word	0x00143bf0


	//   ....[111]....
        /*d98c*/ 	.word	0x00143d00


	//   ....[112]....
        /*d990*/ 	.word	0x00143d80


	//   ....[113]....
        /*d994*/ 	.word	0x00143e30


	//   ....[114]....
        /*d998*/ 	.word	0x00143e60


	//   ....[115]....
        /*d99c*/ 	.word	0x00143f20


	//   ....[116]....
        /*d9a0*/ 	.word	0x00143fa0


	//   ....[117]....
        /*d9a4*/ 	.word	0x001440b0


	//   ....[118]....
        /*d9a8*/ 	.word	0x00144100


	//   ....[119]....
        /*d9ac*/ 	.word	0x00144220


	//   ....[120]....
        /*d9b0*/ 	.word	0x00144280


	//   ....[121]....
        /*d9b4*/ 	.word	0x00144340


	//   ....[122]....
        /*d9b8*/ 	.word	0x00144390


	//   ....[123]....
        /*d9bc*/ 	.word	0x00144430


	//   ....[124]....
        /*d9c0*/ 	.word	0x001444d0


	//   ....[125]....
        /*d9c4*/ 	.word	0x00144540


	//   ....[126]....
        /*d9c8*/ 	.word	0x00144610


	//   ....[127]....
        /*d9cc*/ 	.word	0x00144690


	//   ....[128]....
        /*d9d0*/ 	.word	0x00144700


	//   ....[129]....
        /*d9d4*/ 	.word	0x00144730


	//   ....[130]....
        /*d9d8*/ 	.word	0x00144770


	//   ....[131]....
        /*d9dc*/ 	.word	0x001447e0


	//   ....[132]....
        /*d9e0*/ 	.word	0x00144830


	//   ....[133]....
        /*d9e4*/ 	.word	0x00144870


	//   ....[134]....
        /*d9e8*/ 	.word	0x00144900


	//   ....[135]....
        /*d9ec*/ 	.word	0x001449b0


	//   ....[136]....
        /*d9f0*/ 	.word	0x001449d0


	//   ....[137]....
        /*d9f4*/ 	.word	0x00144a60


	//   ....[138]....
        /*d9f8*/ 	.word	0x00144b20


	//   ....[139]....
        /*d9fc*/ 	.word	0x00144b40


	//   ....[140]....
        /*da00*/ 	.word	0x00144b70


	//   ....[141]....
        /*da04*/ 	.word	0x00144b90


	//   ....[142]....
        /*da08*/ 	.word	0x00144c60


	//   ....[143]....
        /*da0c*/ 	.word	0x00144d30


	//   ....[144]....
        /*da10*/ 	.word	0x00144d70


	//   ....[145]....
        /*da14*/ 	.word	0x00144de0


	//   ....[146]....
        /*da18*/ 	.word	0x00144e40


	//   ....[147]....
        /*da1c*/ 	.word	0x00144ed0


	//   ....[148]....
        /*da20*/ 	.word	0x00144f00


	//   ....[149]....
        /*da24*/ 	.word	0x00144f50


	//   ....[150]....
        /*da28*/ 	.word	0x00144fc0


	//   ....[151]....
        /*da2c*/ 	.word	0x00145080


	//   ....[152]....
        /*da30*/ 	.word	0x001450c0


	//   ....[153]....
        /*da34*/ 	.word	0x00145120


	//   ....[154]....
        /*da38*/ 	.word	0x001451c0


	//   ....[155]....
        /*da3c*/ 	.word	0x00145220


	//   ....[156]....
        /*da40*/ 	.word	0x00145290


	//   ....[157]....
        /*da44*/ 	.word	0x001452c0


	//   ....[158]....
        /*da48*/ 	.word	0x00145350


	//   ....[159]....
        /*da4c*/ 	.word	0x001453b0


	//   ....[160]....
        /*da50*/ 	.word	0x001453d0


	//   ....[161]....
        /*da54*/ 	.word	0x00145440


	//   ....[162]....
        /*da58*/ 	.word	0x001454e0


	//   ....[163]....
        /*da5c*/ 	.word	0x00145510


	//   ....[164]....
        /*da60*/ 	.word	0x00145560


	//   ....[165]....
        /*da64*/ 	.word	0x00145680


	//   ....[166]....
        /*da68*/ 	.word	0x001456d0


	//   ....[167]....
        /*da6c*/ 	.word	0x00145760


	//   ....[168]....
        /*da70*/ 	.word	0x001457d0


	//   ....[169]....
        /*da74*/ 	.word	0x00145810


	//   ....[170]....
        /*da78*/ 	.word	0x00145840


	//   ....[171]....
        /*da7c*/ 	.word	0x001458b0


	//   ....[172]....
        /*da80*/ 	.word	0x001458f0


	//   ....[173]....
        /*da84*/ 	.word	0x00145920


	//   ....[174]....
        /*da88*/ 	.word	0x00145980


	//   ....[175]....
        /*da8c*/ 	.word	0x00145a70


	//   ....[176]....
        /*da90*/ 	.word	0x00145ac0


	//   ....[177]....
        /*da94*/ 	.word	0x00145ba0


	//   ....[178]....
        /*da98*/ 	.word	0x00145bd0


	//   ....[179]....
        /*da9c*/ 	.word	0x00145c20


	//   ....[180]....
        /*daa0*/ 	.word	0x00145c50


	//   ....[181]....
        /*daa4*/ 	.word	0x00145c90


	//   ....[182]....
        /*daa8*/ 	.word	0x00145ce0


	//   ....[183]....
        /*daac*/ 	.word	0x00145dd0


	//   ....[184]....
        /*dab0*/ 	.word	0x00145e00


	//   ....[185]....
        /*dab4*/ 	.word	0x00145e90


	//   ....[186]....
        /*dab8*/ 	.word	0x00145ec0


	//   ....[187]....
        /*dabc*/ 	.word	0x00145f40


	//   ....[188]....
        /*dac0*/ 	.word	0x00145f90


	//   ....[189]....
        /*dac4*/ 	.word	0x00145fc0


	//   ....[190]....
        /*dac8*/ 	.word	0x001460f0


	//   ....[191]....
        /*dacc*/ 	.word	0x001461d0


	//   ....[192]....
        /*dad0*/ 	.word	0x00146200


	//   ....[193]....
        /*dad4*/ 	.word	0x001462c0


	//   ....[194]....
        /*dad8*/ 	.word	0x001462f0


	//   ....[195]....
        /*dadc*/ 	.word	0x00146390


	//   ....[196]....
        /*dae0*/ 	.word	0x001463f0


	//   ....[197]....
        /*dae4*/ 	.word	0x00146530


	//   ....[198]....
        /*dae8*/ 	.word	0x001465e0


	//   ....[199]....
        /*daec*/ 	.word	0x00146690


	//   ....[200]....
        /*daf0*/ 	.word	0x001466c0


	//   ....[201]....
        /*daf4*/ 	.word	0x00146790


	//   ....[202]....
        /*daf8*/ 	.word	0x00146850


	//   ....[203]....
        /*dafc*/ 	.word	0x00146870


	//   ....[204]....
        /*db00*/ 	.word	0x00146980


	//   ....[205]....
        /*db04*/ 	.word	0x001469a0


	//   ....[206]....
        /*db08*/ 	.word	0x00146ab0


	//   ....[207]....
        /*db0c*/ 	.word	0x00146b50


	//   ....[208]....
        /*db10*/ 	.word	0x00146b70


	//   ....[209]....
        /*db14*/ 	.word	0x00146cb0


	//   ....[210]....
        /*db18*/ 	.word	0x00146cd0


	//   ....[211]....
        /*db1c*/ 	.word	0x00146d30


	//   ....[212]....
        /*db20*/ 	.word	0x00146d90


	//   ....[213]....
        /*db24*/ 	.word	0x00146de0


	//   ....[214]....
        /*db28*/ 	.word	0x00146f20


	//   ....[215]....
        /*db2c*/ 	.word	0x00146f70


	//   ....[216]....
        /*db30*/ 	.word	0x00146fe0


	//   ....[217]....
        /*db34*/ 	.word	0x00147150


	//   ....[218]....
        /*db38*/ 	.word	0x00147170


	//   ....[219]....
        /*db3c*/ 	.word	0x001471e0


	//   ....[220]....
        /*db40*/ 	.word	0x00147210


	//   ....[221]....
        /*db44*/ 	.word	0x00147250


	//   ....[222]....
        /*db48*/ 	.word	0x001473a0


	//   ....[223]....
        /*db4c*/ 	.word	0x001473d0


	//   ....[224]....
        /*db50*/ 	.word	0x00147490


	//   ....[225]....
        /*db54*/ 	.word	0x00147620


	//   ....[226]....
        /*db58*/ 	.word	0x00147640


	//   ....[227]....
        /*db5c*/ 	.word	0x00147670


	//   ....[228]....
        /*db60*/ 	.word	0x00147690


	//   ....[229]....
        /*db64*/ 	.word	0x001476f0


	//   ....[230]....
        /*db68*/ 	.word	0x001477e0


	//   ....[231]....
        /*db6c*/ 	.word	0x00147870


	//   ....[232]....
        /*db70*/ 	.word	0x001478e0


	//   ....[233]....
        /*db74*/ 	.word	0x00147a60


	//   ....[234]....
        /*db78*/ 	.word	0x00147ac0


	//   ....[235]....
        /*db7c*/ 	.word	0x00147af0


	//   ....[236]....
        /*db80*/ 	.word	0x00147b10


	//   ....[237]....
        /*db84*/ 	.word	0x00147b80


	//   ....[238]....
        /*db88*/ 	.word	0x00147c70


	//   ....[239]....
        /*db8c*/ 	.word	0x00147d70


	//   ....[240]....
        /*db90*/ 	.word	0x00147da0


	//   ....[241]....
        /*db94*/ 	.word	0x00147e40


	//   ....[242]....
        /*db98*/ 	.word	0x00147e60


	//   ....[243]....
        /*db9c*/ 	.word	0x00147f70


	//   ....[244]....
        /*dba0*/ 	.word	0x00148060


	//   ....[245]....
        /*dba4*/ 	.word	0x00148080


	//   ....[246]....
        /*dba8*/ 	.word	0x001480a0


	//   ....[247]....
        /*dbac*/ 	.word	0x00148190


	//   ....[248]....
        /*dbb0*/ 	.word	0x001481f0


	//   ....[249]....
        /*dbb4*/ 	.word	0x00148340


	//   ....[250]....
        /*dbb8*/ 	.word	0x00148380


	//   ....[251]....
        /*dbbc*/ 	.word	0x001483f0


	//   ....[252]....
        /*dbc0*/ 	.word	0x00148410


	//   ....[253]....
        /*dbc4*/ 	.word	0x00148480


	//   ....[254]....
        /*dbc8*/ 	.word	0x001484e0


	//----- nvinfo : EIATTR_EXIT_INSTR_OFFSETS
	.align		4
.L_41:
        /*dbcc*/ 	.byte	0x04, 0x1c
        /*dbce*/ 	.short	(.L_43 - .L_42)


	//   ....[0]....
.L_42:
        /*dbd0*/ 	.word	0x001746c0


	//   ....[1]....
        /*dbd4*/ 	.word	0x001746f0


	//----- nvinfo : EIATTR_REQNTID
	.align		4
.L_43:
        /*dbd8*/ 	.byte	0x04, 0x10
        /*dbda*/ 	.short	(.L_45 - .L_44)
.L_44:
        /*dbdc*/ 	.word	0x00000020
        /*dbe0*/ 	.word	0x00000001
        /*dbe4*/ 	.word	0x00000001


	//----- nvinfo : EIATTR_CBANK_PARAM_SIZE
	.align		4
.L_45:
        /*dbe8*/ 	.byte	0x03, 0x19
        /*dbea*/ 	.short	0x0050


	//----- nvinfo : EIATTR_PARAM_CBANK
	.align		4
        /*dbec*/ 	.byte	0x04, 0x0a
        /*dbee*/ 	.short	(.L_47 - .L_46)
	.align		4
.L_46:
        /*dbf0*/ 	.word	index@(.nv.constant0.matmul_kernel)
        /*dbf4*/ 	.short	0x0210
        /*dbf6*/ 	.short	0x0050


	//----- nvinfo : EIATTR_SW_WAR
	.align		4
.L_47:
        /*dbf8*/ 	.byte	0x04, 0x36
        /*dbfa*/ 	.short	(.L_49 - .L_48)
.L_48:
        /*dbfc*/ 	.word	0x00000008
.L_49:


//--------------------- .nv.callgraph             --------------------------
	.section	.nv.callgraph,"",@"SHT_CUDA_CALLGRAPH"
	.align	4
	.sectionentsize	8
	.align		4
        /*0000*/ 	.word	0x00000000
	.align		4
        /*0004*/ 	.word	0xffffffff
	.align		4
        /*0008*/ 	.word	0x00000000
	.align		4
        /*000c*/ 	.word	0xfffffffe
	.align		4
        /*0010*/ 	.word	0x00000000
	.align		4
        /*0014*/ 	.word	0xfffffffd
	.align		4
        /*0018*/ 	.word	0x00000000
	.align		4
        /*001c*/ 	.word	0xfffffffc


//--------------------- .text.matmul_kernel       --------------------------
	.section	.text.matmul_kernel,"ax",@progbits
	.align	128
        .global         matmul_kernel
        .type           matmul_kernel,@function
        .size           matmul_kernel,(.L_x_3 - matmul_kernel)
        .other          matmul_kernel,@"STO_CUDA_ENTRY STV_DEFAULT"
matmul_kernel:
.text.matmul_kernel:
[----:B------:R-:W0:Y:S08]  /*0000*/  LDC R1, c[0x0][0x28] ;  /* 0x00000a00ff017b82 */ /* 0x000e300000000800 */
[----:B------:R-:W1:Y:S01]  /*0010*/  LDC.64 R2, c[0x0][0x228] ;  /* 0x00008a00ff027b82 */ /* 0x000e620000000a00 */
[----:B0-----:R-:W-:Y:S01]  /*0020*/  VIADD R1, R1, 0xffff69a0 ;  /* 0xffff69a001017836 */ /* 0x001fe20000000000 */
[----:B------:R-:W0:Y:S01]  /*0030*/  S2R R5, SR_CTAID.X ;  /* 0x0000000000057919 */ /* 0x000e220000002500 */
[----:B------:R-:W-:Y:S01]  /*0040*/  UMOV UR6, 0x400 ;  /* 0x0000040000067882 */ /* 0x000fe20000000000 */
[----:B------:R-:W2:Y:S04]  /*0050*/  S2R R12, SR_TID.X ;  /* 0x00000000000c7919 */ /* 0x000ea80000002100 */
[----:B------:R-:W3:Y:S01]  /*0060*/  S2UR UR4, SR_CgaCtaId ;  /* 0x00000000000479c3 */ /* 0x000ee20000008800 */
[----:B-1----:R1:W-:Y:S01]  /*0070*/  STL.64 [R1+0x100], R2 ;  /* 0x0001000201007387 */ /* 0x0023e20000100a00 */
[----:B------:R-:W-:-:S02]  /*0080*/  IMAD.MOV.U32 R47, RZ, RZ, R3 ;  /* 0x000000ffff2f7224 */ /* 0x000fc400078e0003 */
[----:B------:R-:W-:Y:S01]  /*0090*/  IMAD.MOV.U32 R19, RZ, RZ, R2 ;  /* 0x000000ffff137224 */ /* 0x000fe200078e0002 */
[----:B------:R-:W-:Y:S01]  /*00a0*/  STL [R1+0x40], RZ ;  /* 0x000040ff01007387 */ /* 0x000fe20000100800 */
[----:B------:R-:W-:-:S03]  /*00b0*/  VIADD R0, R47, 0xff ;  /* 0x000000ff2f007836 */ /* 0x000fc60000000000 */
[----:B------:R-:W-:Y:S01]  /*00c0*/  STL [R1+0x44], RZ ;  /* 0x000044ff01007387 */ /* 0x000fe20000100800 */
[----:B---3--:R-:W-:Y:S01]  /*00d0*/  ULEA UR6, UR4, UR6, 0x18 ;  /* 0x0000000604067291 */ /* 0x008fe2000f8ec03f */
[----:B0-----:R-:W-:Y:S02]  /*00e0*/  IABS R8, R5 ;  /* 0x0000000500087213 */ /* 0x001fe40000000000 */
[----:B------:R-:W-:Y:S01]  /*00f0*/  STL [R1+0x48], RZ ;  /* 0x000048ff01007387 */ /* 0x000fe20000100800 */
[----:B-1----:R-:W-:Y:S01]  /*0100*/  SHF.R.S32.HI R3, RZ, 0x1f, R0 ;  /* 0x0000001fff037819 */ /* 0x002fe20000011400 */
[----:B------:R-:W-:Y:S02]  /*0110*/  ULDC.64 UR4, c[0x0][0x208] ;  /* 0x0000820000047ab9 */ /* 0x000fe40000000a00 */
[----:B------:R-:W-:Y:S01]  /*0120*/  STL [R1+0x4c], RZ ;  /* 0x00004cff01007387 */ /* 0x000fe20000100800 */
[----:B------:R-:W-:-:S03]  /*0130*/  LEA.HI R3, R3, R0, RZ, 0x8 ;  /* 0x0000000003037211 */ /* 0x000fc600078f40ff */
[----:B------:R-:W-:Y:S01]  /*0140*/  STL [R1+0x50], RZ ;  /* 0x000050ff01007387 */ /* 0x000fe20000100800 */
[----:B------:R-:W-:-:S03]  /*0150*/  SHF.R.S32.HI R3, RZ, 0x8, R3 ;  /* 0x00000008ff037819 */ /* 0x000fc60000011403 */
[----:B------:R-:W-:Y:S02]  /*0160*/  STL [R1+0x54], RZ ;  /* 0x000054ff01007387 */ /* 0x000fe40000100800 */
[----:B------:R-:W-:Y:S02]  /*0170*/  IMAD.SHL.U32 R4, R3, 0x8, RZ ;  /* 0x0000000803047824 */ /* 0x000fe400078e00ff */
[----:B------:R-:W-:Y:S03]  /*0180*/  STL [R1+0x58], RZ ;  /* 0x000058ff01007387 */ /* 0x000fe60000100800 */
[-C--:B------:R-:W-:Y:S01]  /*0190*/  IABS R7, R4.reuse ;  /* 0x0000000400077213 */ /* 0x080fe20000000000 */
[----:B------:R-:W-:Y:S01]  /*01a0*/  STL [R1+0x5c], RZ ;  /* 0x00005cff01007387 */ /* 0x000fe20000100800 */
[----:B------:R-:W-:Y:S02]  /*01b0*/  IABS R10, R4 ;  /* 0x00000004000a7213 */ /* 0x000fe40000000000 */
[----:B------:R-:W0:Y:S01]  /*01c0*/  I2F.RP R0, R7 ;  /* 0x0000000700007306 */ /* 0x000e220000209400 */
[----:B------:R-:W-:Y:S04]  /*01d0*/  STL [R1+0x60], RZ ;  /* 0x000060ff01007387 */ /* 0x000fe80000100800 */
[----:B------:R-:W-:Y:S04]  /*01e0*/  STL [R1+0x64], RZ ;  /* 0x000064ff01007387 */ /* 0x000fe80000100800 */
[----:B------:R-:W-:Y:S04]  /*01f0*/  STL [R1+0x68], RZ ;  /* 0x000068ff01007387 */ /* 0x000fe80000100800 */
[----:B------:R-:W-:Y:S01]  /*0200*/  STL [R1+0x6c], RZ ;  /* 0x00006cff01007387 */ /* 0x000fe20000100800 */
[----:B0-----:R-:W0:Y:S03]  /*0210*/  MUFU.RCP R0, R0 ;  /* 0x0000000000007308 */ /* 0x001e260000001000 */
[----:B------:R-:W-:Y:S04]  /*0220*/  STL [R1+0x80], RZ ;  /* 0x000080ff01007387 */ /* 0x000fe80000100800 */
[----:B------:R-:W-:Y:S04]  /*0230*/  STL [R1+0x84], RZ ;  /* 0x000084ff01007387 */ /* 0x000fe80000100800 */
[----:B------:R-:W-:Y:S04]  /*0240*/  STL [R1+0x88], RZ ;  /* 0x000088ff01007387 */ /* 0x000fe80000100800 */
[----:B------:R-:W-:Y:S01]  /*0250*/  STL [R1+0x8c], RZ ;  /* 0x00008cff01007387 */ /* 0x000fe20000100800 */
[----:B0-----:R-:W-:-:S03]  /*0260*/  VIADD R2, R0, 0xffffffe ;  /* 0x0ffffffe00027836 */ /* 0x001fc60000000000 */
[----:B------:R-:W-:Y:S01]  /*0270*/  STL [R1+0x90], RZ ;  /* 0x000090ff01007387 */ /* 0x000fe20000100800 */
[----:B------:R-:W-:Y:S01]  /*0280*/  IMAD.MOV R0, RZ, RZ, -R10 ;  /* 0x000000ffff007224 */ /* 0x000fe200078e0a0a */
[----:B------:R0:W1:Y:S02]  /*0290*/  F2I.FTZ.U32.TRUNC.NTZ R3, R2 ;  /* 0x0000000200037305 */ /* 0x000064000021f000 */
[----:B------:R-:W-:Y:S04]  /*02a0*/  STL [R1+0x94], RZ ;  /* 0x000094ff01007387 */ /* 0x000fe80000100800 */
[----:B------:R-:W-:Y:S04]  /*02b0*/  STL [R1+0x98], RZ ;  /* 0x000098ff01007387 */ /* 0x000fe80000100800 */
[----:B------:R-:W-:Y:S01]  /*02c0*/  STL [R1+0x9c], RZ ;  /* 0x00009cff01007387 */ /* 0x000fe20000100800 */
[----:B0-----:R-:W-:-:S03]  /*02d0*/  IMAD.MOV.U32 R2, RZ, RZ, RZ ;  /* 0x000000ffff027224 */ /* 0x001fc600078e00ff */
[----:B------:R-:W-:Y:S01]  /*02e0*/  STL [R1+0xb0], RZ ;  /* 0x0000b0ff01007387 */ /* 0x000fe20000100800 */
[----:B-1----:R-:W-:-:S03]  /*02f0*/  IMAD.MOV R6, RZ, RZ, -R3 ;  /* 0x000000ffff067224 */ /* 0x002fc600078e0a03 */
[----:B------:R-:W-:Y:S01]  /*0300*/  STL [R1+0xb4], RZ ;  /* 0x0000b4ff01007387 */ /* 0x000fe20000100800 */
[----:B------:R-:W-:-:S03]  /*0310*/  IMAD R9, R6, R7, RZ ;  /* 0x0000000706097224 */ /* 0x000fc600078e02ff */
[----:B------:R-:W-:Y:S01]  /*0320*/  STL [R1+0xb8], RZ ;  /* 0x0000b8ff01007387 */ /* 0x000fe20000100800 */
[----:B------:R-:W-:Y:S02]  /*0330*/  IMAD.MOV.U32 R6, RZ, RZ, R8 ;  /* 0x000000ffff067224 */ /* 0x000fe400078e0008 */
[----:B------:R-:W-:Y:S01]  /*0340*/  IMAD.HI.U32 R3, R3, R9, R2 ;  /* 0x0000000903037227 */ /* 0x000fe200078e0002 */
[----:B------:R-:W-:Y:S04]  /*0350*/  STL [R1+0xbc], RZ ;  /* 0x0000bcff01007387 */ /* 0x000fe80000100800 */
[----:B------:R-:W-:Y:S01]  /*0360*/  STL [R1+0xd0], RZ ;  /* 0x0000d0ff01007387 */ /* 0x000fe20000100800 */
[----:B------:R-:W-:-:S03]  /*0370*/  IMAD.HI.U32 R3, R3, R6, RZ ;  /* 0x0000000603037227 */ /* 0x000fc600078e00ff */
[----:B------:R-:W-:Y:S01]  /*0380*/  STL [R1+0xd4], RZ ;  /* 0x0000d4ff01007387 */ /* 0x000fe20000100800 */
[----:B------:R-:W-:-:S03]  /*0390*/  IMAD R0, R3, R0, R6 ;  /* 0x0000000003007224 */ /* 0x000fc600078e0206 */
[----:B------:R-:W-:Y:S02]  /*03a0*/  STL [R1+0xd8], RZ ;  /* 0x0000d8ff01007387 */ /* 0x000fe40000100800 */
[----:B------:R-:W-:Y:S02]  /*03b0*/  ISETP.GT.U32.AND P1, PT, R7, R0, PT ;  /* 0x000000000700720c */ /* 0x000fe40003f24070 */
[----:B------:R-:W-:Y:S04]  /*03c0*/  STL [R1+0xdc], RZ ;  /* 0x0000dcff01007387 */ /* 0x000fe80000100800 */
[----:B------:R-:W-:Y:S04]  /*03d0*/  STL [R1+0xe0], RZ ;  /* 0x0000e0ff01007387 */ /* 0x000fe80000100800 */
[----:B------:R-:W-:Y:S03]  /*03e0*/  STL [R1+0xe4], RZ ;  /* 0x0000e4ff01007387 */ /* 0x000fe60000100800 */
[----:B------:R-:W-:Y:S01]  /*03f0*/  @!P1 IMAD.IADD R0, R0, 0x1, -R7 ;  /* 0x0000000100009824 */ /* 0x000fe200078e0a07 */
[----:B------:R-:W-:Y:S01]  /*0400*/  STL [R1+0xe8], RZ ;  /* 0x0000e8ff01007387 */ /* 0x000fe20000100800 */
[----:B------:R-:W-:Y:S01]  /*0410*/  @!P1 VIADD R3, R3, 0x1 ;  /* 0x0000000103039836 */ /* 0x000fe20000000000 */
[----:B------:R-:W-:-:S02]  /*0420*/  ISETP.NE.AND P1, PT, R4, RZ, PT ;  /* 0x000000ff0400720c */ /* 0x000fc40003f25270 */
[----:B------:R-:W-:Y:S01]  /*0430*/  STL [R1+0xec], RZ ;  /* 0x0000ecff01007387 */ /* 0x000fe20000100800 */
[----:B------:R-:W-:Y:S02]  /*0440*/  ISETP.GE.U32.AND P0, PT, R0, R7, PT ;  /* 0x000000070000720c */ /* 0x000fe40003f06070 */
[----:B------:R-:W-:Y:S01]  /*0450*/  LOP3.LUT R0, R5, R4, RZ, 0x3c, !PT ;  /* 0x0000000405007212 */ /* 0x000fe200078e3cff */
[----:B------:R-:W-:Y:S03]  /*0460*/  STL [R1+0xf0], RZ ;  /* 0x0000f0ff01007387 */ /* 0x000fe60000100800 */
[----:B------:R-:W-:Y:S01]  /*0470*/  ISETP.GE.AND P2, PT, R0, RZ, PT ;  /* 0x000000ff0000720c */ /* 0x000fe20003f46270 */
[----:B------:R-:W-:Y:S01]  /*0480*/  STL [R1+0xf4], RZ ;  /* 0x0000f4ff01007387 */ /* 0x000fe20000100800 */
[----:B------:R-:W-:-:S03]  /*0490*/  VIADD R0, R19, 0xff ;  /* 0x000000ff13007836 */ /* 0x000fc60000000000 */
[----:B------:R-:W-:Y:S02]  /*04a0*/  STL [R1+0xf8], RZ ;  /* 0x0000f8ff01007387 */ /* 0x000fe40000100800 */
[----:B------:R-:W-:Y:S02]  /*04b0*/  @P0 VIADD R3, R3, 0x1 ;  /* 0x0000000103030836 */ /* 0x000fe40000000000 */
[----:B------:R-:W-:Y:S02]  /*04c0*/  STL [R1+0xfc], RZ ;  /* 0x0000fcff01007387 */ /* 0x000fe40000100800 */
[----:B------:R-:W-:Y:S01]  /*04d0*/  IMAD.MOV.U32 R2, RZ, RZ, R3 ;  /* 0x000000ffff027224 */ /* 0x000fe200078e0003 */
[----:B------:R-:W-:Y:S01]  /*04e0*/  SHF.R.S32.HI R3, RZ, 0x1f, R0 ;  /* 0x0000001fff037819 */ /* 0x000fe20000011400 */
[----:B------:R-:W-:Y:S02]  /*04f0*/  STL [R1+0x120], RZ ;  /* 0x000120ff01007387 */ /* 0x000fe40000100800 */
[----:B------:R-:W-:Y:S01]  /*0500*/  @!P2 IMAD.MOV R2, RZ, RZ, -R2 ;  /* 0x000000ffff02a224 */ /* 0x000fe200078e0a02 */
[----:B------:R-:W-:Y:S01]  /*0510*/  @!P1 LOP3.LUT R2, RZ, R4, RZ, 0x33, !PT ;  /* 0x00000004ff029212 */ /* 0x000fe200078e33ff */
[----:B------:R-:W-:Y:S01]  /*0520*/  STL [R1+0x124], RZ ;  /* 0x000124ff01007387 */ /* 0x000fe20000100800 */
[----:B------:R-:W-:-:S03]  /*0530*/  LEA.HI R3, R3, R0, RZ, 0x8 ;  /* 0x0000000003037211 */ /* 0x000fc600078f40ff */
[----:B------:R-:W-:Y:S01]  /*0540*/  STL [R1+0x128], RZ ;  /* 0x000128ff01007387 */ /* 0x000fe20000100800 */
[----:B------:R-:W-:Y:S02]  /*0550*/  IMAD.SHL.U32 R6, R2, 0x8, RZ ;  /* 0x0000000802067824 */ /* 0x000fe400078e00ff */
[----:B------:R-:W-:Y:S01]  /*0560*/  IMAD.MOV R2, RZ, RZ, -R2 ;  /* 0x000000ffff027224 */ /* 0x000fe200078e0a02 */
[----:B------:R-:W-:Y:S02]  /*0570*/  STL [R1+0x12c], RZ ;  /* 0x00012cff01007387 */ /* 0x000fe40000100800 */
[----:B------:R-:W-:Y:S01]  /*0580*/  LEA.HI.SX32 R3, R3, -R6, 0x18 ;  /* 0x8000000603037211 */ /* 0x000fe200078fc2ff */
[----:B------:R-:W-:Y:S01]  /*0590*/  IMAD R4, R4, R2, R5 ;  /* 0x0000000204047224 */ /* 0x000fe200078e0205 */
[----:B------:R-:W-:Y:S02]  /*05a0*/  STL [R1+0x130], RZ ;  /* 0x000130ff01007387 */ /* 0x000fe40000100800 */
[----:B------:R-:W-:-:S02]  /*05b0*/  VIMNMX R11, R3, 0x8, PT ;  /* 0x00000008030b7848 */ /* 0x000fc40003fe0100 */
[----:B------:R-:W-:Y:S01]  /*05c0*/  STL [R1+0x134], RZ ;  /* 0x000134ff01007387 */ /* 0x000fe20000100800 */
[----:B------:R-:W-:Y:S02]  /*05d0*/  IABS R9, R4 ;  /* 0x0000000400097213 */ /* 0x000fe40000000000 */
[----:B------:R-:W-:Y:S01]  /*05e0*/  IABS R7, R11 ;  /* 0x0000000b00077213 */ /* 0x000fe20000000000 */
[----:B------:R-:W-:Y:S03]  /*05f0*/  STL [R1+0x138], RZ ;  /* 0x000138ff01007387 */ /* 0x000fe60000100800 */
        /* <DEDUP_REMOVED lines=11> */
[----:B------:R-:W-:Y:S04]  /*06b0*/  STL [R1+0x17c], RZ ;  /* 0x00017cff01007387 */ /* 0x000fe80000100800 */
[----:B------:R-:W-:Y:S01]  /*06c0*/  STL [R1+0x190], RZ ;  /* 0x000190ff01007387 */ /* 0x000fe20000100800 */
[----:B------:R-:W0:Y:S03]  /*06d0*/  F2I.FTZ.U32.TRUNC.NTZ R3, R3 ;  /* 0x0000000300037305 */ /* 0x000e26000021f000 */
[----:B------:R-:W-:Y:S04]  /*06e0*/  STL [R1+0x194], RZ ;  /* 0x000194ff01007387 */ /* 0x000fe80000100800 */
[----:B------:R-:W-:Y:S04]  /*06f0*/  STL [R1+0x198], RZ ;  /* 0x000198ff01007387 */ /* 0x000fe80000100800 */
[----:B------:R-:W-:Y:S04]  /*0700*/  STL [R1+0x19c], RZ ;  /* 0x00019cff01007387 */ /* 0x000fe80000100800 */
[----:B------:R-:W-:Y:S01]  /*0710*/  STL [R1+0x1b0], RZ ;  /* 0x0001b0ff01007387 */ /* 0x000fe20000100800 */
[----:B0-----:R-:W-:-:S03]  /*0720*/  IMAD.MOV R8, RZ, RZ, -R3 ;  /* 0x000000ffff087224 */ /* 0x001fc600078e0a03 */
[----:B------:R-:W-:Y:S01]  /*0730*/  STL [R1+0x1b4], RZ ;  /* 0x0001b4ff01007387 */ /* 0x000fe20000100800 */
[----:B------:R-:W-:Y:S01]  /*0740*/  IMAD.MOV.U32 R2, RZ, RZ, R8 ;  /* 0x000000ffff027224 */ /* 0x000fe200078e0008 */
[----:B------:R-:W-:Y:S02]  /*0750*/  IABS R8, R11 ;  /* 0x0000000b00087213 */ /* 0x000fe40000000000 */
[----:B------:R-:W-:Y:S01]  /*0760*/  STL [R1+0x1b8], RZ ;  /* 0x0001b8ff01007387 */ /* 0x000fe20000100800 */
[----:B------:R-:W-:Y:S02]  /*0770*/  IMAD R5, R2, R7, RZ ;  /* 0x0000000702057224 */ /* 0x000fe400078e02ff */
[----:B------:R-:W-:Y:S01]  /*0780*/  IMAD.MOV.U32 R2, RZ, RZ, RZ ;  /* 0x000000ffff027224 */ /* 0x000fe200078e00ff */
[----:B------:R-:W-:Y:S03]  /*0790*/  STL [R1+0x1bc], RZ ;  /* 0x0001bcff01007387 */ /* 0x000fe60000100800 */
[----:B------:R-:W-:Y:S01]  /*07a0*/  IMAD.HI.U32 R2, R3, R5, R2 ;  /* 0x0000000503027227 */ /* 0x000fe200078e0002 */
[----:B------:R-:W-:Y:S03]  /*07b0*/  STL [R1+0x1d0], RZ ;  /* 0x0001d0ff01007387 */ /* 0x000fe60000100800 */
[----:B------:R-:W-:Y:S01]  /*07c0*/  IMAD.MOV R3, RZ, RZ, -R8 ;  /* 0x000000ffff037224 */ /* 0x000fe200078e0a08 */
[----:B------:R-:W-:Y:S01]  /*07d0*/  STL [R1+0x1d4], RZ ;  /* 0x0001d4ff01007387 */ /* 0x000fe20000100800 */
[----:B------:R-:W-:-:S03]  /*07e0*/  IMAD.HI.U32 R0, R2, R9, RZ ;  /* 0x0000000902007227 */ /* 0x000fc600078e00ff */
[----:B------:R-:W-:Y:S01]  /*07f0*/  STL [R1+0x1d8], RZ ;  /* 0x0001d8ff01007387 */ /* 0x000fe20000100800 */
[----:B------:R-:W-:Y:S02]  /*0800*/  IMAD R2, R0, R3, R9 ;  /* 0x0000000300027224 */ /* 0x000fe400078e0209 */
[----:B------:R-:W0:Y:S01]  /*0810*/  LDC R3, c[0x0][0x230] ;  /* 0x00008c00ff037b82 */ /* 0x000e220000000800 */
        /* <DEDUP_REMOVED lines=11> */
[-C--:B------:R-:W-:Y:S01]  /*08d0*/  LOP3.LUT R2, R4, R11.reuse, RZ, 0x3c, !PT ;  /* 0x0000000b04027212 */ /* 0x080fe200078e3cff */
[----:B------:R-:W-:Y:S01]  /*08e0*/  STL [R1+0x214], RZ ;  /* 0x000214ff01007387 */ /* 0x000fe20000100800 */
[----:B0-----:R-:W-:Y:S02]  /*08f0*/  VIADD R3, R3, 0x3f ;  /* 0x0000003f03037836 */ /* 0x001fe40000000000 */
[----:B------:R-:W-:Y:S01]  /*0900*/  ISETP.GE.AND P2, PT, R2, RZ, PT ;  /* 0x000000ff0200720c */ /* 0x000fe20003f46270 */
[----:B------:R-:W-:Y:S04]  /*0910*/  STL [R1+0x218], RZ ;  /* 0x000218ff01007387 */ /* 0x000fe80000100800 */
[----:B------:R-:W-:Y:S02]  /*0920*/  STL [R1+0x21c], RZ ;  /* 0x00021cff01007387 */ /* 0x000fe40000100800 */
[----:B------:R-:W-:Y:S01]  /*0930*/  @P0 VIADD R0, R0, 0x1 ;  /* 0x0000000100000836 */ /* 0x000fe20000000000 */
[----:B------:R-:W-:Y:S01]  /*0940*/  ISETP.GE.AND P0, PT, R3, 0x40, PT ;  /* 0x000000400300780c */ /* 0x000fe20003f06270 */
[----:B------:R-:W-:Y:S04]  /*0950*/  STL [R1+0x220], RZ ;  /* 0x000220ff01007387 */ /* 0x000fe80000100800 */
[----:B------:R-:W-:Y:S01]  /*0960*/  STL [R1+0x224], RZ ;  /* 0x000224ff01007387 */ /* 0x000fe20000100800 */
[----:B------:R-:W-:Y:S01]  /*0970*/  @!P2 IMAD.MOV R0, RZ, RZ, -R0 ;  /* 0x000000ffff00a224 */ /* 0x000fe200078e0a00 */
[----:B------:R-:W-:-:S02]  /*0980*/  @!P1 LOP3.LUT R0, RZ, R11, RZ, 0x33, !PT ;  /* 0x0000000bff009212 */ /* 0x000fc400078e33ff */
[----:B------:R-:W-:Y:S03]  /*0990*/  STL [R1+0x228], RZ ;  /* 0x000228ff01007387 */ /* 0x000fe60000100800 */
[----:B------:R-:W-:Y:S01]  /*09a0*/  IMAD.SHL.U32 R40, R0, 0x100, RZ ;  /* 0x0000010000287824 */ /* 0x000fe200078e00ff */
[----:B------:R-:W-:Y:S01]  /*09b0*/  STL [R1+0x22c], RZ ;  /* 0x00022cff01007387 */ /* 0x000fe20000100800 */
[----:B------:R-:W-:Y:S02]  /*09c0*/  IMAD.MOV R2, RZ, RZ, -R0 ;  /* 0x000000ffff027224 */ /* 0x000fe400078e0a00 */
[C---:B------:R-:W-:Y:S01]  /*09d0*/  VIADD R0, R40.reuse, 0x1 ;  /* 0x0000000128007836 */ /* 0x040fe20000000000 */
[----:B------:R-:W-:Y:S01]  /*09e0*/  STL [R1+0x250], RZ ;  /* 0x000250ff01007387 */ /* 0x000fe20000100800 */
[C---:B------:R-:W-:Y:S02]  /*09f0*/  VIADD R5, R40.reuse, 0x2 ;  /* 0x0000000228057836 */ /* 0x040fe40000000000 */
[----:B------:R-:W-:Y:S01]  /*0a00*/  VIADD R3, R40, 0x3 ;  /* 0x0000000328037836 */ /* 0x000fe20000000000 */
[----:B------:R-:W-:Y:S01]  /*0a10*/  STL [R1+0x254], RZ ;  /* 0x000254ff01007387 */ /* 0x000fe20000100800 */
[----:B------:R-:W-:Y:S01]  /*0a20*/  IMAD R2, R11, R2, R4 ;  /* 0x000000020b027224 */ /* 0x000fe200078e0204 */
[----:B--2---:R-:W-:Y:S01]  /*0a30*/  LOP3.LUT R4, R12, 0x1f, RZ, 0xc0, !PT ;  /* 0x0000001f0c047812 */ /* 0x004fe200078ec0ff */
[----:B------:R-:W-:Y:S01]  /*0a40*/  VIADD R21, R40, 0xbc ;  /* 0x000000bc28157836 */ /* 0x000fe20000000000 */
[----:B------:R-:W-:Y:S01]  /*0a50*/  STL [R1+0x258], RZ ;  /* 0x000258ff01007387 */ /* 0x000fe20000100800 */
[----:B------:R-:W-:-:S02]  /*0a60*/  IMAD.IADD R2, R6, 0x1, R2 ;  /* 0x0000000106027824 */ /* 0x000fc400078e0202 */
[C---:B------:R-:W-:Y:S01]  /*0a70*/  VIADD R18, R40.reuse, 0xc1 ;  /* 0x000000c128127836 */ /* 0x040fe20000000000 */
[----:B------:R-:W-:Y:S01]  /*0a80*/  STL [R1+0x25c], RZ ;  /* 0x00025cff01007387 */ /* 0x000fe20000100800 */
[C---:B------:R-:W-:Y:S02]  /*0a90*/  VIADD R46, R40.reuse, 0xc2 ;  /* 0x000000c2282e7836 */ /* 0x040fe40000000000 */
[C---:B------:R-:W-:Y:S01]  /*0aa0*/  VIADD R43, R40.reuse, 0xc4 ;  /* 0x000000c4282b7836 */ /* 0x040fe20000000000 */
[----:B------:R-:W-:Y:S01]  /*0ab0*/  STL [R1+0x260], RZ ;  /* 0x000260ff01007387 */ /* 0x000fe20000100800 */
[C---:B------:R-:W-:Y:S02]  /*0ac0*/  VIADD R44, R40.reuse, 0xc6 ;  /* 0x000000c6282c7836 */ /* 0x040fe40000000000 */
[C---:B------:R-:W-:Y:S01]  /*0ad0*/  VIADD R45, R40.reuse, 0xd0 ;  /* 0x000000d0282d7836 */ /* 0x040fe20000000000 */
[----:B------:R-:W-:Y:S01]  /*0ae0*/  STL [R1+0x264], RZ ;  /* 0x000264ff01007387 */ /* 0x000fe20000100800 */
[----:B------:R-:W-:-:S02]  /*0af0*/  VIADD R20, R40, 0x32 ;  /* 0x0000003228147836 */ /* 0x000fc40000000000 */
        /* <DEDUP_REMOVED lines=65> */
[----:B------:R-:W-:-:S03]  /*0f10*/  VIADD R6, R40, 0xfb ;  /* 0x000000fb28067836 */ /* 0x000fc60000000000 */
[----:B------:R-:W-:Y:S04]  /*0f20*/  STL [R1+0x300], RZ ;  /* 0x000300ff01007387 */ /* 0x000fe80000100800 */
        /* <DEDUP_REMOVED lines=1943> */
[----:B------:R-:W-:Y:S04]  /*88a0*/  STL [R1+0x107c], R40 ;  /* 0x00107c2801007387 */ /* 0x000fe80000100800 */
[----:B------:R0:W-:Y:S04]  /*88b0*/  STL [R1+0x45c], R0 ;  /* 0x00045c0001007387 */ /* 0x0001e80000100800 */
[----:B------:R1:W-:Y:S04]  /*88c0*/  STL [R1+0x458], R5 ;  /* 0x0004580501007387 */ /* 0x0003e80000100800 */
[----:B------:R2:W-:Y:S01]  /*88d0*/  STL [R1+0x454], R3 ;  /* 0x0004540301007387 */ /* 0x0005e20000100800 */
[----:B0-----:R-:W-:-:S02]  /*88e0*/  VIADD R0, R40, 0x4 ;  /* 0x0000000428007836 */ /* 0x001fc40000000000 */
[----:B-1----:R-:W-:-:S03]  /*88f0*/  VIADD R5, R40, 0x5 ;  /* 0x0000000528057836 */ /* 0x002fc60000000000 */
[----:B------:R0:W-:Y:S01]  /*8900*/  STL [R1+0x450], R0 ;  /* 0x0004500001007387 */ /* 0x0001e20000100800 */
[----:B--2---:R-:W-:-:S03]  /*8910*/  VIADD R3, R40, 0x6 ;  /* 0x0000000628037836 */ /* 0x004fc60000000000 */
[----:B------:R1:W-:Y:S04]  /*8920*/  STL [R1+0x44c], R5 ;  /* 0x00044c0501007387 */ /* 0x0003e80000100800 */
[----:B------:R2:W-:Y:S01]  /*8930*/  STL [R1+0x448], R3 ;  /* 0x0004480301007387 */ /* 0x0005e20000100800 */
[C---:B0-----:R-:W-:Y:S02]  /*8940*/  VIADD R0, R40.reuse, 0x7 ;  /* 0x0000000728007836 */ /* 0x041fe40000000000 */
        /* <DEDUP_REMOVED lines=86> */
[----:B--2---:R-:W-:-:S05]  /*8eb0*/  VIADD R3, R40, 0x33 ;  /* 0x0000003328037836 */ /* 0x004fca0000000000 */
[----:B------:R1:W-:Y:S01]  /*8ec0*/  STL [R1+0x114], R3 ;  /* 0x0001140301007387 */ /* 0x0003e20000100800 */
[----:B0-----:R-:W-:-:S05]  /*8ed0*/  VIADD R0, R40, 0x34 ;  /* 0x0000003428007836 */ /* 0x001fca0000000000 */
[----:B------:R0:W-:Y:S01]  /*8ee0*/  STL [R1+0x110], R0 ;  /* 0x0001100001007387 */ /* 0x0001e20000100800 */
[C---:B-1----:R-:W-:Y:S02]  /*8ef0*/  VIADD R3, R40.reuse, 0x37 ;  /* 0x0000003728037836 */ /* 0x042fe40000000000 */
[----:B0-----:R-:W-:-:S05]  /*8f00*/  VIADD R0, R40, 0x36 ;  /* 0x0000003628007836 */ /* 0x001fca0000000000 */
[----:B------:R0:W-:Y:S04]  /*8f10*/  STL [R1+0x108], R0 ;  /* 0x0001080001007387 */ /* 0x0001e80000100800 */
[----:B------:R1:W-:Y:S01]  /*8f20*/  STL [R1+0xcc], R3 ;  /* 0x0000cc0301007387 */ /* 0x0003e20000100800 */
[C---:B0-----:R-:W-:Y:S02]  /*8f30*/  VIADD R0, R40.reuse, 0x38 ;  /* 0x0000003828007836 */ /* 0x041fe40000000000 */
[----:B-1----:R-:W-:-:S03]  /*8f40*/  VIADD R3, R40, 0x3a ;  /* 0x0000003a28037836 */ /* 0x002fc60000000000 */
[----:B------:R0:W-:Y:S04]  /*8f50*/  STL [R1+0xc8], R0 ;  /* 0x0000c80001007387 */ /* 0x0001e80000100800 */
        /* <DEDUP_REMOVED lines=42> */
[----:B------:R1:W-:Y:S01]  /*9200*/  STL [R1+0xc], R5 ;  /* 0x00000c0501007387 */ /* 0x0003e20000100800 */
[C---:B0-----:R-:W-:Y:S02]  /*9210*/  VIADD R0, R40.reuse, 0x50 ;  /* 0x0000005028007836 */ /* 0x041fe40000000000 */
[----:B-1----:R-:W-:-:S03]  /*9220*/  VIADD R5, R40, 0x59 ;  /* 0x0000005928057836 */ /* 0x002fc60000000000 */
[----:B------:R0:W-:Y:S04]  /*9230*/  STL [R1+0x8], R0 ;  /* 0x0000080001007387 */ /* 0x0001e80000100800 */
[----:B------:R1:W-:Y:S01]  /*9240*/  STL [R1+0x4], R3 ;  /* 0x0000040301007387 */ /* 0x0003e20000100800 */
[C---:B0-----:R-:W-:Y:S02]  /*9250*/  VIADD R0, R40.reuse, 0x52 ;  /* 0x0000005228007836 */ /* 0x041fe40000000000 */
[----:B-1----:R-:W-:-:S03]  /*9260*/  VIADD R3, R40, 0x5a ;  /* 0x0000005a28037836 */ /* 0x002fc60000000000 */
[----:B------:R0:W-:Y:S02]  /*9270*/  STL [R1], R0 ;  /* 0x0000000001007387 */ /* 0x0001e40000100800 */
[----:B0-----:R-:W-:-:S05]  /*9280*/  VIADD R0, R40, 0x58 ;  /* 0x0000005828007836 */ /* 0x001fca0000000000 */
        /* <DEDUP_REMOVED lines=63> */
[----:B0-----:R-:W-:Y:S01]  /*9680*/  IMAD.SHL.U32 R0, R2, 0x100, RZ ;  /* 0x0000010002007824 */ /* 0x001fe200078e00ff */
[----:B------:R-:W-:Y:S01]  /*9690*/  PRMT R2, R4, 0x6540, R2 ;  /* 0x0000654004027816 */ /* 0x000fe20000000002 */
[----:B-1----:R-:W-:-:S03]  /*96a0*/  VIADD R5, R40, 0x79 ;  /* 0x0000007928057836 */ /* 0x002fc60000000000 */
[----:B------:R-:W-:Y:S01]  /*96b0*/  LOP3.LUT R4, R0, 0x20, R4, 0xfe, !PT ;  /* 0x0000002000047812 */ /* 0x000fe200078efe04 */
[----:B------:R-:W-:Y:S01]  /*96c0*/  VIADD R0, R40, 0x7c ;  /* 0x0000007c28007836 */ /* 0x000fe20000000000 */
[----:B------:R-:W-:Y:S01]  /*96d0*/  LOP3.LUT R48, R2, 0x40, RZ, 0xfc, !PT ;  /* 0x0000004002307812 */ /* 0x000fe200078efcff */
[----:B--2---:R-:W-:Y:S01]  /*96e0*/  VIADD R3, R40, 0x7a ;  /* 0x0000007a28037836 */ /* 0x004fe20000000000 */
[----:B------:R0:W-:Y:S01]  /*96f0*/  STL [R1+0x5790], R5 ;  /* 0x0057900501007387 */ /* 0x0001e20000100800 */
[----:B------:R-:W-:-:S03]  /*9700*/  LOP3.LUT R61, R2, 0x80, RZ, 0xfc, !PT ;  /* 0x00000080023d7812 */ /* 0x000fc600078efcff */
[----:B------:R1:W-:Y:S04]  /*9710*/  STL [R1+0x578c], R3 ;  /* 0x00578c0301007387 */ /* 0x0003e80000100800 */
[----:B------:R2:W-:Y:S01]  /*9720*/  STL [R1+0x2e58], R4 ;  /* 0x002e580401007387 */ /* 0x0005e20000100800 */
[----:B0-----:R-:W-:-:S03]  /*9730*/  VIADD R5, R40, 0xfc ;  /* 0x000000fc28057836 */ /* 0x001fc60000000000 */
[----:B------:R-:W-:Y:S01]  /*9740*/  STL [R1+0x2e54], R2 ;  /* 0x002e540201007387 */ /* 0x000fe20000100800 */
[C---:B-1----:R-:W-:Y:S02]  /*9750*/  VIADD R3, R40.reuse, 0x7b ;  /* 0x0000007b28037836 */ /* 0x042fe40000000000 */
[----:B--2---:R-:W-:-:S03]  /*9760*/  VIADD R4, R40, 0x7d ;  /* 0x0000007d28047836 */ /* 0x004fc60000000000 */
        /* <DEDUP_REMOVED lines=129> */
[----:B0-----:R-:W-:-:S03]  /*9f80*/  VIADD R3, R40, 0xbf ;  /* 0x000000bf28037836 */ /* 0x001fc60000000000 */
[----:B------:R-:W-:Y:S01]  /*9f90*/  STL [R1+0x55e8], R21 ;  /* 0x0055e81501007387 */ /* 0x000fe20000100800 */
[C---:B-1----:R-:W-:Y:S02]  /*9fa0*/  VIADD R0, R40.reuse, 0xbe ;  /* 0x000000be28007836 */ /* 0x042fe40000000000 */
[----:B--2---:R-:W-:-:S03]  /*9fb0*/  VIADD R4, R40, 0xca ;  /* 0x000000ca28047836 */ /* 0x004fc60000000000 */
[----:B------:R0:W-:Y:S04]  /*9fc0*/  STL [R1+0x55e0], R0 ;  /* 0x0055e00001007387 */ /* 0x0001e80000100800 */
[----:B------:R1:W-:Y:S01]  /*9fd0*/  STL [R1+0x55dc], R3 ;  /* 0x0055dc0301007387 */ /* 0x0003e20000100800 */
[C---:B0-----:R-:W-:Y:S02]  /*9fe0*/  VIADD R0, R40.reuse, 0xc0 ;  /* 0x000000c028007836 */ /* 0x041fe40000000000 */
[----:B-1----:R-:W-:-:S03]  /*9ff0*/  VIADD R3, R40, 0xc8 ;  /* 0x000000c828037836 */ /* 0x002fc60000000000 */
[----:B------:R0:W-:Y:S04]  /*a000*/  STL [R1+0x55d8], R0 ;  /* 0x0055d80001007387 */ /* 0x0001e80000100800 */
[----:B------:R-:W-:Y:S01]  /*a010*/  STL [R1+0x55d4], R18 ;  /* 0x0055d41201007387 */ /* 0x000fe20000100800 */
[----:B0-----:R-:W-:-:S05]  /*a020*/  VIADD R0, R40, 0xc3 ;  /* 0x000000c328007836 */ /* 0x001fca0000000000 */
[----:B------:R0:W-:Y:S04]  /*a030*/  STL [R1+0x55cc], R0 ;  /* 0x0055cc0001007387 */ /* 0x0001e80000100800 */
[----:B------:R-:W-:Y:S04]  /*a040*/  STL [R1+0x55d0], R46 ;  /* 0x0055d02e01007387 */ /* 0x000fe80000100800 */
[----:B------:R-:W-:Y:S01]  /*a050*/  STL [R1+0x55c8], R43 ;  /* 0x0055c82b01007387 */ /* 0x000fe20000100800 */
[----:B0-----:R-:W-:-:S05]  /*a060*/  VIADD R0, R40, 0xc5 ;  /* 0x000000c528007836 */ /* 0x001fca0000000000 */
[----:B------:R0:W-:Y:S04]  /*a070*/  STL [R1+0x55c4], R0 ;  /* 0x0055c40001007387 */ /* 0x0001e80000100800 */
[----:B------:R-:W-:Y:S01]  /*a080*/  STL [R1+0x55c0], R44 ;  /* 0x0055c02c01007387 */ /* 0x000fe20000100800 */
        /* <DEDUP_REMOVED lines=19> */
[----:B------:R-:W-:Y:S01]  /*a1c0*/  STL [R1+0x5578], R45 ;  /* 0x0055782d01007387 */ /* 0x000fe20000100800 */
[----:B0-----:R-:W-:-:S03]  /*a1d0*/  VIADD R0, R40, 0xd3 ;  /* 0x000000d328007836 */ /* 0x001fc60000000000 */
[----:B------:R0:W-:Y:S01]  /*a1e0*/  STL [R1+0x5568], R3 ;  /* 0x0055680301007387 */ /* 0x0001e20000100800 */
[----:B-1----:R-:W-:-:S03]  /*a1f0*/  VIADD R4, R40, 0xd4 ;  /* 0x000000d428047836 */ /* 0x002fc60000000000 */
        /* <DEDUP_REMOVED lines=9> */
[----:B-1----:R-:W-:Y:S01]  /*a290*/  VIADD R0, R40, 0xff ;  /* 0x000000ff28007836 */ /* 0x002fe20000000000 */
[C---:B------:R-:W-:Y:S02]  /*a2a0*/  LOP3.LUT R40, R2.reuse, 0x60, RZ, 0xfc, !PT ;  /* 0x0000006002287812 */ /* 0x040fe400078efcff */
[----:B--2---:R-:W-:-:S03]  /*a2b0*/  LOP3.LUT R48, R2, 0xa0, RZ, 0xfc, !PT ;  /* 0x000000a002307812 */ /* 0x004fc600078efcff */
[----:B------:R0:W-:Y:S04]  /*a2c0*/  STL [R1+0x2e6c], R40 ;  /* 0x002e6c2801007387 */ /* 0x0001e80000100800 */
[----:B------:R1:W-:Y:S04]  /*a2d0*/  STL [R1+0x2e68], R61 ;  /* 0x002e683d01007387 */ /* 0x0003e80000100800 */
[----:B------:R1:W-:Y:S01]  /*a2e0*/  STL [R1+0x2e64], R48 ;  /* 0x002e643001007387 */ /* 0x0003e20000100800 */
[C---:B0-----:R-:W-:Y:S02]  /*a2f0*/  LOP3.LUT R40, R2.reuse, 0xc0, RZ, 0xfc, !PT ;  /* 0x000000c002287812 */ /* 0x041fe400078efcff */
[----:B------:R-:W-:-:S03]  /*a300*/  LOP3.LUT R2, R2, 0xe0, RZ, 0xfc, !PT ;  /* 0x000000e002027812 */ /* 0x000fc600078efcff */
[----:B------:R1:W-:Y:S04]  /*a310*/  STL [R1+0x2e60], R40 ;  /* 0x002e602801007387 */ /* 0x0003e80000100800 */
[----:B------:R1:W-:Y:S01]  /*a320*/  STL [R1+0x2e5c], R2 ;  /* 0x002e5c0201007387 */ /* 0x0003e20000100800 */
[----:B------:R-:W-:Y:S05]  /*a330*/  @!P0 BRA `(.L_x_0) ;  /* 0x00000cdc00208947 */ /* 0x000fea0003800000 */
[----:B------:R0:W-:Y:S01]  /*a340*/  STL [R1+0x5d70], R35 ;  /* 0x005d702301007387 */ /* 0x0001e20000100800 */
[----:B-1----:R-:W-:Y:S01]  /*a350*/  IABS R40, R19 ;  /* 0x0000001300287213 */ /* 0x002fe20000000000 */
[----:B------:R-:W-:Y:S01]  /*a360*/  ULDC.64 UR8, c[0x0][0x218] ;  /* 0x0000860000087ab9 */ /* 0x000fe20000000a00 */
[----:B------:R-:W-:Y:S01]  /*a370*/  IABS R2, R47 ;  /* 0x0000002f00027213 */ /* 0x000fe20000000000 */
[----:B------:R-:W-:Y:S01]  /*a380*/  ULDC UR7, c[0x0][0x240] ;  /* 0x0000900000077ab9 */ /* 0x000fe20000000800 */
[----:B------:R-:W-:Y:S01]  /*a390*/  ULDC UR59, c[0x0][0x234] ;  /* 0x00008d00003b7ab9 */ /* 0x000fe20000000800 */
[----:B------:R-:W-:Y:S01]  /*a3a0*/  ULDC.64 UR34, c[0x0][0x210] ;  /* 0x0000840000227ab9 */ /* 0x000fe20000000a00 */
[----:B------:R-:W-:Y:S01]  /*a3b0*/  ULDC UR10, c[0x0][0x238] ;  /* 0x00008e00000a7ab9 */ /* 0x000fe20000000800 */
[----:B------:R-:W-:Y:S01]  /*a3c0*/  ULDC UR11, c[0x0][0x238] ;  /* 0x00008e00000b7ab9 */ /* 0x000fe20000000800 */
[----:B------:R-:W-:Y:S01]  /*a3d0*/  ULDC UR12, c[0x0][0x238] ;  /* 0x00008e00000c7ab9 */ /* 0x000fe20000000800 */
[----:B0-----:R-:W2:Y:S01]  /*a3e0*/  LDL R35, [R1+0x2e54] ;  /* 0x002e540001237983 */ /* 0x001ea20000100800 */
[----:B------:R-:W-:Y:S01]  /*a3f0*/  ULDC UR13, c[0x0][0x238] ;  /* 0x00008e00000d7ab9 */ /* 0x000fe20000000800 */
[----:B------:R-:W-:Y:S01]  /*a400*/  ULDC UR14, c[0x0][0x238] ;  /* 0x00008e00000e7ab9 */ /* 0x000fe20000000800 */
[----:B------:R-:W-:Y:S01]  /*a410*/  ULDC UR15, c[0x0][0x238] ;  /* 0x00008e00000f7ab9 */ /* 0x000fe20000000800 */
[----:B------:R0:W-:Y:S01]  /*a420*/  STL [R1+0x5d6c], R36 ;  /* 0x005d6c2401007387 */ /* 0x0001e20000100800 */
[----:B------:R-:W-:Y:S01]  /*a430*/  ULDC UR16, c[0x0][0x238] ;  /* 0x00008e0000107ab9 */ /* 0x000fe20000000800 */
        /* <DEDUP_REMOVED lines=8> */
[----:B0-----:R-:W3:Y:S01]  /*a4c0*/  LDL R36, [R1+0x2e58] ;  /* 0x002e580001247983 */ /* 0x001ee20000100800 */
        /* <DEDUP_REMOVED lines=13> */
[----:B0-----:R-:W4:Y:S01]  /*a5a0*/  LDL R37, [R1+0x2e70] ;  /* 0x002e700001257983 */ /* 0x001f220000100800 */
[----:B------:R-:W0:Y:S01]  /*a5b0*/  I2F.RP R19, R40 ;  /* 0x0000002800137306 */ /* 0x000e220000209400 */
[----:B------:R-:W-:Y:S01]  /*a5c0*/  ULDC UR39, c[0x0][0x238] ;  /* 0x00008e0000277ab9 */ /* 0x000fe20000000800 */
[----:B------:R-:W-:Y:S01]  /*a5d0*/  ULDC UR40, c[0x0][0x238] ;  /* 0x00008e0000287ab9 */ /* 0x000fe20000000800 */
[----:B------:R-:W-:Y:S01]  /*a5e0*/  STL [R1+0x5d64], R38 ;  /* 0x005d642601007387 */ /* 0x000fe20000100800 */
[----:B------:R-:W-:Y:S01]  /*a5f0*/  ULDC UR41, c[0x0][0x238] ;  /* 0x00008e0000297ab9 */ /* 0x000fe20000000800 */
        /* <DEDUP_REMOVED lines=18> */
[----:B------:R1:W-:Y:S01]  /*a720*/  STL [R1+0x5d50], R52 ;  /* 0x005d503401007387 */ /* 0x0003e20000100800 */
[----:B------:R-:W-:Y:S01]  /*a730*/  ULDC UR57, c[0x0][0x238] ;  /* 0x00008e0000397ab9 */ /* 0x000fe20000000800 */
[----:B------:R-:W-:Y:S01]  /*a740*/  ULDC UR56, c[0x0][0x238] ;  /* 0x00008e0000387ab9 */ /* 0x000fe20000000800 */
[----:B------:R-:W-:Y:S01]  /*a750*/  ULDC UR55, c[0x0][0x238] ;  /* 0x00008e0000377ab9 */ /* 0x000fe20000000800 */
[----:B------:R5:W-:Y:S04]  /*a760*/  STL [R1+0x5d4c], R53 ;  /* 0x005d4c3501007387 */ /* 0x000be80000100800 */
[----:B------:R5:W-:Y:S01]  /*a770*/  STL [R1+0x5d48], R54 ;  /* 0x005d483601007387 */ /* 0x000be20000100800 */
[----:B-1----:R-:W-:-:S03]  /*a780*/  IMAD.MOV.U32 R52, RZ, RZ, R18 ;  /* 0x000000ffff347224 */ /* 0x002fc600078e0012 */
[----:B------:R1:W-:Y:S01]  /*a790*/  STL [R1+0x5d44], R55 ;  /* 0x005d443701007387 */ /* 0x0003e20000100800 */
[----:B0-----:R-:W0:Y:S01]  /*a7a0*/  MUFU.RCP R19, R19 ;  /* 0x0000001300137308 */ /* 0x001e220000001000 */
[----:B-----5:R-:W-:Y:S02]  /*a7b0*/  IMAD.MOV.U32 R53, RZ, RZ, R43 ;  /* 0x000000ffff357224 */ /* 0x020fe400078e002b */
[----:B------:R5:W-:Y:S01]  /*a7c0*/  STL [R1+0x5d40], R56 ;  /* 0x005d403801007387 */ /* 0x000be20000100800 */
[----:B------:R-:W-:-:S03]  /*a7d0*/  IMAD.MOV.U32 R54, RZ, RZ, R45 ;  /* 0x000000ffff367224 */ /* 0x000fc600078e002d */
[----:B------:R0:W-:Y:S01]  /*a7e0*/  STL [R1+0x5d3c], R57 ;  /* 0x005d3c3901007387 */ /* 0x0001e20000100800 */
[----:B------:R-:W0:Y:S01]  /*a7f0*/  I2F.RP R18, R2 ;  /* 0x0000000200127306 */ /* 0x000e220000209400 */
[----:B-1----:R-:W-:Y:S02]  /*a800*/  IMAD.MOV.U32 R55, RZ, RZ, R21 ;  /* 0x000000ffff377224 */ /* 0x002fe400078e0015 */
[----:B------:R1:W-:Y:S01]  /*a810*/  STL [R1+0x5d38], R58 ;  /* 0x005d383a01007387 */ /* 0x0003e20000100800 */
[----:B-----5:R-:W-:-:S03]  /*a820*/  IMAD.MOV.U32 R56, RZ, RZ, R44 ;  /* 0x000000ffff387224 */ /* 0x020fc600078e002c */
[----:B------:R5:W-:Y:S01]  /*a830*/  STL [R1+0x5d34], R59 ;  /* 0x005d343b01007387 */ /* 0x000be20000100800 */
[----:B0-----:R-:W-:-:S03]  /*a840*/  VIADD R19, R19, 0xffffffe ;  /* 0x0ffffffe13137836 */ /* 0x001fc60000000000 */
[----:B------:R0:W-:Y:S01]  /*a850*/  STL [R1+0x5d30], R60 ;  /* 0x005d303c01007387 */ /* 0x0001e20000100800 */
[----:B------:R-:W-:Y:S02]  /*a860*/  IMAD.MOV.U32 R57, RZ, RZ, R41 ;  /* 0x000000ffff397224 */ /* 0x000fe400078e0029 */
[----:B-1----:R-:W-:Y:S01]  /*a870*/  IMAD.MOV.U32 R58, RZ, RZ, R46 ;  /* 0x000000ffff3a7224 */ /* 0x002fe200078e002e */
[----:B------:R-:W2:Y:S01]  /*a880*/  LDL R38, [R1+0x2e6c] ;  /* 0x002e6c0001267983 */ /* 0x000ea20000100800 */
[----:B------:R-:W1:Y:S01]  /*a890*/  MUFU.RCP R18, R18 ;  /* 0x0000001200127308 */ /* 0x000e620000001000 */
[----:B-----5:R-:W-:Y:S02]  /*a8a0*/  IMAD.MOV.U32 R59, RZ, RZ, R20 ;  /* 0x000000ffff3b7224 */ /* 0x020fe400078e0014 */
[----:B------:R-:W5:Y:S01]  /*a8b0*/  LDL R50, [R1+0x2e60] ;  /* 0x002e600001327983 */ /* 0x000f620000100800 */
[----:B0-----:R-:W-:-:S03]  /*a8c0*/  IMAD.MOV.U32 R60, RZ, RZ, R42 ;  /* 0x000000ffff3c7224 */ /* 0x001fc600078e002a */
[----:B------:R-:W5:Y:S01]  /*a8d0*/  LDL R39, [R1+0x2e68] ;  /* 0x002e680001277983 */ /* 0x000f620000100800 */
[----:B------:R-:W0:Y:S03]  /*a8e0*/  F2I.FTZ.U32.TRUNC.NTZ R19, R19 ;  /* 0x0000001300137305 */ /* 0x000e26000021f000 */
[----:B------:R-:W5:Y:S04]  /*a8f0*/  LDL R49, [R1+0x2e64] ;  /* 0x002e640001317983 */ /* 0x000f680000100800 */
[----:B------:R-:W5:Y:S01]  /*a900*/  LDL R51, [R1+0x2e5c] ;  /* 0x002e5c0001337983 */ /* 0x000f620000100800 */
[----:B-1----:R-:W-:-:S04]  /*a910*/  VIADD R18, R18, 0xffffffe ;  /* 0x0ffffffe12127836 */ /* 0x002fc80000000000 */
[----:B------:R1:W1:Y:S01]  /*a920*/  F2I.FTZ.U32.TRUNC.NTZ R21, R18 ;  /* 0x0000001200157305 */ /* 0x000262000021f000 */
[----:B0-----:R-:W-:-:S04]  /*a930*/  IMAD.MOV R20, RZ, RZ, -R19 ;  /* 0x000000ffff147224 */ /* 0x001fc800078e0a13 */
[----:B------:R-:W-:Y:S02]  /*a940*/  IMAD R20, R20, R40, RZ ;  /* 0x0000002814147224 */ /* 0x000fe400078e02ff */
[----:B-1----:R-:W-:-:S04]  /*a950*/  IMAD.MOV.U32 R18, RZ, RZ, RZ ;  /* 0x000000ffff127224 */ /* 0x002fc800078e00ff */
[----:B------:R-:W-:-:S04]  /*a960*/  IMAD.HI.U32 R18, R19, R20, R18 ;  /* 0x0000001413127227 */ /* 0x000fc800078e0012 */
[----:B------:R-:W-:Y:S02]  /*a970*/  IMAD.MOV R61, RZ, RZ, -R21 ;  /* 0x000000ffff3d7224 */ /* 0x000fe400078e0a15 */
[----:B------:R-:W-:Y:S02]  /*a980*/  IMAD.MOV.U32 R20, RZ, RZ, RZ ;  /* 0x000000ffff147224 */ /* 0x000fe400078e00ff */
[----:B------:R-:W-:-:S04]  /*a990*/  IMAD R61, R61, R2, RZ ;  /* 0x000000023d3d7224 */ /* 0x000fc800078e02ff */
[----:B------:R-:W-:Y:S01]  /*a9a0*/  IMAD.HI.U32 R61, R21, R61, R20 ;  /* 0x0000003d153d7227 */ /* 0x000fe200078e0014 */
[----:B---3--:R-:W-:-:S05]  /*a9b0*/  IABS R46, R36 ;  /* 0x00000024002e7213 */ /* 0x008fca0000000000 */
[----:B------:R-:W-:Y:S01]  /*a9c0*/  IMAD.HI.U32 R19, R18, R46, RZ ;  /* 0x0000002e12137227 */ /* 0x000fe200078e00ff */
[----:B----4-:R-:W-:-:S03]  /*a9d0*/  IABS R45, R37 ;  /* 0x00000025002d7213 */ /* 0x010fc60000000000 */
[----:B------:R-:W-:Y:S02]  /*a9e0*/  IMAD.MOV R20, RZ, RZ, -R19 ;  /* 0x000000ffff147224 */ /* 0x000fe400078e0a13 */
[----:B------:R-:W-:-:S04]  /*a9f0*/  IMAD.HI.U32 R21, R18, R45, RZ ;  /* 0x0000002d12157227 */ /* 0x000fc800078e00ff */
[----:B------:R-:W-:Y:S02]  /*aa00*/  IMAD.MOV R19, RZ, RZ, -R21 ;  /* 0x000000ffff137224 */ /* 0x000fe400078e0a15 */
[----:B------:R-:W-:Y:S01]  /*aa10*/  IMAD R46, R40, R20, R46 ;  /* 0x00000014282e7224 */ /* 0x000fe200078e022e */
[----:B--2---:R-:W-:-:S05]  /*aa20*/  IABS R44, R38 ;  /* 0x00000026002c7213 */ /* 0x004fca0000000000 */
[----:B------:R-:W-:Y:S01]  /*aa30*/  IMAD.HI.U32 R21, R18, R44, RZ ;  /* 0x0000002c12157227 */ /* 0x000fe200078e00ff */
[----:B-----5:R-:W-:-:S03]  /*aa40*/  IABS R20, R50 ;  /* 0x0000003200147213 */ /* 0x020fc60000000000 */
[----:B------:R-:W-:-:S04]  /*aa50*/  IMAD.MOV R21, RZ, RZ, -R21 ;  /* 0x000000ffff157224 */ /* 0x000fc800078e0a15 */
[----:B------:R-:W-:Y:S02]  /*aa60*/  IMAD R21, R40, R21, R44 ;  /* 0x0000001528157224 */ /* 0x000fe400078e022c */
[----:B------:R-:W-:-:S04]  /*aa70*/  IMAD.HI.U32 R44, R18, R20, RZ ;  /* 0x00000014122c7227 */ /* 0x000fc800078e00ff */
[----:B------:R-:W-:-:S04]  /*aa80*/  IMAD.MOV R44, RZ, RZ, -R44 ;  /* 0x000000ffff2c7224 */ /* 0x000fc800078e0a2c */
[----:B------:R-:W-:Y:S02]  /*aa90*/  IMAD R20, R40, R44, R20 ;  /* 0x0000002c28147224 */ /* 0x000fe400078e0214 */
[----:B------:R-:W2:Y:S01]  /*aaa0*/  LDL R44, [R1+0x55dc] ;  /* 0x0055dc00012c7983 */ /* 0x000ea20000100800 */
[----:B------:R-:W-:-:S05]  /*aab0*/  IABS R47, R35 ;  /* 0x00000023002f7213 */ /* 0x000fca0000000000 */
[----:B------:R-:W-:Y:S01]  /*aac0*/  IMAD.HI.U32 R41, R18, R47, RZ ;  /* 0x0000002f12297227 */ /* 0x000fe200078e00ff */
[----:B------:R-:W-:-:S03]  /*aad0*/  IABS R43, R39 ;  /* 0x00000027002b7213 */ /* 0x000fc60000000000 */
[----:B------:R-:W-:Y:S01]  /*aae0*/  IMAD.MOV R41, RZ, RZ, -R41 ;  /* 0x000000ffff297224 */ /* 0x000fe200078e0a29 */
[----:B------:R-:W-:Y:S01]  /*aaf0*/  IABS R42, R49 ;  /* 0x00000031002a7213 */ /* 0x000fe20000000000 */
[C---:B------:R-:W-:Y:S01]  /*ab00*/  IMAD R45, R40.reuse, R19, R45 ;  /* 0x00000013282d7224 */ /* 0x040fe200078e022d */
[----:B------:R-:W-:Y:S01]  /*ab10*/  IABS R48, R51 ;  /* 0x0000003300307213 */ /* 0x000fe20000000000 */
[----:B------:R-:W-:Y:S02]  /*ab20*/  IMAD R47, R40, R41, R47 ;  /* 0x00000029282f7224 */ /* 0x000fe400078e022f */
[----:B------:R-:W-:-:S03]  /*ab30*/  IMAD.HI.U32 R19, R18, R43, RZ ;  /* 0x0000002b12137227 */ /* 0x000fc600078e00ff */
[----:B------:R-:W-:Y:S01]  /*ab40*/  ISETP.GT.U32.AND P5, PT, R40, R47, PT ;  /* 0x0000002f2800720c */ /* 0x000fe20003fa4070 */
[----:B------:R-:W-:-:S04]  /*ab50*/  IMAD.HI.U32 R41, R18, R42, RZ ;  /* 0x0000002a12297227 */ /* 0x000fc800078e00ff */
[----:B------:R-:W-:Y:S02]  /*ab60*/  IMAD.MOV R19, RZ, RZ, -R19 ;  /* 0x000000ffff137224 */ /* 0x000fe400078e0a13 */
[----:B------:R-:W-:-:S04]  /*ab70*/  IMAD.HI.U32 R18, R18, R48, RZ ;  /* 0x0000003012127227 */ /* 0x000fc800078e00ff */
[C---:B------:R-:W-:Y:S02]  /*ab80*/  IMAD R19, R40.reuse, R19, R43 ;  /* 0x0000001328137224 */ /* 0x040fe400078e022b */
[----:B------:R-:W-:Y:S01]  /*ab90*/  IMAD.MOV R18, RZ, RZ, -R18 ;  /* 0x000000ffff127224 */ /* 0x000fe200078e0a12 */
[C---:B------:R-:W-:Y:S02]  /*aba0*/  ISETP.GT.U32.AND P1, PT, R40.reuse, R46, PT ;  /* 0x0000002e2800720c */ /* 0x040fe40003f24070 */
[C---:B------:R-:W-:Y:S01]  /*abb0*/  ISETP.GT.U32.AND P4, PT, R40.reuse, R19, PT ;  /* 0x000000132800720c */ /* 0x040fe20003f84070 */
[C---:B------:R-:W-:Y:S01]  /*abc0*/  IMAD R18, R40.reuse, R18, R48 ;  /* 0x0000001228127224 */ /* 0x040fe200078e0230 */
[C---:B------:R-:W-:Y:S01]  /*abd0*/  ISETP.GT.U32.AND P2, PT, R40.reuse, R45, PT ;  /* 0x0000002d2800720c */ /* 0x040fe20003f44070 */
[----:B------:R-:W-:Y:S02]  /*abe0*/  IMAD.MOV R41, RZ, RZ, -R41 ;  /* 0x000000ffff297224 */ /* 0x000fe400078e0a29 */
[----:B------:R-:W-:Y:S01]  /*abf0*/  @!P5 IMAD.IADD R47, R47, 0x1, -R40 ;  /* 0x000000012f2fd824 */ /* 0x000fe200078e0a28 */
[C---:B------:R-:W-:Y:S01]  /*ac00*/  ISETP.GT.U32.AND P5, PT, R40.reuse, R18, PT ;  /* 0x000000122800720c */ /* 0x040fe20003fa4070 */
[C---:B------:R-:W-:Y:S01]  /*ac10*/  IMAD R42, R40.reuse, R41, R42 ;  /* 0x00000029282a7224 */ /* 0x040fe200078e022a */
[----:B------:R-:W-:-:S02]  /*ac20*/  ISETP.GT.U32.AND P0, PT, R40, R21, PT ;  /* 0x000000152800720c */ /* 0x000fc40003f04070 */
[----:B------:R-:W-:Y:S01]  /*ac30*/  ISETP.GT.U32.AND P3, PT, R40, R20, PT ;  /* 0x000000142800720c */ /* 0x000fe20003f64070 */
[--C-:B------:R-:W-:Y:S01]  /*ac40*/  @!P1 IMAD.IADD R46, R46, 0x1, -R40.reuse ;  /* 0x000000012e2e9824 */ /* 0x100fe200078e0a28 */
[C---:B------:R-:W-:Y:S01]  /*ac50*/  ISETP.GT.U32.AND P6, PT, R40.reuse, R42, PT ;  /* 0x0000002a2800720c */ /* 0x040fe20003fc4070 */
[--C-:B------:R-:W-:Y:S01]  /*ac60*/  @!P4 IMAD.IADD R19, R19, 0x1, -R40.reuse ;  /* 0x000000011313c824 */ /* 0x100fe200078e0a28 */
[C---:B------:R-:W-:Y:S01]  /*ac70*/  ISETP.GT.U32.AND P1, PT, R40.reuse, R47, PT ;  /* 0x0000002f2800720c */ /* 0x040fe20003f24070 */
[----:B------:R-:W-:Y:S01]  /*ac80*/  @!P2 IMAD.IADD R45, R45, 0x1, -R40 ;  /* 0x000000012d2da824 */ /* 0x000fe200078e0a28 */
[----:B------:R-:W-:-:S03]  /*ac90*/  ISETP.GT.U32.AND P2, PT, R40, R46, PT ;  /* 0x0000002e2800720c */ /* 0x000fc60003f44070 */
[--C-:B------:R-:W-:Y:S01]  /*aca0*/  @!P5 IMAD.IADD R18, R18, 0x1, -R40.reuse ;  /* 0x000000011212d824 */ /* 0x100fe200078e0a28 */
[----:B------:R-:W-:Y:S01]  /*acb0*/  ISETP.GT.U32.AND P5, PT, R40, R19, PT ;  /* 0x000000132800720c */ /* 0x000fe20003fa4070 */
[--C-:B------:R-:W-:Y:S02]  /*acc0*/  @!P0 IMAD.IADD R21, R21, 0x1, -R40.reuse ;  /* 0x0000000115158824 */ /* 0x100fe400078e0a28 */
[--C-:B------:R-:W-:Y:S02]  /*acd0*/  @!P3 IMAD.IADD R20, R20, 0x1, -R40.reuse ;  /* 0x000000011414b824 */ /* 0x100fe400078e0a28 */
[--C-:B------:R-:W-:Y:S01]  /*ace0*/  @!P6 IMAD.IADD R42, R42, 0x1, -R40.reuse ;  /* 0x000000012a2ae824 */ /* 0x100fe200078e0a28 */
[C---:B------:R-:W-:Y:S01]  /*acf0*/  ISETP.GT.U32.AND P6, PT, R40.reuse, R21, PT ;  /* 0x000000152800720c */ /* 0x040fe20003fc4070 */
[--C-:B------:R-:W-:Y:S01]  /*ad00*/  @!P1 IMAD.IADD R47, R47, 0x1, -R40.reuse ;  /* 0x000000012f2f9824 */ /* 0x100fe200078e0a28 */
[----:B------:R-:W-:Y:S01]  /*ad10*/  ISETP.GT.U32.AND P3, PT, R40, R18, PT ;  /* 0x000000122800720c */ /* 0x000fe20003f64070 */
[----:B------:R-:W-:Y:S01]  /*ad20*/  @!P2 IMAD.IADD R46, R46, 0x1, -R40 ;  /* 0x000000012e2ea824 */ /* 0x000fe200078e0a28 */
[----:B------:R-:W-:-:S02]  /*ad30*/  ISETP.GT.U32.AND P1, PT, R40, R42, PT ;  /* 0x0000002a2800720c */ /* 0x000fc40003f24070 */
[----:B------:R-:W-:Y:S01]  /*ad40*/  ISETP.GT.U32.AND P2, PT, R40, R20, PT ;  /* 0x000000142800720c */ /* 0x000fe20003f44070 */
[----:B------:R-:W-:Y:S01]  /*ad50*/  @!P5 IMAD.IADD R19, R19, 0x1, -R40 ;  /* 0x000000011313d824 */ /* 0x000fe200078e0a28 */
[----:B------:R-:W-:Y:S02]  /*ad60*/  ISETP.GE.AND P5, PT, R36, RZ, PT ;  /* 0x000000ff2400720c */ /* 0x000fe40003fa6270 */
[----:B------:R-:W-:-:S03]  /*ad70*/  IABS R41, R0 ;  /* 0x0000000000297213 */ /* 0x000fc60000000000 */
[--C-:B------:R-:W-:Y:S01]  /*ad80*/  @!P6 IMAD.IADD R21, R21, 0x1, -R40.reuse ;  /* 0x000000011515e824 */ /* 0x100fe200078e0a28 */
[----:B------:R-:W-:Y:S01]  /*ad90*/  ISETP.GE.AND P6, PT, R35, RZ, PT ;  /* 0x000000ff2300720c */ /* 0x000fe20003fc6270 */
[--C-:B------:R-:W-:Y:S01]  /*ada0*/  @!P3 IMAD.IADD R18, R18, 0x1, -R40.reuse ;  /* 0x000000011212b824 */ /* 0x100fe200078e0a28 */
[----:B------:R-:W3:Y:S01]  /*adb0*/  LDL.LU R35, [R1+0x5d70] ;  /* 0x005d700001237983 */ /* 0x000ee20000300800 */
[--C-:B------:R-:W-:Y:S01]  /*adc0*/  @!P1 IMAD.IADD R42, R42, 0x1, -R40.reuse ;  /* 0x000000012a2a9824 */ /* 0x100fe200078e0a28 */
[----:B------:R-:W-:Y:S01]  /*add0*/  ISETP.GE.AND P3, PT, R37, RZ, PT ;  /* 0x000000ff2500720c */ /* 0x000fe20003f66270 */
[----:B------:R-:W-:Y:S01]  /*ade0*/  @!P2 IMAD.IADD R20, R20, 0x1, -R40 ;  /* 0x000000011414a824 */ /* 0x000fe200078e0a28 */
[----:B------:R-:W4:Y:S01]  /*adf0*/  LDL.LU R36, [R1+0x5d6c] ;  /* 0x005d6c0001247983 */ /* 0x000f220000300800 */
[----:B------:R-:W-:Y:S01]  /*ae00*/  ISETP.GE.AND P1, PT, R38, RZ, PT ;  /* 0x000000ff2600720c */ /* 0x000fe20003f26270 */
[----:B------:R-:W-:Y:S01]  /*ae10*/  @!P5 IMAD.MOV R46, RZ, RZ, -R46 ;  /* 0x000000ffff2ed224 */ /* 0x000fe200078e0a2e */
[----:B------:R-:W-:Y:S01]  /*ae20*/  ISETP.GE.AND P2, PT, R39, RZ, PT ;  /* 0x000000ff2700720c */ /* 0x000fe20003f46270 */
[----:B------:R-:W5:Y:S01]  /*ae30*/  LDL.LU R37, [R1+0x5d68] ;  /* 0x005d680001257983 */ /* 0x000f620000300800 */
[----:B------:R-:W-:-:S03]  /*ae40*/  ISETP.GE.AND P5, PT, R49, RZ, PT ;  /* 0x000000ff3100720c */ /* 0x000fc60003fa6270 */
[----:B------:R-:W5:Y:S04]  /*ae50*/  LDL.LU R38, [R1+0x5d64] ;  /* 0x005d640001267983 */ /* 0x000f680000300800 */
[----:B------:R-:W5:Y:S04]  /*ae60*/  LDL.LU R39, [R1+0x5d60] ;  /* 0x005d600001277983 */ /* 0x000f680000300800 */
[----:B------:R-:W5:Y:S01]  /*ae70*/  LDL.LU R49, [R1+0x5d5c] ;  /* 0x005d5c0001317983 */ /* 0x000f620000300800 */
[----:B--2---:R-:W-:Y:S02]  /*ae80*/  IMAD.MOV.U32 R48, RZ, RZ, R44 ;  /* 0x000000ffff307224 */ /* 0x004fe400078e002c */
[----:B------:R-:W-:-:S04]  /*ae90*/  IMAD.HI.U32 R44, R61, R41, RZ ;  /* 0x000000293d2c7227 */ /* 0x000fc800078e00ff */
[----:B------:R-:W-:-:S04]  /*aea0*/  IMAD.MOV R44, RZ, RZ, -R44 ;  /* 0x000000ffff2c7224 */ /* 0x000fc800078e0a2c */
[----:B------:R-:W-:Y:S02]  /*aeb0*/  IMAD R41, R2, R44, R41 ;  /* 0x0000002c02297224 */ /* 0x000fe400078e0229 */
[----:B------:R-:W2:Y:S01]  /*aec0*/  LDL.LU R44, [R1+0x100] ;  /* 0x00010000012c7983 */ /* 0x000ea20000300800 */
[----:B------:R-:W-:Y:S01]  /*aed0*/  ISETP.GT.U32.AND P4, PT, R40, R45, PT ;  /* 0x0000002d2800720c */ /* 0x000fe20003f84070 */
[----:B------:R-:W-:Y:S01]  /*aee0*/  @!P2 IMAD.MOV R19, RZ, RZ, -R19 ;  /* 0x000000ffff13a224 */ /* 0x000fe200078e0a13 */
[----:B------:R-:W-:Y:S02]  /*aef0*/  IABS R43, R3 ;  /* 0x00000003002b7213 */ /* 0x000fe40000000000 */
[----:B------:R-:W-:Y:S01]  /*af00*/  ISETP.GT.U32.AND P2, PT, R2, R41, PT ;  /* 0x000000290200720c */ /* 0x000fe20003f44070 */
[----:B------:R-:W-:Y:S01]  /*af10*/  @!P6 IMAD.MOV R47, RZ, RZ, -R47 ;  /* 0x000000ffff2fe224 */ /* 0x000fe200078e0a2f */
[----:B------:R-:W-:-:S07]  /*af20*/  ISETP.GE.AND P6, PT, R4, RZ, PT ;  /* 0x000000ff0400720c */ /* 0x000fce0003fc6270 */
[----:B------:R-:W-:Y:S01]  /*af30*/  @!P4 IMAD.IADD R45, R45, 0x1, -R40 ;  /* 0x000000012d2dc824 */ /* 0x000fe200078e0a28 */
[----:B------:R-:W-:Y:S02]  /*af40*/  ISETP.GE.AND P4, PT, R3, RZ, PT ;  /* 0x000000ff0300720c */ /* 0x000fe40003f86270 */
[----:B------:R-:W-:-:S05]  /*af50*/  IABS R3, R4 ;  /* 0x0000000400037213 */ /* 0x000fca0000000000 */
[----:B------:R-:W-:-:S04]  /*af60*/  IMAD.HI.U32 R4, R61, R3, RZ ;  /* 0x000000033d047227 */ /* 0x000fc800078e00ff */
[----:B------:R-:W-:Y:S02]  /*af70*/  IMAD.MOV R4, RZ, RZ, -R4 ;  /* 0x000000ffff047224 */ /* 0x000fe400078e0a04 */
[----:B------:R-:W-:Y:S02]  /*af80*/  @!P2 IMAD.IADD R41, R41, 0x1, -R2 ;  /* 0x000000012929a824 */ /* 0x000fe400078e0a02 */
[----:B------:R-:W-:Y:S02]  /*af90*/  IMAD R3, R2, R4, R3 ;  /* 0x0000000402037224 */ /* 0x000fe400078e0203 */
[----:B------:R-:W-:Y:S01]  /*afa0*/  @!P3 IMAD.MOV R45, RZ, RZ, -R45 ;  /* 0x000000ffff2db224 */ /* 0x000fe200078e0a2d */
[----:B------:R-:W-:Y:S01]  /*afb0*/  ISETP.GE.AND P3, PT, R50, RZ, PT ;  /* 0x000000ff3200720c */ /* 0x000fe20003f66270 */
[----:B------:R-:W-:Y:S01]  /*afc0*/  @!P1 IMAD.MOV R21, RZ, RZ, -R21 ;  /* 0x000000ffff159224 */ /* 0x000fe200078e0a15 */
[----:B------:R-:W5:Y:S01]  /*afd0*/  LDL.LU R50, [R1+0x5d58] ;  /* 0x005d580001327983 */ /* 0x000f620000300800 */
[----:B------:R-:W-:Y:S01]  /*afe0*/  ISETP.GE.AND P1, PT, R51, RZ, PT ;  /* 0x000000ff3300720c */ /* 0x000fe20003f26270 */
[----:B------:R-:W-:-:S02]  /*aff0*/  @!P5 IMAD.MOV R42, RZ, RZ, -R42 ;  /* 0x000000ffff2ad224 */ /* 0x000fc400078e0a2a */
[----:B------:R-:W5:Y:S01]  /*b000*/  LDL.LU R51, [R1+0x5d54] ;  /* 0x005d540001337983 */ /* 0x000f620000300800 */
[----:B------:R-:W-:Y:S01]  /*b010*/  ISETP.GE.AND P0, PT, R0, RZ, PT ;  /* 0x000000ff0000720c */ /* 0x000fe20003f06270 */
[----:B------:R-:W-:-:S04]  /*b020*/  IMAD.HI.U32 R0, R61, R43, RZ ;  /* 0x0000002b3d007227 */ /* 0x000fc800078e00ff */
[----:B------:R-:W-:-:S04]  /*b030*/  IMAD.MOV R0, RZ, RZ, -R0 ;  /* 0x000000ffff007224 */ /* 0x000fc800078e0a00 */
[----:B------:R-:W-:Y:S01]  /*b040*/  @!P1 IMAD.MOV R18, RZ, RZ, -R18 ;  /* 0x000000ffff129224 */ /* 0x000fe200078e0a12 */
[C---:B------:R-:W-:Y:S01]  /*b050*/  ISETP.GT.U32.AND P1, PT, R2.reuse, R41, PT ;  /* 0x000000290200720c */ /* 0x040fe20003f24070 */
[----:B------:R-:W-:Y:S01]  /*b060*/  IMAD R0, R2, R0, R43 ;  /* 0x0000000002007224 */ /* 0x000fe200078e022b */
[----:B------:R-:W-:Y:S01]  /*b070*/  IABS R43, R6 ;  /* 0x00000006002b7213 */ /* 0x000fe20000000000 */
[----:B------:R-:W-:-:S10]  /*b080*/  @!P3 IMAD.MOV R20, RZ, RZ, -R20 ;  /* 0x000000ffff14b224 */ /* 0x000fd400078e0a14 */
[----:B------:R-:W-:Y:S01]  /*b090*/  @!P1 IMAD.IADD R41, R41, 0x1, -R2 ;  /* 0x0000000129299824 */ /* 0x000fe200078e0a02 */
[----:B--2---:R-:W-:Y:S02]  /*b0a0*/  ISETP.NE.AND P2, PT, R44, RZ, PT ;  /* 0x000000ff2c00720c */ /* 0x004fe40003f45270 */
[----:B------:R-:W-:-:S04]  /*b0b0*/  LOP3.LUT R4, RZ, R44, RZ, 0x33, !PT ;  /* 0x0000002cff047212 */ /* 0x000fc800078e33ff */
[C---:B------:R-:W-:Y:S02]  /*b0c0*/  SEL R47, R4.reuse, R47, !P2 ;  /* 0x0000002f042f7207 */ /* 0x040fe40005000000 */
[C---:B------:R-:W-:Y:S02]  /*b0d0*/  SEL R46, R4.reuse, R46, !P2 ;  /* 0x0000002e042e7207 */ /* 0x040fe40005000000 */
[C---:B------:R-:W-:Y:S01]  /*b0e0*/  SEL R45, R4.reuse, R45, !P2 ;  /* 0x0000002d042d7207 */ /* 0x040fe20005000000 */
[----:B------:R0:W-:Y:S01]  /*b0f0*/  STL [R1+0x73c], R47 ;  /* 0x00073c2f01007387 */ /* 0x0001e20000100800 */
[C---:B------:R-:W-:Y:S02]  /*b100*/  SEL R21, R4.reuse, R21, !P2 ;  /* 0x0000001504157207 */ /* 0x040fe40005000000 */
[C---:B------:R-:W-:Y:S02]  /*b110*/  SEL R19, R4.reuse, R19, !P2 ;  /* 0x0000001304137207 */ /* 0x040fe40005000000 */
[C---:B------:R-:W-:Y:S01]  /*b120*/  SEL R42, R4.reuse, R42, !P2 ;  /* 0x0000002a042a7207 */ /* 0x040fe20005000000 */
[----:B0-----:R-:W2:Y:S04]  /*b130*/  LDL R47, [R1+0x55ec] ;  /* 0x0055ec00012f7983 */ /* 0x001ea80000100800 */
[----:B------:R0:W-:Y:S04]  /*b140*/  STL [R1+0x738], R46 ;  /* 0x0007382e01007387 */ /* 0x0001e80000100800 */
[----:B0-----:R-:W2:Y:S04]  /*b150*/  LDL R46, [R1+0x55e4] ;  /* 0x0055e400012e7983 */ /* 0x001ea80000100800 */
[----:B------:R0:W-:Y:S04]  /*b160*/  STL [R1+0x734], R45 ;  /* 0x0007342d01007387 */ /* 0x0001e80000100800 */
[----:B0-----:R-:W2:Y:S04]  /*b170*/  LDL R45, [R1+0x55e0] ;  /* 0x0055e000012d7983 */ /* 0x001ea80000100800 */
[----:B------:R0:W-:Y:S04]  /*b180*/  STL [R1+0x730], R21 ;  /* 0x0007301501007387 */ /* 0x0001e80000100800 */
[----:B0-----:R-:W3:Y:S04]  /*b190*/  LDL R21, [R1+0x55a4] ;  /* 0x0055a40001157983 */ /* 0x001ee80000100800 */
[----:B------:R0:W-:Y:S04]  /*b1a0*/  STL [R1+0x72c], R19 ;  /* 0x00072c1301007387 */ /* 0x0001e80000100800 */
[----:B0-----:R-:W4:Y:S04]  /*b1b0*/  LDL R19, [R1+0x55a0] ;  /* 0x0055a00001137983 */ /* 0x001f280000100800 */
[----:B------:R0:W-:Y:S04]  /*b1c0*/  STL [R1+0x728], R42 ;  /* 0x0007282a01007387 */ /* 0x0001e80000100800 */
[----:B0-----:R-:W5:Y:S01]  /*b1d0*/  LDL R42, [R1+0x55d8] ;  /* 0x0055d800012a7983 */ /* 0x001f620000100800 */
[----:B------:R-:W-:Y:S01]  /*b1e0*/  IMAD.HI.U32 R44, R61, R43, RZ ;  /* 0x0000002b3d2c7227 */ /* 0x000fe200078e00ff */
[----:B------:R-:W-:-:S02]  /*b1f0*/  SEL R20, R4, R20, !P2 ;  /* 0x0000001404147207 */ /* 0x000fc40005000000 */
[----:B------:R-:W-:Y:S01]  /*b200*/  SEL R4, R4, R18, !P2 ;  /* 0x0000001204047207 */ /* 0x000fe20005000000 */
[----:B------:R-:W-:Y:S02]  /*b210*/  IMAD.MOV R44, RZ, RZ, -R44 ;  /* 0x000000ffff2c7224 */ /* 0x000fe400078e0a2c */
[----:B------:R-:W-:Y:S02]  /*b220*/  STL [R1+0x724], R20 ;  /* 0x0007241401007387 */ /* 0x000fe40000100800 */
[----:B------:R-:W-:Y:S02]  /*b230*/  IMAD R43, R2, R44, R43 ;  /* 0x0000002c022b7224 */ /* 0x000fe400078e022b */
[----:B------:R-:W-:Y:S01]  /*b240*/  IMAD.MOV.U32 R44, RZ, RZ, R52 ;  /* 0x000000ffff2c7224 */ /* 0x000fe200078e0034 */
[----:B------:R0:W-:Y:S01]  /*b250*/  STL [R1+0x720], R4 ;  /* 0x0007200401007387 */ /* 0x0001e20000100800 */
[----:B------:R-:W-:-:S03]  /*b260*/  IMAD.MOV.U32 R52, RZ, RZ, R41 ;  /* 0x000000ffff347224 */ /* 0x000fc600078e0029 */
[----:B------:R-:W2:Y:S01]  /*b270*/  LDL R41, [R1+0x55c4] ;  /* 0x0055c40001297983 */ /* 0x000ea20000100800 */
[----:B------:R-:W-:Y:S02]  /*b280*/  IABS R40, R5 ;  /* 0x0000000500287213 */ /* 0x000fe40000000000 */
[C---:B------:R-:W-:Y:S02]  /*b290*/  ISETP.GT.U32.AND P2, PT, R2.reuse, R3, PT ;  /* 0x000000030200720c */ /* 0x040fe40003f44070 */
[----:B------:R-:W-:Y:S01]  /*b2a0*/  ISETP.GE.AND P3, PT, R5, RZ, PT ;  /* 0x000000ff0500720c */ /* 0x000fe20003f66270 */
[----:B------:R-:W-:Y:S01]  /*b2b0*/  IMAD.HI.U32 R5, R61, R40, RZ ;  /* 0x000000283d057227 */ /* 0x000fe200078e00ff */
[----:B------:R-:W-:-:S03]  /*b2c0*/  ISETP.GT.U32.AND P5, PT, R2, R0, PT ;  /* 0x000000000200720c */ /* 0x000fc60003fa4070 */
[----:B------:R-:W-:-:S04]  /*b2d0*/  IMAD.MOV R5, RZ, RZ, -R5 ;  /* 0x000000ffff057224 */ /* 0x000fc800078e0a05 */
[C---:B------:R-:W-:Y:S02]  /*b2e0*/  IMAD R40, R2.reuse, R5, R40 ;  /* 0x0000000502287224 */ /* 0x040fe400078e0228 */
[--C-:B------:R-:W-:Y:S01]  /*b2f0*/  @!P2 IMAD.IADD R3, R3, 0x1, -R2.reuse ;  /* 0x000000010303a824 */ /* 0x100fe200078e0a02 */
[----:B0-----:R-:W-:Y:S02]  /*b300*/  IABS R4, R7 ;  /* 0x0000000700047213 */ /* 0x001fe40000000000 */
[----:B------:R-:W-:Y:S01]  /*b310*/  ISETP.GT.U32.AND P1, PT, R2, R40, PT ;  /* 0x000000280200720c */ /* 0x000fe20003f24070 */
[----:B------:R-:W-:Y:S01]  /*b320*/  @!P5 IMAD.IADD R0, R0, 0x1, -R2 ;  /* 0x000000010000d824 */ /* 0x000fe200078e0a02 */
[----:B------:R-:W-:Y:S01]  /*b330*/  ISETP.GT.U32.AND P2, PT, R2, R3, PT ;  /* 0x000000030200720c */ /* 0x000fe20003f44070 */
[----:B------:R-:W-:Y:S01]  /*b340*/  IMAD.HI.U32 R18, R61, R4, RZ ;  /* 0x000000043d127227 */ /* 0x000fe200078e00ff */
[----:B------:R-:W-:-:S03]  /*b350*/  IABS R5, R8 ;  /* 0x0000000800057213 */ /* 0x000fc60000000000 */
[----:B------:R-:W-:Y:S01]  /*b360*/  @!P0 IMAD.MOV R52, RZ, RZ, -R52 ;  /* 0x000000ffff348224 */ /* 0x000fe200078e0a34 */
[----:B------:R-:W-:Y:S02]  /*b370*/  ISETP.GE.AND P0, PT, R6, RZ, PT ;  /* 0x000000ff0600720c */ /* 0x000fe40003f06270 */
[----:B------:R-:W-:-:S03]  /*b380*/  ISETP.GT.U32.AND P5, PT, R2, R0, PT ;  /* 0x000000000200720c */ /* 0x000fc60003fa4070 */
[--C-:B------:R-:W-:Y:S01]  /*b390*/  @!P1 IMAD.IADD R40, R40, 0x1, -R2.reuse ;  /* 0x0000000128289824 */ /* 0x100fe200078e0a02 */
[----:B------:R-:W-:Y:S01]  /*b3a0*/  ISETP.GE.AND P1, PT, R7, RZ, PT ;  /* 0x000000ff0700720c */ /* 0x000fe20003f26270 */
[--C-:B------:R-:W-:Y:S01]  /*b3b0*/  @!P2 IMAD.IADD R3, R3, 0x1, -R2.reuse ;  /* 0x000000010303a824 */ /* 0x100fe200078e0a02 */
[----:B------:R0:W-:Y:S07]  /*b3c0*/  STL [R1+0x220], R52 ;  /* 0x0002203401007387 */ /* 0x0001ee0000100800 */
[----:B------:R-:W-:Y:S01]  /*b3d0*/  @!P5 IMAD.IADD R0, R0, 0x1, -R2 ;  /* 0x000000010000d824 */ /* 0x000fe200078e0a02 */
[----:B------:R-:W-:Y:S01]  /*b3e0*/  ISETP.GT.U32.AND P5, PT, R2, R43, PT ;  /* 0x0000002b0200720c */ /* 0x000fe20003fa4070 */
[----:B0-----:R-:W3:Y:S02]  /*b3f0*/  LDL.LU R52, [R1+0x5d50] ;  /* 0x005d500001347983 */ /* 0x001ee40000300800 */
[----:B------:R-:W-:-:S10]  /*b400*/  @!P4 IMAD.MOV R0, RZ, RZ, -R0 ;  /* 0x000000ffff00c224 */ /* 0x000fd400078e0a00 */
[----:B------:R-:W-:Y:S01]  /*b410*/  @!P5 IMAD.IADD R43, R43, 0x1, -R2 ;  /* 0x000000012b2bd824 */ /* 0x000fe200078e0a02 */
[----:B------:R-:W-:-:S04]  /*b420*/  ISETP.GT.U32.AND P5, PT, R2, R40, PT ;  /* 0x000000280200720c */ /* 0x000fc80003fa4070 */
[----:B------:R-:W-:-:S09]  /*b430*/  ISETP.GT.U32.AND P4, PT, R2, R43, PT ;  /* 0x0000002b0200720c */ /* 0x000fd20003f84070 */
[----:B------:R-:W-:-:S04]  /*b440*/  @!P5 IMAD.IADD R40, R40, 0x1, -R2 ;  /* 0x000000012828d824 */ /* 0x000fc800078e0a02 */
[----:B------:R-:W-:Y:S02]  /*b450*/  @!P4 IMAD.IADD R43, R43, 0x1, -R2 ;  /* 0x000000012b2bc824 */ /* 0x000fe400078e0a02 */
[----:B------:R-:W-:Y:S02]  /*b460*/  @!P3 IMAD.MOV R40, RZ, RZ, -R40 ;  /* 0x000000ffff28b224 */ /* 0x000fe400078e0a28 */
[----:B------:R-:W-:Y:S02]  /*b470*/  @!P0 IMAD.MOV R43, RZ, RZ, -R43 ;  /* 0x000000ffff2b8224 */ /* 0x000fe400078e0a2b */
[----:B-----5:R-:W-:Y:S02]  /*b480*/  IMAD.MOV.U32 R20, RZ, RZ, R42 ;  /* 0x000000ffff147224 */ /* 0x020fe400078e002a */
[----:B----4-:R-:W-:Y:S01]  /*b490*/  IMAD.MOV.U32 R42, RZ, RZ, R19 ;  /* 0x000000ffff2a7224 */ /* 0x010fe200078e0013 */
[----:B------:R-:W-:-:S05]  /*b4a0*/  IABS R19, R9 ;  /* 0x0000000900137213 */ /* 0x000fca0000000000 */
[----:B------:R-:W-:Y:S02]  /*b4b0*/  IMAD.MOV.U32 R6, RZ, RZ, R19 ;  /* 0x000000ffff067224 */ /* 0x000fe400078e0013 */
[----:B------:R-:W-:Y:S02]  /*b4c0*/  IMAD.MOV R19, RZ, RZ, -R18 ;  /* 0x000000ffff137224 */ /* 0x000fe400078e0a12 */
[----:B------:R-:W-:-:S04]  /*b4d0*/  IMAD.HI.U32 R18, R61, R5, RZ ;  /* 0x000000053d127227 */ /* 0x000fc800078e00ff */
[----:B------:R-:W-:Y:S02]  /*b4e0*/  IMAD.MOV R18, RZ, RZ, -R18 ;  /* 0x000000ffff127224 */ /* 0x000fe400078e0a12 */
[----:B------:R-:W-:-:S04]  /*b4f0*/  IMAD.HI.U32 R7, R61, R6, RZ ;  /* 0x000000063d077227 */ /* 0x000fc800078e00ff */
[C---:B------:R-:W-:Y:S02]  /*b500*/  IMAD R5, R2.reuse, R18, R5 ;  /* 0x0000001202057224 */ /* 0x040fe400078e0205 */
[----:B------:R-:W-:Y:S02]  /*b510*/  IMAD.MOV R7, RZ, RZ, -R7 ;  /* 0x000000ffff077224 */ /* 0x000fe400078e0a07 */
[----:B------:R-:W-:Y:S02]  /*b520*/  IMAD.MOV.U32 R18, RZ, RZ, R53 ;  /* 0x000000ffff127224 */ /* 0x000fe400078e0035 */
[----:B------:R-:W-:Y:S02]  /*b530*/  IMAD.MOV.U32 R53, RZ, RZ, R3 ;  /* 0x000000ffff357224 */ /* 0x000fe400078e0003 */
[----:B------:R-:W-:Y:S02]  /*b540*/  IMAD R3, R2, R7, R6 ;  /* 0x0000000702037224 */ /* 0x000fe400078e0206 */
[----:B------:R-:W-:-:S02]  /*b550*/  IMAD.MOV.U32 R7, RZ, RZ, R53 ;  /* 0x000000ffff077224 */ /* 0x000fc400078e0035 */
[C---:B------:R-:W-:Y:S02]  /*b560*/  IMAD R4, R2.reuse, R19, R4 ;  /* 0x0000001302047224 */ /* 0x040fe400078e0204 */
[----:B------:R-:W-:Y:S01]  /*b570*/  @!P6 IMAD.MOV R7, RZ, RZ, -R7 ;  /* 0x000000ffff07e224 */ /* 0x000fe200078e0a07 */
[----:B------:R-:W4:Y:S02]  /*b580*/  LDL R19, [R1+0x55cc] ;  /* 0x0055cc0001137983 */ /* 0x000f240000100800 */
[C---:B------:R-:W-:Y:S02]  /*b590*/  ISETP.GT.U32.AND P2, PT, R2.reuse, R4, PT ;  /* 0x000000040200720c */ /* 0x040fe40003f44070 */
[----:B------:R-:W-:Y:S04]  /*b5a0*/  STL [R1+0x224], R0 ;  /* 0x0002240001007387 */ /* 0x000fe80000100800 */
[----:B------:R0:W-:Y:S04]  /*b5b0*/  STL [R1+0x228], R53 ;  /* 0x0002283501007387 */ /* 0x0001e80000100800 */
[----:B0-----:R-:W5:Y:S04]  /*b5c0*/  LDL.LU R53, [R1+0x5d4c] ;  /* 0x005d4c0001357983 */ /* 0x001f680000300800 */
[----:B------:R-:W-:Y:S01]  /*b5d0*/  @!P6 STL [R1+0x228], R7 ;  /* 0x000228070100e387 */ /* 0x000fe20000100800 */
[----:B------:R-:W-:Y:S01]  /*b5e0*/  ISETP.GT.U32.AND P6, PT, R2, R5, PT ;  /* 0x000000050200720c */ /* 0x000fe20003fc4070 */
[----:B------:R-:W-:-:S12]  /*b5f0*/  @!P2 IMAD.IADD R4, R4, 0x1, -R2 ;  /* 0x000000010404a824 */ /* 0x000fd800078e0a02 */
[--C-:B------:R-:W-:Y:S01]  /*b600*/  @!P6 IMAD.IADD R5, R5, 0x1, -R2.reuse ;  /* 0x000000010505e824 */ /* 0x100fe200078e0a02 */
[----:B------:R-:W-:Y:S01]  /*b610*/  ISETP.GT.U32.AND P6, PT, R2, R4, PT ;  /* 0x000000040200720c */ /* 0x000fe20003fc4070 */
[----:B------:R-:W-:Y:S04]  /*b620*/  STL [R1+0x22c], R40 ;  /* 0x00022c2801007387 */ /* 0x000fe80000100800 */
[----:B------:R2:W-:Y:S08]  /*b630*/  STL [R1+0x230], R43 ;  /* 0x0002302b01007387 */ /* 0x0005f00000100800 */
[----:B------:R-:W-:-:S02]  /*b640*/  @!P6 IMAD.IADD R4, R4, 0x1, -R2 ;  /* 0x000000010404e824 */ /* 0x000fc400078e0a02 */
[----:B--2---:R-:W-:Y:S02]  /*b650*/  IMAD.MOV.U32 R43, RZ, RZ, R41 ;  /* 0x000000ffff2b7224 */ /* 0x004fe400078e0029 */
[----:B------:R-:W-:Y:S02]  /*b660*/  IMAD.MOV.U32 R41, RZ, RZ, R54 ;  /* 0x000000ffff297224 */ /* 0x000fe400078e0036 */
[----:B------:R-:W-:Y:S02]  /*b670*/  IMAD.MOV.U32 R54, RZ, RZ, R4 ;  /* 0x000000ffff367224 */ /* 0x000fe400078e0004 */
[----:B------:R-:W2:Y:S01]  /*b680*/  LDL R4, [R1+0x556c] ;  /* 0x00556c0001047983 */ /* 0x000ea20000100800 */
[----:B------:R-:W-:Y:S02]  /*b690*/  ISETP.GT.U32.AND P5, PT, R2, R3, PT ;  /* 0x000000030200720c */ /* 0x000fe40003fa4070 */
[----:B------:R-:W-:Y:S02]  /*b6a0*/  IABS R0, R10 ;  /* 0x0000000a00007213 */ /* 0x000fe40000000000 */
[----:B------:R-:W-:-:S03]  /*b6b0*/  ISETP.GE.AND P4, PT, R8, RZ, PT ;  /* 0x000000ff0800720c */ /* 0x000fc60003f86270 */
[----:B------:R-:W-:-:S04]  /*b6c0*/  IMAD.HI.U32 R8, R61, R0, RZ ;  /* 0x000000003d087227 */ /* 0x000fc800078e00ff */
[----:B------:R-:W-:Y:S02]  /*b6d0*/  IMAD.MOV R8, RZ, RZ, -R8 ;  /* 0x000000ffff087224 */ /* 0x000fe400078e0a08 */
[----:B------:R-:W-:Y:S01]  /*b6e0*/  @!P5 IMAD.IADD R3, R3, 0x1, -R2 ;  /* 0x000000010303d824 */ /* 0x000fe200078e0a02 */
[----:B------:R-:W-:Y:S01]  /*b6f0*/  IABS R6, R11 ;  /* 0x0000000b00067213 */ /* 0x000fe20000000000 */
[C---:B------:R-:W-:Y:S01]  /*b700*/  IMAD R8, R2.reuse, R8, R0 ;  /* 0x0000000802087224 */ /* 0x040fe200078e0200 */
[C---:B------:R-:W-:Y:S02]  /*b710*/  ISETP.GT.U32.AND P5, PT, R2.reuse, R5, PT ;  /* 0x000000050200720c */ /* 0x040fe40003fa4070 */
[C---:B------:R-:W-:Y:S01]  /*b720*/  ISETP.GT.U32.AND P3, PT, R2.reuse, R3, PT ;  /* 0x000000030200720c */ /* 0x040fe20003f64070 */
[----:B------:R-:W-:Y:S01]  /*b730*/  IMAD.HI.U32 R7, R61, R6, RZ ;  /* 0x000000063d077227 */ /* 0x000fe200078e00ff */
[----:B------:R-:W-:-:S03]  /*b740*/  ISETP.GT.U32.AND P6, PT, R2, R8, PT ;  /* 0x000000080200720c */ /* 0x000fc60003fc4070 */
[----:B------:R-:W-:Y:S01]  /*b750*/  IMAD.MOV R7, RZ, RZ, -R7 ;  /* 0x000000ffff077224 */ /* 0x000fe200078e0a07 */
[----:B------:R-:W-:-:S03]  /*b760*/  IABS R0, R14 ;  /* 0x0000000e00007213 */ /* 0x000fc60000000000 */
[----:B------:R-:W-:Y:S02]  /*b770*/  IMAD R6, R2, R7, R6 ;  /* 0x0000000702067224 */ /* 0x000fe400078e0206 */
[--C-:B------:R-:W-:Y:S02]  /*b780*/  @!P5 IMAD.IADD R5, R5, 0x1, -R2.reuse ;  /* 0x000000010505d824 */ /* 0x100fe400078e0a02 */
[--C-:B------:R-:W-:Y:S01]  /*b790*/  @!P3 IMAD.IADD R3, R3, 0x1, -R2.reuse ;  /* 0x000000010303b824 */ /* 0x100fe200078e0a02 */
[----:B------:R-:W-:Y:S01]  /*b7a0*/  ISETP.GE.AND P3, PT, R11, RZ, PT ;  /* 0x000000ff0b00720c */ /* 0x000fe20003f66270 */
[----:B------:R-:W-:Y:S01]  /*b7b0*/  @!P6 IMAD.IADD R8, R8, 0x1, -R2 ;  /* 0x000000010808e824 */ /* 0x000fe200078e0a02 */
[----:B------:R-:W-:Y:S01]  /*b7c0*/  ISETP.GT.U32.AND P5, PT, R2, R6, PT ;  /* 0x000000060200720c */ /* 0x000fe20003fa4070 */
[----:B------:R-:W-:Y:S01]  /*b7d0*/  IMAD.HI.U32 R11, R61, R0, RZ ;  /* 0x000000003d0b7227 */ /* 0x000fe200078e00ff */
[----:B------:R-:W-:Y:S02]  /*b7e0*/  ISETP.GE.AND P0, PT, R10, RZ, PT ;  /* 0x000000ff0a00720c */ /* 0x000fe40003f06270 */
[----:B------:R-:W-:Y:S01]  /*b7f0*/  IABS R10, R13 ;  /* 0x0000000d000a7213 */ /* 0x000fe20000000000 */
[----:B------:R-:W-:Y:S01]  /*b800*/  @!P1 IMAD.MOV R54, RZ, RZ, -R54 ;  /* 0x000000ffff369224 */ /* 0x000fe200078e0a36 */
[----:B------:R-:W-:Y:S01]  /*b810*/  ISETP.GT.U32.AND P1, PT, R2, R8, PT ;  /* 0x000000080200720c */ /* 0x000fe20003f24070 */
[----:B------:R-:W-:-:S02]  /*b820*/  IMAD.MOV R11, RZ, RZ, -R11 ;  /* 0x000000ffff0b7224 */ /* 0x000fc400078e0a0b */
[----:B------:R-:W-:Y:S02]  /*b830*/  IMAD.MOV.U32 R40, RZ, RZ, R18 ;  /* 0x000000ffff287224 */ /* 0x000fe400078e0012 */
[----:B------:R-:W-:-:S04]  /*b840*/  IMAD.HI.U32 R18, R61, R10, RZ ;  /* 0x0000000a3d127227 */ /* 0x000fc800078e00ff */
[----:B------:R-:W-:Y:S02]  /*b850*/  IMAD R0, R2, R11, R0 ;  /* 0x0000000b02007224 */ /* 0x000fe400078e0200 */
[----:B------:R-:W-:Y:S02]  /*b860*/  IMAD.MOV.U32 R11, RZ, RZ, R5 ;  /* 0x000000ffff0b7224 */ /* 0x000fe400078e0005 */
[----:B------:R-:W-:Y:S01]  /*b870*/  IMAD.MOV R18, RZ, RZ, -R18 ;  /* 0x000000ffff127224 */ /* 0x000fe200078e0a12 */
[----:B------:R-:W-:Y:S01]  /*b880*/  ISETP.GE.AND P2, PT, R9, RZ, PT ;  /* 0x000000ff0900720c */ /* 0x000fe20003f46270 */
[--C-:B------:R-:W-:Y:S01]  /*b890*/  @!P5 IMAD.IADD R6, R6, 0x1, -R2.reuse ;  /* 0x000000010606d824 */ /* 0x100fe200078e0a02 */
[----:B------:R-:W-:Y:S01]  /*b8a0*/  IABS R9, R12 ;  /* 0x0000000c00097213 */ /* 0x000fe20000000000 */
[----:B------:R-:W-:Y:S01]  /*b8b0*/  @!P4 IMAD.MOV R11, RZ, RZ, -R11 ;  /* 0x000000ffff0bc224 */ /* 0x000fe200078e0a0b */
[----:B------:R-:W-:Y:S01]  /*b8c0*/  ISETP.GE.AND P5, PT, R12, RZ, PT ;  /* 0x000000ff0c00720c */ /* 0x000fe20003fa6270 */
[----:B------:R0:W-:Y:S01]  /*b8d0*/  STL [R1+0x234], R54 ;  /* 0x0002343601007387 */ /* 0x0001e20000100800 */
[----:B------:R-:W-:-:S03]  /*b8e0*/  @!P1 IMAD.IADD R8, R8, 0x1, -R2 ;  /* 0x0000000108089824 */ /* 0x000fc600078e0a02 */
[----:B0-----:R-:W4:Y:S01]  /*b8f0*/  LDL.LU R54, [R1+0x5d48] ;  /* 0x005d480001367983 */ /* 0x001f220000300800 */
[----:B--2---:R-:W-:Y:S02]  /*b900*/  IMAD.MOV.U32 R12, RZ, RZ, R4 ;  /* 0x000000ffff0c7224 */ /* 0x004fe400078e0004 */
[----:B------:R-:W-:Y:S02]  /*b910*/  IMAD R4, R2, R18, R10 ;  /* 0x0000001202047224 */ /* 0x000fe400078e020a */
[----:B------:R-:W2:Y:S04]  /*b920*/  LDL R18, [R1+0x55b4] ;  /* 0x0055b40001127983 */ /* 0x000ea80000100800 */
[----:B------:R0:W-:Y:S02]  /*b930*/  STL [R1+0x238], R11 ;  /* 0x0002380b01007387 */ /* 0x0001e40000100800 */
[----:B0-----:R-:W-:-:S02]  /*b940*/  IMAD.MOV.U32 R11, RZ, RZ, R42 ;  /* 0x000000ffff0b7224 */ /* 0x001fc400078e002a */
[----:B---3--:R-:W-:Y:S02]  /*b950*/  IMAD.MOV.U32 R42, RZ, RZ, R21 ;  /* 0x000000ffff2a7224 */ /* 0x008fe400078e0015 */
[----:B------:R-:W-:Y:S02]  /*b960*/  IMAD.MOV.U32 R21, RZ, RZ, R55 ;  /* 0x000000ffff157224 */ /* 0x000fe400078e0037 */
[----:B------:R-:W-:Y:S02]  /*b970*/  IMAD.MOV.U32 R55, RZ, RZ, R8 ;  /* 0x000000ffff377224 */ /* 0x000fe400078e0008 */
[----:B------:R-:W3:Y:S01]  /*b980*/  LDL R8, [R1+0x557c] ;  /* 0x00557c0001087983 */ /* 0x000ee20000100800 */
[----:B------:R-:W-:-:S04]  /*b990*/  IMAD.HI.U32 R7, R61, R9, RZ ;  /* 0x000000093d077227 */ /* 0x000fc800078e00ff */
[----:B------:R-:W-:-:S04]  /*b9a0*/  IMAD.MOV R7, RZ, RZ, -R7 ;  /* 0x000000ffff077224 */ /* 0x000fc800078e0a07 */
[----:B------:R-:W-:-:S05]  /*b9b0*/  IMAD R7, R2, R7, R9 ;  /* 0x0000000702077224 */ /* 0x000fca00078e0209 */
[C---:B------:R-:W-:Y:S02]  /*b9c0*/  ISETP.GT.U32.AND P6, PT, R2.reuse, R7, PT ;  /* 0x000000070200720c */ /* 0x040fe40003fc4070 */
[C---:B------:R-:W-:Y:S02]  /*b9d0*/  ISETP.GT.U32.AND P4, PT, R2.reuse, R6, PT ;  /* 0x000000060200720c */ /* 0x040fe40003f84070 */
[----:B------:R-:W-:Y:S02]  /*b9e0*/  ISETP.GT.U32.AND P1, PT, R2, R4, PT ;  /* 0x000000040200720c */ /* 0x000fe40003f24070 */
[----:B------:R-:W-:-:S07]  /*b9f0*/  IABS R9, R15 ;  /* 0x0000000f00097213 */ /* 0x000fce0000000000 */
[--C-:B------:R-:W-:Y:S02]  /*ba00*/  @!P6 IMAD.IADD R7, R7, 0x1, -R2.reuse ;  /* 0x000000010707e824 */ /* 0x100fe400078e0a02 */
[----:B------:R-:W-:-:S03]  /*ba10*/  @!P4 IMAD.IADD R6, R6, 0x1, -R2 ;  /* 0x000000010606c824 */ /* 0x000fc600078e0a02 */
[C---:B------:R-:W-:Y:S01]  /*ba20*/  ISETP.GT.U32.AND P6, PT, R2.reuse, R7, PT ;  /* 0x000000070200720c */ /* 0x040fe20003fc4070 */
[----:B------:R-:W-:Y:S01]  /*ba30*/  @!P0 IMAD.MOV R55, RZ, RZ, -R55 ;  /* 0x000000ffff378224 */ /* 0x000fe200078e0a37 */
[----:B------:R-:W-:Y:S01]  /*ba40*/  ISETP.GT.U32.AND P0, PT, R2, R0, PT ;  /* 0x000000000200720c */ /* 0x000fe20003f04070 */
[----:B------:R-:W-:Y:S01]  /*ba50*/  @!P1 IMAD.IADD R4, R4, 0x1, -R2 ;  /* 0x0000000104049824 */ /* 0x000fe200078e0a02 */
[----:B------:R-:W-:Y:S01]  /*ba60*/  ISETP.GE.AND P1, PT, R15, RZ, PT ;  /* 0x000000ff0f00720c */ /* 0x000fe20003f26270 */
[----:B------:R-:W-:Y:S02]  /*ba70*/  IMAD.MOV.U32 R15, RZ, RZ, R12 ;  /* 0x000000ffff0f7224 */ /* 0x000fe400078e000c */
[----:B------:R-:W-:-:S04]  /*ba80*/  IMAD.HI.U32 R5, R61, R9, RZ ;  /* 0x000000093d057227 */ /* 0x000fc800078e00ff */
[----:B------:R-:W-:Y:S02]  /*ba90*/  IMAD.MOV.U32 R12, RZ, RZ, R6 ;  /* 0x000000ffff0c7224 */ /* 0x000fe400078e0006 */
[----:B------:R-:W-:Y:S01]  /*baa0*/  @!P2 IMAD.MOV R3, RZ, RZ, -R3 ;  /* 0x000000ffff03a224 */ /* 0x000fe200078e0a03 */
[----:B------:R-:W-:Y:S01]  /*bab0*/  IABS R10, R16 ;  /* 0x00000010000a7213 */ /* 0x000fe20000000000 */
[----:B------:R-:W-:Y:S01]  /*bac0*/  IMAD.MOV R5, RZ, RZ, -R5 ;  /* 0x000000ffff057224 */ /* 0x000fe200078e0a05 */
[----:B------:R-:W-:Y:S01]  /*bad0*/  ISETP.GE.AND P2, PT, R13, RZ, PT ;  /* 0x000000ff0d00720c */ /* 0x000fe20003f46270 */
[----:B------:R-:W-:Y:S01]  /*bae0*/  @!P3 IMAD.MOV R12, RZ, RZ, -R12 ;  /* 0x000000ffff0cb224 */ /* 0x000fe200078e0a0c */
[----:B------:R0:W-:Y:S01]  /*baf0*/  STL [R1+0x23c], R3 ;  /* 0x00023c0301007387 */ /* 0x0001e20000100800 */
[----:B------:R-:W-:Y:S01]  /*bb00*/  IMAD.MOV.U32 R13, RZ, RZ, R11 ;  /* 0x000000ffff0d7224 */ /* 0x000fe200078e000b */
[----:B------:R-:W-:Y:S01]  /*bb10*/  IABS R11, R23 ;  /* 0x00000017000b7213 */ /* 0x000fe20000000000 */
[--C-:B------:R-:W-:Y:S01]  /*bb20*/  @!P6 IMAD.IADD R7, R7, 0x1, -R2.reuse ;  /* 0x000000010707e824 */ /* 0x100fe200078e0a02 */
[----:B------:R1:W-:Y:S01]  /*bb30*/  STL [R1+0x240], R55 ;  /* 0x0002403701007387 */ /* 0x0003e20000100800 */
[----:B------:R-:W-:Y:S01]  /*bb40*/  @!P0 IMAD.IADD R0, R0, 0x1, -R2 ;  /* 0x0000000100008824 */ /* 0x000fe200078e0a02 */
[C---:B------:R-:W-:Y:S01]  /*bb50*/  ISETP.GT.U32.AND P0, PT, R2.reuse, R4, PT ;  /* 0x000000040200720c */ /* 0x040fe20003f04070 */
[----:B0-----:R-:W-:-:S02]  /*bb60*/  IMAD R3, R2, R5, R9 ;  /* 0x0000000502037224 */ /* 0x001fc400078e0209 */
[----:B------:R-:W-:Y:S01]  /*bb70*/  IMAD.HI.U32 R5, R61, R10, RZ ;  /* 0x0000000a3d057227 */ /* 0x000fe200078e00ff */
[----:B-1----:R-:W2:Y:S04]  /*bb80*/  LDL.LU R55, [R1+0x5d44] ;  /* 0x005d440001377983 */ /* 0x002ea80000300800 */
[----:B------:R0:W-:Y:S01]  /*bb90*/  STL [R1+0x244], R12 ;  /* 0x0002440c01007387 */ /* 0x0001e20000100800 */
[----:B------:R-:W-:Y:S01]  /*bba0*/  IMAD.MOV R5, RZ, RZ, -R5 ;  /* 0x000000ffff057224 */ /* 0x000fe200078e0a05 */
[----:B------:R-:W-:Y:S01]  /*bbb0*/  IABS R9, R17 ;  /* 0x0000001100097213 */ /* 0x000fe20000000000 */
[----:B0-----:R-:W-:Y:S02]  /*bbc0*/  IMAD.MOV.U32 R12, RZ, RZ, R56 ;  /* 0x000000ffff0c7224 */ /* 0x001fe400078e0038 */
[----:B------:R-:W-:-:S02]  /*bbd0*/  IMAD.MOV.U32 R56, RZ, RZ, R7 ;  /* 0x000000ffff387224 */ /* 0x000fc400078e0007 */
[----:B------:R-:W-:Y:S02]  /*bbe0*/  IMAD.MOV.U32 R7, RZ, RZ, R11 ;  /* 0x000000ffff077224 */ /* 0x000fe400078e000b */
[----:B------:R-:W5:Y:S01]  /*bbf0*/  LDL R11, [R1+0x555c] ;  /* 0x00555c00010b7983 */ /* 0x000f620000100800 */
[----:B------:R-:W-:Y:S02]  /*bc00*/  IMAD R5, R2, R5, R10 ;  /* 0x0000000502057224 */ /* 0x000fe400078e020a */
[----:B------:R-:W-:Y:S01]  /*bc10*/  IMAD.HI.U32 R6, R61, R9, RZ ;  /* 0x000000093d067227 */ /* 0x000fe200078e00ff */
[----:B------:R-:W-:-:S03]  /*bc20*/  ISETP.GE.AND P4, PT, R14, RZ, PT ;  /* 0x000000ff0e00720c */ /* 0x000fc60003f86270 */
[----:B------:R-:W-:Y:S01]  /*bc30*/  @!P5 IMAD.MOV R56, RZ, RZ, -R56 ;  /* 0x000000ffff38d224 */ /* 0x000fe200078e0a38 */
[----:B------:R-:W-:Y:S01]  /*bc40*/  ISETP.GT.U32.AND P5, PT, R2, R5, PT ;  /* 0x000000050200720c */ /* 0x000fe20003fa4070 */
[----:B------:R-:W-:Y:S01]  /*bc50*/  IMAD.MOV R6, RZ, RZ, -R6 ;  /* 0x000000ffff067224 */ /* 0x000fe200078e0a06 */
[----:B------:R-:W-:Y:S01]  /*bc60*/  IABS R10, R22 ;  /* 0x00000016000a7213 */ /* 0x000fe20000000000 */
[----:B------:R-:W-:Y:S01]  /*bc70*/  @!P0 IMAD.IADD R4, R4, 0x1, -R2 ;  /* 0x0000000104048824 */ /* 0x000fe200078e0a02 */
[----:B------:R-:W-:Y:S01]  /*bc80*/  ISETP.GE.AND P0, PT, R16, RZ, PT ;  /* 0x000000ff1000720c */ /* 0x000fe20003f06270 */
[----:B------:R-:W-:Y:S02]  /*bc90*/  IMAD.MOV.U32 R16, RZ, RZ, R12 ;  /* 0x000000ffff107224 */ /* 0x000fe400078e000c */
[----:B------:R-:W-:Y:S02]  /*bca0*/  IMAD R9, R2, R6, R9 ;  /* 0x0000000602097224 */ /* 0x000fe400078e0209 */
[----:B------:R-:W-:Y:S01]  /*bcb0*/  IMAD.HI.U32 R12, R61, R10, RZ ;  /* 0x0000000a3d0c7227 */ /* 0x000fe200078e00ff */
[----:B------:R0:W-:Y:S03]  /*bcc0*/  STL [R1+0x248], R56 ;  /* 0x0002483801007387 */ /* 0x0001e60000100800 */
[----:B------:R-:W-:-:S02]  /*bcd0*/  IMAD.MOV R12, RZ, RZ, -R12 ;  /* 0x000000ffff0c7224 */ /* 0x000fc400078e0a0c */
[----:B------:R-:W-:Y:S01]  /*bce0*/  @!P5 IMAD.IADD R5, R5, 0x1, -R2 ;  /* 0x000000010505d824 */ /* 0x000fe200078e0a02 */
[----:B------:R-:W-:Y:S01]  /*bcf0*/  ISETP.GE.AND P5, PT, R22, RZ, PT ;  /* 0x000000ff1600720c */ /* 0x000fe20003fa6270 */
[----:B------:R-:W-:Y:S01]  /*bd00*/  IMAD R10, R2, R12, R10 ;  /* 0x0000000c020a7224 */ /* 0x000fe200078e020a */
[----:B0-----:R-:W2:Y:S04]  /*bd10*/  LDL.LU R56, [R1+0x5d40] ;  /* 0x005d400001387983 */ /* 0x001ea80000300800 */
[----:B------:R-:W4:Y:S04]  /*bd20*/  LDL R22, [R1+0x55b0] ;  /* 0x0055b00001167983 */ /* 0x000f280000100800 */
[----:B------:R-:W2:Y:S01]  /*bd30*/  LDL.LU R12, [R1+0x14] ;  /* 0x00001400010c7983 */ /* 0x000ea20000300800 */
[----:B---3--:R-:W-:Y:S01]  /*bd40*/  IMAD.MOV.U32 R14, RZ, RZ, R8 ;  /* 0x000000ffff0e7224 */ /* 0x008fe200078e0008 */
[----:B------:R-:W-:-:S05]  /*bd50*/  IABS R8, R24 ;  /* 0x0000001800087213 */ /* 0x000fca0000000000 */
[----:B------:R-:W-:Y:S02]  /*bd60*/  IMAD.MOV.U32 R6, RZ, RZ, R8 ;  /* 0x000000ffff067224 */ /* 0x000fe400078e0008 */
[----:B------:R-:W-:-:S04]  /*bd70*/  IMAD.HI.U32 R8, R61, R7, RZ ;  /* 0x000000073d087227 */ /* 0x000fc800078e00ff */
[----:B------:R-:W-:-:S04]  /*bd80*/  IMAD.MOV R8, RZ, RZ, -R8 ;  /* 0x000000ffff087224 */ /* 0x000fc800078e0a08 */
[C---:B------:R-:W-:Y:S02]  /*bd90*/  IMAD R8, R2.reuse, R8, R7 ;  /* 0x0000000802087224 */ /* 0x040fe400078e0207 */
[----:B------:R-:W3:Y:S01]  /*bda0*/  LDL R7, [R1+0x55a8] ;  /* 0x0055a80001077983 */ /* 0x000ee20000100800 */
[----:B------:R-:W-:-:S13]  /*bdb0*/  ISETP.GT.U32.AND P6, PT, R2, R3, PT ;  /* 0x000000030200720c */ /* 0x000fda0003fc4070 */
[----:B------:R-:W-:Y:S01]  /*bdc0*/  @!P6 IMAD.IADD R3, R3, 0x1, -R2 ;  /* 0x000000010303e824 */ /* 0x000fe200078e0a02 */
[----:B------:R-:W-:-:S04]  /*bdd0*/  ISETP.GT.U32.AND P6, PT, R2, R0, PT ;  /* 0x000000000200720c */ /* 0x000fc80003fc4070 */
[----:B------:R-:W-:Y:S01]  /*bde0*/  ISETP.GT.U32.AND P3, PT, R2, R3, PT ;  /* 0x000000030200720c */ /* 0x000fe20003f64070 */
[----:B------:R-:W-:-:S08]  /*bdf0*/  @!P2 IMAD.MOV R4, RZ, RZ, -R4 ;  /* 0x000000ffff04a224 */ /* 0x000fd000078e0a04 */
[----:B------:R-:W-:-:S04]  /*be00*/  @!P6 IMAD.IADD R0, R0, 0x1, -R2 ;  /* 0x000000010000e824 */ /* 0x000fc800078e0a02 */
[----:B------:R-:W-:Y:S01]  /*be10*/  @!P3 IMAD.IADD R3, R3, 0x1, -R2 ;  /* 0x000000010303b824 */ /* 0x000fe200078e0a02 */
[----:B------:R-:W-:Y:S01]  /*be20*/  ISETP.GE.AND P3, PT, R17, RZ, PT ;  /* 0x000000ff1100720c */ /* 0x000fe20003f66270 */
[----:B------:R-:W-:Y:S01]  /*be30*/  IMAD.MOV.U32 R17, RZ, RZ, R16 ;  /* 0x000000ffff117224 */ /* 0x000fe200078e0010 */
[C---:B------:R-:W-:Y:S01]  /*be40*/  ISETP.GT.U32.AND P6, PT, R2.reuse, R9, PT ;  /* 0x000000090200720c */ /* 0x040fe20003fc4070 */
[----:B------:R0:W-:Y:S01]  /*be50*/  STL [R1+0x250], R4 ;  /* 0x0002500401007387 */ /* 0x0001e20000100800 */
[----:B------:R-:W-:Y:S01]  /*be60*/  @!P4 IMAD.MOV R0, RZ, RZ, -R0 ;  /* 0x000000ffff00c224 */ /* 0x000fe200078e0a00 */
[----:B------:R-:W-:-:S04]  /*be70*/  ISETP.GT.U32.AND P2, PT, R2, R5, PT ;  /* 0x000000050200720c */ /* 0x000fc80003f44070 */
[----:B------:R-:W-:Y:S06]  /*be80*/  STL [R1+0x258], R0 ;  /* 0x0002580001007387 */ /* 0x000fec0000100800 */
[----:B------:R-:W-:Y:S02]  /*be90*/  @!P6 IMAD.IADD R9, R9, 0x1, -R2 ;  /* 0x000000010909e824 */ /* 0x000fe400078e0a02 */
[----:B-----5:R-:W-:Y:S02]  /*bea0*/  IMAD.MOV.U32 R16, RZ, RZ, R11 ;  /* 0x000000ffff107224 */ /* 0x020fe400078e000b */
[----:B------:R-:W-:-:S04]  /*beb0*/  IMAD.HI.U32 R11, R61, R6, RZ ;  /* 0x000000063d0b7227 */ /* 0x000fc800078e00ff */
[----:B------:R-:W-:-:S04]  /*bec0*/  IMAD.MOV R11, RZ, RZ, -R11 ;  /* 0x000000ffff0b7224 */ /* 0x000fc800078e0a0b */
[----:B0-----:R-:W-:Y:S02]  /*bed0*/  IMAD R4, R2, R11, R6 ;  /* 0x0000000b02047224 */ /* 0x001fe400078e0206 */
[----:B------:R-:W-:-:S04]  /*bee0*/  IMAD.MOV.U32 R6, RZ, RZ, R3 ;  /* 0x000000ffff067224 */ /* 0x000fc800078e0003 */
[----:B------:R-:W-:Y:S01]  /*bef0*/  @!P1 IMAD.MOV R6, RZ, RZ, -R6 ;  /* 0x000000ffff069224 */ /* 0x000fe200078e0a06 */
[----:B------:R0:W-:Y:S01]  /*bf00*/  STL [R1+0x260], R3 ;  /* 0x0002600301007387 */ /* 0x0001e20000100800 */
[----:B------:R-:W-:-:S03]  /*bf10*/  ISETP.GT.U32.AND P4, PT, R2, R9, PT ;  /* 0x000000090200720c */ /* 0x000fc60003f84070 */
[----:B------:R-:W-:Y:S01]  /*bf20*/  @!P1 STL [R1+0x260], R6 ;  /* 0x0002600601009387 */ /* 0x000fe20000100800 */
[C---:B------:R-:W-:Y:S01]  /*bf30*/  ISETP.GT.U32.AND P1, PT, R2.reuse, R8, PT ;  /* 0x000000080200720c */ /* 0x040fe20003f24070 */
[----:B------:R-:W-:Y:S01]  /*bf40*/  @!P2 IMAD.IADD R5, R5, 0x1, -R2 ;  /* 0x000000010505a824 */ /* 0x000fe200078e0a02 */
[C---:B------:R-:W-:Y:S02]  /*bf50*/  ISETP.GT.U32.AND P6, PT, R2.reuse, R10, PT ;  /* 0x0000000a0200720c */ /* 0x040fe40003fc4070 */
[----:B------:R-:W-:Y:S02]  /*bf60*/  ISETP.GT.U32.AND P2, PT, R2, R4, PT ;  /* 0x000000040200720c */ /* 0x000fe40003f44070 */
[----:B0-----:R-:W-:-:S03]  /*bf70*/  IABS R3, R26 ;  /* 0x0000001a00037213 */ /* 0x001fc60000000000 */
[----:B------:R-:W-:Y:S01]  /*bf80*/  @!P4 IMAD.IADD R9, R9, 0x1, -R2 ;  /* 0x000000010909c824 */ /* 0x000fe200078e0a02 */
[----:B------:R-:W-:-:S03]  /*bf90*/  ISETP.GE.AND P4, PT, R23, RZ, PT ;  /* 0x000000ff1700720c */ /* 0x000fc60003f86270 */
[----:B------:R-:W-:Y:S02]  /*bfa0*/  @!P1 IMAD.IADD R8, R8, 0x1, -R2 ;  /* 0x0000000108089824 */ /* 0x000fe400078e0a02 */
[----:B------:R-:W-:-:S03]  /*bfb0*/  IMAD.HI.U32 R11, R61, R3, RZ ;  /* 0x000000033d0b7227 */ /* 0x000fc600078e00ff */
[----:B------:R-:W-:Y:S01]  /*bfc0*/  ISETP.GT.U32.AND P1, PT, R2, R8, PT ;  /* 0x000000080200720c */ /* 0x000fe20003f24070 */
[----:B------:R-:W-:Y:S02]  /*bfd0*/  @!P0 IMAD.MOV R5, RZ, RZ, -R5 ;  /* 0x000000ffff058224 */ /* 0x000fe400078e0a05 */
[--C-:B------:R-:W-:Y:S02]  /*bfe0*/  @!P6 IMAD.IADD R10, R10, 0x1, -R2.reuse ;  /* 0x000000010a0ae824 */ /* 0x100fe400078e0a02 */
[----:B------:R-:W-:Y:S02]  /*bff0*/  IMAD.MOV R11, RZ, RZ, -R11 ;  /* 0x000000ffff0b7224 */ /* 0x000fe400078e0a0b */
[----:B------:R-:W-:Y:S01]  /*c000*/  @!P2 IMAD.IADD R4, R4, 0x1, -R2 ;  /* 0x000000010404a824 */ /* 0x000fe200078e0a02 */
[----:B------:R-:W-:Y:S01]  /*c010*/  ISETP.GE.AND P2, PT, R24, RZ, PT ;  /* 0x000000ff1800720c */ /* 0x000fe20003f46270 */
[----:B------:R0:W-:Y:S01]  /*c020*/  STL [R1+0x268], R5 ;  /* 0x0002680501007387 */ /* 0x0001e20000100800 */
[----:B------:R-:W-:-:S03]  /*c030*/  ISETP.GT.U32.AND P6, PT, R2, R10, PT ;  /* 0x0000000a0200720c */ /* 0x000fc60003fc4070 */
[----:B------:R-:W-:Y:S02]  /*c040*/  @!P1 IMAD.IADD R8, R8, 0x1, -R2 ;  /* 0x0000000108089824 */ /* 0x000fe400078e0a02 */
[C---:B0-----:R-:W-:Y:S01]  /*c050*/  IMAD R5, R2.reuse, R11, R3 ;  /* 0x0000000b02057224 */ /* 0x041fe200078e0203 */
[----:B------:R-:W-:-:S04]  /*c060*/  ISETP.GT.U32.AND P0, PT, R2, R4, PT ;  /* 0x000000040200720c */ /* 0x000fc80003f04070 */
[----:B------:R-:W-:-:S03]  /*c070*/  ISETP.GT.U32.AND P1, PT, R2, R5, PT ;  /* 0x000000050200720c */ /* 0x000fc60003f24070 */
[----:B------:R-:W-:-:S04]  /*c080*/  @!P6 IMAD.IADD R10, R10, 0x1, -R2 ;  /* 0x000000010a0ae824 */ /* 0x000fc800078e0a02 */
[----:B------:R-:W-:Y:S02]  /*c090*/  @!P5 IMAD.MOV R10, RZ, RZ, -R10 ;  /* 0x000000ffff0ad224 */ /* 0x000fe400078e0a0a */
[----:B------:R-:W-:Y:S01]  /*c0a0*/  @!P0 IMAD.IADD R4, R4, 0x1, -R2 ;  /* 0x0000000104048824 */ /* 0x000fe200078e0a02 */
[----:B------:R-:W-:-:S03]  /*c0b0*/  ISETP.GE.AND P0, PT, R25, RZ, PT ;  /* 0x000000ff1900720c */ /* 0x000fc60003f06270 */
[----:B------:R-:W-:Y:S01]  /*c0c0*/  @!P1 IMAD.IADD R5, R5, 0x1, -R2 ;  /* 0x0000000105059824 */ /* 0x000fe200078e0a02 */
[----:B------:R-:W-:Y:S02]  /*c0d0*/  ISETP.GE.AND P1, PT, R26, RZ, PT ;  /* 0x000000ff1a00720c */ /* 0x000fe40003f26270 */
[----:B------:R-:W5:Y:S01]  /*c0e0*/  LDL R26, [R1+0x55ac] ;  /* 0x0055ac00011a7983 */ /* 0x000f620000100800 */
[----:B---3--:R-:W-:Y:S01]  /*c0f0*/  IMAD.MOV.U32 R0, RZ, RZ, R7 ;  /* 0x000000ffff007224 */ /* 0x008fe200078e0007 */
[----:B------:R-:W-:-:S03]  /*c100*/  IABS R7, R25 ;  /* 0x0000001900077213 */ /* 0x000fc60000000000 */
[----:B------:R-:W-:-:S04]  /*c110*/  IMAD.MOV.U32 R6, RZ, RZ, R0 ;  /* 0x000000ffff067224 */ /* 0x000fc800078e0000 */
[----:B------:R-:W-:Y:S02]  /*c120*/  IMAD.MOV.U32 R23, RZ, RZ, R6 ;  /* 0x000000ffff177224 */ /* 0x000fe400078e0006 */
[----:B------:R-:W-:-:S04]  /*c130*/  IMAD.HI.U32 R6, R61, R7, RZ ;  /* 0x000000073d067227 */ /* 0x000fc800078e00ff */
[----:B------:R-:W-:-:S04]  /*c140*/  IMAD.MOV R6, RZ, RZ, -R6 ;  /* 0x000000ffff067224 */ /* 0x000fc800078e0a06 */
[----:B------:R-:W-:Y:S01]  /*c150*/  IMAD R7, R2, R6, R7 ;  /* 0x0000000602077224 */ /* 0x000fe200078e0207 */
[----:B------:R-:W-:Y:S01]  /*c160*/  IABS R6, R28 ;  /* 0x0000001c00067213 */ /* 0x000fe20000000000 */
[----:B------:R-:W-:Y:S02]  /*c170*/  IMAD.MOV.U32 R24, RZ, RZ, R23 ;  /* 0x000000ffff187224 */ /* 0x000fe400078e0017 */
[----:B------:R-:W-:Y:S02]  /*c180*/  IMAD.MOV.U32 R23, RZ, RZ, R16 ;  /* 0x000000ffff177224 */ /* 0x000fe400078e0010 */
[----:B------:R-:W-:Y:S02]  /*c190*/  IMAD.MOV.U32 R16, RZ, RZ, R13 ;  /* 0x000000ffff107224 */ /* 0x000fe400078e000d */
[----:B------:R-:W-:-:S04]  /*c1a0*/  IMAD.HI.U32 R13, R61, R6, RZ ;  /* 0x000000063d0d7227 */ /* 0x000fc800078e00ff */
[----:B------:R-:W-:-:S04]  /*c1b0*/  IMAD.MOV R13, RZ, RZ, -R13 ;  /* 0x000000ffff0d7224 */ /* 0x000fc800078e0a0d */
[----:B------:R-:W-:Y:S02]  /*c1c0*/  IMAD R6, R2, R13, R6 ;  /* 0x0000000d02067224 */ /* 0x000fe400078e0206 */
[----:B------:R-:W-:Y:S02]  /*c1d0*/  IMAD.MOV.U32 R13, RZ, RZ, R57 ;  /* 0x000000ffff0d7224 */ /* 0x000fe400078e0039 */
[----:B------:R-:W-:-:S04]  /*c1e0*/  IMAD.MOV.U32 R57, RZ, RZ, R9 ;  /* 0x000000ffff397224 */ /* 0x000fc800078e0009 */
[----:B------:R-:W-:Y:S02]  /*c1f0*/  @!P3 IMAD.MOV R57, RZ, RZ, -R57 ;  /* 0x000000ffff39b224 */ /* 0x000fe400078e0a39 */
[----:B--2---:R-:W-:-:S03]  /*c200*/  IMAD.MOV.U32 R25, RZ, RZ, R12 ;  /* 0x000000ffff197224 */ /* 0x004fc600078e000c */
[----:B------:R0:W-:Y:S04]  /*c210*/  STL [R1+0x270], R57 ;  /* 0x0002703901007387 */ /* 0x0001e80000100800 */
[----:B0-----:R-:W2:Y:S04]  /*c220*/  LDL.LU R57, [R1+0x5d3c] ;  /* 0x005d3c0001397983 */ /* 0x001ea80000300800 */
[----:B------:R0:W-:Y:S02]  /*c230*/  STL [R1+0x274], R10 ;  /* 0x0002740a01007387 */ /* 0x0001e40000100800 */
[----:B0-----:R-:W-:-:S02]  /*c240*/  IMAD.MOV.U32 R10, RZ, RZ, R13 ;  /* 0x000000ffff0a7224 */ /* 0x001fc400078e000d */
[----:B------:R-:W-:Y:S02]  /*c250*/  IMAD.MOV.U32 R13, RZ, RZ, R25 ;  /* 0x000000ffff0d7224 */ /* 0x000fe400078e0019 */
[----:B----4-:R-:W-:Y:S02]  /*c260*/  IMAD.MOV.U32 R25, RZ, RZ, R22 ;  /* 0x000000ffff197224 */ /* 0x010fe400078e0016 */
[----:B------:R-:W-:Y:S02]  /*c270*/  IMAD.MOV.U32 R22, RZ, RZ, R41 ;  /* 0x000000ffff167224 */ /* 0x000fe400078e0029 */
[----:B------:R-:W-:Y:S02]  /*c280*/  IMAD.MOV.U32 R41, RZ, RZ, R58 ;  /* 0x000000ffff297224 */ /* 0x000fe400078e003a */
[----:B------:R-:W-:Y:S02]  /*c290*/  IMAD.MOV.U32 R58, RZ, RZ, R8 ;  /* 0x000000ffff3a7224 */ /* 0x000fe400078e0008 */
[----:B------:R-:W-:-:S02]  /*c2a0*/  IMAD.MOV.U32 R8, RZ, RZ, R59 ;  /* 0x000000ffff087224 */ /* 0x000fc400078e003b */
[----:B------:R-:W-:Y:S02]  /*c2b0*/  IMAD.MOV.U32 R59, RZ, RZ, R4 ;  /* 0x000000ffff3b7224 */ /* 0x000fe400078e0004 */
[----:B------:R-:W3:Y:S01]  /*c2c0*/  LDL.LU R4, [R1+0xc] ;  /* 0x00000c0001047983 */ /* 0x000ee20000300800 */
[----:B------:R-:W-:Y:S02]  /*c2d0*/  ISETP.GT.U32.AND P6, PT, R2, R7, PT ;  /* 0x000000070200720c */ /* 0x000fe40003fc4070 */
[----:B------:R-:W-:-:S05]  /*c2e0*/  IABS R0, R27 ;  /* 0x0000001b00007213 */ /* 0x000fca0000000000 */
[----:B------:R-:W-:Y:S01]  /*c2f0*/  IMAD.HI.U32 R11, R61, R0, RZ ;  /* 0x000000003d0b7227 */ /* 0x000fe200078e00ff */
[----:B------:R-:W-:-:S05]  /*c300*/  IABS R3, R29 ;  /* 0x0000001d00037213 */ /* 0x000fca0000000000 */
[----:B------:R-:W-:Y:S02]  /*c310*/  @!P6 IMAD.IADD R7, R7, 0x1, -R2 ;  /* 0x000000010707e824 */ /* 0x000fe400078e0a02 */
[----:B------:R-:W-:Y:S01]  /*c320*/  IMAD.MOV R11, RZ, RZ, -R11 ;  /* 0x000000ffff0b7224 */ /* 0x000fe200078e0a0b */
[C---:B------:R-:W-:Y:S02]  /*c330*/  ISETP.GT.U32.AND P5, PT, R2.reuse, R5, PT ;  /* 0x000000050200720c */ /* 0x040fe40003fa4070 */
[C---:B------:R-:W-:Y:S01]  /*c340*/  ISETP.GT.U32.AND P3, PT, R2.reuse, R7, PT ;  /* 0x000000070200720c */ /* 0x040fe20003f64070 */
[----:B------:R-:W-:Y:S02]  /*c350*/  IMAD R0, R2, R11, R0 ;  /* 0x0000000b02007224 */ /* 0x000fe400078e0200 */
[----:B------:R-:W-:Y:S01]  /*c360*/  IMAD.HI.U32 R11, R61, R3, RZ ;  /* 0x000000033d0b7227 */ /* 0x000fe200078e00ff */
[----:B------:R-:W-:-:S03]  /*c370*/  IABS R12, R30 ;  /* 0x0000001e000c7213 */ /* 0x000fc60000000000 */
[----:B------:R-:W-:Y:S02]  /*c380*/  IMAD.MOV R11, RZ, RZ, -R11 ;  /* 0x000000ffff0b7224 */ /* 0x000fe400078e0a0b */
[----:B------:R-:W-:-:S04]  /*c390*/  IMAD.HI.U32 R9, R61, R12, RZ ;  /* 0x0000000c3d097227 */ /* 0x000fc800078e00ff */
[----:B------:R-:W-:Y:S02]  /*c3a0*/  @!P4 IMAD.MOV R58, RZ, RZ, -R58 ;  /* 0x000000ffff3ac224 */ /* 0x000fe400078e0a3a */
[----:B------:R-:W-:Y:S01]  /*c3b0*/  IMAD R3, R2, R11, R3 ;  /* 0x0000000b02037224 */ /* 0x000fe200078e0203 */
[----:B------:R-:W-:Y:S01]  /*c3c0*/  IABS R11, R31 ;  /* 0x0000001f000b7213 */ /* 0x000fe20000000000 */
[----:B------:R-:W-:Y:S02]  /*c3d0*/  @!P2 IMAD.MOV R59, RZ, RZ, -R59 ;  /* 0x000000ffff3ba224 */ /* 0x000fe400078e0a3b */
[--C-:B------:R-:W-:Y:S01]  /*c3e0*/  @!P3 IMAD.IADD R7, R7, 0x1, -R2.reuse ;  /* 0x000000010707b824 */ /* 0x100fe200078e0a02 */
[----:B------:R0:W-:Y:S01]  /*c3f0*/  STL [R1+0x27c], R58 ;  /* 0x00027c3a01007387 */ /* 0x0001e20000100800 */
[----:B------:R-:W-:Y:S02]  /*c400*/  IMAD.MOV R9, RZ, RZ, -R9 ;  /* 0x000000ffff097224 */ /* 0x000fe400078e0a09 */
[----:B------:R-:W-:Y:S01]  /*c410*/  @!P5 IMAD.IADD R5, R5, 0x1, -R2 ;  /* 0x000000010505d824 */ /* 0x000fe200078e0a02 */
[----:B------:R-:W-:Y:S01]  /*c420*/  ISETP.GE.AND P5, PT, R28, RZ, PT ;  /* 0x000000ff1c00720c */ /* 0x000fe20003fa6270 */
[----:B------:R-:W-:Y:S01]  /*c430*/  IMAD.MOV.U32 R28, RZ, RZ, R8 ;  /* 0x000000ffff1c7224 */ /* 0x000fe200078e0008 */
[----:B------:R-:W-:Y:S01]  /*c440*/  ISETP.GE.AND P2, PT, R27, RZ, PT ;  /* 0x000000ff1b00720c */ /* 0x000fe20003f46270 */
[----:B------:R-:W-:-:S02]  /*c450*/  @!P0 IMAD.MOV R7, RZ, RZ, -R7 ;  /* 0x000000ffff078224 */ /* 0x000fc400078e0a07 */
[----:B------:R-:W-:Y:S01]  /*c460*/  IMAD.HI.U32 R8, R61, R11, RZ ;  /* 0x0000000b3d087227 */ /* 0x000fe200078e00ff */
[----:B0-----:R-:W4:Y:S04]  /*c470*/  LDL.LU R58, [R1+0x5d38] ;  /* 0x005d3800013a7983 */ /* 0x001f280000300800 */
[----:B------:R0:W-:Y:S04]  /*c480*/  STL [R1+0x284], R59 ;  /* 0x0002843b01007387 */ /* 0x0001e80000100800 */
[----:B0-----:R-:W5:Y:S01]  /*c490*/  LDL.LU R59, [R1+0x5d34] ;  /* 0x005d3400013b7983 */ /* 0x001f620000300800 */
[----:B---3--:R-:W-:-:S02]  /*c4a0*/  IMAD.MOV.U32 R27, RZ, RZ, R4 ;  /* 0x000000ffff1b7224 */ /* 0x008fc400078e0004 */
[----:B------:R-:W-:Y:S02]  /*c4b0*/  IMAD R4, R2, R9, R12 ;  /* 0x0000000902047224 */ /* 0x000fe400078e020c */
[----:B------:R-:W3:Y:S04]  /*c4c0*/  LDL R12, [R1+0x5560] ;  /* 0x00556000010c7983 */ /* 0x000ee80000100800 */
[----:B------:R-:W2:Y:S04]  /*c4d0*/  LDL.LU R9, [R1+0x108] ;  /* 0x0001080001097983 */ /* 0x000ea80000300800 */
[----:B------:R0:W-:Y:S02]  /*c4e0*/  STL [R1+0x28c], R7 ;  /* 0x00028c0701007387 */ /* 0x0001e40000100800 */
[----:B0-----:R-:W-:-:S02]  /*c4f0*/  IMAD.MOV R7, RZ, RZ, -R8 ;  /* 0x000000ffff077224 */ /* 0x001fc400078e0a08 */
[----:B------:R-:W4:Y:S01]  /*c500*/  LDL.LU R8, [R1+0x78] ;  /* 0x0000780001087983 */ /* 0x000f220000300800 */
[----:B------:R-:W-:-:S13]  /*c510*/  ISETP.GT.U32.AND P6, PT, R2, R0, PT ;  /* 0x000000000200720c */ /* 0x000fda0003fc4070 */
[----:B------:R-:W-:-:S05]  /*c520*/  @!P6 IMAD.IADD R0, R0, 0x1, -R2 ;  /* 0x000000010000e824 */ /* 0x000fca00078e0a02 */
[C---:B------:R-:W-:Y:S02]  /*c530*/  ISETP.GT.U32.AND P6, PT, R2.reuse, R0, PT ;  /* 0x000000000200720c */ /* 0x040fe40003fc4070 */
[C---:B------:R-:W-:Y:S02]  /*c540*/  ISETP.GT.U32.AND P4, PT, R2.reuse, R6, PT ;  /* 0x000000060200720c */ /* 0x040fe40003f84070 */
[C---:B------:R-:W-:Y:S01]  /*c550*/  ISETP.GT.U32.AND P3, PT, R2.reuse, R3, PT ;  /* 0x000000030200720c */ /* 0x040fe20003f64070 */
[----:B------:R-:W-:Y:S02]  /*c560*/  IMAD R7, R2, R7, R11 ;  /* 0x0000000702077224 */ /* 0x000fe400078e020b */
[----:B------:R-:W-:-:S06]  /*c570*/  IMAD.MOV.U32 R11, RZ, RZ, R5 ;  /* 0x000000ffff0b7224 */ /* 0x000fcc00078e0005 */
[--C-:B------:R-:W-:Y:S01]  /*c580*/  @!P6 IMAD.IADD R0, R0, 0x1, -R2.reuse ;  /* 0x000000010000e824 */ /* 0x100fe200078e0a02 */
[----:B------:R-:W-:Y:S01]  /*c590*/  ISETP.GT.U32.AND P6, PT, R2, R4, PT ;  /* 0x000000040200720c */ /* 0x000fe20003fc4070 */
[--C-:B------:R-:W-:Y:S02]  /*c5a0*/  @!P4 IMAD.IADD R6, R6, 0x1, -R2.reuse ;  /* 0x000000010606c824 */ /* 0x100fe400078e0a02 */
[----:B------:R-:W-:Y:S01]  /*c5b0*/  @!P3 IMAD.IADD R3, R3, 0x1, -R2 ;  /* 0x000000010303b824 */ /* 0x000fe200078e0a02 */
[----:B------:R-:W-:Y:S01]  /*c5c0*/  ISETP.GE.AND P3, PT, R30, RZ, PT ;  /* 0x000000ff1e00720c */ /* 0x000fe20003f66270 */
[----:B------:R-:W-:Y:S01]  /*c5d0*/  @!P1 IMAD.MOV R11, RZ, RZ, -R11 ;  /* 0x000000ffff0b9224 */ /* 0x000fe200078e0a0b */
[----:B------:R-:W-:Y:S01]  /*c5e0*/  ISETP.GE.AND P4, PT, R29, RZ, PT ;  /* 0x000000ff1d00720c */ /* 0x000fe20003f86270 */
[----:B------:R-:W-:Y:S01]  /*c5f0*/  IMAD.MOV.U32 R29, RZ, RZ, R10 ;  /* 0x000000ffff1d7224 */ /* 0x000fe200078e000a */
[----:B------:R-:W-:Y:S02]  /*c600*/  IABS R10, R32 ;  /* 0x00000020000a7213 */ /* 0x000fe40000000000 */
[----:B------:R-:W-:Y:S01]  /*c610*/  ISETP.GT.U32.AND P0, PT, R2, R6, PT ;  /* 0x000000060200720c */ /* 0x000fe20003f04070 */
[----:B------:R0:W-:Y:S02]  /*c620*/  STL [R1+0x294], R11 ;  /* 0x0002940b01007387 */ /* 0x0001e40000100800 */
[----:B------:R-:W-:-:S02]  /*c630*/  @!P6 IMAD.IADD R4, R4, 0x1, -R2 ;  /* 0x000000010404e824 */ /* 0x000fc400078e0a02 */
[----:B------:R-:W-:-:S03]  /*c640*/  IMAD.HI.U32 R5, R61, R10, RZ ;  /* 0x0000000a3d057227 */ /* 0x000fc600078e00ff */
[C---:B------:R-:W-:Y:S02]  /*c650*/  ISETP.GT.U32.AND P6, PT, R2.reuse, R4, PT ;  /* 0x000000040200720c */ /* 0x040fe40003fc4070 */
[----:B------:R-:W-:-:S03]  /*c660*/  ISETP.GT.U32.AND P1, PT, R2, R3, PT ;  /* 0x000000030200720c */ /* 0x000fc60003f24070 */
[----:B------:R-:W-:Y:S01]  /*c670*/  @!P0 IMAD.IADD R6, R6, 0x1, -R2 ;  /* 0x0000000106068824 */ /* 0x000fe200078e0a02 */
[----:B------:R-:W-:-:S07]  /*c680*/  ISETP.GT.U32.AND P0, PT, R2, R7, PT ;  /* 0x000000070200720c */ /* 0x000fce0003f04070 */
[--C-:B------:R-:W-:Y:S02]  /*c690*/  @!P6 IMAD.IADD R4, R4, 0x1, -R2.reuse ;  /* 0x000000010404e824 */ /* 0x100fe400078e0a02 */
[----:B------:R-:W-:Y:S01]  /*c6a0*/  @!P1 IMAD.IADD R3, R3, 0x1, -R2 ;  /* 0x0000000103039824 */ /* 0x000fe200078e0a02 */
[----:B------:R-:W-:Y:S01]  /*c6b0*/  ISETP.GE.AND P1, PT, R33, RZ, PT ;  /* 0x000000ff2100720c */ /* 0x000fe20003f26270 */
[----:B------:R-:W-:Y:S02]  /*c6c0*/  @!P5 IMAD.MOV R6, RZ, RZ, -R6 ;  /* 0x000000ffff06d224 */ /* 0x000fe400078e0a06 */
[----:B------:R-:W-:Y:S01]  /*c6d0*/  @!P0 IMAD.IADD R7, R7, 0x1, -R2 ;  /* 0x0000000107078824 */ /* 0x000fe200078e0a02 */
[----:B------:R-:W-:Y:S02]  /*c6e0*/  ISETP.GE.AND P5, PT, R32, RZ, PT ;  /* 0x000000ff2000720c */ /* 0x000fe40003fa6270 */
[----:B------:R-:W-:Y:S01]  /*c6f0*/  ISETP.GE.AND P0, PT, R34, RZ, PT ;  /* 0x000000ff2200720c */ /* 0x000fe20003f06270 */
[----:B----4-:R-:W-:-:S04]  /*c700*/  IMAD.MOV.U32 R30, RZ, RZ, R8 ;  /* 0x000000ffff1e7224 */ /* 0x010fc800078e0008 */
[----:B0-----:R-:W-:Y:S02]  /*c710*/  IMAD.MOV.U32 R11, RZ, RZ, R30 ;  /* 0x000000ffff0b7224 */ /* 0x001fe400078e001e */
[----:B------:R-:W-:Y:S02]  /*c720*/  IMAD.MOV.U32 R30, RZ, RZ, R29 ;  /* 0x000000ffff1e7224 */ /* 0x000fe400078e001d */
[----:B--2---:R-:W-:Y:S02]  /*c730*/  IMAD.MOV.U32 R29, RZ, RZ, R9 ;  /* 0x000000ffff1d7224 */ /* 0x004fe400078e0009 */
[----:B---3--:R-:W-:Y:S02]  /*c740*/  IMAD.MOV.U32 R9, RZ, RZ, R12 ;  /* 0x000000ffff097224 */ /* 0x008fe400078e000c */
[----:B------:R-:W-:Y:S02]  /*c750*/  IMAD.MOV.U32 R12, RZ, RZ, R27 ;  /* 0x000000ffff0c7224 */ /* 0x000fe400078e001b */
[----:B------:R-:W-:-:S02]  /*c760*/  IMAD.MOV.U32 R27, RZ, RZ, R15 ;  /* 0x000000ffff1b7224 */ /* 0x000fc400078e000f */
[----:B------:R-:W-:Y:S02]  /*c770*/  IMAD.MOV.U32 R15, RZ, RZ, R60 ;  /* 0x000000ffff0f7224 */ /* 0x000fe400078e003c */
[----:B------:R-:W-:Y:S02]  /*c780*/  IMAD.MOV.U32 R60, RZ, RZ, R0 ;  /* 0x000000ffff3c7224 */ /* 0x000fe400078e0000 */
[----:B------:R-:W-:-:S04]  /*c790*/  IMAD.MOV R0, RZ, RZ, -R5 ;  /* 0x000000ffff007224 */ /* 0x000fc800078e0a05 */
[----:B------:R-:W-:-:S05]  /*c7a0*/  IMAD R10, R2, R0, R10 ;  /* 0x00000000020a7224 */ /* 0x000fca00078e020a */
[----:B------:R-:W-:Y:S01]  /*c7b0*/  ISETP.GT.U32.AND P6, PT, R2, R10, PT ;  /* 0x0000000a0200720c */ /* 0x000fe20003fc4070 */
[----:B------:R-:W-:Y:S01]  /*c7c0*/  @!P2 IMAD.MOV R60, RZ, RZ, -R60 ;  /* 0x000000ffff3ca224 */ /* 0x000fe200078e0a3c */
[----:B------:R-:W-:Y:S01]  /*c7d0*/  IABS R8, R33 ;  /* 0x0000002100087213 */ /* 0x000fe20000000000 */
[----:B------:R-:W-:Y:S01]  /*c7e0*/  IMAD.MOV.U32 R33, RZ, RZ, R3 ;  /* 0x000000ffff217224 */ /* 0x000fe200078e0003 */
[----:B------:R-:W-:Y:S01]  /*c7f0*/  ISETP.GE.AND P2, PT, R31, RZ, PT ;  /* 0x000000ff1f00720c */ /* 0x000fe20003f46270 */
[----:B------:R-:W-:Y:S02]  /*c800*/  IMAD.MOV.U32 R31, RZ, RZ, R30 ;  /* 0x000000ffff1f7224 */ /* 0x000fe400078e001e */
[----:B------:R-:W-:Y:S01]  /*c810*/  IMAD.MOV.U32 R30, RZ, RZ, R9 ;  /* 0x000000ffff1e7224 */ /* 0x000fe200078e0009 */
[----:B------:R-:W-:Y:S01]  /*c820*/  IABS R9, R34 ;  /* 0x0000002200097213 */ /* 0x000fe20000000000 */
[----:B------:R0:W-:Y:S01]  /*c830*/  STL [R1+0x29c], R60 ;  /* 0x00029c3c01007387 */ /* 0x0001e20000100800 */
[----:B------:R-:W-:-:S04]  /*c840*/  IMAD.HI.U32 R5, R61, R8, RZ ;  /* 0x000000083d057227 */ /* 0x000fc800078e00ff */
[----:B------:R-:W-:Y:S02]  /*c850*/  @!P4 IMAD.MOV R33, RZ, RZ, -R33 ;  /* 0x000000ffff21c224 */ /* 0x000fe400078e0a21 */
[----:B------:R-:W-:Y:S01]  /*c860*/  @!P6 IMAD.IADD R10, R10, 0x1, -R2 ;  /* 0x000000010a0ae824 */ /* 0x000fe200078e0a02 */
[----:B------:R-:W-:Y:S01]  /*c870*/  ISETP.GT.U32.AND P6, PT, R2, R7, PT ;  /* 0x000000070200720c */ /* 0x000fe20003fc4070 */
[----:B0-----:R-:W2:Y:S01]  /*c880*/  LDL.LU R60, [R1+0x5d30] ;  /* 0x005d3000013c7983 */ /* 0x001ea20000300800 */
[----:B------:R-:W-:-:S03]  /*c890*/  IMAD.MOV.U32 R32, RZ, RZ, R11 ;  /* 0x000000ffff207224 */ /* 0x000fc600078e000b */
[----:B------:R0:W-:Y:S01]  /*c8a0*/  STL [R1+0x2a4], R6 ;  /* 0x0002a40601007387 */ /* 0x0001e20000100800 */
[----:B------:R-:W-:Y:S02]  /*c8b0*/  IMAD.MOV R5, RZ, RZ, -R5 ;  /* 0x000000ffff057224 */ /* 0x000fe400078e0a05 */
[----:B------:R-:W-:Y:S01]  /*c8c0*/  IMAD.HI.U32 R11, R61, R9, RZ ;  /* 0x000000093d0b7227 */ /* 0x000fe200078e00ff */
[----:B------:R1:W-:Y:S01]  /*c8d0*/  STL [R1+0x2ac], R33 ;  /* 0x0002ac2101007387 */ /* 0x0003e20000100800 */
[C---:B------:R-:W-:Y:S02]  /*c8e0*/  ISETP.GT.U32.AND P4, PT, R2.reuse, R10, PT ;  /* 0x0000000a0200720c */ /* 0x040fe40003f84070 */
[----:B0-----:R-:W-:Y:S01]  /*c8f0*/  IABS R6, R35 ;  /* 0x0000002300067213 */ /* 0x001fe20000000000 */
[----:B------:R-:W-:Y:S02]  /*c900*/  IMAD R8, R2, R5, R8 ;  /* 0x0000000502087224 */ /* 0x000fe400078e0208 */
[----:B-1----:R-:W-:-:S02]  /*c910*/  IMAD.MOV.U32 R33, RZ, RZ, R4 ;  /* 0x000000ffff217224 */ /* 0x002fc400078e0004 */
[----:B------:R-:W-:-:S04]  /*c920*/  IMAD.HI.U32 R3, R61, R6, RZ ;  /* 0x000000063d037227 */ /* 0x000fc800078e00ff */
[----:B------:R-:W-:Y:S02]  /*c930*/  IMAD.MOV R4, RZ, RZ, -R11 ;  /* 0x000000ffff047224 */ /* 0x000fe400078e0a0b */
[----:B------:R-:W-:Y:S02]  /*c940*/  IMAD.MOV R3, RZ, RZ, -R3 ;  /* 0x000000ffff037224 */ /* 0x000fe400078e0a03 */
[----:B------:R-:W-:Y:S01]  /*c950*/  @!P3 IMAD.MOV R33, RZ, RZ, -R33 ;  /* 0x000000ffff21b224 */ /* 0x000fe200078e0a21 */
[C---:B------:R-:W-:Y:S01]  /*c960*/  ISETP.GT.U32.AND P3, PT, R2.reuse, R8, PT ;  /* 0x000000080200720c */ /* 0x040fe20003f64070 */
[C---:B------:R-:W-:Y:S02]  /*c970*/  IMAD R9, R2.reuse, R4, R9 ;  /* 0x0000000402097224 */ /* 0x040fe400078e0209 */
[C---:B------:R-:W-:Y:S02]  /*c980*/  IMAD R6, R2.reuse, R3, R6 ;  /* 0x0000000302067224 */ /* 0x040fe400078e0206 */
[--C-:B------:R-:W-:Y:S01]  /*c990*/  @!P6 IMAD.IADD R7, R7, 0x1, -R2.reuse ;  /* 0x000000010707e824 */ /* 0x100fe200078e0a02 */
[----:B------:R-:W-:Y:S01]  /*c9a0*/  ISETP.GT.U32.AND P6, PT, R2, R9, PT ;  /* 0x000000090200720c */ /* 0x000fe20003fc4070 */
[----:B------:R-:W-:Y:S01]  /*c9b0*/  @!P4 IMAD.IADD R10, R10, 0x1, -R2 ;  /* 0x000000010a0ac824 */ /* 0x000fe200078e0a02 */
[----:B------:R-:W-:-:S02]  /*c9c0*/  ISETP.GT.U32.AND P4, PT, R2, R6, PT ;  /* 0x000000060200720c */ /* 0x000fc40003f84070 */
[----:B------:R-:W-:Y:S02]  /*c9d0*/  IABS R5, R36 ;  /* 0x0000002400057213 */ /* 0x000fe40000000000 */
[----:B------:R-:W-:Y:S01]  /*c9e0*/  IABS R0, R37 ;  /* 0x0000002500007213 */ /* 0x000fe20000000000 */
[----:B------:R-:W-:Y:S02]  /*c9f0*/  @!P3 IMAD.IADD R8, R8, 0x1, -R2 ;  /* 0x000000010808b824 */ /* 0x000fe400078e0a02 */
[----:B------:R-:W-:Y:S01]  /*ca00*/  IMAD.HI.U32 R11, R61, R5, RZ ;  /* 0x000000053d0b7227 */ /* 0x000fe200078e00ff */
[----:B------:R-:W-:-:S03]  /*ca10*/  IABS R3, R38 ;  /* 0x0000002600037213 */ /* 0x000fc60000000000 */
[----:B------:R-:W-:Y:S01]  /*ca20*/  @!P6 IMAD.IADD R9, R9, 0x1, -R2 ;  /* 0x000000010909e824 */ /* 0x000fe200078e0a02 */
[----:B------:R-:W-:Y:S01]  /*ca30*/  ISETP.GT.U32.AND P6, PT, R2, R8, PT ;  /* 0x000000080200720c */ /* 0x000fe20003fc4070 */
[----:B------:R-:W-:Y:S02]  /*ca40*/  IMAD.MOV R11, RZ, RZ, -R11 ;  /* 0x000000ffff0b7224 */ /* 0x000fe400078e0a0b */
[----:B------:R-:W-:-:S04]  /*ca50*/  IMAD.HI.U32 R4, R61, R0, RZ ;  /* 0x000000003d047227 */ /* 0x000fc800078e00ff */
[----:B------:R-:W-:Y:S01]  /*ca60*/  @!P4 IMAD.IADD R6, R6, 0x1, -R2 ;  /* 0x000000010606c824 */ /* 0x000fe200078e0a02 */
[C---:B------:R-:W-:Y:S01]  /*ca70*/  ISETP.GT.U32.AND P4, PT, R2.reuse, R9, PT ;  /* 0x000000090200720c */ /* 0x040fe20003f84070 */
[----:B------:R-:W-:Y:S02]  /*ca80*/  IMAD R5, R2, R11, R5 ;  /* 0x0000000b02057224 */ /* 0x000fe400078e0205 */
[----:B------:R-:W-:Y:S02]  /*ca90*/  IMAD.MOV R4, RZ, RZ, -R4 ;  /* 0x000000ffff047224 */ /* 0x000fe400078e0a04 */
[----:B------:R-:W-:-:S04]  /*caa0*/  IMAD.HI.U32 R11, R61, R3, RZ ;  /* 0x000000033d0b7227 */ /* 0x000fc800078e00ff */
[----:B------:R-:W-:Y:S02]  /*cab0*/  IMAD R0, R2, R4, R0 ;  /* 0x0000000402007224 */ /* 0x000fe400078e0200 */
[----:B------:R-:W-:Y:S02]  /*cac0*/  IMAD.MOV R11, RZ, RZ, -R11 ;  /* 0x000000ffff0b7224 */ /* 0x000fe400078e0a0b */
[--C-:B------:R-:W-:Y:S01]  /*cad0*/  @!P6 IMAD.IADD R8, R8, 0x1, -R2.reuse ;  /* 0x000000010808e824 */ /* 0x100fe200078e0a02 */
[C---:B------:R-:W-:Y:S01]  /*cae0*/  ISETP.GT.U32.AND P6, PT, R2.reuse, R0, PT ;  /* 0x000000000200720c */ /* 0x040fe20003fc4070 */
[----:B------:R-:W-:Y:S01]  /*caf0*/  IMAD R3, R2, R11, R3 ;  /* 0x0000000b02037224 */ /* 0x000fe200078e0203 */
[----:B------:R0:W-:Y:S01]  /*cb00*/  STL [R1+0x2b4], R33 ;  /* 0x0002b42101007387 */ /* 0x0001e20000100800 */
[----:B------:R-:W-:-:S03]  /*cb10*/  @!P4 IMAD.IADD R9, R9, 0x1, -R2 ;  /* 0x000000010909c824 */ /* 0x000fc600078e0a02 */
[C---:B------:R-:W-:Y:S01]  /*cb20*/  ISETP.GT.U32.AND P4, PT, R2.reuse, R3, PT ;  /* 0x000000030200720c */ /* 0x040fe20003f84070 */
[----:B0-----:R-:W-:Y:S02]  /*cb30*/  IMAD.MOV.U32 R33, RZ, RZ, R7 ;  /* 0x000000ffff217224 */ /* 0x001fe400078e0007 */
[----:B------:R-:W-:Y:S02]  /*cb40*/  IMAD.MOV.U32 R7, RZ, RZ, R10 ;  /* 0x000000ffff077224 */ /* 0x000fe400078e000a */
[----:B------:R-:W-:Y:S02]  /*cb50*/  @!P2 IMAD.MOV R33, RZ, RZ, -R33 ;  /* 0x000000ffff21a224 */ /* 0x000fe400078e0a21 */
[----:B------:R-:W-:Y:S01]  /*cb60*/  @!P5 IMAD.MOV R7, RZ, RZ, -R7 ;  /* 0x000000ffff07d224 */ /* 0x000fe200078e0a07 */
[----:B------:R-:W-:Y:S01]  /*cb70*/  ISETP.GT.U32.AND P5, PT, R2, R5, PT ;  /* 0x000000050200720c */ /* 0x000fe20003fa4070 */
[--C-:B------:R-:W-:Y:S01]  /*cb80*/  @!P6 IMAD.IADD R0, R0, 0x1, -R2.reuse ;  /* 0x000000010000e824 */ /* 0x100fe200078e0a02 */
[----:B------:R-:W-:Y:S04]  /*cb90*/  STL [R1+0x2bc], R33 ;  /* 0x0002bc2101007387 */ /* 0x000fe80000100800 */
[----:B------:R0:W-:Y:S01]  /*cba0*/  STL [R1+0x2c4], R7 ;  /* 0x0002c40701007387 */ /* 0x0001e20000100800 */
[----:B------:R-:W-:Y:S01]  /*cbb0*/  @!P4 IMAD.IADD R3, R3, 0x1, -R2 ;  /* 0x000000010303c824 */ /* 0x000fe200078e0a02 */
[----:B------:R-:W-:-:S02]  /*cbc0*/  ISETP.GT.U32.AND P4, PT, R2, R0, PT ;  /* 0x000000000200720c */ /* 0x000fc40003f84070 */
[----:B0-----:R-:W-:-:S05]  /*cbd0*/  IABS R7, R49 ;  /* 0x0000003100077213 */ /* 0x001fca0000000000 */
[----:B------:R-:W-:Y:S01]  /*cbe0*/  IMAD.HI.U32 R11, R61, R7, RZ ;  /* 0x000000073d0b7227 */ /* 0x000fe200078e00ff */
[----:B------:R-:W-:-:S03]  /*cbf0*/  ISETP.GT.U32.AND P2, PT, R2, R6, PT ;  /* 0x000000060200720c */ /* 0x000fc60003f44070 */
[----:B------:R-:W-:Y:S01]  /*cc00*/  IMAD.MOV R11, RZ, RZ, -R11 ;  /* 0x000000ffff0b7224 */ /* 0x000fe200078e0a0b */
[----:B------:R-:W-:Y:S01]  /*cc10*/  IABS R4, R39 ;  /* 0x0000002700047213 */ /* 0x000fe20000000000 */
[----:B------:R-:W-:Y:S01]  /*cc20*/  @!P5 IMAD.IADD R5, R5, 0x1, -R2 ;  /* 0x000000010505d824 */ /* 0x000fe200078e0a02 */
[----:B------:R-:W-:Y:S01]  /*cc30*/  ISETP.GE.AND P3, PT, R35, RZ, PT ;  /* 0x000000ff2300720c */ /* 0x000fe20003f66270 */
[C---:B------:R-:W-:Y:S02]  /*cc40*/  IMAD R7, R2.reuse, R11, R7 ;  /* 0x0000000b02077224 */ /* 0x040fe400078e0207 */
[----:B------:R-:W-:Y:S01]  /*cc50*/  IMAD.HI.U32 R10, R61, R4, RZ ;  /* 0x000000043d0a7227 */ /* 0x000fe200078e00ff */
[----:B------:R-:W-:-:S03]  /*cc60*/  ISETP.GT.U32.AND P6, PT, R2, R5, PT ;  /* 0x000000050200720c */ /* 0x000fc60003fc4070 */
[----:B------:R-:W-:Y:S01]  /*cc70*/  @!P4 IMAD.IADD R0, R0, 0x1, -R2 ;  /* 0x000000010000c824 */ /* 0x000fe200078e0a02 */
[----:B------:R-:W-:Y:S01]  /*cc80*/  ISETP.GT.U32.AND P4, PT, R2, R7, PT ;  /* 0x000000070200720c */ /* 0x000fe20003f84070 */
[----:B------:R-:W-:Y:S02]  /*cc90*/  IMAD.MOV.U32 R34, RZ, RZ, R8 ;  /* 0x000000ffff227224 */ /* 0x000fe400078e0008 */
[----:B------:R-:W-:Y:S02]  /*cca0*/  IMAD.MOV R10, RZ, RZ, -R10 ;  /* 0x000000ffff0a7224 */ /* 0x000fe400078e0a0a */
[----:B------:R-:W-:Y:S02]  /*ccb0*/  IMAD.MOV.U32 R33, RZ, RZ, R9 ;  /* 0x000000ffff217224 */ /* 0x000fe400078e0009 */
[----:B------:R-:W-:Y:S01]  /*ccc0*/  @!P2 IMAD.IADD R6, R6, 0x1, -R2 ;  /* 0x000000010606a824 */ /* 0x000fe200078e0a02 */
[----:B------:R-:W-:Y:S01]  /*ccd0*/  ISETP.GE.AND P2, PT, R36, RZ, PT ;  /* 0x000000ff2400720c */ /* 0x000fe20003f46270 */
[----:B------:R-:W-:Y:S01]  /*cce0*/  @!P1 IMAD.MOV R34, RZ, RZ, -R34 ;  /* 0x000000ffff229224 */ /* 0x000fe200078e0a22 */
[----:B------:R-:W-:Y:S01]  /*ccf0*/  ISETP.GE.AND P5, PT, R37, RZ, PT ;  /* 0x000000ff2500720c */ /* 0x000fe20003fa6270 */
[----:B------:R-:W-:Y:S01]  /*cd00*/  IMAD R4, R2, R10, R4 ;  /* 0x0000000a02047224 */ /* 0x000fe200078e0204 */
[----:B------:R-:W-:Y:S01]  /*cd10*/  IABS R10, R50 ;  /* 0x00000032000a7213 */ /* 0x000fe20000000000 */
[----:B------:R-:W-:-:S02]  /*cd20*/  @!P0 IMAD.MOV R33, RZ, RZ, -R33 ;  /* 0x000000ffff218224 */ /* 0x000fc400078e0a21 */
[----:B------:R-:W-:Y:S01]  /*cd30*/  @!P3 IMAD.MOV R6, RZ, RZ, -R6 ;  /* 0x000000ffff06b224 */ /* 0x000fe200078e0a06 */
[----:B------:R-:W-:Y:S01]  /*cd40*/  STL [R1+0x2cc], R34 ;  /* 0x0002cc2201007387 */ /* 0x000fe20000100800 */
[--C-:B------:R-:W-:Y:S01]  /*cd50*/  @!P6 IMAD.IADD R5, R5, 0x1, -R2.reuse ;  /* 0x000000010505e824 */ /* 0x100fe200078e0a02 */
[----:B------:R-:W-:Y:S01]  /*cd60*/  IABS R9, R52 ;  /* 0x0000003400097213 */ /* 0x000fe20000000000 */
[----:B------:R-:W-:Y:S01]  /*cd70*/  IMAD.HI.U32 R8, R61, R10, RZ ;  /* 0x0000000a3d087227 */ /* 0x000fe200078e00ff */
[----:B------:R-:W-:Y:S03]  /*cd80*/  STL [R1+0x2d4], R33 ;  /* 0x0002d42101007387 */ /* 0x000fe60000100800 */
[----:B------:R-:W-:Y:S01]  /*cd90*/  @!P4 IMAD.IADD R7, R7, 0x1, -R2 ;  /* 0x000000010707c824 */ /* 0x000fe200078e0a02 */
[----:B------:R0:W-:Y:S01]  /*cda0*/  STL [R1+0x2dc], R6 ;  /* 0x0002dc0601007387 */ /* 0x0001e20000100800 */
[----:B------:R-:W-:-:S02]  /*cdb0*/  IMAD.MOV.U32 R11, RZ, RZ, R5 ;  /* 0x000000ffff0b7224 */ /* 0x000fc400078e0005 */
[----:B------:R-:W-:Y:S01]  /*cdc0*/  IMAD.MOV R5, RZ, RZ, -R8 ;  /* 0x000000ffff057224 */ /* 0x000fe200078e0a08 */
[C---:B------:R-:W-:Y:S01]  /*cdd0*/  ISETP.GT.U32.AND P4, PT, R2.reuse, R7, PT ;  /* 0x000000070200720c */ /* 0x040fe20003f84070 */
[----:B------:R-:W-:Y:S01]  /*cde0*/  IMAD.MOV.U32 R8, RZ, RZ, R9 ;  /* 0x000000ffff087224 */ /* 0x000fe200078e0009 */
[----:B0-----:R-:W-:Y:S01]  /*cdf0*/  IABS R6, R51 ;  /* 0x0000003300067213 */ /* 0x001fe20000000000 */
[----:B------:R-:W-:Y:S02]  /*ce00*/  @!P2 IMAD.MOV R11, RZ, RZ, -R11 ;  /* 0x000000ffff0ba224 */ /* 0x000fe400078e0a0b */
[----:B------:R-:W-:Y:S02]  /*ce10*/  @!P5 IMAD.MOV R0, RZ, RZ, -R0 ;  /* 0x000000ffff00d224 */ /* 0x000fe400078e0a00 */
[----:B------:R-:W-:Y:S01]  /*ce20*/  IMAD.HI.U32 R9, R61, R6, RZ ;  /* 0x000000063d097227 */ /* 0x000fe200078e00ff */
[----:B------:R-:W-:Y:S03]  /*ce30*/  STL [R1+0x2e4], R11 ;  /* 0x0002e40b01007387 */ /* 0x000fe60000100800 */
[----:B------:R-:W-:Y:S01]  /*ce40*/  IMAD.MOV R9, RZ, RZ, -R9 ;  /* 0x000000ffff097224 */ /* 0x000fe200078e0a09 */
[----:B------:R0:W-:Y:S01]  /*ce50*/  STL [R1+0x2ec], R0 ;  /* 0x0002ec0001007387 */ /* 0x0001e20000100800 */
[C---:B------:R-:W-:Y:S01]  /*ce60*/  IMAD R5, R2.reuse, R5, R10 ;  /* 0x0000000502057224 */ /* 0x040fe200078e020a */
[----:B------:R-:W-:Y:S01]  /*ce70*/  ISETP.GT.U32.AND P3, PT, R2, R4, PT ;  /* 0x000000040200720c */ /* 0x000fe20003f64070 */
[----:B------:R-:W-:-:S03]  /*ce80*/  @!P4 IMAD.IADD R7, R7, 0x1, -R2 ;  /* 0x000000010707c824 */ /* 0x000fc600078e0a02 */
[C---:B------:R-:W-:Y:S01]  /*ce90*/  ISETP.GT.U32.AND P5, PT, R2.reuse, R5, PT ;  /* 0x000000050200720c */ /* 0x040fe20003fa4070 */
[----:B0-----:R-:W-:-:S05]  /*cea0*/  IMAD R0, R2, R9, R6 ;  /* 0x0000000902007224 */ /* 0x001fca00078e0206 */
[C---:B------:R-:W-:Y:S02]  /*ceb0*/  ISETP.GT.U32.AND P4, PT, R2.reuse, R0, PT ;  /* 0x000000000200720c */ /* 0x040fe40003f84070 */
[----:B------:R-:W-:Y:S01]  /*cec0*/  ISETP.GT.U32.AND P1, PT, R2, R3, PT ;  /* 0x000000030200720c */ /* 0x000fe20003f24070 */
[----:B------:R-:W-:Y:S01]  /*ced0*/  @!P3 IMAD.IADD R4, R4, 0x1, -R2 ;  /* 0x000000010404b824 */ /* 0x000fe200078e0a02 */
[----:B------:R-:W-:-:S03]  /*cee0*/  ISETP.GE.AND P0, PT, R38, RZ, PT ;  /* 0x000000ff2600720c */ /* 0x000fc60003f06270 */
[----:B------:R-:W-:Y:S01]  /*cef0*/  @!P5 IMAD.IADD R5, R5, 0x1, -R2 ;  /* 0x000000010505d824 */ /* 0x000fe200078e0a02 */
[----:B------:R-:W-:-:S05]  /*cf00*/  ISETP.GT.U32.AND P2, PT, R2, R4, PT ;  /* 0x000000040200720c */ /* 0x000fca0003f44070 */
[--C-:B------:R-:W-:Y:S01]  /*cf10*/  @!P4 IMAD.IADD R0, R0, 0x1, -R2.reuse ;  /* 0x000000010000c824 */ /* 0x100fe200078e0a02 */
[----:B------:R-:W-:Y:S01]  /*cf20*/  ISETP.GT.U32.AND P5, PT, R2, R5, PT ;  /* 0x000000050200720c */ /* 0x000fe20003fa4070 */
[----:B------:R-:W-:-:S03]  /*cf30*/  @!P1 IMAD.IADD R3, R3, 0x1, -R2 ;  /* 0x0000000103039824 */ /* 0x000fc600078e0a02 */
[----:B------:R-:W-:Y:S02]  /*cf40*/  ISETP.GT.U32.AND P4, PT, R2, R0, PT ;  /* 0x000000000200720c */ /* 0x000fe40003f84070 */
[----:B------:R-:W-:Y:S01]  /*cf50*/  ISETP.GE.AND P6, PT, R39, RZ, PT ;  /* 0x000000ff2700720c */ /* 0x000fe20003fc6270 */
[----:B------:R-:W-:Y:S01]  /*cf60*/  IMAD.HI.U32 R10, R61, R8, RZ ;  /* 0x000000083d0a7227 */ /* 0x000fe200078e00ff */
[----:B------:R-:W-:Y:S02]  /*cf70*/  ISETP.GE.AND P1, PT, R49, RZ, PT ;  /* 0x000000ff3100720c */ /* 0x000fe40003f26270 */
[----:B------:R-:W-:Y:S01]  /*cf80*/  ISETP.GE.AND P3, PT, R50, RZ, PT ;  /* 0x000000ff3200720c */ /* 0x000fe20003f66270 */
[----:B------:R-:W-:Y:S01]  /*cf90*/  @!P0 IMAD.MOV R3, RZ, RZ, -R3 ;  /* 0x000000ffff038224 */ /* 0x000fe200078e0a03 */
[----:B------:R-:W-:Y:S01]  /*cfa0*/  ISETP.GE.AND P0, PT, R51, RZ, PT ;  /* 0x000000ff3300720c */ /* 0x000fe20003f06270 */
[----:B------:R-:W-:Y:S02]  /*cfb0*/  @!P2 IMAD.IADD R4, R4, 0x1, -R2 ;  /* 0x000000010404a824 */ /* 0x000fe400078e0a02 */
[----:B------:R-:W-:-:S02]  /*cfc0*/  IMAD.MOV R10, RZ, RZ, -R10 ;  /* 0x000000ffff0a7224 */ /* 0x000fc400078e0a0a */
[--C-:B------:R-:W-:Y:S01]  /*cfd0*/  @!P5 IMAD.IADD R5, R5, 0x1, -R2.reuse ;  /* 0x000000010505d824 */ /* 0x100fe200078e0a02 */
[----:B------:R0:W-:Y:S01]  /*cfe0*/  STL [R1+0x2f4], R3 ;  /* 0x0002f40301007387 */ /* 0x0001e20000100800 */
[----:B------:R-:W-:Y:S02]  /*cff0*/  @!P4 IMAD.IADD R0, R0, 0x1, -R2 ;  /* 0x000000010000c824 */ /* 0x000fe400078e0a02 */
[----:B------:R-:W-:Y:S02]  /*d000*/  IMAD.MOV.U32 R35, RZ, RZ, R4 ;  /* 0x000000ffff237224 */ /* 0x000fe400078e0004 */
[----:B------:R-:W-:Y:S02]  /*d010*/  IMAD.MOV.U32 R34, RZ, RZ, R7 ;  /* 0x000000ffff227224 */ /* 0x000fe400078e0007 */
[----:B------:R-:W-:Y:S02]  /*d020*/  @!P6 IMAD.MOV R35, RZ, RZ, -R35 ;  /* 0x000000ffff23e224 */ /* 0x000fe400078e0a23 */
[----:B0-----:R-:W-:-:S02]  /*d030*/  IMAD R3, R2, R10, R8 ;  /* 0x0000000a02037224 */ /* 0x001fc400078e0208 */
[----:B------:R-:W-:Y:S02]  /*d040*/  IMAD.MOV.U32 R10, RZ, RZ, R5 ;  /* 0x000000ffff0a7224 */ /* 0x000fe400078e0005 */
[----:B------:R-:W-:Y:S02]  /*d050*/  IMAD.MOV.U32 R8, RZ, RZ, R0 ;  /* 0x000000ffff087224 */ /* 0x000fe400078e0000 */
[----:B------:R-:W-:Y:S02]  /*d060*/  @!P1 IMAD.MOV R34, RZ, RZ, -R34 ;  /* 0x000000ffff229224 */ /* 0x000fe400078e0a22 */
[----:B------:R-:W-:Y:S02]  /*d070*/  @!P3 IMAD.MOV R10, RZ, RZ, -R10 ;  /* 0x000000ffff0ab224 */ /* 0x000fe400078e0a0a */
[----:B------:R-:W-:Y:S01]  /*d080*/  @!P0 IMAD.MOV R8, RZ, RZ, -R8 ;  /* 0x000000ffff088224 */ /* 0x000fe200078e0a08 */
[----:B------:R-:W-:Y:S04]  /*d090*/  STL [R1+0x2fc], R35 ;  /* 0x0002fc2301007387 */ /* 0x000fe80000100800 */
[----:B------:R-:W-:Y:S04]  /*d0a0*/  STL [R1+0x304], R34 ;  /* 0x0003042201007387 */ /* 0x000fe80000100800 */
[----:B------:R0:W-:Y:S04]  /*d0b0*/  STL [R1+0x35c], R10 ;  /* 0x00035c0a01007387 */ /* 0x0001e80000100800 */
[----:B------:R-:W-:Y:S04]  /*d0c0*/  STL [R1+0x398], R8 ;  /* 0x0003980801007387 */ /* 0x000fe80000100800 */
[----:B------:R-:W3:Y:S01]  /*d0d0*/  LDL.LU R37, [R1] ;  /* 0x0000000001257983 */ /* 0x000ee20000300800 */
[----:B------:R-:W-:-:S02]  /*d0e0*/  ISETP.GT.U32.AND P6, PT, R2, R3, PT ;  /* 0x000000030200720c */ /* 0x000fc40003fc4070 */
[----:B------:R-:W-:Y:S01]  /*d0f0*/  ISETP.GE.AND P2, PT, R52, RZ, PT ;  /* 0x000000ff3400720c */ /* 0x000fe20003f46270 */
[----:B------:R-:W4:Y:S10]  /*d100*/  LDL.LU R38, [R1+0x4] ;  /* 0x0000040001267983 */ /* 0x000f340000300800 */
[----:B------:R-:W-:-:S05]  /*d110*/  @!P6 IMAD.IADD R3, R3, 0x1, -R2 ;  /* 0x000000010303e824 */ /* 0x000fca00078e0a02 */
[----:B------:R-:W-:Y:S01]  /*d120*/  ISETP.GT.U32.AND P6, PT, R2, R3, PT ;  /* 0x000000030200720c */ /* 0x000fe20003fc4070 */
[----:B------:R-:W-:Y:S01]  /*d130*/  IMAD.MOV.U32 R33, RZ, RZ, R12 ;  /* 0x000000ffff217224 */ /* 0x000fe200078e000c */
[----:B------:R-:W-:-:S11]  /*d140*/  IABS R12, R53 ;  /* 0x00000035000c7213 */ /* 0x000fd60000000000 */
[----:B------:R-:W-:-:S04]  /*d150*/  @!P6 IMAD.IADD R3, R3, 0x1, -R2 ;  /* 0x000000010303e824 */ /* 0x000fc800078e0a02 */
[----:B0-----:R-:W-:-:S04]  /*d160*/  IMAD.MOV.U32 R10, RZ, RZ, R3 ;  /* 0x000000ffff0a7224 */ /* 0x001fc800078e0003 */
[----:B------:R-:W-:Y:S01]  /*d170*/  @!P2 IMAD.MOV R10, RZ, RZ, -R10 ;  /* 0x000000ffff0aa224 */ /* 0x000fe200078e0a0a */
[----:B------:R-:W-:Y:S01]  /*d180*/  IABS R11, R54 ;  /* 0x00000036000b7213 */ /* 0x000fe20000000000 */
[----:B------:R-:W-:Y:S02]  /*d190*/  IMAD.MOV.U32 R34, RZ, RZ, R31 ;  /* 0x000000ffff227224 */ /* 0x000fe400078e001f */
[----:B------:R-:W-:Y:S01]  /*d1a0*/  IMAD.MOV.U32 R31, RZ, RZ, R30 ;  /* 0x000000ffff1f7224 */ /* 0x000fe200078e001e */
[----:B------:R-:W-:Y:S01]  /*d1b0*/  STL [R1+0x39c], R10 ;  /* 0x00039c0a01007387 */ /* 0x000fe20000100800 */
[C---:B------:R-:W-:Y:S01]  /*d1c0*/  IMAD.HI.U32 R6, R61.reuse, R12, RZ ;  /* 0x0000000c3d067227 */ /* 0x040fe200078e00ff */
[----:B------:R-:W-:Y:S02]  /*d1d0*/  IABS R9, R55 ;  /* 0x0000003700097213 */ /* 0x000fe40000000000 */
[----:B------:R-:W4:Y:S01]  /*d1e0*/  LDL R30, [R1+0x5564] ;  /* 0x00556400011e7983 */ /* 0x000f220000100800 */
[----:B------:R-:W-:-:S03]  /*d1f0*/  IMAD.HI.U32 R4, R61, R11, RZ ;  /* 0x0000000b3d047227 */ /* 0x000fc600078e00ff */
[----:B------:R-:W4:Y:S01]  /*d200*/  LDL.LU R36, [R1+0x8] ;  /* 0x0000080001247983 */ /* 0x000f220000300800 */
[----:B------:R-:W-:Y:S02]  /*d210*/  IMAD.MOV R6, RZ, RZ, -R6 ;  /* 0x000000ffff067224 */ /* 0x000fe400078e0a06 */
[----:B------:R-:W-:-:S04]  /*d220*/  IMAD.HI.U32 R7, R61, R9, RZ ;  /* 0x000000093d077227 */ /* 0x000fc800078e00ff */
[----:B------:R-:W-:Y:S02]  /*d230*/  IMAD.MOV R4, RZ, RZ, -R4 ;  /* 0x000000ffff047224 */ /* 0x000fe400078e0a04 */
[C---:B------:R-:W-:Y:S02]  /*d240*/  IMAD R12, R2.reuse, R6, R12 ;  /* 0x00000006020c7224 */ /* 0x040fe400078e020c */
[----:B------:R-:W-:Y:S02]  /*d250*/  IMAD.MOV R7, RZ, RZ, -R7 ;  /* 0x000000ffff077224 */ /* 0x000fe400078e0a07 */
[C---:B------:R-:W-:Y:S01]  /*d260*/  IMAD R11, R2.reuse, R4, R11 ;  /* 0x00000004020b7224 */ /* 0x040fe200078e020b */
[C---:B------:R-:W-:Y:S01]  /*d270*/  ISETP.GT.U32.AND P4, PT, R2.reuse, R12, PT ;  /* 0x0000000c0200720c */ /* 0x040fe20003f84070 */
[----:B------:R-:W-:-:S03]  /*d280*/  IMAD R9, R2, R7, R9 ;  /* 0x0000000702097224 */ /* 0x000fc600078e0209 */
[C---:B------:R-:W-:Y:S02]  /*d290*/  ISETP.GT.U32.AND P3, PT, R2.reuse, R11, PT ;  /* 0x0000000b0200720c */ /* 0x040fe40003f64070 */
[----:B------:R-:W-:Y:S02]  /*d2a0*/  ISETP.GT.U32.AND P6, PT, R2, R9, PT ;  /* 0x000000090200720c */ /* 0x000fe40003fc4070 */
[----:B------:R-:W-:-:S05]  /*d2b0*/  IABS R4, R56 ;  /* 0x0000003800047213 */ /* 0x000fca0000000000 */
[----:B------:R-:W-:Y:S01]  /*d2c0*/  IMAD.HI.U32 R0, R61, R4, RZ ;  /* 0x000000043d007227 */ /* 0x000fe200078e00ff */
[----:B------:R-:W-:-:S03]  /*d2d0*/  IABS R5, R58 ;  /* 0x0000003a00057213 */ /* 0x000fc60000000000 */
[----:B------:R-:W-:Y:S02]  /*d2e0*/  @!P4 IMAD.IADD R12, R12, 0x1, -R2 ;  /* 0x000000010c0cc824 */ /* 0x000fe400078e0a02 */
[----:B------:R-:W-:Y:S01]  /*d2f0*/  IMAD.MOV R0, RZ, RZ, -R0 ;  /* 0x000000ffff007224 */ /* 0x000fe200078e0a00 */
[----:B------:R-:W-:Y:S01]  /*d300*/  IABS R7, R57 ;  /* 0x0000003900077213 */ /* 0x000fe20000000000 */
[--C-:B------:R-:W-:Y:S01]  /*d310*/  @!P3 IMAD.IADD R11, R11, 0x1, -R2.reuse ;  /* 0x000000010b0bb824 */ /* 0x100fe200078e0a02 */
[C---:B------:R-:W-:Y:S01]  /*d320*/  ISETP.GT.U32.AND P3, PT, R2.reuse, R12, PT ;  /* 0x0000000c0200720c */ /* 0x040fe20003f64070 */
[----:B------:R-:W-:Y:S02]  /*d330*/  @!P6 IMAD.IADD R9, R9, 0x1, -R2 ;  /* 0x000000010909e824 */ /* 0x000fe400078e0a02 */
[C---:B------:R-:W-:Y:S01]  /*d340*/  IMAD R0, R2.reuse, R0, R4 ;  /* 0x0000000002007224 */ /* 0x040fe200078e0204 */
[C---:B------:R-:W-:Y:S01]  /*d350*/  ISETP.GT.U32.AND P6, PT, R2.reuse, R11, PT ;  /* 0x0000000b0200720c */ /* 0x040fe20003fc4070 */
[----:B------:R-:W-:Y:S01]  /*d360*/  IMAD.MOV.U32 R4, RZ, RZ, R5 ;  /* 0x000000ffff047224 */ /* 0x000fe200078e0005 */
[----:B------:R-:W-:Y:S01]  /*d370*/  ISETP.GT.U32.AND P2, PT, R2, R9, PT ;  /* 0x000000090200720c */ /* 0x000fe20003f44070 */
[----:B------:R-:W-:-:S04]  /*d380*/  IMAD.HI.U32 R6, R61, R7, RZ ;  /* 0x000000073d067227 */ /* 0x000fc800078e00ff */
[----:B------:R-:W-:-:S04]  /*d390*/  IMAD.HI.U32 R3, R61, R4, RZ ;  /* 0x000000043d037227 */ /* 0x000fc800078e00ff */
[----:B------:R-:W-:Y:S02]  /*d3a0*/  IMAD.MOV R6, RZ, RZ, -R6 ;  /* 0x000000ffff067224 */ /* 0x000fe400078e0a06 */
[----:B------:R-:W-:Y:S02]  /*d3b0*/  IMAD.MOV R3, RZ, RZ, -R3 ;  /* 0x000000ffff037224 */ /* 0x000fe400078e0a03 */
[----:B------:R-:W-:Y:S02]  /*d3c0*/  IMAD R7, R2, R6, R7 ;  /* 0x0000000602077224 */ /* 0x000fe400078e0207 */
[----:B------:R-:W-:Y:S01]  /*d3d0*/  @!P3 IMAD.IADD R12, R12, 0x1, -R2 ;  /* 0x000000010c0cb824 */ /* 0x000fe200078e0a02 */
[C---:B------:R-:W-:Y:S01]  /*d3e0*/  ISETP.GT.U32.AND P3, PT, R2.reuse, R0, PT ;  /* 0x000000000200720c */ /* 0x040fe20003f64070 */
[C---:B------:R-:W-:Y:S02]  /*d3f0*/  IMAD R4, R2.reuse, R3, R4 ;  /* 0x0000000302047224 */ /* 0x040fe400078e0204 */
[--C-:B------:R-:W-:Y:S01]  /*d400*/  @!P6 IMAD.IADD R11, R11, 0x1, -R2.reuse ;  /* 0x000000010b0be824 */ /* 0x100fe200078e0a02 */
[C---:B------:R-:W-:Y:S01]  /*d410*/  ISETP.GT.U32.AND P6, PT, R2.reuse, R7, PT ;  /* 0x000000070200720c */ /* 0x040fe20003fc4070 */
[----:B------:R-:W-:Y:S01]  /*d420*/  @!P2 IMAD.IADD R9, R9, 0x1, -R2 ;  /* 0x000000010909a824 */ /* 0x000fe200078e0a02 */
[----:B------:R-:W-:-:S02]  /*d430*/  ISETP.GT.U32.AND P2, PT, R2, R4, PT ;  /* 0x000000040200720c */ /* 0x000fc40003f44070 */
[----:B------:R-:W-:Y:S02]  /*d440*/  ISETP.GE.AND P1, PT, R53, RZ, PT ;  /* 0x000000ff3500720c */ /* 0x000fe40003f26270 */
[----:B------:R-:W-:-:S03]  /*d450*/  ISETP.GE.AND P0, PT, R55, RZ, PT ;  /* 0x000000ff3700720c */ /* 0x000fc60003f06270 */
[----:B------:R-:W-:Y:S01]  /*d460*/  @!P3 IMAD.IADD R0, R0, 0x1, -R2 ;  /* 0x000000010000b824 */ /* 0x000fe200078e0a02 */
[----:B------:R-:W-:Y:S01]  /*d470*/  ISETP.GE.AND P5, PT, R54, RZ, PT ;  /* 0x000000ff3600720c */ /* 0x000fe20003fa6270 */
[----:B------:R-:W-:Y:S02]  /*d480*/  IMAD.MOV.U32 R39, RZ, RZ, R12 ;  /* 0x000000ffff277224 */ /* 0x000fe400078e000c */
[--C-:B------:R-:W-:Y:S01]  /*d490*/  @!P6 IMAD.IADD R7, R7, 0x1, -R2.reuse ;  /* 0x000000010707e824 */ /* 0x100fe200078e0a02 */
[----:B------:R-:W-:Y:S01]  /*d4a0*/  ISETP.GT.U32.AND P6, PT, R2, R0, PT ;  /* 0x000000000200720c */ /* 0x000fe20003fc4070 */
[----:B------:R-:W-:Y:S02]  /*d4b0*/  @!P2 IMAD.IADD R4, R4, 0x1, -R2 ;  /* 0x000000010404a824 */ /* 0x000fe400078e0a02 */
[----:B------:R-:W-:Y:S01]  /*d4c0*/  @!P1 IMAD.MOV R39, RZ, RZ, -R39 ;  /* 0x000000ffff279224 */ /* 0x000fe200078e0a27 */
[C---:B------:R-:W-:Y:S01]  /*d4d0*/  ISETP.GT.U32.AND P2, PT, R2.reuse, R7, PT ;  /* 0x000000070200720c */ /* 0x040fe20003f44070 */
[----:B------:R-:W-:Y:S01]  /*d4e0*/  IMAD.MOV.U32 R12, RZ, RZ, R9 ;  /* 0x000000ffff0c7224 */ /* 0x000fe200078e0009 */
[----:B------:R-:W-:-:S02]  /*d4f0*/  ISETP.GT.U32.AND P1, PT, R2, R4, PT ;  /* 0x000000040200720c */ /* 0x000fc40003f24070 */
[----:B------:R-:W-:Y:S01]  /*d500*/  ISETP.GE.AND P4, PT, R56, RZ, PT ;  /* 0x000000ff3800720c */ /* 0x000fe20003f86270 */
[----:B------:R-:W-:Y:S01]  /*d510*/  @!P0 IMAD.MOV R12, RZ, RZ, -R12 ;  /* 0x000000ffff0c8224 */ /* 0x000fe200078e0a0c */
[----:B------:R-:W-:Y:S01]  /*d520*/  ISETP.GE.AND P3, PT, R57, RZ, PT ;  /* 0x000000ff3900720c */ /* 0x000fe20003f66270 */
[----:B------:R-:W-:Y:S01]  /*d530*/  @!P5 IMAD.MOV R11, RZ, RZ, -R11 ;  /* 0x000000ffff0bd224 */ /* 0x000fe200078e0a0b */
[----:B------:R-:W-:Y:S01]  /*d540*/  ISETP.GE.AND P0, PT, R58, RZ, PT ;  /* 0x000000ff3a00720c */ /* 0x000fe20003f06270 */
[--C-:B------:R-:W-:Y:S01]  /*d550*/  @!P6 IMAD.IADD R0, R0, 0x1, -R2.reuse ;  /* 0x000000010000e824 */ /* 0x100fe200078e0a02 */
[----:B------:R-:W-:Y:S04]  /*d560*/  STL [R1+0x36c], R39 ;  /* 0x00036c2701007387 */ /* 0x000fe80000100800 */
[----:B------:R-:W-:Y:S01]  /*d570*/  STL [R1+0x370], R11 ;  /* 0x0003700b01007387 */ /* 0x000fe20000100800 */
[----:B------:R-:W-:-:S03]  /*d580*/  @!P2 IMAD.IADD R7, R7, 0x1, -R2 ;  /* 0x000000010707a824 */ /* 0x000fc600078e0a02 */
[----:B------:R0:W-:Y:S01]  /*d590*/  STL [R1+0x378], R12 ;  /* 0x0003780c01007387 */ /* 0x0001e20000100800 */
[----:B------:R-:W-:Y:S02]  /*d5a0*/  @!P1 IMAD.IADD R4, R4, 0x1, -R2 ;  /* 0x0000000104049824 */ /* 0x000fe400078e0a02 */
[----:B------:R-:W-:Y:S02]  /*d5b0*/  @!P3 IMAD.MOV R7, RZ, RZ, -R7 ;  /* 0x000000ffff07b224 */ /* 0x000fe400078e0a07 */
[----:B0-----:R-:W-:Y:S02]  /*d5c0*/  IMAD.MOV.U32 R12, RZ, RZ, R0 ;  /* 0x000000ffff0c7224 */ /* 0x001fe400078e0000 */
[----:B------:R-:W-:Y:S02]  /*d5d0*/  @!P0 IMAD.MOV R4, RZ, RZ, -R4 ;  /* 0x000000ffff048224 */ /* 0x000fe400078e0a04 */
[----:B------:R-:W-:-:S05]  /*d5e0*/  @!P4 IMAD.MOV R12, RZ, RZ, -R12 ;  /* 0x000000ffff0cc224 */ /* 0x000fca00078e0a0c */
[----:B------:R-:W-:Y:S04]  /*d5f0*/  STL [R1+0x37c], R12 ;  /* 0x00037c0c01007387 */ /* 0x000fe80000100800 */
[----:B------:R0:W-:Y:S04]  /*d600*/  STL [R1+0x390], R7 ;  /* 0x0003900701007387 */ /* 0x0001e80000100800 */
[----:B------:R1:W-:Y:S01]  /*d610*/  STL [R1+0x394], R4 ;  /* 0x0003940401007387 */ /* 0x0003e20000100800 */
[----:B---3--:R-:W-:Y:S02]  /*d620*/  IABS R3, R37 ;  /* 0x0000002500037213 */ /* 0x008fe40000000000 */
[----:B------:R-:W-:-:S02]  /*d630*/  ISETP.GE.AND P0, PT, R37, RZ, PT ;  /* 0x000000ff2500720c */ /* 0x000fc40003f06270 */
[----:B------:R-:W3:Y:S01]  /*d640*/  LDL.LU R37, [R1+0x1c] ;  /* 0x00001c0001257983 */ /* 0x000ee20000300800 */
[----:B-----5:R-:W-:Y:S01]  /*d650*/  IABS R8, R59 ;  /* 0x0000003b00087213 */ /* 0x020fe20000000000 */
[----:B------:R-:W-:Y:S01]  /*d660*/  IMAD.MOV.U32 R35, RZ, RZ, R33 ;  /* 0x000000ffff237224 */ /* 0x000fe200078e0021 */
[----:B--2---:R-:W-:Y:S01]  /*d670*/  IABS R6, R60 ;  /* 0x0000003c00067213 */ /* 0x004fe20000000000 */
[----:B------:R-:W-:Y:S01]  /*d680*/  IMAD.MOV.U32 R33, RZ, RZ, R13 ;  /* 0x000000ffff217224 */ /* 0x000fe200078e000d */
[----:B----4-:R-:W-:Y:S01]  /*d690*/  IABS R5, R38 ;  /* 0x0000002600057213 */ /* 0x010fe20000000000 */
[----:B------:R-:W-:Y:S01]  /*d6a0*/  IMAD.HI.U32 R13, R61, R8, RZ ;  /* 0x000000083d0d7227 */ /* 0x000fe200078e00ff */
[----:B------:R-:W-:Y:S01]  /*d6b0*/  ISETP.GE.AND P2, PT, R59, RZ, PT ;  /* 0x000000ff3b00720c */ /* 0x000fe20003f46270 */
[----:B------:R-:W2:Y:S02]  /*d6c0*/  LDL.LU R54, [R1+0x20] ;  /* 0x0000200001367983 */ /* 0x000ea40000300800 */
[----:B------:R-:W-:-:S02]  /*d6d0*/  IMAD.MOV R13, RZ, RZ, -R13 ;  /* 0x000000ffff0d7224 */ /* 0x000fc400078e0a0d */
[----:B------:R-:W-:-:S04]  /*d6e0*/  IMAD.HI.U32 R10, R61, R6, RZ ;  /* 0x000000063d0a7227 */ /* 0x000fc800078e00ff */
[----:B------:R-:W-:Y:S02]  /*d6f0*/  IMAD R8, R2, R13, R8 ;  /* 0x0000000d02087224 */ /* 0x000fe400078e0208 */
[----:B------:R-:W-:-:S03]  /*d700*/  IMAD.MOV R10, RZ, RZ, -R10 ;  /* 0x000000ffff0a7224 */ /* 0x000fc600078e0a0a */
[C---:B------:R-:W-:Y:S01]  /*d710*/  ISETP.GT.U32.AND P5, PT, R2.reuse, R8, PT ;  /* 0x000000080200720c */ /* 0x040fe20003fa4070 */
[----:B------:R-:W-:Y:S02]  /*d720*/  IMAD R6, R2, R10, R6 ;  /* 0x0000000a02067224 */ /* 0x000fe400078e0206 */
[----:B------:R-:W-:-:S04]  /*d730*/  IMAD.HI.U32 R10, R61, R3, RZ ;  /* 0x000000033d0a7227 */ /* 0x000fc800078e00ff */
[----:B------:R-:W-:-:S04]  /*d740*/  IMAD.MOV R10, RZ, RZ, -R10 ;  /* 0x000000ffff0a7224 */ /* 0x000fc800078e0a0a */
[----:B------:R-:W-:Y:S02]  /*d750*/  IMAD R3, R2, R10, R3 ;  /* 0x0000000a02037224 */ /* 0x000fe400078e0203 */
[----:B------:R-:W-:Y:S01]  /*d760*/  @!P5 IMAD.IADD R8, R8, 0x1, -R2 ;  /* 0x000000010808d824 */ /* 0x000fe200078e0a02 */
[C---:B------:R-:W-:Y:S02]  /*d770*/  ISETP.GT.U32.AND P6, PT, R2.reuse, R6, PT ;  /* 0x000000060200720c */ /* 0x040fe40003fc4070 */
[----:B------:R-:W-:Y:S01]  /*d780*/  ISETP.GT.U32.AND P5, PT, R2, R3, PT ;  /* 0x000000030200720c */ /* 0x000fe20003fa4070 */
[----:B------:R-:W-:-:S04]  /*d790*/  IMAD.HI.U32 R9, R61, R5, RZ ;  /* 0x000000053d097227 */ /* 0x000fc800078e00ff */
[----:B------:R-:W-:-:S04]  /*d7a0*/  IMAD.MOV R9, RZ, RZ, -R9 ;  /* 0x000000ffff097224 */ /* 0x000fc800078e0a09 */
[----:B------:R-:W-:Y:S02]  /*d7b0*/  IMAD R5, R2, R9, R5 ;  /* 0x0000000902057224 */ /* 0x000fe400078e0205 */
[--C-:B------:R-:W-:Y:S02]  /*d7c0*/  @!P6 IMAD.IADD R6, R6, 0x1, -R2.reuse ;  /* 0x000000010606e824 */ /* 0x100fe400078e0a02 */
[----:B------:R-:W-:Y:S01]  /*d7d0*/  @!P5 IMAD.IADD R3, R3, 0x1, -R2 ;  /* 0x000000010303d824 */ /* 0x000fe200078e0a02 */
[C---:B------:R-:W-:Y:S02]  /*d7e0*/  ISETP.GT.U32.AND P6, PT, R2.reuse, R8, PT ;  /* 0x000000080200720c */ /* 0x040fe40003fc4070 */
[C---:B------:R-:W-:Y:S02]  /*d7f0*/  ISETP.GT.U32.AND P4, PT, R2.reuse, R6, PT ;  /* 0x000000060200720c */ /* 0x040fe40003f84070 */
[C---:B------:R-:W-:Y:S02]  /*d800*/  ISETP.GT.U32.AND P5, PT, R2.reuse, R3, PT ;  /* 0x000000030200720c */ /* 0x040fe40003fa4070 */
[----:B------:R-:W-:-:S02]  /*d810*/  ISETP.GT.U32.AND P3, PT, R2, R5, PT ;  /* 0x000000050200720c */ /* 0x000fc40003f64070 */
[----:B------:R-:W-:Y:S02]  /*d820*/  IABS R0, R36 ;  /* 0x0000002400007213 */ /* 0x000fe40000000000 */
[----:B------:R-:W-:-:S03]  /*d830*/  ISETP.GE.AND P1, PT, R60, RZ, PT ;  /* 0x000000ff3c00720c */ /* 0x000fc60003f26270 */
[----:B0-----:R-:W-:-:S04]  /*d840*/  IMAD.HI.U32 R7, R61, R0, RZ ;  /* 0x000000003d077227 */ /* 0x001fc800078e00ff */
[----:B------:R-:W-:Y:S02]  /*d850*/  IMAD.MOV R7, RZ, RZ, -R7 ;  /* 0x000000ffff077224 */ /* 0x000fe400078e0a07 */
[--C-:B------:R-:W-:Y:S02]  /*d860*/  @!P5 IMAD.IADD R3, R3, 0x1, -R2.reuse ;  /* 0x000000010303d824 */ /* 0x100fe400078e0a02 */
[--C-:B------:R-:W-:Y:S01]  /*d870*/  @!P6 IMAD.IADD R8, R8, 0x1, -R2.reuse ;  /* 0x000000010808e824 */ /* 0x100fe200078e0a02 */
[----:B------:R-:W-:Y:S01]  /*d880*/  IABS R11, R35 ;  /* 0x00000023000b7213 */ /* 0x000fe20000000000 */
[--C-:B------:R-:W-:Y:S02]  /*d890*/  @!P4 IMAD.IADD R6, R6, 0x1, -R2.reuse ;  /* 0x000000010606c824 */ /* 0x100fe400078e0a02 */
[----:B------:R-:W-:Y:S01]  /*d8a0*/  @!P3 IMAD.IADD R5, R5, 0x1, -R2 ;  /* 0x000000010505b824 */ /* 0x000fe200078e0a02 */
[----:B------:R-:W-:Y:S01]  /*d8b0*/  ISETP.GE.AND P3, PT, R35, RZ, PT ;  /* 0x000000ff2300720c */ /* 0x000fe20003f66270 */
[----:B------:R-:W-:-:S02]  /*d8c0*/  IMAD R0, R2, R7, R0 ;  /* 0x0000000702007224 */ /* 0x000fc400078e0200 */
[----:B------:R-:W-:Y:S02]  /*d8d0*/  IMAD.MOV.U32 R7, RZ, RZ, R3 ;  /* 0x000000ffff077224 */ /* 0x000fe400078e0003 */
[----:B------:R-:W-:Y:S02]  /*d8e0*/  IMAD.MOV.U32 R35, RZ, RZ, R34 ;  /* 0x000000ffff237224 */ /* 0x000fe400078e0022 */
[----:B------:R-:W-:Y:S02]  /*d8f0*/  @!P2 IMAD.MOV R8, RZ, RZ, -R8 ;  /* 0x000000ffff08a224 */ /* 0x000fe400078e0a08 */
[----:B------:R-:W-:Y:S02]  /*d900*/  @!P1 IMAD.MOV R6, RZ, RZ, -R6 ;  /* 0x000000ffff069224 */ /* 0x000fe400078e0a06 */
[----:B------:R-:W-:Y:S01]  /*d910*/  IMAD.MOV.U32 R34, RZ, RZ, R33 ;  /* 0x000000ffff227224 */ /* 0x000fe200078e0021 */
[----:B------:R-:W-:Y:S01]  /*d920*/  ISETP.GE.AND P1, PT, R35, RZ, PT ;  /* 0x000000ff2300720c */ /* 0x000fe20003f26270 */
[----:B------:R-:W-:Y:S01]  /*d930*/  IMAD.MOV.U32 R33, RZ, RZ, R32 ;  /* 0x000000ffff217224 */ /* 0x000fe200078e0020 */
[----:B------:R-:W-:Y:S01]  /*d940*/  IABS R10, R35 ;  /* 0x00000023000a7213 */ /* 0x000fe20000000000 */
[----:B------:R-:W-:Y:S01]  /*d950*/  @!P0 IMAD.MOV R7, RZ, RZ, -R7 ;  /* 0x000000ffff078224 */ /* 0x000fe200078e0a07 */
[----:B------:R-:W-:Y:S01]  /*d960*/  STL [R1+0x380], R8 ;  /* 0x0003800801007387 */ /* 0x000fe20000100800 */
[----:B------:R-:W-:-:S02]  /*d970*/  IMAD.MOV.U32 R32, RZ, RZ, R30 ;  /* 0x000000ffff207224 */ /* 0x000fc400078e001e */
[----:B------:R-:W-:Y:S01]  /*d980*/  IMAD.MOV.U32 R35, RZ, RZ, R34 ;  /* 0x000000ffff237224 */ /* 0x000fe200078e0022 */
[----:B------:R-:W-:Y:S01]  /*d990*/  STL [R1+0x384], R6 ;  /* 0x0003840601007387 */ /* 0x000fe20000100800 */
[----:B------:R-:W-:Y:S01]  /*d9a0*/  IMAD.MOV.U32 R30, RZ, RZ, R22 ;  /* 0x000000ffff1e7224 */ /* 0x000fe200078e0016 */
[----:B------:R-:W-:Y:S01]  /*d9b0*/  ISETP.GT.U32.AND P2, PT, R2, R5, PT ;  /* 0x000000050200720c */ /* 0x000fe20003f44070 */
[----:B------:R-:W-:Y:S01]  /*d9c0*/  IMAD.MOV.U32 R34, RZ, RZ, R33 ;  /* 0x000000ffff227224 */ /* 0x000fe200078e0021 */
[----:B------:R-:W4:Y:S01]  /*d9d0*/  LDL R22, [R1+0x55bc] ;  /* 0x0055bc0001167983 */ /* 0x000f220000100800 */
[----:B------:R-:W-:Y:S01]  /*d9e0*/  IMAD.MOV.U32 R33, RZ, RZ, R23 ;  /* 0x000000ffff217224 */ /* 0x000fe200078e0017 */
[----:B------:R-:W-:Y:S02]  /*d9f0*/  ISETP.GE.AND P0, PT, R35, RZ, PT ;  /* 0x000000ff2300720c */ /* 0x000fe40003f06270 */
[----:B------:R3:W-:Y:S01]  /*da00*/  STL [R1+0x38c], R7 ;  /* 0x00038c0701007387 */ /* 0x0007e20000100800 */
[----:B------:R-:W-:-:S03]  /*da10*/  IABS R9, R35 ;  /* 0x0000002300097213 */ /* 0x000fc60000000000 */
[----:B------:R-:W5:Y:S01]  /*da20*/  LDL R23, [R1+0x5558] ;  /* 0x0055580001177983 */ /* 0x000f620000100800 */
[----:B------:R-:W-:-:S03]  /*da30*/  ISETP.GE.AND P6, PT, R38, RZ, PT ;  /* 0x000000ff2600720c */ /* 0x000fc60003fc6270 */
[----:B------:R-:W4:Y:S04]  /*da40*/  LDL.LU R53, [R1+0x24] ;  /* 0x0000240001357983 */ /* 0x000f280000300800 */
[----:B------:R-:W5:Y:S01]  /*da50*/  LDL.LU R35, [R1+0x18] ;  /* 0x0000180001237983 */ /* 0x000f620000300800 */
[----:B------:R-:W-:Y:S01]  /*da60*/  @!P2 IMAD.IADD R5, R5, 0x1, -R2 ;  /* 0x000000010505a824 */ /* 0x000fe200078e0a02 */
[----:B------:R-:W-:-:S04]  /*da70*/  ISETP.GT.U32.AND P5, PT, R2, R0, PT ;  /* 0x000000000200720c */ /* 0x000fc80003fa4070 */
[----:B------:R-:W-:-:S05]  /*da80*/  @!P6 IMAD.MOV R5, RZ, RZ, -R5 ;  /* 0x000000ffff05e224 */ /* 0x000fca00078e0a05 */
[----:B------:R4:W-:Y:S04]  /*da90*/  STL [R1+0x388], R5 ;  /* 0x0003880501007387 */ /* 0x0009e80000100800 */
[----:B------:R-:W4:Y:S01]  /*daa0*/  LDL.LU R49, [R1+0x28] ;  /* 0x0000280001317983 */ /* 0x000f220000300800 */
[----:B------:R-:W-:Y:S02]  /*dab0*/  @!P5 IMAD.IADD R0, R0, 0x1, -R2 ;  /* 0x000000010000d824 */ /* 0x000fe400078e0a02 */
[C---:B-1----:R-:W-:Y:S01]  /*dac0*/  IMAD.HI.U32 R4, R61.reuse, R11, RZ ;  /* 0x0000000b3d047227 */ /* 0x042fe200078e00ff */
[----:B------:R-:W4:Y:S02]  /*dad0*/  LDL.LU R39, [R1+0x2c] ;  /* 0x00002c0001277983 */ /* 0x000f240000300800 */
[C---:B------:R-:W-:Y:S01]  /*dae0*/  ISETP.GT.U32.AND P5, PT, R2.reuse, R0, PT ;  /* 0x000000000200720c */ /* 0x040fe20003fa4070 */
[----:B------:R-:W-:Y:S01]  /*daf0*/  IMAD.MOV R4, RZ, RZ, -R4 ;  /* 0x000000ffff047224 */ /* 0x000fe200078e0a04 */
[----:B------:R-:W4:Y:S03]  /*db00*/  LDL.LU R52, [R1+0x30] ;  /* 0x0000300001347983 */ /* 0x000f260000300800 */
[----:B------:R-:W-:Y:S01]  /*db10*/  IMAD R11, R2, R4, R11 ;  /* 0x00000004020b7224 */ /* 0x000fe200078e020b */
[----:B------:R-:W-:Y:S01]  /*db20*/  ISETP.GE.AND P4, PT, R36, RZ, PT ;  /* 0x000000ff2400720c */ /* 0x000fe20003f86270 */
[----:B------:R-:W-:Y:S01]  /*db30*/  IMAD.HI.U32 R4, R61, R10, RZ ;  /* 0x0000000a3d047227 */ /* 0x000fe200078e00ff */
[----:B------:R-:W4:Y:S03]  /*db40*/  LDL.LU R51, [R1+0x34] ;  /* 0x0000340001337983 */ /* 0x000f260000300800 */
[----:B------:R-:W-:-:S02]  /*db50*/  IMAD.MOV R4, RZ, RZ, -R4 ;  /* 0x000000ffff047224 */ /* 0x000fc400078e0a04 */
[----:B------:R-:W-:Y:S02]  /*db60*/  @!P5 IMAD.IADD R0, R0, 0x1, -R2 ;  /* 0x000000010000d824 */ /* 0x000fe400078e0a02 */
[----:B------:R-:W-:Y:S02]  /*db70*/  IMAD R10, R2, R4, R10 ;  /* 0x00000004020a7224 */ /* 0x000fe400078e020a */
[----:B------:R-:W-:-:S03]  /*db80*/  IMAD.MOV.U32 R13, RZ, RZ, R0 ;  /* 0x000000ffff0d7224 */ /* 0x000fc600078e0000 */
[C---:B------:R-:W-:Y:S01]  /*db90*/  ISETP.GT.U32.AND P5, PT, R2.reuse, R10, PT ;  /* 0x0000000a0200720c */ /* 0x040fe20003fa4070 */
[----:B------:R-:W-:Y:S01]  /*dba0*/  @!P4 IMAD.MOV R13, RZ, RZ, -R13 ;  /* 0x000000ffff0dc224 */ /* 0x000fe200078e0a0d */
[----:B------:R-:W-:-:S04]  /*dbb0*/  ISETP.GT.U32.AND P6, PT, R2, R11, PT ;  /* 0x0000000b0200720c */ /* 0x000fc80003fc4070 */
[----:B------:R0:W-:Y:S04]  /*dbc0*/  STL [R1+0x374], R13 ;  /* 0x0003740d01007387 */ /* 0x0001e80000100800 */
[----:B------:R-:W4:Y:S03]  /*dbd0*/  LDL.LU R50, [R1+0x38] ;  /* 0x0000380001327983 */ /* 0x000f260000300800 */
[--C-:B------:R-:W-:Y:S01]  /*dbe0*/  @!P5 IMAD.IADD R10, R10, 0x1, -R2.reuse ;  /* 0x000000010a0ad824 */ /* 0x100fe200078e0a02 */
[----:B------:R-:W4:Y:S01]  /*dbf0*/  LDL.LU R38, [R1+0x3c] ;  /* 0x00003c0001267983 */ /* 0x000f220000300800 */
[----:B------:R-:W-:-:S03]  /*dc00*/  @!P6 IMAD.IADD R11, R11, 0x1, -R2 ;  /* 0x000000010b0be824 */ /* 0x000fc600078e0a02 */
[C---:B------:R-:W-:Y:S02]  /*dc10*/  ISETP.GT.U32.AND P4, PT, R2.reuse, R10, PT ;  /* 0x0000000a0200720c */ /* 0x040fe40003f84070 */
[----:B------:R-:W-:-:S11]  /*dc20*/  ISETP.GT.U32.AND P5, PT, R2, R11, PT ;  /* 0x0000000b0200720c */ /* 0x000fd60003fa4070 */
[--C-:B------:R-:W-:Y:S02]  /*dc30*/  @!P4 IMAD.IADD R10, R10, 0x1, -R2.reuse ;  /* 0x000000010a0ac824 */ /* 0x100fe400078e0a02 */
[----:B------:R-:W-:Y:S02]  /*dc40*/  @!P5 IMAD.IADD R11, R11, 0x1, -R2 ;  /* 0x000000010b0bd824 */ /* 0x000fe400078e0a02 */
[----:B------:R-:W-:Y:S02]  /*dc50*/  @!P1 IMAD.MOV R10, RZ, RZ, -R10 ;  /* 0x000000ffff0a9224 */ /* 0x000fe400078e0a0a */
[----:B------:R-:W-:-:S05]  /*dc60*/  @!P3 IMAD.MOV R11, RZ, RZ, -R11 ;  /* 0x000000ffff0bb224 */ /* 0x000fca00078e0a0b */
[----:B------:R-:W-:Y:S04]  /*dc70*/  STL [R1+0x368], R11 ;  /* 0x0003680b01007387 */ /* 0x000fe80000100800 */
[----:B------:R1:W-:Y:S01]  /*dc80*/  STL [R1+0x364], R10 ;  /* 0x0003640a01007387 */ /* 0x0003e20000100800 */
[----:B---3--:R-:W-:-:S05]  /*dc90*/  IABS R7, R37 ;  /* 0x0000002500077213 */ /* 0x008fca0000000000 */
[----:B------:R-:W-:-:S04]  /*dca0*/  IMAD.HI.U32 R4, R61, R7, RZ ;  /* 0x000000073d047227 */ /* 0x000fc800078e00ff */
[----:B------:R-:W-:-:S04]  /*dcb0*/  IMAD.MOV R4, RZ, RZ, -R4 ;  /* 0x000000ffff047224 */ /* 0x000fc800078e0a04 */
[----:B------:R-:W-:-:S05]  /*dcc0*/  IMAD R7, R2, R4, R7 ;  /* 0x0000000402077224 */ /* 0x000fca00078e0207 */
[----:B------:R-:W-:-:S13]  /*dcd0*/  ISETP.GT.U32.AND P4, PT, R2, R7, PT ;  /* 0x000000070200720c */ /* 0x000fda0003f84070 */
[----:B------:R-:W-:Y:S01]  /*dce0*/  @!P4 IMAD.IADD R7, R7, 0x1, -R2 ;  /* 0x000000010707c824 */ /* 0x000fe200078e0a02 */
[----:B------:R-:W-:Y:S02]  /*dcf0*/  ISETP.GE.AND P4, PT, R37, RZ, PT ;  /* 0x000000ff2500720c */ /* 0x000fe40003f86270 */
[----:B------:R-:W3:Y:S01]  /*dd00*/  LDL.LU R37, [R1+0x70] ;  /* 0x0000700001257983 */ /* 0x000ee20000300800 */
[----:B------:R-:W-:-:S04]  /*dd10*/  IMAD.HI.U32 R3, R61, R9, RZ ;  /* 0x000000093d037227 */ /* 0x000fc800078e00ff */
[----:B------:R-:W-:-:S04]  /*dd20*/  IMAD.MOV R3, RZ, RZ, -R3 ;  /* 0x000000ffff037224 */ /* 0x000fc800078e0a03 */
[----:B------:R-:W-:-:S05]  /*dd30*/  IMAD R9, R2, R3, R9 ;  /* 0x0000000302097224 */ /* 0x000fca00078e0209 */
[----:B------:R-:W-:Y:S02]  /*dd40*/  ISETP.GT.U32.AND P6, PT, R2, R9, PT ;  /* 0x000000090200720c */ /* 0x000fe40003fc4070 */
[----:B--2---:R-:W-:-:S05]  /*dd50*/  IABS R6, R54 ;  /* 0x0000003600067213 */ /* 0x004fca0000000000 */
[----:B------:R-:W-:-:S06]  /*dd60*/  IMAD.HI.U32 R3, R61, R6, RZ ;  /* 0x000000063d037227 */ /* 0x000fcc00078e00ff */
[----:B------:R-:W-:-:S05]  /*dd70*/  @!P6 IMAD.IADD R9, R9, 0x1, -R2 ;  /* 0x000000010909e824 */ /* 0x000fca00078e0a02 */
[----:B------:R-:W-:Y:S01]  /*dd80*/  ISETP.GT.U32.AND P6, PT, R2, R9, PT ;  /* 0x000000090200720c */ /* 0x000fe20003fc4070 */
[----:B------:R-:W-:-:S04]  /*dd90*/  IMAD.MOV R3, RZ, RZ, -R3 ;  /* 0x000000ffff037224 */ /* 0x000fc800078e0a03 */
[C---:B------:R-:W-:Y:S02]  /*dda0*/  IMAD R6, R2.reuse, R3, R6 ;  /* 0x0000000302067224 */ /* 0x040fe400078e0206 */
[----:B------:R-:W-:Y:S02]  /*ddb0*/  IMAD.MOV.U32 R36, RZ, RZ, R34 ;  /* 0x000000ffff247224 */ /* 0x000fe400078e0022 */
[----:B------:R-:W-:Y:S02]  /*ddc0*/  IMAD.MOV.U32 R34, RZ, RZ, R33 ;  /* 0x000000ffff227224 */ /* 0x000fe400078e0021 */
[----:B------:R-:W-:Y:S02]  /*ddd0*/  IMAD.MOV.U32 R33, RZ, RZ, R15 ;  /* 0x000000ffff217224 */ /* 0x000fe400078e000f */
[----:B------:R-:W-:Y:S01]  /*dde0*/  @!P6 IMAD.IADD R9, R9, 0x1, -R2 ;  /* 0x000000010909e824 */ /* 0x000fe200078e0a02 */
[----:B------:R-:W-:Y:S02]  /*ddf0*/  ISETP.GT.U32.AND P6, PT, R2, R6, PT ;  /* 0x000000060200720c */ /* 0x000fe40003fc4070 */
[----:B-----5:R-:W-:-:S05]  /*de00*/  IABS R8, R35 ;  /* 0x0000002300087213 */ /* 0x020fca0000000000 */
[----:B------:R-:W-:-:S04]  /*de10*/  IMAD.HI.U32 R12, R61, R8, RZ ;  /* 0x000000083d0c7227 */ /* 0x000fc800078e00ff */
[----:B------:R-:W-:Y:S01]  /*de20*/  IMAD.MOV R12, RZ, RZ, -R12 ;  /* 0x000000ffff0c7224 */ /* 0x000fe200078e0a0c */
[----:B----4-:R-:W-:-:S03]  /*de30*/  IABS R5, R53 ;  /* 0x0000003500057213 */ /* 0x010fc60000000000 */
[C---:B------:R-:W-:Y:S02]  /*de40*/  IMAD R8, R2.reuse, R12, R8 ;  /* 0x0000000c02087224 */ /* 0x040fe400078e0208 */
[C---:B------:R-:W-:Y:S01]  /*de50*/  IMAD.HI.U32 R12, R61.reuse, R5, RZ ;  /* 0x000000053d0c7227 */ /* 0x040fe200078e00ff */
[----:B------:R-:W-:Y:S02]  /*de60*/  IABS R4, R49 ;  /* 0x0000003100047213 */ /* 0x000fe40000000000 */
[----:B------:R-:W-:Y:S01]  /*de70*/  ISETP.GT.U32.AND P5, PT, R2, R8, PT ;  /* 0x000000080200720c */ /* 0x000fe20003fa4070 */
[----:B------:R-:W-:Y:S02]  /*de80*/  IMAD.MOV R12, RZ, RZ, -R12 ;  /* 0x000000ffff0c7224 */ /* 0x000fe400078e0a0c */
[----:B------:R-:W-:-:S04]  /*de90*/  IMAD.HI.U32 R15, R61, R4, RZ ;  /* 0x000000043d0f7227 */ /* 0x000fc800078e00ff */
[----:B------:R-:W-:Y:S02]  /*dea0*/  IMAD R5, R2, R12, R5 ;  /* 0x0000000c02057224 */ /* 0x000fe400078e0205 */
[----:B------:R-:W-:-:S04]  /*deb0*/  IMAD.MOV R15, RZ, RZ, -R15 ;  /* 0x000000ffff0f7224 */ /* 0x000fc800078e0a0f */
[----:B------:R-:W-:Y:S01]  /*dec0*/  @!P5 IMAD.IADD R8, R8, 0x1, -R2 ;  /* 0x000000010808d824 */ /* 0x000fe200078e0a02 */
[C---:B------:R-:W-:Y:S01]  /*ded0*/  ISETP.GT.U32.AND P5, PT, R2.reuse, R5, PT ;  /* 0x000000050200720c */ /* 0x040fe20003fa4070 */
[----:B------:R-:W-:Y:S02]  /*dee0*/  IMAD R4, R2, R15, R4 ;  /* 0x0000000f02047224 */ /* 0x000fe400078e0204 */
[----:B------:R-:W-:Y:S01]  /*def0*/  @!P6 IMAD.IADD R6, R6, 0x1, -R2 ;  /* 0x000000010606e824 */ /* 0x000fe200078e0a02 */
[----:B------:R-:W-:Y:S02]  /*df00*/  IABS R0, R52 ;  /* 0x0000003400007213 */ /* 0x000fe40000000000 */
[----:B------:R-:W-:Y:S02]  /*df10*/  ISETP.GT.U32.AND P6, PT, R2, R4, PT ;  /* 0x000000040200720c */ /* 0x000fe40003fc4070 */
[----:B------:R-:W-:Y:S01]  /*df20*/  IABS R3, R39 ;  /* 0x0000002700037213 */ /* 0x000fe20000000000 */
[----:B0-----:R-:W-:Y:S01]  /*df30*/  IMAD.HI.U32 R13, R61, R0, RZ ;  /* 0x000000003d0d7227 */ /* 0x001fe200078e00ff */
[----:B------:R-:W-:-:S03]  /*df40*/  ISETP.GE.AND P2, PT, R35, RZ, PT ;  /* 0x000000ff2300720c */ /* 0x000fc60003f46270 */
[----:B------:R-:W-:Y:S02]  /*df50*/  IMAD.MOV.U32 R35, RZ, RZ, R29 ;  /* 0x000000ffff237224 */ /* 0x000fe400078e001d */
[----:B------:R-:W-:Y:S01]  /*df60*/  @!P5 IMAD.IADD R5, R5, 0x1, -R2 ;  /* 0x000000010505d824 */ /* 0x000fe200078e0a02 */
[C---:B------:R-:W-:Y:S01]  /*df70*/  ISETP.GT.U32.AND P5, PT, R2.reuse, R8, PT ;  /* 0x000000080200720c */ /* 0x040fe20003fa4070 */
[----:B------:R-:W-:Y:S01]  /*df80*/  IMAD.MOV.U32 R29, RZ, RZ, R14 ;  /* 0x000000ffff1d7224 */ /* 0x000fe200078e000e */
[----:B------:R-:W-:Y:S01]  /*df90*/  IABS R14, R51 ;  /* 0x00000033000e7213 */ /* 0x000fe20000000000 */
[----:B------:R-:W-:Y:S01]  /*dfa0*/  IMAD.HI.U32 R12, R61, R3, RZ ;  /* 0x000000033d0c7227 */ /* 0x000fe200078e00ff */
[----:B------:R-:W-:-:S03]  /*dfb0*/  ISETP.GT.U32.AND P3, PT, R2, R6, PT ;  /* 0x000000060200720c */ /* 0x000fc60003f64070 */
[----:B------:R-:W-:Y:S02]  /*dfc0*/  IMAD.MOV R13, RZ, RZ, -R13 ;  /* 0x000000ffff0d7224 */ /* 0x000fe400078e0a0d */
[----:B------:R-:W-:Y:S01]  /*dfd0*/  @!P6 IMAD.IADD R4, R4, 0x1, -R2 ;  /* 0x000000010404e824 */ /* 0x000fe200078e0a02 */
[C---:B------:R-:W-:Y:S01]  /*dfe0*/  ISETP.GT.U32.AND P6, PT, R2.reuse, R5, PT ;  /* 0x000000050200720c */ /* 0x040fe20003fc4070 */
[----:B------:R-:W-:Y:S02]  /*dff0*/  IMAD.MOV R12, RZ, RZ, -R12 ;  /* 0x000000ffff0c7224 */ /* 0x000fe400078e0a0c */
[C---:B------:R-:W-:Y:S02]  /*e000*/  IMAD R0, R2.reuse, R13, R0 ;  /* 0x0000000d02007224 */ /* 0x040fe400078e0200 */
[----:B------:R-:W-:Y:S01]  /*e010*/  IMAD.HI.U32 R13, R61, R14, RZ ;  /* 0x0000000e3d0d7227 */ /* 0x000fe200078e00ff */
[----:B------:R-:W-:-:S03]  /*e020*/  ISETP.GT.U32.AND P1, PT, R2, R7, PT ;  /* 0x000000070200720c */ /* 0x000fc60003f24070 */
[----:B------:R-:W-:Y:S02]  /*e030*/  IMAD R3, R2, R12, R3 ;  /* 0x0000000c02037224 */ /* 0x000fe400078e0203 */
[----:B------:R-:W-:Y:S02]  /*e040*/  IMAD.MOV R13, RZ, RZ, -R13 ;  /* 0x000000ffff0d7224 */ /* 0x000fe400078e0a0d */
[----:B-1----:R-:W-:Y:S01]  /*e050*/  IMAD.MOV.U32 R10, RZ, RZ, R9 ;  /* 0x000000ffff0a7224 */ /* 0x002fe200078e0009 */
[----:B------:R-:W-:Y:S01]  /*e060*/  IABS R12, R50 ;  /* 0x00000032000c7213 */ /* 0x000fe20000000000 */
[----:B------:R-:W-:Y:S01]  /*e070*/  @!P5 IMAD.IADD R8, R8, 0x1, -R2 ;  /* 0x000000010808d824 */ /* 0x000fe200078e0a02 */
[C---:B------:R-:W-:Y:S01]  /*e080*/  ISETP.GT.U32.AND P5, PT, R2.reuse, R3, PT ;  /* 0x000000030200720c */ /* 0x040fe20003fa4070 */
[C---:B------:R-:W-:Y:S02]  /*e090*/  IMAD R14, R2.reuse, R13, R14 ;  /* 0x0000000d020e7224 */ /* 0x040fe400078e020e */
[----:B------:R-:W-:Y:S01]  /*e0a0*/  @!P0 IMAD.MOV R10, RZ, RZ, -R10 ;  /* 0x000000ffff0a8224 */ /* 0x000fe200078e0a0a */
[----:B------:R-:W-:Y:S01]  /*e0b0*/  ISETP.GT.U32.AND P0, PT, R2, R4, PT ;  /* 0x000000040200720c */ /* 0x000fe20003f04070 */
[--C-:B------:R-:W-:Y:S01]  /*e0c0*/  @!P3 IMAD.IADD R6, R6, 0x1, -R2.reuse ;  /* 0x000000010606b824 */ /* 0x100fe200078e0a02 */
[----:B------:R-:W-:Y:S01]  /*e0d0*/  ISETP.GE.AND P3, PT, R54, RZ, PT ;  /* 0x000000ff3600720c */ /* 0x000fe20003f66270 */
[----:B------:R-:W-:Y:S01]  /*e0e0*/  @!P6 IMAD.IADD R5, R5, 0x1, -R2 ;  /* 0x000000010505e824 */ /* 0x000fe200078e0a02 */
[----:B------:R-:W-:Y:S01]  /*e0f0*/  ISETP.GT.U32.AND P6, PT, R2, R14, PT ;  /* 0x0000000e0200720c */ /* 0x000fe20003fc4070 */
[----:B------:R-:W-:-:S04]  /*e100*/  IMAD.HI.U32 R13, R61, R12, RZ ;  /* 0x0000000c3d0d7227 */ /* 0x000fc800078e00ff */
[--C-:B------:R-:W-:Y:S01]  /*e110*/  @!P1 IMAD.IADD R7, R7, 0x1, -R2.reuse ;  /* 0x0000000107079824 */ /* 0x100fe200078e0a02 */
[C---:B------:R-:W-:Y:S01]  /*e120*/  ISETP.GT.U32.AND P1, PT, R2.reuse, R0, PT ;  /* 0x000000000200720c */ /* 0x040fe20003f24070 */
[----:B------:R-:W-:Y:S01]  /*e130*/  IMAD.MOV R13, RZ, RZ, -R13 ;  /* 0x000000ffff0d7224 */ /* 0x000fe200078e0a0d */
[----:B------:R0:W-:Y:S01]  /*e140*/  STL [R1+0x360], R10 ;  /* 0x0003600a01007387 */ /* 0x0001e20000100800 */
[----:B------:R-:W-:Y:S02]  /*e150*/  @!P5 IMAD.IADD R3, R3, 0x1, -R2 ;  /* 0x000000010303d824 */ /* 0x000fe400078e0a02 */
[----:B------:R-:W-:Y:S02]  /*e160*/  IMAD R13, R2, R13, R12 ;  /* 0x0000000d020d7224 */ /* 0x000fe400078e020c */
[----:B------:R-:W-:Y:S01]  /*e170*/  @!P0 IMAD.IADD R4, R4, 0x1, -R2 ;  /* 0x0000000104048824 */ /* 0x000fe200078e0a02 */
[----:B------:R-:W-:Y:S01]  /*e180*/  ISETP.GE.AND P0, PT, R53, RZ, PT ;  /* 0x000000ff3500720c */ /* 0x000fe20003f06270 */
[----:B0-----:R-:W-:-:S02]  /*e190*/  IMAD.MOV.U32 R10, RZ, RZ, R8 ;  /* 0x000000ffff0a7224 */ /* 0x001fc400078e0008 */
[----:B------:R-:W-:Y:S01]  /*e1a0*/  @!P3 IMAD.MOV R6, RZ, RZ, -R6 ;  /* 0x000000ffff06b224 */ /* 0x000fe200078e0a06 */
[C---:B------:R-:W-:Y:S01]  /*e1b0*/  ISETP.GT.U32.AND P3, PT, R2.reuse, R13, PT ;  /* 0x0000000d0200720c */ /* 0x040fe20003f64070 */
[----:B------:R-:W-:Y:S01]  /*e1c0*/  @!P2 IMAD.MOV R10, RZ, RZ, -R10 ;  /* 0x000000ffff0aa224 */ /* 0x000fe200078e0a0a */
[----:B------:R-:W-:Y:S01]  /*e1d0*/  ISETP.GT.U32.AND P2, PT, R2, R3, PT ;  /* 0x000000030200720c */ /* 0x000fe20003f44070 */
[--C-:B------:R-:W-:Y:S01]  /*e1e0*/  @!P6 IMAD.IADD R14, R14, 0x1, -R2.reuse ;  /* 0x000000010e0ee824 */ /* 0x100fe200078e0a02 */
[----:B------:R-:W-:Y:S01]  /*e1f0*/  ISETP.GE.AND P5, PT, R49, RZ, PT ;  /* 0x000000ff3100720c */ /* 0x000fe20003fa6270 */
[--C-:B------:R-:W-:Y:S01]  /*e200*/  @!P1 IMAD.IADD R0, R0, 0x1, -R2.reuse ;  /* 0x0000000100009824 */ /* 0x100fe200078e0a02 */
[----:B------:R-:W-:Y:S01]  /*e210*/  ISETP.GE.AND P1, PT, R39, RZ, PT ;  /* 0x000000ff2700720c */ /* 0x000fe20003f26270 */
[----:B------:R-:W-:Y:S01]  /*e220*/  @!P4 IMAD.MOV R7, RZ, RZ, -R7 ;  /* 0x000000ffff07c224 */ /* 0x000fe200078e0a07 */
[C---:B------:R-:W-:Y:S02]  /*e230*/  ISETP.GT.U32.AND P4, PT, R2.reuse, R14, PT ;  /* 0x0000000e0200720c */ /* 0x040fe40003f84070 */
[----:B------:R-:W-:Y:S01]  /*e240*/  ISETP.GT.U32.AND P6, PT, R2, R0, PT ;  /* 0x000000000200720c */ /* 0x000fe20003fc4070 */
[----:B------:R-:W-:Y:S01]  /*e250*/  @!P0 IMAD.MOV R5, RZ, RZ, -R5 ;  /* 0x000000ffff058224 */ /* 0x000fe200078e0a05 */
[----:B------:R-:W-:Y:S01]  /*e260*/  STL [R1+0x358], R10 ;  /* 0x0003580a01007387 */ /* 0x000fe20000100800 */
[----:B------:R-:W-:Y:S01]  /*e270*/  ISETP.GE.AND P0, PT, R52, RZ, PT ;  /* 0x000000ff3400720c */ /* 0x000fe20003f06270 */
[----:B------:R-:W-:-:S02]  /*e280*/  @!P3 IMAD.IADD R13, R13, 0x1, -R2 ;  /* 0x000000010d0db824 */ /* 0x000fc400078e0a02 */
[----:B------:R-:W-:Y:S01]  /*e290*/  @!P2 IMAD.IADD R3, R3, 0x1, -R2 ;  /* 0x000000010303a824 */ /* 0x000fe200078e0a02 */
[----:B------:R-:W2:Y:S01]  /*e2a0*/  LDL.LU R49, [R1+0x74] ;  /* 0x0000740001317983 */ /* 0x000ea20000300800 */
[----:B------:R-:W-:Y:S01]  /*e2b0*/  IMAD.MOV.U32 R39, RZ, RZ, R36 ;  /* 0x000000ffff277224 */ /* 0x000fe200078e0024 */
[----:B------:R-:W-:Y:S01]  /*e2c0*/  ISETP.GE.AND P2, PT, R51, RZ, PT ;  /* 0x000000ff3300720c */ /* 0x000fe20003f46270 */
[----:B------:R-:W-:Y:S01]  /*e2d0*/  @!P5 IMAD.MOV R4, RZ, RZ, -R4 ;  /* 0x000000ffff04d224 */ /* 0x000fe200078e0a04 */
[----:B------:R-:W-:Y:S01]  /*e2e0*/  STL [R1+0x354], R7 ;  /* 0x0003540701007387 */ /* 0x000fe20000100800 */
[----:B------:R-:W-:Y:S02]  /*e2f0*/  IMAD.MOV.U32 R36, RZ, RZ, R35 ;  /* 0x000000ffff247224 */ /* 0x000fe400078e0023 */
[----:B------:R-:W-:Y:S01]  /*e300*/  IMAD.MOV.U32 R35, RZ, RZ, R23 ;  /* 0x000000ffff237224 */ /* 0x000fe200078e0017 */
[----:B------:R-:W-:Y:S01]  /*e310*/  STL [R1+0x350], R6 ;  /* 0x0003500601007387 */ /* 0x000fe20000100800 */
[----:B------:R-:W-:Y:S01]  /*e320*/  @!P1 IMAD.MOV R3, RZ, RZ, -R3 ;  /* 0x000000ffff039224 */ /* 0x000fe200078e0a03 */
[----:B------:R-:W-:Y:S01]  /*e330*/  IABS R9, R38 ;  /* 0x0000002600097213 */ /* 0x000fe20000000000 */
[----:B------:R-:W-:Y:S01]  /*e340*/  @!P4 IMAD.IADD R14, R14, 0x1, -R2 ;  /* 0x000000010e0ec824 */ /* 0x000fe200078e0a02 */
[----:B------:R-:W4:Y:S01]  /*e350*/  LDL R23, [R1+0x55b8] ;  /* 0x0055b80001177983 */ /* 0x000f220000100800 */
[----:B------:R-:W-:-:S02]  /*e360*/  ISETP.GT.U32.AND P1, PT, R2, R13, PT ;  /* 0x0000000d0200720c */ /* 0x000fc40003f24070 */
[----:B------:R-:W-:Y:S01]  /*e370*/  ISETP.GE.AND P4, PT, R38, RZ, PT ;  /* 0x000000ff2600720c */ /* 0x000fe20003f86270 */
[----:B------:R-:W-:Y:S01]  /*e380*/  STL [R1+0x34c], R5 ;  /* 0x00034c0501007387 */ /* 0x000fe20000100800 */
[----:B------:R-:W-:-:S03]  /*e390*/  @!P6 IMAD.IADD R0, R0, 0x1, -R2 ;  /* 0x000000010000e824 */ /* 0x000fc600078e0a02 */
[----:B------:R-:W-:Y:S01]  /*e3a0*/  STL [R1+0x348], R4 ;  /* 0x0003480401007387 */ /* 0x000fe20000100800 */
[----:B------:R-:W-:-:S03]  /*e3b0*/  IMAD.HI.U32 R11, R61, R9, RZ ;  /* 0x000000093d0b7227 */ /* 0x000fc600078e00ff */
[----:B------:R-:W5:Y:S01]  /*e3c0*/  LDL.LU R38, [R1+0xa0] ;  /* 0x0000a00001267983 */ /* 0x000f620000300800 */
[----:B------:R-:W-:Y:S02]  /*e3d0*/  @!P0 IMAD.MOV R0, RZ, RZ, -R0 ;  /* 0x000000ffff008224 */ /* 0x000fe400078e0a00 */
[----:B------:R-:W-:Y:S02]  /*e3e0*/  IMAD.MOV R11, RZ, RZ, -R11 ;  /* 0x000000ffff0b7224 */ /* 0x000fe400078e0a0b */
[----:B------:R-:W-:Y:S01]  /*e3f0*/  @!P1 IMAD.IADD R13, R13, 0x1, -R2 ;  /* 0x000000010d0d9824 */ /* 0x000fe200078e0a02 */
[----:B------:R-:W-:Y:S01]  /*e400*/  ISETP.GE.AND P1, PT, R39, RZ, PT ;  /* 0x000000ff2700720c */ /* 0x000fe20003f26270 */
[----:B------:R-:W-:Y:S01]  /*e410*/  IMAD R11, R2, R11, R9 ;  /* 0x0000000b020b7224 */ /* 0x000fe200078e0209 */
[----:B------:R-:W-:Y:S02]  /*e420*/  IABS R9, R39 ;  /* 0x0000002700097213 */ /* 0x000fe40000000000 */
[----:B---3--:R-:W-:-:S02]  /*e430*/  IABS R8, R37 ;  /* 0x0000002500087213 */ /* 0x008fc40000000000 */
[----:B------:R-:W-:Y:S02]  /*e440*/  ISETP.GE.AND P3, PT, R37, RZ, PT ;  /* 0x000000ff2500720c */ /* 0x000fe40003f66270 */
[----:B------:R-:W3:Y:S04]  /*e450*/  LDL.LU R37, [R1+0xa4] ;  /* 0x0000a40001257983 */ /* 0x000ee80000300800 */
[----:B------:R0:W-:Y:S02]  /*e460*/  STL [R1+0x334], R3 ;  /* 0x0003340301007387 */ /* 0x0001e40000100800 */
[----:B0-----:R-:W-:-:S04]  /*e470*/  IMAD.MOV.U32 R3, RZ, RZ, R14 ;  /* 0x000000ffff037224 */ /* 0x001fc800078e000e */
[----:B------:R-:W-:Y:S01]  /*e480*/  @!P2 IMAD.MOV R3, RZ, RZ, -R3 ;  /* 0x000000ffff03a224 */ /* 0x000fe200078e0a03 */
[----:B------:R-:W-:Y:S04]  /*e490*/  STL [R1+0x32c], R0 ;  /* 0x00032c0001007387 */ /* 0x000fe80000100800 */
[----:B------:R0:W-:Y:S04]  /*e4a0*/  STL [R1+0x344], R3 ;  /* 0x0003440301007387 */ /* 0x0001e80000100800 */
[----:B------:R-:W4:Y:S04]  /*e4b0*/  LDL.LU R39, [R1+0x7c] ;  /* 0x00007c0001277983 */ /* 0x000f280000300800 */
[----:B------:R-:W4:Y:S04]  /*e4c0*/  LDL.LU R53, [R1+0xa8] ;  /* 0x0000a80001357983 */ /* 0x000f280000300800 */
[----:B------:R-:W4:Y:S01]  /*e4d0*/  LDL.LU R52, [R1+0xac] ;  /* 0x0000ac0001347983 */ /* 0x000f220000300800 */
[----:B------:R-:W-:-:S03]  /*e4e0*/  ISETP.GE.AND P6, PT, R50, RZ, PT ;  /* 0x000000ff3200720c */ /* 0x000fc60003fc6270 */
[----:B------:R-:W4:Y:S04]  /*e4f0*/  LDL.LU R51, [R1+0xc0] ;  /* 0x0000c00001337983 */ /* 0x000f280000300800 */
[----:B------:R-:W4:Y:S01]  /*e500*/  LDL.LU R50, [R1+0xc4] ;  /* 0x0000c40001327983 */ /* 0x000f220000300800 */
[----:B------:R-:W-:Y:S01]  /*e510*/  ISETP.GT.U32.AND P5, PT, R2, R11, PT ;  /* 0x0000000b0200720c */ /* 0x000fe20003fa4070 */
[----:B------:R-:W-:-:S04]  /*e520*/  IMAD.HI.U32 R4, R61, R8, RZ ;  /* 0x000000083d047227 */ /* 0x000fc800078e00ff */
[----:B------:R-:W-:-:S08]  /*e530*/  IMAD.MOV R4, RZ, RZ, -R4 ;  /* 0x000000ffff047224 */ /* 0x000fd000078e0a04 */
[----:B------:R-:W-:-:S05]  /*e540*/  @!P5 IMAD.IADD R11, R11, 0x1, -R2 ;  /* 0x000000010b0bd824 */ /* 0x000fca00078e0a02 */
[C---:B------:R-:W-:Y:S01]  /*e550*/  ISETP.GT.U32.AND P5, PT, R2.reuse, R11, PT ;  /* 0x0000000b0200720c */ /* 0x040fe20003fa4070 */
[----:B------:R-:W-:Y:S02]  /*e560*/  IMAD R10, R2, R4, R8 ;  /* 0x00000004020a7224 */ /* 0x000fe400078e0208 */
[----:B0-----:R-:W-:-:S04]  /*e570*/  IMAD.HI.U32 R3, R61, R9, RZ ;  /* 0x000000093d037227 */ /* 0x001fc800078e00ff */
[----:B------:R-:W-:Y:S02]  /*e580*/  IMAD.MOV R3, RZ, RZ, -R3 ;  /* 0x000000ffff037224 */ /* 0x000fe400078e0a03 */
[----:B------:R-:W-:-:S04]  /*e590*/  @!P6 IMAD.MOV R13, RZ, RZ, -R13 ;  /* 0x000000ffff0de224 */ /* 0x000fc800078e0a0d */
[----:B------:R-:W-:Y:S02]  /*e5a0*/  @!P5 IMAD.IADD R11, R11, 0x1, -R2 ;  /* 0x000000010b0bd824 */ /* 0x000fe400078e0a02 */
[C---:B------:R-:W-:Y:S02]  /*e5b0*/  IMAD R9, R2.reuse, R3, R9 ;  /* 0x0000000302097224 */ /* 0x040fe400078e0209 */
[----:B------:R-:W-:Y:S01]  /*e5c0*/  IMAD.MOV.U32 R6, RZ, RZ, R11 ;  /* 0x000000ffff067224 */ /* 0x000fe200078e000b */
[----:B------:R-:W-:-:S03]  /*e5d0*/  ISETP.GT.U32.AND P2, PT, R2, R10, PT ;  /* 0x0000000a0200720c */ /* 0x000fc60003f44070 */
[----:B------:R-:W-:Y:S01]  /*e5e0*/  @!P4 IMAD.MOV R6, RZ, RZ, -R6 ;  /* 0x000000ffff06c224 */ /* 0x000fe200078e0a06 */
[----:B------:R-:W-:Y:S01]  /*e5f0*/  ISETP.GT.U32.AND P4, PT, R2, R9, PT ;  /* 0x000000090200720c */ /* 0x000fe20003f84070 */
[----:B------:R-:W-:Y:S08]  /*e600*/  STL [R1+0x340], R13 ;  /* 0x0003400d01007387 */ /* 0x000ff00000100800 */
[----:B------:R-:W-:-:S04]  /*e610*/  @!P2 IMAD.IADD R10, R10, 0x1, -R2 ;  /* 0x000000010a0aa824 */ /* 0x000fc800078e0a02 */
[----:B------:R-:W-:Y:S01]  /*e620*/  @!P4 IMAD.IADD R9, R9, 0x1, -R2 ;  /* 0x000000010909c824 */ /* 0x000fe200078e0a02 */
[----:B------:R-:W-:Y:S01]  /*e630*/  ISETP.GT.U32.AND P2, PT, R2, R10, PT ;  /* 0x0000000a0200720c */ /* 0x000fe20003f44070 */
[----:B------:R0:W-:-:S12]  /*e640*/  STL [R1+0x33c], R6 ;  /* 0x00033c0601007387 */ /* 0x0001d80000100800 */
[----:B------:R-:W-:-:S04]  /*e650*/  @!P2 IMAD.IADD R10, R10, 0x1, -R2 ;  /* 0x000000010a0aa824 */ /* 0x000fc800078e0a02 */
[----:B------:R-:W-:-:S04]  /*e660*/  IMAD.MOV.U32 R11, RZ, RZ, R10 ;  /* 0x000000ffff0b7224 */ /* 0x000fc800078e000a */
[----:B------:R-:W-:Y:S01]  /*e670*/  @!P3 IMAD.MOV R11, RZ, RZ, -R11 ;  /* 0x000000ffff0bb224 */ /* 0x000fe200078e0a0b */
[----:B--2---:R-:W-:-:S05]  /*e680*/  IABS R12, R49 ;  /* 0x00000031000c7213 */ /* 0x004fca0000000000 */
[----:B------:R-:W-:-:S04]  /*e690*/  IMAD.HI.U32 R4, R61, R12, RZ ;  /* 0x0000000c3d047227 */ /* 0x000fc800078e00ff */
[----:B------:R-:W-:-:S04]  /*e6a0*/  IMAD.MOV R4, RZ, RZ, -R4 ;  /* 0x000000ffff047224 */ /* 0x000fc800078e0a04 */
[----:B------:R-:W-:-:S05]  /*e6b0*/  IMAD R12, R2, R4, R12 ;  /* 0x00000004020c7224 */ /* 0x000fca00078e020c */
[----:B------:R-:W-:-:S13]  /*e6c0*/  ISETP.GT.U32.AND P6, PT, R2, R12, PT ;  /* 0x0000000c0200720c */ /* 0x000fda0003fc4070 */
[----:B------:R-:W-:-:S05]  /*e6d0*/  @!P6 IMAD.IADD R12, R12, 0x1, -R2 ;  /* 0x000000010c0ce824 */ /* 0x000fca00078e0a02 */
[----:B------:R-:W-:Y:S02]  /*e6e0*/  ISETP.GT.U32.AND P4, PT, R2, R12, PT ;  /* 0x0000000c0200720c */ /* 0x000fe40003f84070 */
[----:B------:R-:W-:Y:S02]  /*e6f0*/  ISETP.GE.AND P0, PT, R49, RZ, PT ;  /* 0x000000ff3100720c */ /* 0x000fe40003f06270 */
[----:B-----5:R-:W-:Y:S01]  /*e700*/  IABS R8, R38 ;  /* 0x0000002600087213 */ /* 0x020fe20000000000 */
[----:B------:R-:W2:Y:S08]  /*e710*/  LDL.LU R49, [R1+0xc8] ;  /* 0x0000c80001317983 */ /* 0x000eb00000300800 */
[----:B------:R-:W-:-:S04]  /*e720*/  @!P4 IMAD.IADD R12, R12, 0x1, -R2 ;  /* 0x000000010c0cc824 */ /* 0x000fc800078e0a02 */
[----:B------:R-:W-:Y:S02]  /*e730*/  IMAD.MOV.U32 R15, RZ, RZ, R12 ;  /* 0x000000ffff0f7224 */ /* 0x000fe400078e000c */
[----:B------:R-:W-:-:S04]  /*e740*/  IMAD.HI.U32 R3, R61, R8, RZ ;  /* 0x000000083d037227 */ /* 0x000fc800078e00ff */
[----:B------:R-:W-:Y:S02]  /*e750*/  @!P0 IMAD.MOV R15, RZ, RZ, -R15 ;  /* 0x000000ffff0f8224 */ /* 0x000fe400078e0a0f */
[----:B------:R-:W-:-:S04]  /*e760*/  IMAD.MOV R3, RZ, RZ, -R3 ;  /* 0x000000ffff037224 */ /* 0x000fc800078e0a03 */
[----:B------:R-:W-:Y:S01]  /*e770*/  IMAD R8, R2, R3, R8 ;  /* 0x0000000302087224 */ /* 0x000fe200078e0208 */
[----:B------:R-:W-:-:S04]  /*e780*/  ISETP.GE.AND P2, PT, R38, RZ, PT ;  /* 0x000000ff2600720c */ /* 0x000fc80003f46270 */
[----:B------:R-:W-:Y:S02]  /*e790*/  ISETP.GT.U32.AND P4, PT, R2, R8, PT ;  /* 0x000000080200720c */ /* 0x000fe40003f84070 */
[----:B---3--:R-:W-:Y:S02]  /*e7a0*/  IABS R7, R37 ;  /* 0x0000002500077213 */ /* 0x008fe40000000000 */
[----:B----4-:R-:W-:-:S05]  /*e7b0*/  IABS R0, R39 ;  /* 0x0000002700007213 */ /* 0x010fca0000000000 */
[----:B------:R-:W-:-:S04]  /*e7c0*/  IMAD.HI.U32 R4, R61, R0, RZ ;  /* 0x000000003d047227 */ /* 0x000fc800078e00ff */
[----:B------:R-:W-:-:S04]  /*e7d0*/  IMAD.MOV R4, RZ, RZ, -R4 ;  /* 0x000000ffff047224 */ /* 0x000fc800078e0a04 */
[----:B------:R-:W-:-:S05]  /*e7e0*/  IMAD R0, R2, R4, R0 ;  /* 0x0000000402007224 */ /* 0x000fca00078e0200 */
[----:B------:R-:W-:Y:S01]  /*e7f0*/  ISETP.GT.U32.AND P6, PT, R2, R0, PT ;  /* 0x000000000200720c */ /* 0x000fe20003fc4070 */
[----:B------:R-:W-:Y:S01]  /*e800*/  IMAD.HI.U32 R5, R61, R7, RZ ;  /* 0x000000073d057227 */ /* 0x000fe200078e00ff */
[----:B0-----:R-:W-:-:S03]  /*e810*/  IABS R6, R53 ;  /* 0x0000003500067213 */ /* 0x001fc60000000000 */
[----:B------:R-:W-:Y:S02]  /*e820*/  IMAD.MOV R5, RZ, RZ, -R5 ;  /* 0x000000ffff057224 */ /* 0x000fe400078e0a05 */
[----:B------:R-:W-:-:S06]  /*e830*/  IMAD.HI.U32 R14, R61, R6, RZ ;  /* 0x000000063d0e7227 */ /* 0x000fcc00078e00ff */
[----:B------:R-:W-:Y:S01]  /*e840*/  @!P6 IMAD.IADD R0, R0, 0x1, -R2 ;  /* 0x000000010000e824 */ /* 0x000fe200078e0a02 */
[C---:B------:R-:W-:Y:S01]  /*e850*/  ISETP.GT.U32.AND P6, PT, R2.reuse, R9, PT ;  /* 0x000000090200720c */ /* 0x040fe20003fc4070 */
[C---:B------:R-:W-:Y:S02]  /*e860*/  IMAD R7, R2.reuse, R5, R7 ;  /* 0x0000000502077224 */ /* 0x040fe400078e0207 */
[----:B------:R-:W-:Y:S01]  /*e870*/  IMAD.MOV R14, RZ, RZ, -R14 ;  /* 0x000000ffff0e7224 */ /* 0x000fe200078e0a0e */
[----:B------:R-:W-:Y:S02]  /*e880*/  IABS R5, R52 ;  /* 0x0000003400057213 */ /* 0x000fe40000000000 */
[C---:B------:R-:W-:Y:S01]  /*e890*/  ISETP.GT.U32.AND P0, PT, R2.reuse, R7, PT ;  /* 0x000000070200720c */ /* 0x040fe20003f04070 */
[C---:B------:R-:W-:Y:S01]  /*e8a0*/  IMAD R6, R2.reuse, R14, R6 ;  /* 0x0000000e02067224 */ /* 0x040fe200078e0206 */
[----:B------:R-:W-:Y:S01]  /*e8b0*/  ISETP.GT.U32.AND P3, PT, R2, R0, PT ;  /* 0x000000000200720c */ /* 0x000fe20003f64070 */
[----:B------:R-:W-:-:S04]  /*e8c0*/  IMAD.HI.U32 R13, R61, R5, RZ ;  /* 0x000000053d0d7227 */ /* 0x000fc800078e00ff */
[--C-:B------:R-:W-:Y:S01]  /*e8d0*/  @!P6 IMAD.IADD R9, R9, 0x1, -R2.reuse ;  /* 0x000000010909e824 */ /* 0x100fe200078e0a02 */
[C---:B------:R-:W-:Y:S01]  /*e8e0*/  ISETP.GT.U32.AND P6, PT, R2.reuse, R6, PT ;  /* 0x000000060200720c */ /* 0x040fe20003fc4070 */
[----:B------:R-:W-:Y:S01]  /*e8f0*/  IMAD.MOV R13, RZ, RZ, -R13 ;  /* 0x000000ffff0d7224 */ /* 0x000fe200078e0a0d */
[----:B------:R-:W-:Y:S02]  /*e900*/  IABS R4, R51 ;  /* 0x0000003300047213 */ /* 0x000fe40000000000 */
[----:B------:R-:W-:Y:S01]  /*e910*/  IABS R3, R50 ;  /* 0x0000003200037213 */ /* 0x000fe20000000000 */
[----:B------:R-:W-:Y:S01]  /*e920*/  @!P0 IMAD.IADD R7, R7, 0x1, -R2 ;  /* 0x0000000107078824 */ /* 0x000fe200078e0a02 */
[----:B------:R-:W-:Y:S01]  /*e930*/  ISETP.GE.AND P5, PT, R39, RZ, PT ;  /* 0x000000ff2700720c */ /* 0x000fe20003fa6270 */
[----:B------:R-:W-:Y:S01]  /*e940*/  IMAD R5, R2, R13, R5 ;  /* 0x0000000d02057224 */ /* 0x000fe200078e0205 */
[----:B------:R-:W3:Y:S01]  /*e950*/  LDL.LU R39, [R1+0xcc] ;  /* 0x0000cc0001277983 */ /* 0x000ee20000300800 */
[----:B------:R-:W-:-:S03]  /*e960*/  IMAD.HI.U32 R10, R61, R4, RZ ;  /* 0x000000043d0a7227 */ /* 0x000fc600078e00ff */
[----:B------:R0:W-:Y:S01]  /*e970*/  STL [R1+0x338], R11 ;  /* 0x0003380b01007387 */ /* 0x0001e20000100800 */
[----:B------:R-:W-:Y:S02]  /*e980*/  IMAD.MOV.U32 R38, RZ, RZ, R36 ;  /* 0x000000ffff267224 */ /* 0x000fe400078e0024 */
[--C-:B------:R-:W-:Y:S01]  /*e990*/  @!P6 IMAD.IADD R6, R6, 0x1, -R2.reuse ;  /* 0x000000010606e824 */ /* 0x100fe200078e0a02 */
[----:B------:R-:W-:Y:S01]  /*e9a0*/  ISETP.GT.U32.AND P6, PT, R2, R7, PT ;  /* 0x000000070200720c */ /* 0x000fe20003fc4070 */
[----:B------:R-:W-:Y:S02]  /*e9b0*/  IMAD.MOV.U32 R36, RZ, RZ, R33 ;  /* 0x000000ffff247224 */ /* 0x000fe400078e0021 */
[----:B------:R-:W-:Y:S01]  /*e9c0*/  @!P3 IMAD.IADD R0, R0, 0x1, -R2 ;  /* 0x000000010000b824 */ /* 0x000fe200078e0a02 */
[----:B------:R-:W-:Y:S01]  /*e9d0*/  ISETP.GT.U32.AND P3, PT, R2, R5, PT ;  /* 0x000000050200720c */ /* 0x000fe20003f64070 */
[----:B------:R-:W-:Y:S02]  /*e9e0*/  IMAD.MOV.U32 R33, RZ, RZ, R31 ;  /* 0x000000ffff217224 */ /* 0x000fe400078e001f */
[----:B0-----:R-:W-:Y:S01]  /*e9f0*/  IMAD.HI.U32 R11, R61, R3, RZ ;  /* 0x000000033d0b7227 */ /* 0x001fe200078e00ff */
[----:B------:R-:W-:Y:S03]  /*ea00*/  STL [R1+0x330], R15 ;  /* 0x0003300f01007387 */ /* 0x000fe60000100800 */
[----:B------:R-:W-:-:S02]  /*ea10*/  @!P1 IMAD.MOV R9, RZ, RZ, -R9 ;  /* 0x000000ffff099224 */ /* 0x000fc400078e0a09 */
[----:B------:R-:W-:Y:S02]  /*ea20*/  IMAD.MOV.U32 R31, RZ, RZ, R28 ;  /* 0x000000ffff1f7224 */ /* 0x000fe400078e001c */
[----:B------:R-:W-:Y:S02]  /*ea30*/  IMAD.MOV R12, RZ, RZ, -R10 ;  /* 0x000000ffff0c7224 */ /* 0x000fe400078e0a0a */
[----:B------:R-:W-:Y:S02]  /*ea40*/  IMAD.MOV.U32 R28, RZ, RZ, R16 ;  /* 0x000000ffff1c7224 */ /* 0x000fe400078e0010 */
[----:B------:R-:W-:Y:S02]  /*ea50*/  IMAD.MOV.U32 R16, RZ, RZ, R42 ;  /* 0x000000ffff107224 */ /* 0x000fe400078e002a */
[----:B------:R-:W-:Y:S01]  /*ea60*/  IMAD.MOV R13, RZ, RZ, -R11 ;  /* 0x000000ffff0d7224 */ /* 0x000fe200078e0a0b */
[----:B------:R-:W4:Y:S01]  /*ea70*/  LDL R42, [R1+0x55f0] ;  /* 0x0055f000012a7983 */ /* 0x000f220000100800 */
[----:B------:R-:W-:-:S02]  /*ea80*/  @!P4 IMAD.IADD R8, R8, 0x1, -R2 ;  /* 0x000000010808c824 */ /* 0x000fc400078e0a02 */
[C---:B------:R-:W-:Y:S01]  /*ea90*/  IMAD R4, R2.reuse, R12, R4 ;  /* 0x0000000c02047224 */ /* 0x040fe200078e0204 */
[----:B------:R0:W-:Y:S01]  /*eaa0*/  STL [R1+0x308], R9 ;  /* 0x0003080901007387 */ /* 0x0001e20000100800 */
[C---:B------:R-:W-:Y:S01]  /*eab0*/  IMAD R3, R2.reuse, R13, R3 ;  /* 0x0000000d02037224 */ /* 0x040fe200078e0203 */
[C---:B------:R-:W-:Y:S01]  /*eac0*/  ISETP.GT.U32.AND P0, PT, R2.reuse, R8, PT ;  /* 0x000000080200720c */ /* 0x040fe20003f04070 */
[----:B------:R-:W-:Y:S02]  /*ead0*/  @!P6 IMAD.IADD R7, R7, 0x1, -R2 ;  /* 0x000000010707e824 */ /* 0x000fe400078e0a02 */
[----:B0-----:R-:W-:Y:S01]  /*eae0*/  IMAD.MOV.U32 R9, RZ, RZ, R0 ;  /* 0x000000ffff097224 */ /* 0x001fe200078e0000 */
[----:B------:R-:W-:-:S03]  /*eaf0*/  ISETP.GT.U32.AND P6, PT, R2, R3, PT ;  /* 0x000000030200720c */ /* 0x000fc60003fc4070 */
[----:B------:R-:W-:Y:S01]  /*eb00*/  @!P5 IMAD.MOV R9, RZ, RZ, -R9 ;  /* 0x000000ffff09d224 */ /* 0x000fe200078e0a09 */
[C---:B------:R-:W-:Y:S01]  /*eb10*/  ISETP.GT.U32.AND P5, PT, R2.reuse, R4, PT ;  /* 0x000000040200720c */ /* 0x040fe20003fa4070 */
[----:B------:R-:W-:Y:S01]  /*eb20*/  @!P3 IMAD.IADD R5, R5, 0x1, -R2 ;  /* 0x000000010505b824 */ /* 0x000fe200078e0a02 */
[----:B------:R-:W-:-:S04]  /*eb30*/  ISETP.GT.U32.AND P1, PT, R2, R6, PT ;  /* 0x000000060200720c */ /* 0x000fc80003f24070 */
[----:B------:R-:W-:Y:S01]  /*eb40*/  ISETP.GT.U32.AND P3, PT, R2, R5, PT ;  /* 0x000000050200720c */ /* 0x000fe20003f64070 */
[--C-:B------:R-:W-:Y:S02]  /*eb50*/  @!P0 IMAD.IADD R8, R8, 0x1, -R2.reuse ;  /* 0x0000000108088824 */ /* 0x100fe400078e0a02 */
[----:B------:R-:W-:-:S04]  /*eb60*/  @!P6 IMAD.IADD R3, R3, 0x1, -R2 ;  /* 0x000000010303e824 */ /* 0x000fc800078e0a02 */
[----:B------:R-:W-:Y:S02]  /*eb70*/  @!P5 IMAD.IADD R4, R4, 0x1, -R2 ;  /* 0x000000010404d824 */ /* 0x000fe400078e0a02 */
[----:B------:R-:W-:Y:S01]  /*eb80*/  @!P2 IMAD.MOV R8, RZ, RZ, -R8 ;  /* 0x000000ffff08a224 */ /* 0x000fe200078e0a08 */
[----:B------:R-:W-:Y:S02]  /*eb90*/  ISETP.GE.AND P4, PT, R37, RZ, PT ;  /* 0x000000ff2500720c */ /* 0x000fe40003f86270 */
[----:B------:R-:W-:Y:S01]  /*eba0*/  ISETP.GT.U32.AND P2, PT, R2, R4, PT ;  /* 0x000000040200720c */ /* 0x000fe20003f44070 */
[--C-:B------:R-:W-:Y:S01]  /*ebb0*/  @!P1 IMAD.IADD R6, R6, 0x1, -R2.reuse ;  /* 0x0000000106069824 */ /* 0x100fe200078e0a02 */
[----:B------:R-:W-:Y:S01]  /*ebc0*/  ISETP.GE.AND P0, PT, R53, RZ, PT ;  /* 0x000000ff3500720c */ /* 0x000fe20003f06270 */
[----:B------:R-:W-:Y:S01]  /*ebd0*/  @!P3 IMAD.IADD R5, R5, 0x1, -R2 ;  /* 0x000000010505b824 */ /* 0x000fe200078e0a02 */
[----:B------:R-:W-:Y:S02]  /*ebe0*/  ISETP.GT.U32.AND P6, PT, R2, R3, PT ;  /* 0x000000030200720c */ /* 0x000fe40003fc4070 */
[----:B------:R-:W-:-:S02]  /*ebf0*/  ISETP.GE.AND P1, PT, R52, RZ, PT ;  /* 0x000000ff3400720c */ /* 0x000fc40003f26270 */
[----:B------:R-:W-:Y:S01]  /*ec00*/  ISETP.GE.AND P3, PT, R51, RZ, PT ;  /* 0x000000ff3300720c */ /* 0x000fe20003f66270 */
[----:B------:R0:W-:Y:S01]  /*ec10*/  STL [R1+0x30c], R9 ;  /* 0x00030c0901007387 */ /* 0x0001e20000100800 */
[----:B------:R-:W-:Y:S02]  /*ec20*/  IMAD.MOV.U32 R37, RZ, RZ, R36 ;  /* 0x000000ffff257224 */ /* 0x000fe400078e0024 */
[----:B------:R-:W-:Y:S02]  /*ec30*/  IMAD.MOV.U32 R36, RZ, RZ, R31 ;  /* 0x000000ffff247224 */ /* 0x000fe400078e001f */
[----:B------:R-:W-:Y:S02]  /*ec40*/  @!P2 IMAD.IADD R4, R4, 0x1, -R2 ;  /* 0x000000010404a824 */ /* 0x000fe400078e0a02 */
[----:B0-----:R-:W-:Y:S02]  /*ec50*/  IMAD.MOV.U32 R9, RZ, RZ, R7 ;  /* 0x000000ffff097224 */ /* 0x001fe400078e0007 */
[----:B------:R-:W-:-:S02]  /*ec60*/  IMAD.MOV.U32 R7, RZ, RZ, R6 ;  /* 0x000000ffff077224 */ /* 0x000fc400078e0006 */
[----:B------:R-:W-:Y:S02]  /*ec70*/  IMAD.MOV.U32 R6, RZ, RZ, R5 ;  /* 0x000000ffff067224 */ /* 0x000fe400078e0005 */
[----:B------:R-:W-:Y:S01]  /*ec80*/  @!P4 IMAD.MOV R9, RZ, RZ, -R9 ;  /* 0x000000ffff09c224 */ /* 0x000fe200078e0a09 */
[----:B------:R-:W-:Y:S01]  /*ec90*/  IABS R52, R38 ;  /* 0x0000002600347213 */ /* 0x000fe20000000000 */
[----:B------:R-:W-:Y:S02]  /*eca0*/  @!P0 IMAD.MOV R7, RZ, RZ, -R7 ;  /* 0x000000ffff078224 */ /* 0x000fe400078e0a07 */
[----:B------:R-:W-:Y:S01]  /*ecb0*/  @!P6 IMAD.IADD R3, R3, 0x1, -R2 ;  /* 0x000000010303e824 */ /* 0x000fe200078e0a02 */
[----:B------:R-:W-:Y:S01]  /*ecc0*/  ISETP.GE.AND P6, PT, R38, RZ, PT ;  /* 0x000000ff2600720c */ /* 0x000fe20003fc6270 */
[----:B------:R-:W-:Y:S01]  /*ecd0*/  @!P1 IMAD.MOV R6, RZ, RZ, -R6 ;  /* 0x000000ffff069224 */ /* 0x000fe200078e0a06 */
[----:B------:R-:W-:Y:S01]  /*ece0*/  STL [R1+0x310], R8 ;  /* 0x0003100801007387 */ /* 0x000fe20000100800 */
[----:B------:R-:W-:-:S02]  /*ecf0*/  @!P3 IMAD.MOV R4, RZ, RZ, -R4 ;  /* 0x000000ffff04b224 */ /* 0x000fc400078e0a04 */
[----:B------:R-:W-:Y:S01]  /*ed00*/  IMAD.MOV.U32 R38, RZ, RZ, R37 ;  /* 0x000000ffff267224 */ /* 0x000fe200078e0025 */
[----:B------:R-:W-:Y:S01]  /*ed10*/  STL [R1+0x314], R9 ;  /* 0x0003140901007387 */ /* 0x000fe20000100800 */
[----:B------:R-:W-:Y:S02]  /*ed20*/  IMAD.MOV.U32 R37, RZ, RZ, R36 ;  /* 0x000000ffff257224 */ /* 0x000fe400078e0024 */
[----:B------:R-:W-:Y:S01]  /*ed30*/  IMAD.MOV.U32 R36, RZ, RZ, R35 ;  /* 0x000000ffff247224 */ /* 0x000fe200078e0023 */
[----:B------:R-:W-:Y:S01]  /*ed40*/  STL [R1+0x318], R7 ;  /* 0x0003180701007387 */ /* 0x000fe20000100800 */
[----:B------:R-:W-:Y:S02]  /*ed50*/  IMAD.MOV.U32 R35, RZ, RZ, R34 ;  /* 0x000000ffff237224 */ /* 0x000fe400078e0022 */
[----:B------:R-:W-:Y:S01]  /*ed60*/  IMAD.MOV.U32 R34, RZ, RZ, R33 ;  /* 0x000000ffff227224 */ /* 0x000fe200078e0021 */
[----:B------:R0:W-:Y:S01]  /*ed70*/  STL [R1+0x31c], R6 ;  /* 0x00031c0601007387 */ /* 0x0001e20000100800 */
[----:B------:R-:W-:Y:S01]  /*ed80*/  IMAD.MOV.U32 R33, RZ, RZ, R32 ;  /* 0x000000ffff217224 */ /* 0x000fe200078e0020 */
[----:B------:R-:W-:-:S02]  /*ed90*/  ISETP.GE.AND P3, PT, R38, RZ, PT ;  /* 0x000000ff2600720c */ /* 0x000fc40003f66270 */
[----:B------:R-:W-:Y:S04]  /*eda0*/  STL [R1+0x320], R4 ;  /* 0x0003200401007387 */ /* 0x000fe80000100800 */
[----:B------:R-:W5:Y:S01]  /*edb0*/  LDL R32, [R1+0x5568] ;  /* 0x0055680001207983 */ /* 0x000f620000100800 */
[----:B0-----:R-:W-:-:S03]  /*edc0*/  IABS R6, R38 ;  /* 0x0000002600067213 */ /* 0x001fc60000000000 */
[----:B------:R-:W3:Y:S01]  /*edd0*/  LDL.LU R38, [R1+0x110] ;  /* 0x0001100001267983 */ /* 0x000ee20000300800 */
[----:B--2---:R-:W-:-:S05]  /*ede0*/  IABS R10, R49 ;  /* 0x00000031000a7213 */ /* 0x004fca0000000000 */
[----:B------:R-:W-:-:S04]  /*edf0*/  IMAD.HI.U32 R0, R61, R10, RZ ;  /* 0x0000000a3d007227 */ /* 0x000fc800078e00ff */
[----:B------:R-:W-:-:S04]  /*ee00*/  IMAD.MOV R0, RZ, RZ, -R0 ;  /* 0x000000ffff007224 */ /* 0x000fc800078e0a00 */
[----:B------:R-:W-:-:S05]  /*ee10*/  IMAD R0, R2, R0, R10 ;  /* 0x0000000002007224 */ /* 0x000fca00078e020a */
[----:B------:R-:W-:Y:S02]  /*ee20*/  ISETP.GT.U32.AND P5, PT, R2, R0, PT ;  /* 0x000000000200720c */ /* 0x000fe40003fa4070 */
[----:B------:R-:W-:-:S11]  /*ee30*/  ISETP.GE.AND P0, PT, R50, RZ, PT ;  /* 0x000000ff3200720c */ /* 0x000fd60003f06270 */
[----:B------:R-:W-:Y:S01]  /*ee40*/  @!P5 IMAD.IADD R0, R0, 0x1, -R2 ;  /* 0x000000010000d824 */ /* 0x000fe200078e0a02 */
[----:B------:R-:W-:-:S04]  /*ee50*/  ISETP.GE.AND P5, PT, R49, RZ, PT ;  /* 0x000000ff3100720c */ /* 0x000fc80003fa6270 */
[----:B------:R-:W-:Y:S01]  /*ee60*/  ISETP.GT.U32.AND P1, PT, R2, R0, PT ;  /* 0x000000000200720c */ /* 0x000fe20003f24070 */
[----:B------:R-:W-:-:S04]  /*ee70*/  IMAD.HI.U32 R5, R61, R52, RZ ;  /* 0x000000343d057227 */ /* 0x000fc800078e00ff */
[----:B------:R-:W-:Y:S02]  /*ee80*/  IMAD.MOV R5, RZ, RZ, -R5 ;  /* 0x000000ffff057224 */ /* 0x000fe400078e0a05 */
[----:B------:R-:W-:-:S06]  /*ee90*/  @!P0 IMAD.MOV R3, RZ, RZ, -R3 ;  /* 0x000000ffff038224 */ /* 0x000fcc00078e0a03 */
[----:B------:R-:W-:Y:S01]  /*eea0*/  @!P1 IMAD.IADD R0, R0, 0x1, -R2 ;  /* 0x0000000100009824 */ /* 0x000fe200078e0a02 */
[----:B------:R0:W-:Y:S01]  /*eeb0*/  STL [R1+0x324], R3 ;  /* 0x0003240301007387 */ /* 0x0001e20000100800 */
[----:B------:R-:W-:Y:S02]  /*eec0*/  IMAD R52, R2, R5, R52 ;  /* 0x0000000502347224 */ /* 0x000fe400078e0234 */
[----:B------:R-:W-:Y:S01]  /*eed0*/  @!P5 IMAD.MOV R0, RZ, RZ, -R0 ;  /* 0x000000ffff00d224 */ /* 0x000fe200078e0a00 */
[----:B------:R-:W-:Y:S02]  /*eee0*/  ISETP.GE.AND P5, PT, R37, RZ, PT ;  /* 0x000000ff2500720c */ /* 0x000fe40003fa6270 */
[----:B0-----:R-:W-:Y:S02]  /*eef0*/  IABS R3, R37 ;  /* 0x0000002500037213 */ /* 0x001fe40000000000 */
[----:B---3--:R-:W-:Y:S02]  /*ef00*/  ISETP.GE.AND P1, PT, R38, RZ, PT ;  /* 0x000000ff2600720c */ /* 0x008fe40003f26270 */
[----:B------:R-:W-:-:S02]  /*ef10*/  IABS R5, R38 ;  /* 0x0000002600057213 */ /* 0x000fc40000000000 */
[----:B------:R-:W2:Y:S04]  /*ef20*/  LDL.LU R38, [R1+0x114] ;  /* 0x0001140001267983 */ /* 0x000ea80000300800 */
[----:B------:R0:W-:Y:S04]  /*ef30*/  STL [R1+0x328], R0 ;  /* 0x0003280001007387 */ /* 0x0001e80000100800 */
[----:B------:R-:W0:Y:S01]  /*ef40*/  LDL.LU R37, [R1+0x11c] ;  /* 0x00011c0001257983 */ /* 0x000e220000300800 */
[----:B------:R-:W-:Y:S01]  /*ef50*/  IABS R11, R39 ;  /* 0x00000027000b7213 */ /* 0x000fe20000000000 */
[----:B------:R-:W-:-:S02]  /*ef60*/  IMAD.MOV.U32 R31, RZ, RZ, R27 ;  /* 0x000000ffff1f7224 */ /* 0x000fc400078e001b */
[----:B------:R-:W-:Y:S02]  /*ef70*/  IMAD.MOV.U32 R27, RZ, RZ, R24 ;  /* 0x000000ffff1b7224 */ /* 0x000fe400078e0018 */
[----:B------:R-:W-:Y:S02]  /*ef80*/  IMAD.MOV.U32 R24, RZ, RZ, R18 ;  /* 0x000000ffff187224 */ /* 0x000fe400078e0012 */
[----:B------:R-:W-:-:S04]  /*ef90*/  IMAD.HI.U32 R18, R61, R11, RZ ;  /* 0x0000000b3d127227 */ /* 0x000fc800078e00ff */
[----:B------:R-:W-:-:S04]  /*efa0*/  IMAD.MOV R18, RZ, RZ, -R18 ;  /* 0x000000ffff127224 */ /* 0x000fc800078e0a12 */
[----:B------:R-:W-:Y:S02]  /*efb0*/  IMAD R18, R2, R18, R11 ;  /* 0x0000001202127224 */ /* 0x000fe400078e020b */
[----:B------:R-:W-:Y:S01]  /*efc0*/  IMAD.HI.U32 R11, R61, R6, RZ ;  /* 0x000000063d0b7227 */ /* 0x000fe200078e00ff */
[----:B------:R-:W-:-:S03]  /*efd0*/  IABS R15, R36 ;  /* 0x00000024000f7213 */ /* 0x000fc60000000000 */
[----:B------:R-:W-:Y:S02]  /*efe0*/  IMAD.MOV R11, RZ, RZ, -R11 ;  /* 0x000000ffff0b7224 */ /* 0x000fe400078e0a0b */
[----:B------:R-:W-:Y:S01]  /*eff0*/  IMAD.HI.U32 R10, R61, R5, RZ ;  /* 0x000000053d0a7227 */ /* 0x000fe200078e00ff */
[----:B------:R-:W-:-:S03]  /*f000*/  IABS R13, R35 ;  /* 0x00000023000d7213 */ /* 0x000fc60000000000 */
[----:B------:R-:W-:-:S04]  /*f010*/  IMAD.HI.U32 R8, R61, R3, RZ ;  /* 0x000000033d087227 */ /* 0x000fc800078e00ff */
[----:B------:R-:W-:Y:S01]  /*f020*/  IMAD R6, R2, R11, R6 ;  /* 0x0000000b02067224 */ /* 0x000fe200078e0206 */
[----:B------:R-:W-:Y:S01]  /*f030*/  IABS R11, R34 ;  /* 0x00000022000b7213 */ /* 0x000fe20000000000 */
[----:B------:R-:W-:Y:S02]  /*f040*/  IMAD.MOV R10, RZ, RZ, -R10 ;  /* 0x000000ffff0a7224 */ /* 0x000fe400078e0a0a */
[----:B------:R-:W-:Y:S02]  /*f050*/  IMAD.MOV R8, RZ, RZ, -R8 ;  /* 0x000000ffff087224 */ /* 0x000fe400078e0a08 */
[----:B------:R-:W-:-:S04]  /*f060*/  IMAD.HI.U32 R14, R61, R13, RZ ;  /* 0x0000000d3d0e7227 */ /* 0x000fc800078e00ff */
[----:B------:R-:W-:Y:S02]  /*f070*/  IMAD R5, R2, R10, R5 ;  /* 0x0000000a02057224 */ /* 0x000fe400078e0205 */
[----:B------:R-:W-:-:S04]  /*f080*/  IMAD.HI.U32 R12, R61, R11, RZ ;  /* 0x0000000b3d0c7227 */ /* 0x000fc800078e00ff */
[C---:B------:R-:W-:Y:S02]  /*f090*/  IMAD R3, R2.reuse, R8, R3 ;  /* 0x0000000802037224 */ /* 0x040fe400078e0203 */
[----:B------:R-:W-:Y:S02]  /*f0a0*/  IMAD.MOV R14, RZ, RZ, -R14 ;  /* 0x000000ffff0e7224 */ /* 0x000fe400078e0a0e */
[----:B------:R-:W-:Y:S02]  /*f0b0*/  IMAD.MOV R12, RZ, RZ, -R12 ;  /* 0x000000ffff0c7224 */ /* 0x000fe400078e0a0c */
[C---:B------:R-:W-:Y:S02]  /*f0c0*/  IMAD R13, R2.reuse, R14, R13 ;  /* 0x0000000e020d7224 */ /* 0x040fe400078e020d */
[----:B------:R-:W-:Y:S01]  /*f0d0*/  IMAD R11, R2, R12, R11 ;  /* 0x0000000c020b7224 */ /* 0x000fe200078e020b */
[----:B--2---:R-:W-:Y:S02]  /*f0e0*/  IABS R4, R38 ;  /* 0x0000002600047213 */ /* 0x004fe40000000000 */
[----:B0-----:R-:W-:-:S03]  /*f0f0*/  IABS R0, R37 ;  /* 0x0000002500007213 */ /* 0x001fc60000000000 */
[----:B------:R-:W-:-:S04]  /*f100*/  IMAD.HI.U32 R9, R61, R4, RZ ;  /* 0x000000043d097227 */ /* 0x000fc800078e00ff */
[----:B------:R-:W-:-:S04]  /*f110*/  IMAD.HI.U32 R7, R61, R0, RZ ;  /* 0x000000003d077227 */ /* 0x000fc800078e00ff */
[----:B------:R-:W-:Y:S02]  /*f120*/  IMAD.MOV R7, RZ, RZ, -R7 ;  /* 0x000000ffff077224 */ /* 0x000fe400078e0a07 */
[----:B------:R-:W-:Y:S02]  /*f130*/  IMAD.MOV R9, RZ, RZ, -R9 ;  /* 0x000000ffff097224 */ /* 0x000fe400078e0a09 */
[C---:B------:R-:W-:Y:S01]  /*f140*/  IMAD R0, R2.reuse, R7, R0 ;  /* 0x0000000702007224 */ /* 0x040fe200078e0200 */
[----:B-----5:R-:W-:Y:S01]  /*f150*/  IABS R7, R32 ;  /* 0x0000002000077213 */ /* 0x020fe20000000000 */
[----:B------:R-:W-:Y:S02]  /*f160*/  IMAD.MOV.U32 R32, RZ, RZ, R31 ;  /* 0x000000ffff207224 */ /* 0x000fe400078e001f */
[----:B------:R-:W-:Y:S02]  /*f170*/  IMAD.MOV.U32 R31, RZ, RZ, R30 ;  /* 0x000000ffff1f7224 */ /* 0x000fe400078e001e */
[----:B------:R-:W-:Y:S01]  /*f180*/  IMAD R4, R2, R9, R4 ;  /* 0x0000000902047224 */ /* 0x000fe200078e0204 */
[----:B------:R-:W-:Y:S01]  /*f190*/  IABS R9, R33 ;  /* 0x0000002100097213 */ /* 0x000fe20000000000 */
[----:B------:R-:W-:-:S02]  /*f1a0*/  IMAD.MOV.U32 R30, RZ, RZ, R29 ;  /* 0x000000ffff1e7224 */ /* 0x000fc400078e001d */
[----:B------:R-:W-:Y:S02]  /*f1b0*/  IMAD.MOV.U32 R29, RZ, RZ, R28 ;  /* 0x000000ffff1d7224 */ /* 0x000fe400078e001c */
[----:B------:R-:W-:Y:S02]  /*f1c0*/  IMAD.MOV.U32 R28, RZ, RZ, R16 ;  /* 0x000000ffff1c7224 */ /* 0x000fe400078e0010 */
[----:B------:R-:W-:-:S04]  /*f1d0*/  IMAD.HI.U32 R16, R61, R15, RZ ;  /* 0x0000000f3d107227 */ /* 0x000fc800078e00ff */
[----:B------:R-:W-:-:S04]  /*f1e0*/  IMAD.HI.U32 R10, R61, R9, RZ ;  /* 0x000000093d0a7227 */ /* 0x000fc800078e00ff */
[----:B------:R-:W-:-:S04]  /*f1f0*/  IMAD.HI.U32 R8, R61, R7, RZ ;  /* 0x000000073d087227 */ /* 0x000fc800078e00ff */
[----:B------:R-:W-:Y:S02]  /*f200*/  IMAD.MOV R16, RZ, RZ, -R16 ;  /* 0x000000ffff107224 */ /* 0x000fe400078e0a10 */
[----:B------:R-:W-:Y:S02]  /*f210*/  IMAD.MOV R10, RZ, RZ, -R10 ;  /* 0x000000ffff0a7224 */ /* 0x000fe400078e0a0a */
[----:B------:R-:W-:Y:S02]  /*f220*/  IMAD.MOV R8, RZ, RZ, -R8 ;  /* 0x000000ffff087224 */ /* 0x000fe400078e0a08 */
[C---:B------:R-:W-:Y:S02]  /*f230*/  IMAD R15, R2.reuse, R16, R15 ;  /* 0x00000010020f7224 */ /* 0x040fe400078e020f */
[C---:B------:R-:W-:Y:S02]  /*f240*/  IMAD R9, R2.reuse, R10, R9 ;  /* 0x0000000a02097224 */ /* 0x040fe400078e0209 */
[----:B------:R-:W-:Y:S01]  /*f250*/  IMAD R7, R2, R8, R7 ;  /* 0x0000000802077224 */ /* 0x000fe200078e0207 */
[----:B------:R0:W-:Y:S04]  /*f260*/  STL [R1+0x10], R15 ;  /* 0x0000100f01007387 */ /* 0x0001e80000100800 */
[----:B------:R1:W-:Y:S04]  /*f270*/  STL [R1+0x3c], R13 ;  /* 0x00003c0d01007387 */ /* 0x0003e80000100800 */
[----:B------:R2:W-:Y:S01]  /*f280*/  STL [R1+0x38], R11 ;  /* 0x0000380b01007387 */ /* 0x0005e20000100800 */
[----:B0-----:R-:W-:-:S03]  /*f290*/  IABS R15, R32 ;  /* 0x00000020000f7213 */ /* 0x001fc60000000000 */
[----:B------:R0:W-:Y:S01]  /*f2a0*/  STL [R1+0x34], R9 ;  /* 0x0000340901007387 */ /* 0x0001e20000100800 */
[----:B-1----:R-:W-:-:S03]  /*f2b0*/  IABS R13, R31 ;  /* 0x0000001f000d7213 */ /* 0x002fc60000000000 */
[----:B------:R1:W-:Y:S01]  /*f2c0*/  STL [R1+0x30], R7 ;  /* 0x0000300701007387 */ /* 0x0003e20000100800 */
[----:B--2---:R-:W-:Y:S01]  /*f2d0*/  IABS R11, R30 ;  /* 0x0000001e000b7213 */ /* 0x004fe20000000000 */
[----:B------:R-:W-:Y:S01]  /*f2e0*/  IMAD.HI.U32 R16, R61, R15, RZ ;  /* 0x0000000f3d107227 */ /* 0x000fe200078e00ff */
[----:B0-----:R-:W-:-:S03]  /*f2f0*/  IABS R9, R29 ;  /* 0x0000001d00097213 */ /* 0x001fc60000000000 */
[----:B------:R-:W-:Y:S01]  /*f300*/  IMAD.HI.U32 R14, R61, R13, RZ ;  /* 0x0000000d3d0e7227 */ /* 0x000fe200078e00ff */
[----:B-1----:R-:W-:-:S03]  /*f310*/  IABS R7, R28 ;  /* 0x0000001c00077213 */ /* 0x002fc60000000000 */
[----:B------:R-:W-:-:S04]  /*f320*/  IMAD.HI.U32 R12, R61, R11, RZ ;  /* 0x0000000b3d0c7227 */ /* 0x000fc800078e00ff */
[----:B------:R-:W-:-:S04]  /*f330*/  IMAD.HI.U32 R10, R61, R9, RZ ;  /* 0x000000093d0a7227 */ /* 0x000fc800078e00ff */
[----:B------:R-:W-:-:S04]  /*f340*/  IMAD.HI.U32 R8, R61, R7, RZ ;  /* 0x000000073d087227 */ /* 0x000fc800078e00ff */
[----:B------:R-:W-:Y:S02]  /*f350*/  IMAD.MOV R16, RZ, RZ, -R16 ;  /* 0x000000ffff107224 */ /* 0x000fe400078e0a10 */
[----:B------:R-:W-:Y:S02]  /*f360*/  IMAD.MOV R14, RZ, RZ, -R14 ;  /* 0x000000ffff0e7224 */ /* 0x000fe400078e0a0e */
[----:B------:R-:W-:Y:S02]  /*f370*/  IMAD.MOV R12, RZ, RZ, -R12 ;  /* 0x000000ffff0c7224 */ /* 0x000fe400078e0a0c */
[----:B------:R-:W-:Y:S02]  /*f380*/  IMAD.MOV R10, RZ, RZ, -R10 ;  /* 0x000000ffff0a7224 */ /* 0x000fe400078e0a0a */
[----:B------:R-:W-:Y:S02]  /*f390*/  IMAD.MOV R8, RZ, RZ, -R8 ;  /* 0x000000ffff087224 */ /* 0x000fe400078e0a08 */
[----:B------:R-:W-:-:S02]  /*f3a0*/  IMAD R15, R2, R16, R15 ;  /* 0x00000010020f7224 */ /* 0x000fc400078e020f */
[C---:B------:R-:W-:Y:S02]  /*f3b0*/  IMAD R13, R2.reuse, R14, R13 ;  /* 0x0000000e020d7224 */ /* 0x040fe400078e020d */
[C---:B------:R-:W-:Y:S02]  /*f3c0*/  IMAD R11, R2.reuse, R12, R11 ;  /* 0x0000000c020b7224 */ /* 0x040fe400078e020b */
[C---:B------:R-:W-:Y:S01]  /*f3d0*/  IMAD R9, R2.reuse, R10, R9 ;  /* 0x0000000a02097224 */ /* 0x040fe200078e0209 */
[----:B------:R0:W-:Y:S01]  /*f3e0*/  STL [R1+0x2c], R15 ;  /* 0x00002c0f01007387 */ /* 0x0001e20000100800 */
[----:B------:R-:W-:-:S03]  /*f3f0*/  IMAD R7, R2, R8, R7 ;  /* 0x0000000802077224 */ /* 0x000fc600078e0207 */
        /* <DEDUP_REMOVED lines=48> */
[----:B------:R-:W-:Y:S01]  /*f700*/  STL [R1+0x60], R15 ;  /* 0x0000600f01007387 */ /* 0x000fe20000100800 */
[----:B------:R-:W-:-:S03]  /*f710*/  IMAD R7, R2, R8, R7 ;  /* 0x0000000802077224 */ /* 0x000fc600078e0207 */
[----:B------:R-:W-:Y:S04]  /*f720*/  STL [R1+0x5c], R13 ;  /* 0x00005c0d01007387 */ /* 0x000fe80000100800 */
[----:B------:R-:W-:Y:S04]  /*f730*/  STL [R1+0x58], R11 ;  /* 0x0000580b01007387 */ /* 0x000fe80000100800 */
[----:B------:R0:W-:Y:S04]  /*f740*/  STL [R1+0x54], R9 ;  /* 0x0000540901007387 */ /* 0x0001e80000100800 */
[----:B------:R1:W-:Y:S01]  /*f750*/  STL [R1+0x50], R7 ;  /* 0x0000500701007387 */ /* 0x0003e20000100800 */
[----:B0-----:R-:W-:-:S03]  /*f760*/  IABS R9, R48 ;  /* 0x0000003000097213 */ /* 0x001fc60000000000 */
[----:B------:R-:W2:Y:S01]  /*f770*/  LDL R48, [R1+0x55f4] ;  /* 0x0055f40001307983 */ /* 0x000ea20000100800 */
[----:B------:R-:W-:Y:S02]  /*f780*/  IABS R15, R41 ;  /* 0x00000029000f7213 */ /* 0x000fe40000000000 */
[----:B------:R-:W-:Y:S02]  /*f790*/  IABS R13, R44 ;  /* 0x0000002c000d7213 */ /* 0x000fe40000000000 */
[----:B------:R-:W-:Y:S01]  /*f7a0*/  IABS R11, R20 ;  /* 0x00000014000b7213 */ /* 0x000fe20000000000 */
[----:B------:R-:W-:Y:S01]  /*f7b0*/  IMAD.HI.U32 R16, R61, R15, RZ ;  /* 0x0000000f3d107227 */ /* 0x000fe200078e00ff */
[----:B-1----:R-:W-:-:S03]  /*f7c0*/  IABS R7, R45 ;  /* 0x0000002d00077213 */ /* 0x002fc60000000000 */
[----:B------:R-:W-:-:S04]  /*f7d0*/  IMAD.HI.U32 R14, R61, R13, RZ ;  /* 0x0000000d3d0e7227 */ /* 0x000fc800078e00ff */
[----:B------:R-:W-:-:S04]  /*f7e0*/  IMAD.HI.U32 R12, R61, R11, RZ ;  /* 0x0000000b3d0c7227 */ /* 0x000fc800078e00ff */
[----:B------:R-:W-:-:S04]  /*f7f0*/  IMAD.HI.U32 R10, R61, R9, RZ ;  /* 0x000000093d0a7227 */ /* 0x000fc800078e00ff */
[----:B------:R-:W-:Y:S02]  /*f800*/  IMAD.MOV R16, RZ, RZ, -R16 ;  /* 0x000000ffff107224 */ /* 0x000fe400078e0a10 */
[----:B------:R-:W-:-:S04]  /*f810*/  IMAD.HI.U32 R8, R61, R7, RZ ;  /* 0x000000073d087227 */ /* 0x000fc800078e00ff */
[----:B------:R-:W-:Y:S02]  /*f820*/  IMAD.MOV R14, RZ, RZ, -R14 ;  /* 0x000000ffff0e7224 */ /* 0x000fe400078e0a0e */
[----:B------:R-:W-:Y:S02]  /*f830*/  IMAD.MOV R12, RZ, RZ, -R12 ;  /* 0x000000ffff0c7224 */ /* 0x000fe400078e0a0c */
[----:B------:R-:W-:Y:S02]  /*f840*/  IMAD.MOV R10, RZ, RZ, -R10 ;  /* 0x000000ffff0a7224 */ /* 0x000fe400078e0a0a */
[C---:B------:R-:W-:Y:S02]  /*f850*/  IMAD R15, R2.reuse, R16, R15 ;  /* 0x00000010020f7224 */ /* 0x040fe400078e020f */
[----:B------:R-:W-:Y:S02]  /*f860*/  IMAD.MOV R8, RZ, RZ, -R8 ;  /* 0x000000ffff087224 */ /* 0x000fe400078e0a08 */
[----:B------:R-:W-:-:S02]  /*f870*/  IMAD R13, R2, R14, R13 ;  /* 0x0000000e020d7224 */ /* 0x000fc400078e020d */
[C---:B------:R-:W-:Y:S01]  /*f880*/  IMAD R11, R2.reuse, R12, R11 ;  /* 0x0000000c020b7224 */ /* 0x040fe200078e020b */
[----:B------:R0:W-:Y:S01]  /*f890*/  STL [R1+0x4c], R15 ;  /* 0x00004c0f01007387 */ /* 0x0001e20000100800 */
[C---:B------:R-:W-:Y:S02]  /*f8a0*/  IMAD R9, R2.reuse, R10, R9 ;  /* 0x0000000a02097224 */ /* 0x040fe400078e0209 */
[----:B------:R-:W-:Y:S01]  /*f8b0*/  IMAD R7, R2, R8, R7 ;  /* 0x0000000802077224 */ /* 0x000fe200078e0207 */
[----:B------:R1:W-:Y:S04]  /*f8c0*/  STL [R1+0x48], R13 ;  /* 0x0000480d01007387 */ /* 0x0003e80000100800 */
[----:B------:R3:W-:Y:S01]  /*f8d0*/  STL [R1+0x44], R11 ;  /* 0x0000440b01007387 */ /* 0x0007e20000100800 */
[----:B0-----:R-:W-:-:S03]  /*f8e0*/  IABS R15, R46 ;  /* 0x0000002e000f7213 */ /* 0x001fc60000000000 */
[----:B------:R-:W5:Y:S01]  /*f8f0*/  LDL R45, [R1+0x55f8] ;  /* 0x0055f800012d7983 */ /* 0x000f620000100800 */
[----:B-1----:R-:W-:-:S03]  /*f900*/  IABS R13, R21 ;  /* 0x00000015000d7213 */ /* 0x002fc60000000000 */
[----:B------:R4:W-:Y:S01]  /*f910*/  STL [R1+0x40], R9 ;  /* 0x0000400901007387 */ /* 0x0009e20000100800 */
[----:B---3--:R-:W-:-:S03]  /*f920*/  IABS R11, R47 ;  /* 0x0000002f000b7213 */ /* 0x008fc60000000000 */
[----:B------:R2:W-:Y:S04]  /*f930*/  STL [R1+0x8], R7 ;  /* 0x0000080701007387 */ /* 0x0005e80000100800 */
[----:B------:R-:W3:Y:S01]  /*f940*/  LDL R46, [R1+0x55fc] ;  /* 0x0055fc00012e7983 */ /* 0x000ee20000100800 */
[----:B----4-:R-:W-:-:S03]  /*f950*/  IABS R9, R42 ;  /* 0x0000002a00097213 */ /* 0x010fc60000000000 */
[----:B------:R-:W4:Y:S04]  /*f960*/  LDL R21, [R1+0x5600] ;  /* 0x0056000001157983 */ /* 0x000f280000100800 */
[----:B------:R-:W4:Y:S01]  /*f970*/  LDL R47, [R1+0x5604] ;  /* 0x00560400012f7983 */ /* 0x000f220000100800 */
[----:B------:R-:W-:-:S03]  /*f980*/  IMAD.HI.U32 R16, R61, R15, RZ ;  /* 0x0000000f3d107227 */ /* 0x000fc600078e00ff */
[----:B------:R-:W4:Y:S01]  /*f990*/  LDL R42, [R1+0x5608] ;  /* 0x00560800012a7983 */ /* 0x000f220000100800 */
[----:B------:R-:W-:-:S04]  /*f9a0*/  IMAD.HI.U32 R14, R61, R13, RZ ;  /* 0x0000000d3d0e7227 */ /* 0x000fc800078e00ff */
[----:B------:R-:W-:Y:S02]  /*f9b0*/  IMAD.MOV R16, RZ, RZ, -R16 ;  /* 0x000000ffff107224 */ /* 0x000fe400078e0a10 */
[----:B------:R-:W-:Y:S02]  /*f9c0*/  IMAD.MOV R14, RZ, RZ, -R14 ;  /* 0x000000ffff0e7224 */ /* 0x000fe400078e0a0e */
[C---:B------:R-:W-:Y:S02]  /*f9d0*/  IMAD R15, R2.reuse, R16, R15 ;  /* 0x00000010020f7224 */ /* 0x040fe400078e020f */
[----:B------:R-:W-:-:S03]  /*f9e0*/  IMAD R13, R2, R14, R13 ;  /* 0x0000000e020d7224 */ /* 0x000fc600078e020d */
[----:B------:R5:W-:Y:S04]  /*f9f0*/  STL [R1+0x94], R15 ;  /* 0x0000940f01007387 */ /* 0x000be80000100800 */
[----:B------:R3:W-:Y:S01]  /*fa00*/  STL [R1+0x90], R13 ;  /* 0x0000900d01007387 */ /* 0x0007e20000100800 */
[----:B--2---:R-:W-:-:S03]  /*fa10*/  IABS R7, R48 ;  /* 0x0000003000077213 */ /* 0x004fc60000000000 */
[----:B------:R-:W2:Y:S01]  /*fa20*/  LDL R48, [R1+0x560c] ;  /* 0x00560c0001307983 */ /* 0x000ea20000100800 */
        /* <DEDUP_REMOVED lines=10> */
[----:B------:R0:W-:Y:S01]  /*fad0*/  STL [R1+0x88], R9 ;  /* 0x0000880901007387 */ /* 0x0001e20000100800 */
[----:B-----5:R-:W-:-:S03]  /*fae0*/  IABS R15, R45 ;  /* 0x0000002d000f7213 */ /* 0x020fc60000000000 */
[----:B------:R-:W5:Y:S04]  /*faf0*/  LDL R45, [R1+0x5610] ;  /* 0x00561000012d7983 */ /* 0x000f680000100800 */
[----:B------:R1:W-:Y:S01]  /*fb00*/  STL [R1+0x84], R7 ;  /* 0x0000840701007387 */ /* 0x0003e20000100800 */
[C---:B------:R-:W-:Y:S01]  /*fb10*/  IMAD.HI.U32 R16, R61.reuse, R15, RZ ;  /* 0x0000000f3d107227 */ /* 0x040fe200078e00ff */
[----:B---3--:R-:W-:Y:S02]  /*fb20*/  IABS R13, R46 ;  /* 0x0000002e000d7213 */ /* 0x008fe40000000000 */
[----:B------:R-:W3:Y:S01]  /*fb30*/  LDL R46, [R1+0x5614] ;  /* 0x00561400012e7983 */ /* 0x000ee20000100800 */
[----:B----4-:R-:W-:Y:S02]  /*fb40*/  IABS R11, R21 ;  /* 0x00000015000b7213 */ /* 0x010fe40000000000 */
[----:B------:R-:W-:Y:S01]  /*fb50*/  IMAD.HI.U32 R14, R61, R13, RZ ;  /* 0x0000000d3d0e7227 */ /* 0x000fe200078e00ff */
[----:B------:R-:W4:Y:S01]  /*fb60*/  LDL R21, [R1+0x5618] ;  /* 0x0056180001157983 */ /* 0x000f220000100800 */
[----:B0-----:R-:W-:-:S02]  /*fb70*/  IABS R9, R47 ;  /* 0x0000002f00097213 */ /* 0x001fc40000000000 */
[C---:B------:R-:W-:Y:S01]  /*fb80*/  IMAD.HI.U32 R12, R61.reuse, R11, RZ ;  /* 0x0000000b3d0c7227 */ /* 0x040fe200078e00ff */
[----:B------:R-:W4:Y:S01]  /*fb90*/  LDL R47, [R1+0x561c] ;  /* 0x00561c00012f7983 */ /* 0x000f220000100800 */
[----:B-1----:R-:W-:Y:S02]  /*fba0*/  IABS R7, R42 ;  /* 0x0000002a00077213 */ /* 0x002fe40000000000 */
        /* <DEDUP_REMOVED lines=9> */
[C---:B------:R-:W-:Y:S02]  /*fc40*/  IMAD R11, R2.reuse, R12, R11 ;  /* 0x0000000c020b7224 */ /* 0x040fe400078e020b */
[C---:B------:R-:W-:Y:S01]  /*fc50*/  IMAD R9, R2.reuse, R10, R9 ;  /* 0x0000000a02097224 */ /* 0x040fe200078e0209 */
[----:B------:R2:W-:Y:S01]  /*fc60*/  STL [R1+0x80], R15 ;  /* 0x0000800f01007387 */ /* 0x0005e20000100800 */
[----:B------:R-:W-:-:S03]  /*fc70*/  IMAD R7, R2, R8, R7 ;  /* 0x0000000802077224 */ /* 0x000fc600078e0207 */
[----:B------:R5:W-:Y:S04]  /*fc80*/  STL [R1+0x7c], R13 ;  /* 0x00007c0d01007387 */ /* 0x000be80000100800 */
[----:B------:R3:W-:Y:S04]  /*fc90*/  STL [R1+0x78], R11 ;  /* 0x0000780b01007387 */ /* 0x0007e80000100800 */
[----:B------:R4:W-:Y:S04]  /*fca0*/  STL [R1+0x74], R9 ;  /* 0x0000740901007387 */ /* 0x0009e80000100800 */
[----:B------:R-:W4:Y:S04]  /*fcb0*/  LDL R20, [R1+0x5620] ;  /* 0x0056200001147983 */ /* 0x000f280000100800 */
[----:B------:R0:W-:Y:S04]  /*fcc0*/  STL [R1+0x70], R7 ;  /* 0x0000700701007387 */ /* 0x0001e80000100800 */
[----:B------:R-:W4:Y:S01]  /*fcd0*/  LDL R42, [R1+0x5630] ;  /* 0x00563000012a7983 */ /* 0x000f220000100800 */
[----:B--2---:R-:W-:-:S03]  /*fce0*/  IABS R15, R48 ;  /* 0x00000030000f7213 */ /* 0x004fc60000000000 */
[----:B------:R-:W2:Y:S02]  /*fcf0*/  LDL R48, [R1+0x5624] ;  /* 0x0056240001307983 */ /* 0x000ea40000100800 */
[----:B------:R-:W-:-:S04]  /*fd00*/  IMAD.HI.U32 R16, R61, R15, RZ ;  /* 0x0000000f3d107227 */ /* 0x000fc800078e00ff */
[----:B------:R-:W-:-:S04]  /*fd10*/  IMAD.MOV R16, RZ, RZ, -R16 ;  /* 0x000000ffff107224 */ /* 0x000fc800078e0a10 */
[----:B------:R-:W-:Y:S01]  /*fd20*/  IMAD R15, R2, R16, R15 ;  /* 0x00000010020f7224 */ /* 0x000fe200078e020f */
[----:B-----5:R-:W-:Y:S02]  /*fd30*/  IABS R13, R45 ;  /* 0x0000002d000d7213 */ /* 0x020fe40000000000 */
[----:B------:R-:W5:Y:S03]  /*fd40*/  LDL R45, [R1+0x5628] ;  /* 0x00562800012d7983 */ /* 0x000f660000100800 */
[----:B------:R-:W-:Y:S01]  /*fd50*/  IMAD.HI.U32 R14, R61, R13, RZ ;  /* 0x0000000d3d0e7227 */ /* 0x000fe200078e00ff */
[----:B---3--:R-:W-:Y:S02]  /*fd60*/  IABS R11, R46 ;  /* 0x0000002e000b7213 */ /* 0x008fe40000000000 */
[----:B------:R-:W3:Y:S01]  /*fd70*/  LDL R46, [R1+0x562c] ;  /* 0x00562c00012e7983 */ /* 0x000ee20000100800 */
[----:B----4-:R-:W-:-:S02]  /*fd80*/  IABS R9, R21 ;  /* 0x0000001500097213 */ /* 0x010fc40000000000 */
[----:B------:R-:W-:Y:S01]  /*fd90*/  IMAD.HI.U32 R12, R61, R11, RZ ;  /* 0x0000000b3d0c7227 */ /* 0x000fe200078e00ff */
[----:B0-----:R-:W-:-:S03]  /*fda0*/  IABS R7, R47 ;  /* 0x0000002f00077213 */ /* 0x001fc60000000000 */
[----:B------:R-:W-:-:S04]  /*fdb0*/  IMAD.HI.U32 R10, R61, R9, RZ ;  /* 0x000000093d0a7227 */ /* 0x000fc800078e00ff */
[----:B------:R-:W-:Y:S02]  /*fdc0*/  IMAD.MOV R14, RZ, RZ, -R14 ;  /* 0x000000ffff0e7224 */ /* 0x000fe400078e0a0e */
[----:B------:R-:W-:-:S04]  /*fdd0*/  IMAD.HI.U32 R8, R61, R7, RZ ;  /* 0x000000073d087227 */ /* 0x000fc800078e00ff */
[----:B------:R-:W-:Y:S02]  /*fde0*/  IMAD.MOV R12, RZ, RZ, -R12 ;  /* 0x000000ffff0c7224 */ /* 0x000fe400078e0a0c */
[----:B------:R-:W-:Y:S02]  /*fdf0*/  IMAD.MOV R10, RZ, RZ, -R10 ;  /* 0x000000ffff0a7224 */ /* 0x000fe400078e0a0a */
[C---:B------:R-:W-:Y:S02]  /*fe00*/  IMAD R13, R2.reuse, R14, R13 ;  /* 0x0000000e020d7224 */ /* 0x040fe400078e020d */
[----:B------:R-:W-:Y:S02]  /*fe10*/  IMAD.MOV R8, RZ, RZ, -R8 ;  /* 0x000000ffff087224 */ /* 0x000fe400078e0a08 */
[C---:B------:R-:W-:Y:S01]  /*fe20*/  IMAD R11, R2.reuse, R12, R11 ;  /* 0x0000000c020b7224 */ /* 0x040fe200078e020b */
[----:B------:R-:W-:Y:S01]  /*fe30*/  STL [R1+0x6c], R15 ;  /* 0x00006c0f01007387 */ /* 0x000fe20000100800 */
[----:B------:R-:W-:-:S02]  /*fe40*/  IMAD R9, R2, R10, R9 ;  /* 0x0000000a02097224 */ /* 0x000fc400078e0209 */
[----:B------:R-:W-:Y:S01]  /*fe50*/  IMAD R7, R2, R8, R7 ;  /* 0x0000000802077224 */ /* 0x000fe200078e0207 */
[----:B------:R2:W-:Y:S04]  /*fe60*/  STL [R1+0x4], R13 ;  /* 0x0000040d01007387 */ /* 0x0005e80000100800 */
[----:B------:R-:W4:Y:S04]  /*fe70*/  LDL R21, [R1+0x5634] ;  /* 0x0056340001157983 */ /* 0x000f280000100800 */
[----:B------:R-:W-:Y:S04]  /*fe80*/  STL [R1+0xc0], R11 ;  /* 0x0000c00b01007387 */ /* 0x000fe80000100800 */
[----:B------:R-:W4:Y:S04]  /*fe90*/  LDL R47, [R1+0x5638] ;  /* 0x00563800012f7983 */ /* 0x000f280000100800 */
[----:B------:R-:W-:Y:S04]  /*fea0*/  STL [R1+0xbc], R9 ;  /* 0x0000bc0901007387 */ /* 0x000fe80000100800 */
[----:B------:R0:W-:Y:S01]  /*feb0*/  STL [R1+0xb8], R7 ;  /* 0x0000b80701007387 */ /* 0x0001e20000100800 */
[----:B--2---:R-:W-:-:S03]  /*fec0*/  IABS R13, R48 ;  /* 0x00000030000d7213 */ /* 0x004fc60000000000 */
[----:B------:R-:W2:Y:S01]  /*fed0*/  LDL R48, [R1+0x563c] ;  /* 0x00563c0001307983 */ /* 0x000ea20000100800 */
[----:B------:R-:W-:Y:S02]  /*fee0*/  IABS R15, R20 ;  /* 0x00000014000f7213 */ /* 0x000fe40000000000 */
[----:B0-----:R-:W-:Y:S01]  /*fef0*/  IABS R7, R42 ;  /* 0x0000002a00077213 */ /* 0x001fe20000000000 */
        /* <DEDUP_REMOVED lines=9> */
[----:B-----5:R-:W-:-:S02]  /*ff90*/  IABS R11, R45 ;  /* 0x0000002d000b7213 */ /* 0x020fc40000000000 */
[----:B------:R-:W5:Y:S03]  /*ffa0*/  LDL R45, [R1+0x5640] ;  /* 0x00564000012d7983 */ /* 0x000f660000100800 */
[C---:B------:R-:W-:Y:S01]  /*ffb0*/  IMAD.HI.U32 R12, R61.reuse, R11, RZ ;  /* 0x0000000b3d0c7227 */ /* 0x040fe200078e00ff */
[----:B---3--:R-:W-:Y:S02]  /*ffc0*/  IABS R9, R46 ;  /* 0x0000002e00097213 */ /* 0x008fe40000000000 */
[----:B------:R-:W3:Y:S03]  /*ffd0*/  LDL R46, [R1+0x5644] ;  /* 0x00564400012e7983 */ /* 0x000ee60000100800 */
[----:B------:R-:W-:-:S04]  /*ffe0*/  IMAD.HI.U32 R10, R61, R9, RZ ;  /* 0x000000093d0a7227 */ /* 0x000fc800078e00ff */
[----:B------:R-:W-:Y:S02]  /*fff0*/  IMAD.MOV R12, RZ, RZ, -R12 ;  /* 0x000000ffff0c7224 */ /* 0x000fe400078e0a0c */
[----:B------:R-:W-:Y:S02]  /*10000*/  IMAD.MOV R10, RZ, RZ, -R10 ;  /* 0x000000ffff0a7224 */ /* 0x000fe400078e0a0a */
[C---:B------:R-:W-:Y:S02]  /*10010*/  IMAD R11, R2.reuse, R12, R11 ;  /* 0x0000000c020b7224 */ /* 0x040fe400078e020b */
[----:B------:R-:W-:Y:S01]  /*10020*/  IMAD R9, R2, R10, R9 ;  /* 0x0000000a02097224 */ /* 0x000fe200078e0209 */
[----:B------:R-:W-:Y:S04]  /*10030*/  STL [R1+0xb4], R15 ;  /* 0x0000b40f01007387 */ /* 0x000fe80000100800 */
[----:B------:R-:W-:Y:S04]  /*10040*/  STL [R1+0xb0], R13 ;  /* 0x0000b00d01007387 */ /* 0x000fe80000100800 */
[----:B------:R0:W-:Y:S04]  /*10050*/  STL [R1+0xac], R11 ;  /* 0x0000ac0b01007387 */ /* 0x0001e80000100800 */
[----:B------:R2:W-:Y:S04]  /*10060*/  STL [R1+0xa8], R9 ;  /* 0x0000a80901007387 */ /* 0x0005e80000100800 */
[----:B------:R3:W-:Y:S04]  /*10070*/  STL [R1+0xa4], R7 ;  /* 0x0000a40701007387 */ /* 0x0007e80000100800 */
[----:B------:R-:W3:Y:S01]  /*10080*/  LDL R44, [R1+0x5648] ;  /* 0x00564800012c7983 */ /* 0x000ee20000100800 */
[----:B----4-:R-:W-:-:S03]  /*10090*/  IABS R10, R47 ;  /* 0x0000002f000a7213 */ /* 0x010fc60000000000 */
[----:B------:R-:W4:Y:S04]  /*100a0*/  LDL R20, [R1+0x564c] ;  /* 0x00564c0001147983 */ /* 0x000f280000100800 */
[----:B------:R-:W4:Y:S01]  /*100b0*/  LDL R47, [R1+0x5650] ;  /* 0x00565000012f7983 */ /* 0x000f220000100800 */
[----:B0-----:R-:W-:-:S03]  /*100c0*/  IABS R11, R21 ;  /* 0x00000015000b7213 */ /* 0x001fc60000000000 */
[----:B------:R-:W4:Y:S01]  /*100d0*/  LDL R42, [R1+0x5658] ;  /* 0x00565800012a7983 */ /* 0x000f220000100800 */
        /* <DEDUP_REMOVED lines=11> */
[----:B------:R-:W-:Y:S04]  /*10190*/  STL [R1+0xa0], R11 ;  /* 0x0000a00b01007387 */ /* 0x000fe80000100800 */
[----:B------:R-:W-:Y:S04]  /*101a0*/  STL [R1+0x9c], R10 ;  /* 0x00009c0a01007387 */ /* 0x000fe80000100800 */
[----:B------:R-:W2:Y:S04]  /*101b0*/  LDL R21, [R1+0x565c] ;  /* 0x00565c0001157983 */ /* 0x000ea80000100800 */
[----:B------:R0:W-:Y:S01]  /*101c0*/  STL [R1+0x98], R9 ;  /* 0x0000980901007387 */ /* 0x0001e20000100800 */
[----:B-----5:R-:W-:-:S03]  /*101d0*/  IABS R8, R45 ;  /* 0x0000002d00087213 */ /* 0x020fc60000000000 */
[----:B------:R-:W5:Y:S02]  /*101e0*/  LDL R45, [R1+0x5660] ;  /* 0x00566000012d7983 */ /* 0x000f640000100800 */
[----:B------:R-:W-:Y:S01]  /*101f0*/  IMAD.HI.U32 R15, R61, R8, RZ ;  /* 0x000000083d0f7227 */ /* 0x000fe200078e00ff */
[----:B---3--:R-:W-:-:S03]  /*10200*/  IABS R7, R46 ;  /* 0x0000002e00077213 */ /* 0x008fc60000000000 */
[----:B------:R-:W-:Y:S02]  /*10210*/  IMAD.MOV R15, RZ, RZ, -R15 ;  /* 0x000000ffff0f7224 */ /* 0x000fe400078e0a0f */
[----:B------:R-:W-:-:S04]  /*10220*/  IMAD.HI.U32 R16, R61, R7, RZ ;  /* 0x000000073d107227 */ /* 0x000fc800078e00ff */
[----:B------:R-:W-:Y:S02]  /*10230*/  IMAD.MOV R16, RZ, RZ, -R16 ;  /* 0x000000ffff107224 */ /* 0x000fe400078e0a10 */
[C---:B------:R-:W-:Y:S02]  /*10240*/  IMAD R8, R2.reuse, R15, R8 ;  /* 0x0000000f02087224 */ /* 0x040fe400078e0208 */
[----:B0-----:R-:W-:-:S03]  /*10250*/  IMAD R9, R2, R16, R7 ;  /* 0x0000001002097224 */ /* 0x001fc600078e0207 */
[----:B------:R-:W-:Y:S04]  /*10260*/  STL [R1], R8 ;  /* 0x0000000801007387 */ /* 0x000fe80000100800 */
[----:B------:R-:W3:Y:S04]  /*10270*/  LDL R46, [R1+0x5664] ;  /* 0x00566400012e7983 */ /* 0x000ee80000100800 */
[----:B------:R4:W-:Y:S02]  /*10280*/  STL [R1+0xec], R9 ;  /* 0x0000ec0901007387 */ /* 0x0009e40000100800 */
[----:B----4-:R-:W-:-:S02]  /*10290*/  IABS R9, R47 ;  /* 0x0000002f00097213 */ /* 0x010fc40000000000 */
[----:B------:R-:W4:Y:S01]  /*102a0*/  LDL R47, [R1+0x5668] ;  /* 0x00566800012f7983 */ /* 0x000f220000100800 */
[----:B--2---:R-:W-:-:S03]  /*102b0*/  IABS R10, R48 ;  /* 0x00000030000a7213 */ /* 0x004fc60000000000 */
[----:B------:R-:W2:Y:S01]  /*102c0*/  LDL R48, [R1+0x566c] ;  /* 0x00566c0001307983 */ /* 0x000ea20000100800 */
[----:B------:R-:W-:Y:S02]  /*102d0*/  IABS R8, R44 ;  /* 0x0000002c00087213 */ /* 0x000fe40000000000 */
[----:B------:R-:W-:-:S03]  /*102e0*/  IABS R7, R20 ;  /* 0x0000001400077213 */ /* 0x000fc60000000000 */
[----:B------:R-:W-:Y:S01]  /*102f0*/  IMAD.HI.U32 R12, R61, R8, RZ ;  /* 0x000000083d0c7227 */ /* 0x000fe200078e00ff */
[----:B------:R-:W-:-:S03]  /*10300*/  IABS R11, R42 ;  /* 0x0000002a000b7213 */ /* 0x000fc60000000000 */
[----:B------:R-:W-:-:S04]  /*10310*/  IMAD.HI.U32 R13, R61, R7, RZ ;  /* 0x000000073d0d7227 */ /* 0x000fc800078e00ff */
[----:B------:R-:W-:Y:S02]  /*10320*/  IMAD.MOV R12, RZ, RZ, -R12 ;  /* 0x000000ffff0c7224 */ /* 0x000fe400078e0a0c */
[----:B------:R-:W-:-:S04]  /*10330*/  IMAD.HI.U32 R14, R61, R9, RZ ;  /* 0x000000093d0e7227 */ /* 0x000fc800078e00ff */
[----:B------:R-:W-:-:S04]  /*10340*/  IMAD.HI.U32 R15, R61, R10, RZ ;  /* 0x0000000a3d0f7227 */ /* 0x000fc800078e00ff */
[----:B------:R-:W-:-:S04]  /*10350*/  IMAD.HI.U32 R16, R61, R11, RZ ;  /* 0x0000000b3d107227 */ /* 0x000fc800078e00ff */
[----:B------:R-:W-:Y:S02]  /*10360*/  IMAD.MOV R13, RZ, RZ, -R13 ;  /* 0x000000ffff0d7224 */ /* 0x000fe400078e0a0d */
[C---:B------:R-:W-:Y:S02]  /*10370*/  IMAD R8, R2.reuse, R12, R8 ;  /* 0x0000000c02087224 */ /* 0x040fe400078e0208 */
[----:B------:R-:W-:Y:S02]  /*10380*/  IMAD.MOV R14, RZ, RZ, -R14 ;  /* 0x000000ffff0e7224 */ /* 0x000fe400078e0a0e */
[----:B------:R-:W-:Y:S02]  /*10390*/  IMAD.MOV R15, RZ, RZ, -R15 ;  /* 0x000000ffff0f7224 */ /* 0x000fe400078e0a0f */
[----:B------:R-:W-:Y:S01]  /*103a0*/  IMAD.MOV R16, RZ, RZ, -R16 ;  /* 0x000000ffff107224 */ /* 0x000fe200078e0a10 */
[----:B------:R0:W-:Y:S01]  /*103b0*/  STL [R1+0xe8], R8 ;  /* 0x0000e80801007387 */ /* 0x0001e20000100800 */
[----:B------:R-:W-:-:S02]  /*103c0*/  IMAD R12, R2, R13, R7 ;  /* 0x0000000d020c7224 */ /* 0x000fc400078e0207 */
[C---:B------:R-:W-:Y:S02]  /*103d0*/  IMAD R7, R2.reuse, R14, R9 ;  /* 0x0000000e02077224 */ /* 0x040fe400078e0209 */
[C---:B------:R-:W-:Y:S01]  /*103e0*/  IMAD R9, R2.reuse, R16, R11 ;  /* 0x0000001002097224 */ /* 0x040fe200078e020b */
[----:B------:R-:W-:Y:S01]  /*103f0*/  STL [R1+0xe4], R12 ;  /* 0x0000e40c01007387 */ /* 0x000fe20000100800 */
[----:B0-----:R-:W-:-:S03]  /*10400*/  IMAD R8, R2, R15, R10 ;  /* 0x0000000f02087224 */ /* 0x001fc600078e020a */
[----:B------:R0:W-:Y:S04]  /*10410*/  STL [R1+0xe0], R7 ;  /* 0x0000e00701007387 */ /* 0x0001e80000100800 */
[----:B------:R5:W-:Y:S04]  /*10420*/  STL [R1+0xdc], R8 ;  /* 0x0000dc0801007387 */ /* 0x000be80000100800 */
[----:B------:R3:W-:Y:S04]  /*10430*/  STL [R1+0xd8], R9 ;  /* 0x0000d80901007387 */ /* 0x0007e80000100800 */
[----:B------:R-:W2:Y:S01]  /*10440*/  LDL R41, [R1+0x5670] ;  /* 0x0056700001297983 */ /* 0x000ea20000100800 */
[----:B0-----:R-:W-:-:S02]  /*10450*/  IABS R7, R21 ;  /* 0x0000001500077213 */ /* 0x001fc40000000000 */
[----:B-----5:R-:W-:Y:S01]  /*10460*/  IABS R8, R45 ;  /* 0x0000002d00087213 */ /* 0x020fe20000000000 */
[----:B------:R-:W5:Y:S02]  /*10470*/  LDL R44, [R1+0x5674] ;  /* 0x00567400012c7983 */ /* 0x000f640000100800 */
[C---:B------:R-:W-:Y:S02]  /*10480*/  IMAD.HI.U32 R12, R61.reuse, R7, RZ ;  /* 0x000000073d0c7227 */ /* 0x040fe400078e00ff */
[----:B------:R-:W5:Y:S02]  /*10490*/  LDL R20, [R1+0x5678] ;  /* 0x0056780001147983 */ /* 0x000f640000100800 */
[----:B------:R-:W-:Y:S02]  /*104a0*/  IMAD.HI.U32 R13, R61, R8, RZ ;  /* 0x000000083d0d7227 */ /* 0x000fe400078e00ff */
[----:B------:R-:W5:Y:S02]  /*104b0*/  LDL R21, [R1+0x567c] ;  /* 0x00567c0001157983 */ /* 0x000f640000100800 */
[----:B------:R-:W-:-:S02]  /*104c0*/  IMAD.MOV R12, RZ, RZ, -R12 ;  /* 0x000000ffff0c7224 */ /* 0x000fc400078e0a0c */
[----:B------:R-:W5:Y:S01]  /*104d0*/  LDL R42, [R1+0x5680] ;  /* 0x00568000012a7983 */ /* 0x000f620000100800 */
[----:B---3--:R-:W-:Y:S01]  /*104e0*/  IABS R9, R46 ;  /* 0x0000002e00097213 */ /* 0x008fe20000000000 */
[----:B------:R-:W-:-:S04]  /*104f0*/  IMAD.MOV R13, RZ, RZ, -R13 ;  /* 0x000000ffff0d7224 */ /* 0x000fc800078e0a0d */
[----:B------:R-:W-:-:S04]  /*10500*/  IMAD.HI.U32 R14, R61, R9, RZ ;  /* 0x000000093d0e7227 */ /* 0x000fc800078e00ff */
[----:B------:R-:W-:Y:S02]  /*10510*/  IMAD.MOV R14, RZ, RZ, -R14 ;  /* 0x000000ffff0e7224 */ /* 0x000fe400078e0a0e */
[C---:B------:R-:W-:Y:S02]  /*10520*/  IMAD R12, R2.reuse, R12, R7 ;  /* 0x0000000c020c7224 */ /* 0x040fe400078e0207 */
[C---:B------:R-:W-:Y:S02]  /*10530*/  IMAD R7, R2.reuse, R13, R8 ;  /* 0x0000000d02077224 */ /* 0x040fe400078e0208 */
[----:B------:R-:W-:Y:S01]  /*10540*/  IMAD R9, R2, R14, R9 ;  /* 0x0000000e02097224 */ /* 0x000fe200078e0209 */
[----:B----4-:R-:W-:-:S05]  /*10550*/  IABS R10, R47 ;  /* 0x0000002f000a7213 */ /* 0x010fca0000000000 */
[----:B------:R-:W-:-:S04]  /*10560*/  IMAD.HI.U32 R15, R61, R10, RZ ;  /* 0x0000000a3d0f7227 */ /* 0x000fc800078e00ff */
[----:B------:R-:W-:Y:S01]  /*10570*/  IMAD.MOV R15, RZ, RZ, -R15 ;  /* 0x000000ffff0f7224 */ /* 0x000fe200078e0a0f */
[----:B------:R-:W-:Y:S03]  /*10580*/  STL [R1+0xd4], R12 ;  /* 0x0000d40c01007387 */ /* 0x000fe60000100800 */
[----:B------:R-:W-:Y:S01]  /*10590*/  IMAD R8, R2, R15, R10 ;  /* 0x0000000f02087224 */ /* 0x000fe200078e020a */
[----:B------:R0:W-:Y:S04]  /*105a0*/  STL [R1+0xd0], R7 ;  /* 0x0000d00701007387 */ /* 0x0001e80000100800 */
[----:B------:R-:W-:Y:S04]  /*105b0*/  STL [R1+0xcc], R9 ;  /* 0x0000cc0901007387 */ /* 0x000fe80000100800 */
[----:B------:R-:W3:Y:S04]  /*105c0*/  LDL R45, [R1+0x5684] ;  /* 0x00568400012d7983 */ /* 0x000ee80000100800 */
[----:B------:R-:W-:Y:S04]  /*105d0*/  STL [R1+0xc8], R8 ;  /* 0x0000c80801007387 */ /* 0x000fe80000100800 */
[----:B------:R-:W4:Y:S01]  /*105e0*/  LDL R46, [R1+0x5688] ;  /* 0x00568800012e7983 */ /* 0x000f220000100800 */
[----:B--2---:R-:W-:-:S05]  /*105f0*/  IABS R11, R48 ;  /* 0x00000030000b7213 */ /* 0x004fca0000000000 */
[----:B------:R-:W-:-:S04]  /*10600*/  IMAD.HI.U32 R16, R61, R11, RZ ;  /* 0x0000000b3d107227 */ /* 0x000fc800078e00ff */
[----:B------:R-:W-:-:S04]  /*10610*/  IMAD.MOV R16, RZ, RZ, -R16 ;  /* 0x000000ffff107224 */ /* 0x000fc800078e0a10 */
[----:B0-----:R-:W-:-:S05]  /*10620*/  IMAD R7, R2, R16, R11 ;  /* 0x0000001002077224 */ /* 0x001fca00078e020b */
[----:B------:R0:W-:Y:S04]  /*10630*/  STL [R1+0xc4], R7 ;  /* 0x0000c40701007387 */ /* 0x0001e80000100800 */
[----:B------:R-:W2:Y:S04]  /*10640*/  LDL R48, [R1+0x5690] ;  /* 0x0056900001307983 */ /* 0x000ea80000100800 */
[----:B------:R-:W3:Y:S01]  /*10650*/  LDL R47, [R1+0x568c] ;  /* 0x00568c00012f7983 */ /* 0x000ee20000100800 */
[----:B0-----:R-:W-:Y:S02]  /*10660*/  IABS R7, R41 ;  /* 0x0000002900077213 */ /* 0x001fe40000000000 */
[----:B-----5:R-:W-:-:S03]  /*10670*/  IABS R8, R44 ;  /* 0x0000002c00087213 */ /* 0x020fc60000000000 */
[----:B------:R-:W-:Y:S01]  /*10680*/  IMAD.HI.U32 R12, R61, R7, RZ ;  /* 0x000000073d0c7227 */ /* 0x000fe200078e00ff */
[----:B------:R-:W-:-:S03]  /*10690*/  IABS R9, R20 ;  /* 0x0000001400097213 */ /* 0x000fc60000000000 */
[----:B------:R-:W-:Y:S02]  /*106a0*/  IMAD.MOV R12, RZ, RZ, -R12 ;  /* 0x000000ffff0c7224 */ /* 0x000fe400078e0a0c */
[C---:B------:R-:W-:Y:S01]  /*106b0*/  IMAD.HI.U32 R13, R61.reuse, R8, RZ ;  /* 0x000000083d0d7227 */ /* 0x040fe200078e00ff */
[----:B------:R-:W-:Y:S02]  /*106c0*/  IABS R10, R21 ;  /* 0x00000015000a7213 */ /* 0x000fe40000000000 */
[----:B------:R-:W5:Y:S01]  /*106d0*/  LDL R21, [R1+0x5694] ;  /* 0x0056940001157983 */ /* 0x000f620000100800 */
[----:B------:R-:W-:Y:S01]  /*106e0*/  IMAD R7, R2, R12, R7 ;  /* 0x0000000c02077224 */ /* 0x000fe200078e0207 */
[----:B------:R-:W-:Y:S01]  /*106f0*/  IABS R11, R42 ;  /* 0x0000002a000b7213 */ /* 0x000fe20000000000 */
[----:B------:R-:W-:-:S04]  /*10700*/  IMAD.HI.U32 R14, R61, R9, RZ ;  /* 0x000000093d0e7227 */ /* 0x000fc800078e00ff */
[----:B------:R-:W-:Y:S02]  /*10710*/  IMAD.MOV R13, RZ, RZ, -R13 ;  /* 0x000000ffff0d7224 */ /* 0x000fe400078e0a0d */
[C---:B------:R-:W-:Y:S01]  /*10720*/  IMAD.HI.U32 R15, R61.reuse, R10, RZ ;  /* 0x0000000a3d0f7227 */ /* 0x040fe200078e00ff */
[----:B------:R0:W-:Y:S03]  /*10730*/  STL [R1+0x5d2c], R7 ;  /* 0x005d2c0701007387 */ /* 0x0001e60000100800 */
[----:B------:R-:W-:-:S04]  /*10740*/  IMAD.HI.U32 R16, R61, R11, RZ ;  /* 0x0000000b3d107227 */ /* 0x000fc800078e00ff */
[----:B------:R-:W-:Y:S02]  /*10750*/  IMAD.MOV R14, RZ, RZ, -R14 ;  /* 0x000000ffff0e7224 */ /* 0x000fe400078e0a0e */
[----:B------:R-:W-:Y:S02]  /*10760*/  IMAD.MOV R15, RZ, RZ, -R15 ;  /* 0x000000ffff0f7224 */ /* 0x000fe400078e0a0f */
[C---:B0-----:R-:W-:Y:S02]  /*10770*/  IMAD R7, R2.reuse, R13, R8 ;  /* 0x0000000d02077224 */ /* 0x041fe400078e0208 */
[----:B------:R-:W-:Y:S02]  /*10780*/  IMAD.MOV R16, RZ, RZ, -R16 ;  /* 0x000000ffff107224 */ /* 0x000fe400078e0a10 */
[C---:B------:R-:W-:Y:S01]  /*10790*/  IMAD R8, R2.reuse, R14, R9 ;  /* 0x0000000e02087224 */ /* 0x040fe200078e0209 */
[----:B------:R0:W-:Y:S01]  /*107a0*/  STL [R1+0xfc], R7 ;  /* 0x0000fc0701007387 */ /* 0x0001e20000100800 */
[----:B------:R-:W-:-:S03]  /*107b0*/  IMAD R9, R2, R15, R10 ;  /* 0x0000000f02097224 */ /* 0x000fc600078e020a */
[----:B------:R-:W-:Y:S01]  /*107c0*/  STL [R1+0xf8], R8 ;  /* 0x0000f80801007387 */ /* 0x000fe20000100800 */
[----:B0-----:R-:W-:-:S03]  /*107d0*/  IMAD R7, R2, R16, R11 ;  /* 0x0000001002077224 */ /* 0x001fc600078e020b */
[----:B------:R4:W-:Y:S04]  /*107e0*/  STL [R1+0xf4], R9 ;  /* 0x0000f40901007387 */ /* 0x0009e80000100800 */
[----:B------:R0:W-:Y:S01]  /*107f0*/  STL [R1+0xf0], R7 ;  /* 0x0000f00701007387 */ /* 0x0001e20000100800 */
[----:B--2---:R-:W-:-:S03]  /*10800*/  IABS R11, R48 ;  /* 0x00000030000b7213 */ /* 0x004fc60000000000 */
[----:B------:R-:W2:Y:S01]  /*10810*/  LDL R48, [R1+0x571c] ;  /* 0x00571c0001307983 */ /* 0x000ea20000100800 */
[----:B---3--:R-:W-:-:S03]  /*10820*/  IABS R10, R47 ;  /* 0x0000002f000a7213 */ /* 0x008fc60000000000 */
[----:B------:R-:W3:Y:S01]  /*10830*/  LDL R47, [R1+0x5714] ;  /* 0x00571400012f7983 */ /* 0x000ee20000100800 */
[----:B----4-:R-:W-:Y:S02]  /*10840*/  IABS R9, R46 ;  /* 0x0000002e00097213 */ /* 0x010fe40000000000 */
[----:B------:R-:W-:Y:S01]  /*10850*/  IABS R8, R45 ;  /* 0x0000002d00087213 */ /* 0x000fe20000000000 */
[----:B------:R-:W4:Y:S04]  /*10860*/  LDL R46, [R1+0x569c] ;  /* 0x00569c00012e7983 */ /* 0x000f280000100800 */
[----:B------:R-:W4:Y:S01]  /*10870*/  LDL R45, [R1+0x5698] ;  /* 0x00569800012d7983 */ /* 0x000f220000100800 */
[----:B------:R-:W-:-:S04]  /*10880*/  IMAD.HI.U32 R13, R61, R8, RZ ;  /* 0x000000083d0d7227 */ /* 0x000fc800078e00ff */
[----:B------:R-:W-:-:S04]  /*10890*/  IMAD.HI.U32 R14, R61, R9, RZ ;  /* 0x000000093d0e7227 */ /* 0x000fc800078e00ff */
[----:B------:R-:W-:-:S04]  /*108a0*/  IMAD.HI.U32 R15, R61, R10, RZ ;  /* 0x0000000a3d0f7227 */ /* 0x000fc800078e00ff */
[----:B------:R-:W-:-:S04]  /*108b0*/  IMAD.HI.U32 R16, R61, R11, RZ ;  /* 0x0000000b3d107227 */ /* 0x000fc800078e00ff */
[----:B------:R-:W-:Y:S02]  /*108c0*/  IMAD.MOV R13, RZ, RZ, -R13 ;  /* 0x000000ffff0d7224 */ /* 0x000fe400078e0a0d */
[----:B------:R-:W-:Y:S02]  /*108d0*/  IMAD.MOV R14, RZ, RZ, -R14 ;  /* 0x000000ffff0e7224 */ /* 0x000fe400078e0a0e */
[----:B------:R-:W-:Y:S02]  /*108e0*/  IMAD.MOV R15, RZ, RZ, -R15 ;  /* 0x000000ffff0f7224 */ /* 0x000fe400078e0a0f */
[----:B------:R-:W-:Y:S02]  /*108f0*/  IMAD.MOV R16, RZ, RZ, -R16 ;  /* 0x000000ffff107224 */ /* 0x000fe400078e0a10 */
[C---:B------:R-:W-:Y:S02]  /*10900*/  IMAD R8, R2.reuse, R13, R8 ;  /* 0x0000000d02087224 */ /* 0x040fe400078e0208 */
[----:B------:R-:W-:Y:S01]  /*10910*/  IMAD R9, R2, R14, R9 ;  /* 0x0000000e02097224 */ /* 0x000fe200078e0209 */
[----:B-----5:R-:W-:-:S02]  /*10920*/  IABS R12, R21 ;  /* 0x00000015000c7213 */ /* 0x020fc40000000000 */
[----:B------:R-:W5:Y:S03]  /*10930*/  LDL R21, [R1+0x5724] ;  /* 0x0057240001157983 */ /* 0x000f660000100800 */
[----:B------:R-:W-:-:S04]  /*10940*/  IMAD.HI.U32 R17, R61, R12, RZ ;  /* 0x0000000c3d117227 */ /* 0x000fc800078e00ff */
[----:B------:R-:W-:Y:S02]  /*10950*/  IMAD.MOV R17, RZ, RZ, -R17 ;  /* 0x000000ffff117224 */ /* 0x000fe400078e0a11 */
[C---:B------:R-:W-:Y:S02]  /*10960*/  IMAD R10, R2.reuse, R15, R10 ;  /* 0x0000000f020a7224 */ /* 0x040fe400078e020a */
[C---:B------:R-:W-:Y:S01]  /*10970*/  IMAD R11, R2.reuse, R16, R11 ;  /* 0x00000010020b7224 */ /* 0x040fe200078e020b */
[----:B------:R-:W-:Y:S01]  /*10980*/  STL [R1+0x5d20], R8 ;  /* 0x005d200801007387 */ /* 0x000fe20000100800 */
[----:B------:R-:W-:-:S03]  /*10990*/  IMAD R12, R2, R17, R12 ;  /* 0x00000011020c7224 */ /* 0x000fc600078e020c */
[----:B------:R-:W-:Y:S04]  /*109a0*/  STL [R1+0x5d1c], R9 ;  /* 0x005d1c0901007387 */ /* 0x000fe80000100800 */
[----:B------:R-:W-:Y:S04]  /*109b0*/  STL [R1+0x5d0c], R10 ;  /* 0x005d0c0a01007387 */ /* 0x000fe80000100800 */
[----:B------:R-:W-:Y:S04]  /*109c0*/  STL [R1+0x5d18], R11 ;  /* 0x005d180b01007387 */ /* 0x000fe80000100800 */
[----:B------:R-:W-:Y:S04]  /*109d0*/  STL [R1+0x5d24], R12 ;  /* 0x005d240c01007387 */ /* 0x000fe80000100800 */
[----:B------:R-:W5:Y:S01]  /*109e0*/  LDL R42, [R1+0x572c] ;  /* 0x00572c00012a7983 */ /* 0x000f620000100800 */
[----:B--2---:R-:W-:-:S03]  /*109f0*/  IABS R16, R48 ;  /* 0x0000003000107213 */ /* 0x004fc60000000000 */
[----:B------:R-:W2:Y:S01]  /*10a00*/  LDL R48, [R1+0x5748] ;  /* 0x0057480001307983 */ /* 0x000ea20000100800 */
[----:B---3--:R-:W-:-:S03]  /*10a10*/  IABS R15, R47 ;  /* 0x0000002f000f7213 */ /* 0x008fc60000000000 */
[----:B------:R-:W3:Y:S01]  /*10a20*/  LDL R47, [R1+0x5744] ;  /* 0x00574400012f7983 */ /* 0x000ee20000100800 */
[----:B----4-:R-:W-:-:S03]  /*10a30*/  IABS R14, R46 ;  /* 0x0000002e000e7213 */ /* 0x010fc60000000000 */
[----:B------:R-:W4:Y:S01]  /*10a40*/  LDL R46, [R1+0x573c] ;  /* 0x00573c00012e7983 */ /* 0x000f220000100800 */
[----:B------:R-:W-:-:S03]  /*10a50*/  IABS R13, R45 ;  /* 0x0000002d000d7213 */ /* 0x000fc60000000000 */
[----:B------:R-:W4:Y:S01]  /*10a60*/  LDL R45, [R1+0x5738] ;  /* 0x00573800012d7983 */ /* 0x000f220000100800 */
        /* <DEDUP_REMOVED lines=9> */
[----:B------:R-:W-:Y:S01]  /*10b00*/  STL [R1+0x5d10], R13 ;  /* 0x005d100d01007387 */ /* 0x000fe20000100800 */
[----:B-----5:R-:W-:Y:S01]  /*10b10*/  IABS R17, R21 ;  /* 0x0000001500117213 */ /* 0x020fe20000000000 */
[----:B------:R-:W-:-:S04]  /*10b20*/  IMAD.HI.U32 R21, R61, R15, RZ ;  /* 0x0000000f3d157227 */ /* 0x000fc800078e00ff */
[----:B------:R-:W-:-:S04]  /*10b30*/  IMAD.HI.U32 R23, R61, R17, RZ ;  /* 0x000000113d177227 */ /* 0x000fc800078e00ff */
[----:B------:R-:W-:Y:S02]  /*10b40*/  IMAD.MOV R21, RZ, RZ, -R21 ;  /* 0x000000ffff157224 */ /* 0x000fe400078e0a15 */
[----:B------:R-:W-:Y:S02]  /*10b50*/  IMAD.MOV R23, RZ, RZ, -R23 ;  /* 0x000000ffff177224 */ /* 0x000fe400078e0a17 */
[C---:B------:R-:W-:Y:S02]  /*10b60*/  IMAD R15, R2.reuse, R21, R15 ;  /* 0x00000015020f7224 */ /* 0x040fe400078e020f */
[----:B------:R-:W-:Y:S01]  /*10b70*/  IMAD R17, R2, R23, R17 ;  /* 0x0000001702117224 */ /* 0x000fe200078e0211 */
[----:B------:R-:W-:Y:S04]  /*10b80*/  STL [R1+0x5d14], R14 ;  /* 0x005d140e01007387 */ /* 0x000fe80000100800 */
[----:B------:R-:W-:Y:S04]  /*10b90*/  STL [R1+0x5d28], R15 ;  /* 0x005d280f01007387 */ /* 0x000fe80000100800 */
[----:B------:R-:W-:Y:S04]  /*10ba0*/  STL [R1+0x5cf8], R16 ;  /* 0x005cf81001007387 */ /* 0x000fe80000100800 */
[----:B------:R-:W-:Y:S01]  /*10bb0*/  STL [R1+0x5cf4], R17 ;  /* 0x005cf41101007387 */ /* 0x000fe20000100800 */
[----:B--2---:R-:W-:-:S03]  /*10bc0*/  IABS R23, R48 ;  /* 0x0000003000177213 */ /* 0x004fc60000000000 */
[----:B------:R-:W2:Y:S01]  /*10bd0*/  LDL R48, [R1+0x5764] ;  /* 0x0057640001307983 */ /* 0x000ea20000100800 */
[----:B---3--:R-:W-:-:S03]  /*10be0*/  IABS R22, R47 ;  /* 0x0000002f00167213 */ /* 0x008fc60000000000 */
[----:B------:R-:W3:Y:S01]  /*10bf0*/  LDL R47, [R1+0x5760] ;  /* 0x00576000012f7983 */ /* 0x000ee20000100800 */
[----:B------:R-:W-:Y:S02]  /*10c00*/  ISETP.GT.U32.AND P4, PT, R2, R18, PT ;  /* 0x000000120200720c */ /* 0x000fe40003f84070 */
[----:B------:R-:W-:Y:S02]  /*10c10*/  IABS R19, R42 ;  /* 0x0000002a00137213 */ /* 0x000fe40000000000 */
[----:B------:R-:W5:Y:S09]  /*10c20*/  LDL R42, [R1+0x574c] ;  /* 0x00574c00012a7983 */ /* 0x000f720000100800 */
[----:B------:R-:W-:-:S05]  /*10c30*/  @!P4 IMAD.IADD R18, R18, 0x1, -R2 ;  /* 0x000000011212c824 */ /* 0x000fca00078e0a02 */
[----:B------:R-:W-:Y:S02]  /*10c40*/  ISETP.GT.U32.AND P4, PT, R2, R18, PT ;  /* 0x000000120200720c */ /* 0x000fe40003f84070 */
[----:B----4-:R-:W-:Y:S02]  /*10c50*/  IABS R21, R46 ;  /* 0x0000002e00157213 */ /* 0x010fe40000000000 */
[----:B------:R-:W4:Y:S01]  /*10c60*/  LDL R46, [R1+0x5758] ;  /* 0x00575800012e7983 */ /* 0x000f220000100800 */
[----:B------:R-:W-:Y:S02]  /*10c70*/  ISETP.GE.AND P2, PT, R39, RZ, PT ;  /* 0x000000ff2700720c */ /* 0x000fe40003f46270 */
[----:B------:R-:W-:Y:S02]  /*10c80*/  IABS R20, R45 ;  /* 0x0000002d00147213 */ /* 0x000fe40000000000 */
[----:B------:R-:W4:Y:S01]  /*10c90*/  LDL R45, [R1+0x5750] ;  /* 0x00575000012d7983 */ /* 0x000f220000100800 */
[----:B------:R-:W-:-:S04]  /*10ca0*/  IMAD.HI.U32 R25, R61, R19, RZ ;  /* 0x000000133d197227 */ /* 0x000fc800078e00ff */
[----:B------:R-:W-:Y:S02]  /*10cb0*/  @!P4 IMAD.IADD R18, R18, 0x1, -R2 ;  /* 0x000000011212c824 */ /* 0x000fe400078e0a02 */
[----:B------:R-:W-:-:S04]  /*10cc0*/  IMAD.HI.U32 R24, R61, R20, RZ ;  /* 0x000000143d187227 */ /* 0x000fc800078e00ff */
[----:B------:R-:W-:-:S04]  /*10cd0*/  IMAD.HI.U32 R27, R61, R21, RZ ;  /* 0x000000153d1b7227 */ /* 0x000fc800078e00ff */
[----:B------:R-:W-:-:S04]  /*10ce0*/  IMAD.HI.U32 R28, R61, R22, RZ ;  /* 0x000000163d1c7227 */ /* 0x000fc800078e00ff */
[----:B------:R-:W-:Y:S02]  /*10cf0*/  IMAD.MOV R26, RZ, RZ, -R25 ;  /* 0x000000ffff1a7224 */ /* 0x000fe400078e0a19 */
[----:B------:R-:W-:-:S04]  /*10d00*/  IMAD.HI.U32 R29, R61, R23, RZ ;  /* 0x000000173d1d7227 */ /* 0x000fc800078e00ff */
[----:B0-----:R-:W-:Y:S02]  /*10d10*/  IMAD.MOV.U32 R7, RZ, RZ, R18 ;  /* 0x000000ffff077224 */ /* 0x001fe400078e0012 */
[----:B------:R-:W-:Y:S02]  /*10d20*/  IMAD.MOV R24, RZ, RZ, -R24 ;  /* 0x000000ffff187224 */ /* 0x000fe400078e0a18 */
[----:B------:R-:W-:Y:S02]  /*10d30*/  IMAD.MOV R25, RZ, RZ, -R27 ;  /* 0x000000ffff197224 */ /* 0x000fe400078e0a1b */
[----:B------:R-:W-:Y:S02]  /*10d40*/  IMAD.MOV R27, RZ, RZ, -R28 ;  /* 0x000000ffff1b7224 */ /* 0x000fe400078e0a1c */
[----:B------:R-:W-:Y:S02]  /*10d50*/  IMAD R18, R2, R26, R19 ;  /* 0x0000001a02127224 */ /* 0x000fe400078e0213 */
[----:B------:R-:W-:-:S02]  /*10d60*/  @!P2 IMAD.MOV R7, RZ, RZ, -R7 ;  /* 0x000000ffff07a224 */ /* 0x000fc400078e0a07 */
[----:B------:R-:W-:Y:S02]  /*10d70*/  IMAD.MOV R26, RZ, RZ, -R29 ;  /* 0x000000ffff1a7224 */ /* 0x000fe400078e0a1d */
[C---:B------:R-:W-:Y:S02]  /*10d80*/  IMAD R19, R2.reuse, R24, R20 ;  /* 0x0000001802137224 */ /* 0x040fe400078e0214 */
[C---:B------:R-:W-:Y:S01]  /*10d90*/  IMAD R20, R2.reuse, R25, R21 ;  /* 0x0000001902147224 */ /* 0x040fe200078e0215 */
[----:B------:R-:W-:Y:S01]  /*10da0*/  STL [R1+0x5cfc], R18 ;  /* 0x005cfc1201007387 */ /* 0x000fe20000100800 */
[C---:B------:R-:W-:Y:S02]  /*10db0*/  IMAD R21, R2.reuse, R27, R22 ;  /* 0x0000001b02157224 */ /* 0x040fe400078e0216 */
[----:B------:R-:W-:Y:S01]  /*10dc0*/  IMAD R22, R2, R26, R23 ;  /* 0x0000001a02167224 */ /* 0x000fe200078e0217 */
[----:B------:R-:W-:Y:S04]  /*10dd0*/  STL [R1+0x21c], R7 ;  /* 0x00021c0701007387 */ /* 0x000fe80000100800 */
        /* <DEDUP_REMOVED lines=8> */
[----:B-----5:R-:W-:Y:S01]  /*10e60*/  IABS R25, R42 ;  /* 0x0000002a00197213 */ /* 0x020fe20000000000 */
[----:B------:R-:W-:Y:S02]  /*10e70*/  IMAD.HI.U32 R31, R61, R26, RZ ;  /* 0x0000001a3d1f7227 */ /* 0x000fe400078e00ff */
[----:B------:R-:W5:Y:S02]  /*10e80*/  LDL R42, [R1+0x576c] ;  /* 0x00576c00012a7983 */ /* 0x000f640000100800 */
[----:B------:R-:W-:-:S04]  /*10e90*/  IMAD.MOV.U32 R23, RZ, RZ, R25 ;  /* 0x000000ffff177224 */ /* 0x000fc800078e0019 */
[----:B------:R-:W-:Y:S01]  /*10ea0*/  IMAD.HI.U32 R29, R61, R23, RZ ;  /* 0x000000173d1d7227 */ /* 0x000fe200078e00ff */
[----:B----4-:R-:W-:Y:S02]  /*10eb0*/  IABS R27, R46 ;  /* 0x0000002e001b7213 */ /* 0x010fe40000000000 */
[----:B------:R-:W4:Y:S01]  /*10ec0*/  LDL R46, [R1+0x5780] ;  /* 0x00578000012e7983 */ /* 0x000f220000100800 */
[----:B------:R-:W-:Y:S02]  /*10ed0*/  IABS R24, R45 ;  /* 0x0000002d00187213 */ /* 0x000fe40000000000 */
[----:B------:R-:W-:Y:S01]  /*10ee0*/  IMAD.MOV.U32 R25, RZ, RZ, R27 ;  /* 0x000000ffff197224 */ /* 0x000fe200078e001b */
[----:B------:R-:W4:Y:S01]  /*10ef0*/  LDL R45, [R1+0x5770] ;  /* 0x00577000012d7983 */ /* 0x000f220000100800 */
[----:B------:R-:W-:Y:S02]  /*10f00*/  IMAD.MOV.U32 R27, RZ, RZ, R28 ;  /* 0x000000ffff1b7224 */ /* 0x000fe400078e001c */
[----:B------:R-:W-:-:S02]  /*10f10*/  IMAD.MOV R28, RZ, RZ, -R29 ;  /* 0x000000ffff1c7224 */ /* 0x000fc400078e0a1d */
[----:B------:R-:W-:-:S04]  /*10f20*/  IMAD.HI.U32 R29, R61, R24, RZ ;  /* 0x000000183d1d7227 */ /* 0x000fc800078e00ff */
[----:B------:R-:W-:-:S04]  /*10f30*/  IMAD.HI.U32 R30, R61, R25, RZ ;  /* 0x000000193d1e7227 */ /* 0x000fc800078e00ff */
[----:B------:R-:W-:-:S04]  /*10f40*/  IMAD.HI.U32 R32, R61, R27, RZ ;  /* 0x0000001b3d207227 */ /* 0x000fc800078e00ff */
[C---:B------:R-:W-:Y:S02]  /*10f50*/  IMAD R23, R2.reuse, R28, R23 ;  /* 0x0000001c02177224 */ /* 0x040fe400078e0217 */
[----:B------:R-:W-:Y:S02]  /*10f60*/  IMAD.MOV R28, RZ, RZ, -R29 ;  /* 0x000000ffff1c7224 */ /* 0x000fe400078e0a1d */
[----:B------:R-:W-:Y:S02]  /*10f70*/  IMAD.MOV R29, RZ, RZ, -R30 ;  /* 0x000000ffff1d7224 */ /* 0x000fe400078e0a1e */
[----:B------:R-:W-:Y:S02]  /*10f80*/  IMAD.MOV R30, RZ, RZ, -R31 ;  /* 0x000000ffff1e7224 */ /* 0x000fe400078e0a1f */
[----:B------:R-:W-:Y:S02]  /*10f90*/  IMAD.MOV R31, RZ, RZ, -R32 ;  /* 0x000000ffff1f7224 */ /* 0x000fe400078e0a20 */
[----:B------:R-:W-:-:S02]  /*10fa0*/  IMAD R24, R2, R28, R24 ;  /* 0x0000001c02187224 */ /* 0x000fc400078e0218 */
[C---:B------:R-:W-:Y:S01]  /*10fb0*/  IMAD R27, R2.reuse, R31, R27 ;  /* 0x0000001f021b7224 */ /* 0x040fe200078e021b */
[----:B------:R-:W-:Y:S04]  /*10fc0*/  STL [R1+0x5cec], R23 ;  /* 0x005cec1701007387 */ /* 0x000fe80000100800 */
[----:B------:R-:W-:Y:S04]  /*10fd0*/  STL [R1+0x5d08], R24 ;  /* 0x005d081801007387 */ /* 0x000fe80000100800 */
[----:B------:R0:W-:Y:S01]  /*10fe0*/  STL [R1+0x5ce4], R27 ;  /* 0x005ce41b01007387 */ /* 0x0001e20000100800 */
[----:B------:R-:W-:-:S03]  /*10ff0*/  IMAD R26, R2, R30, R26 ;  /* 0x0000001e021a7224 */ /* 0x000fc600078e021a */
[----:B------:R-:W4:Y:S01]  /*11000*/  LDL R44, [R1+0x5788] ;  /* 0x00578800012c7983 */ /* 0x000f220000100800 */
[----:B------:R-:W-:Y:S01]  /*11010*/  IMAD R25, R2, R29, R25 ;  /* 0x0000001d02197224 */ /* 0x000fe200078e0219 */
[----:B------:R-:W-:Y:S02]  /*11020*/  ISETP.GE.AND P0, PT, R38, RZ, PT ;  /* 0x000000ff2600720c */ /* 0x000fe40003f06270 */
[----:B------:R-:W-:Y:S01]  /*11030*/  ISETP.GE.AND P4, PT, R37, RZ, PT ;  /* 0x000000ff2500720c */ /* 0x000fe20003f86270 */
[----:B------:R-:W4:Y:S04]  /*11040*/  LDL R50, [R1+0x57b0] ;  /* 0x0057b00001327983 */ /* 0x000f280000100800 */
[----:B------:R-:W4:Y:S04]  /*11050*/  LDL R49, [R1+0x57b4] ;  /* 0x0057b40001317983 */ /* 0x000f280000100800 */
[----:B------:R-:W4:Y:S04]  /*11060*/  LDL R57, [R1+0x57c4] ;  /* 0x0057c40001397983 */ /* 0x000f280000100800 */
[----:B------:R-:W4:Y:S04]  /*11070*/  LDL R53, [R1+0x57d8] ;  /* 0x0057d80001357983 */ /* 0x000f280000100800 */
[----:B------:R-:W4:Y:S04]  /*11080*/  LDL R56, [R1+0x57c8] ;  /* 0x0057c80001387983 */ /* 0x000f280000100800 */
[----:B------:R-:W4:Y:S04]  /*11090*/  LDL R55, [R1+0x57cc] ;  /* 0x0057cc0001377983 */ /* 0x000f280000100800 */
[----:B------:R-:W4:Y:S01]  /*110a0*/  LDL R54, [R1+0x57d0] ;  /* 0x0057d00001367983 */ /* 0x000f220000100800 */
[----:B--2---:R-:W-:-:S03]  /*110b0*/  IABS R28, R48 ;  /* 0x00000030001c7213 */ /* 0x004fc60000000000 */
[----:B------:R-:W2:Y:S01]  /*110c0*/  LDL R48, [R1+0x5784] ;  /* 0x0057840001307983 */ /* 0x000ea20000100800 */
[----:B---3--:R-:W-:-:S03]  /*110d0*/  IABS R31, R47 ;  /* 0x0000002f001f7213 */ /* 0x008fc60000000000 */
[----:B------:R-:W3:Y:S02]  /*110e0*/  LDL R47, [R1+0x5790] ;  /* 0x00579000012f7983 */ /* 0x000ee40000100800 */
[----:B------:R-:W-:Y:S01]  /*110f0*/  IMAD.HI.U32 R33, R61, R31, RZ ;  /* 0x0000001f3d217227 */ /* 0x000fe200078e00ff */
[----:B-----5:R-:W-:Y:S02]  /*11100*/  IABS R29, R42 ;  /* 0x0000002a001d7213 */ /* 0x020fe40000000000 */
[----:B------:R-:W5:Y:S01]  /*11110*/  LDL R42, [R1+0x5794] ;  /* 0x00579400012a7983 */ /* 0x000f620000100800 */
[----:B------:R-:W-:Y:S01]  /*11120*/  IMAD.MOV R33, RZ, RZ, -R33 ;  /* 0x000000ffff217224 */ /* 0x000fe200078e0a21 */
[----:B----4-:R-:W-:Y:S02]  /*11130*/  IABS R30, R45 ;  /* 0x0000002d001e7213 */ /* 0x010fe40000000000 */
[----:B------:R-:W4:Y:S01]  /*11140*/  LDL R45, [R1+0x578c] ;  /* 0x00578c00012d7983 */ /* 0x000f220000100800 */
[----:B------:R-:W-:Y:S01]  /*11150*/  IMAD R31, R2, R33, R31 ;  /* 0x00000021021f7224 */ /* 0x000fe200078e021f */
[----:B------:R-:W-:-:S02]  /*11160*/  IABS R32, R46 ;  /* 0x0000002e00207213 */ /* 0x000fc40000000000 */
[----:B------:R-:W5:Y:S01]  /*11170*/  LDL R46, [R1+0x5798] ;  /* 0x00579800012e7983 */ /* 0x000f620000100800 */
[----:B--2---:R-:W-:-:S03]  /*11180*/  IABS R33, R48 ;  /* 0x0000003000217213 */ /* 0x004fc60000000000 */
[----:B------:R-:W2:Y:S01]  /*11190*/  LDL R48, [R1+0x579c] ;  /* 0x00579c0001307983 */ /* 0x000ea20000100800 */
[----:B---3--:R-:W-:-:S03]  /*111a0*/  IABS R38, R47 ;  /* 0x0000002f00267213 */ /* 0x008fc60000000000 */
[----:B------:R-:W3:Y:S01]  /*111b0*/  LDL R47, [R1+0x57a4] ;  /* 0x0057a400012f7983 */ /* 0x000ee20000100800 */
[----:B------:R-:W-:-:S04]  /*111c0*/  IMAD.HI.U32 R35, R61, R29, RZ ;  /* 0x0000001d3d237227 */ /* 0x000fc800078e00ff */
[----:B------:R-:W-:-:S04]  /*111d0*/  IMAD.HI.U32 R34, R61, R30, RZ ;  /* 0x0000001e3d227227 */ /* 0x000fc800078e00ff */
[----:B------:R-:W-:-:S04]  /*111e0*/  IMAD.HI.U32 R36, R61, R28, RZ ;  /* 0x0000001c3d247227 */ /* 0x000fc800078e00ff */
[----:B------:R-:W-:Y:S02]  /*111f0*/  IMAD.MOV R35, RZ, RZ, -R35 ;  /* 0x000000ffff237224 */ /* 0x000fe400078e0a23 */
[----:B------:R-:W-:Y:S02]  /*11200*/  IMAD.MOV R34, RZ, RZ, -R34 ;  /* 0x000000ffff227224 */ /* 0x000fe400078e0a22 */
[----:B------:R-:W-:Y:S02]  /*11210*/  IMAD.MOV R36, RZ, RZ, -R36 ;  /* 0x000000ffff247224 */ /* 0x000fe400078e0a24 */
[C---:B------:R-:W-:Y:S01]  /*11220*/  IMAD R29, R2.reuse, R35, R29 ;  /* 0x00000023021d7224 */ /* 0x040fe200078e021d */
[----:B------:R-:W-:Y:S01]  /*11230*/  IABS R35, R44 ;  /* 0x0000002c00237213 */ /* 0x000fe20000000000 */
[----:B------:R-:W-:Y:S02]  /*11240*/  IMAD R30, R2, R34, R30 ;  /* 0x00000022021e7224 */ /* 0x000fe400078e021e */
[----:B------:R-:W-:Y:S01]  /*11250*/  IMAD.HI.U32 R34, R61, R32, RZ ;  /* 0x000000203d227227 */ /* 0x000fe200078e00ff */
[----:B----4-:R-:W-:-:S02]  /*11260*/  IABS R37, R45 ;  /* 0x0000002d00257213 */ /* 0x010fc40000000000 */
[----:B------:R-:W4:Y:S01]  /*11270*/  LDL R45, [R1+0x57a0] ;  /* 0x0057a000012d7983 */ /* 0x000f220000100800 */
[----:B------:R-:W-:Y:S02]  /*11280*/  IMAD R28, R2, R36, R28 ;  /* 0x00000024021c7224 */ /* 0x000fe400078e021c */
[----:B------:R-:W-:Y:S02]  /*11290*/  IMAD.MOV R36, RZ, RZ, -R34 ;  /* 0x000000ffff247224 */ /* 0x000fe400078e0a22 */
[----:B------:R-:W-:Y:S02]  /*112a0*/  IMAD.MOV.U32 R34, RZ, RZ, R35 ;  /* 0x000000ffff227224 */ /* 0x000fe400078e0023 */
[----:B------:R-:W-:Y:S02]  /*112b0*/  IMAD.MOV.U32 R35, RZ, RZ, R37 ;  /* 0x000000ffff237224 */ /* 0x000fe400078e0025 */
[----:B------:R-:W-:Y:S01]  /*112c0*/  IMAD.HI.U32 R37, R61, R33, RZ ;  /* 0x000000213d257227 */ /* 0x000fe200078e00ff */
[----:B-----5:R-:W-:-:S03]  /*112d0*/  IABS R39, R42 ;  /* 0x0000002a00277213 */ /* 0x020fc60000000000 */
[----:B------:R-:W-:Y:S02]  /*112e0*/  IMAD R32, R2, R36, R32 ;  /* 0x0000002402207224 */ /* 0x000fe400078e0220 */
[----:B------:R-:W-:Y:S02]  /*112f0*/  IMAD.MOV.U32 R36, RZ, RZ, R38 ;  /* 0x000000ffff247224 */ /* 0x000fe400078e0026 */
[----:B------:R-:W-:-:S04]  /*11300*/  IMAD.HI.U32 R38, R61, R34, RZ ;  /* 0x000000223d267227 */ /* 0x000fc800078e00ff */
[----:B------:R-:W-:Y:S02]  /*11310*/  IMAD.MOV R37, RZ, RZ, -R37 ;  /* 0x000000ffff257224 */ /* 0x000fe400078e0a25 */
[----:B------:R-:W-:Y:S02]  /*11320*/  IMAD.MOV R38, RZ, RZ, -R38 ;  /* 0x000000ffff267224 */ /* 0x000fe400078e0a26 */
[C---:B------:R-:W-:Y:S02]  /*11330*/  IMAD R33, R2.reuse, R37, R33 ;  /* 0x0000002502217224 */ /* 0x040fe400078e0221 */
[----:B------:R-:W-:Y:S02]  /*11340*/  IMAD.MOV.U32 R37, RZ, RZ, R39 ;  /* 0x000000ffff257224 */ /* 0x000fe400078e0027 */
[----:B------:R-:W-:Y:S01]  /*11350*/  IMAD R34, R2, R38, R34 ;  /* 0x0000002602227224 */ /* 0x000fe200078e0222 */
[----:B------:R-:W-:Y:S02]  /*11360*/  IABS R38, R46 ;  /* 0x0000002e00267213 */ /* 0x000fe40000000000 */
[----:B------:R-:W5:Y:S01]  /*11370*/  LDL R46, [R1+0x57b8] ;  /* 0x0057b800012e7983 */ /* 0x000f620000100800 */
[----:B--2---:R-:W-:-:S03]  /*11380*/  IABS R39, R48 ;  /* 0x0000003000277213 */ /* 0x004fc60000000000 */
[----:B------:R-:W2:Y:S01]  /*11390*/  LDL R48, [R1+0x57bc] ;  /* 0x0057bc0001307983 */ /* 0x000ea20000100800 */
[----:B---3--:R-:W-:-:S03]  /*113a0*/  IABS R42, R47 ;  /* 0x0000002f002a7213 */ /* 0x008fc60000000000 */
[----:B------:R-:W3:Y:S04]  /*113b0*/  LDL R47, [R1+0x57c0] ;  /* 0x0057c000012f7983 */ /* 0x000ee80000100800 */
[----:B0-----:R-:W3:Y:S04]  /*113c0*/  LDL.LU R27, [R1+0x10] ;  /* 0x00001000011b7983 */ /* 0x001ee80000300800 */
[----:B------:R-:W3:Y:S01]  /*113d0*/  LDL R7, [R1+0x57e4] ;  /* 0x0057e40001077983 */ /* 0x000ee20000100800 */
[----:B------:R-:W-:Y:S01]  /*113e0*/  IMAD.HI.U32 R40, R61, R36, RZ ;  /* 0x000000243d287227 */ /* 0x000fe200078e00ff */
[----:B------:R-:W-:-:S02]  /*113f0*/  ISETP.GT.U32.AND P2, PT, R2, R52, PT ;  /* 0x000000340200720c */ /* 0x000fc40003f44070 */
[----:B------:R-:W3:Y:S01]  /*11400*/  LDL R8, [R1+0x57e0] ;  /* 0x0057e00001087983 */ /* 0x000ee20000100800 */
[----:B------:R-:W-:-:S03]  /*11410*/  IMAD.HI.U32 R41, R61, R35, RZ ;  /* 0x000000233d297227 */ /* 0x000fc600078e00ff */
[----:B------:R-:W3:Y:S01]  /*11420*/  LDL R60, [R1+0x57e8] ;  /* 0x0057e800013c7983 */ /* 0x000ee20000100800 */
[----:B------:R-:W-:Y:S02]  /*11430*/  IMAD.MOV R40, RZ, RZ, -R40 ;  /* 0x000000ffff287224 */ /* 0x000fe400078e0a28 */
[----:B------:R-:W-:Y:S01]  /*11440*/  IMAD.MOV R41, RZ, RZ, -R41 ;  /* 0x000000ffff297224 */ /* 0x000fe200078e0a29 */
[----:B------:R-:W3:Y:S01]  /*11450*/  LDL R59, [R1+0x57ec] ;  /* 0x0057ec00013b7983 */ /* 0x000ee20000100800 */
[C---:B------:R-:W-:Y:S02]  /*11460*/  IMAD R36, R2.reuse, R40, R36 ;  /* 0x0000002802247224 */ /* 0x040fe400078e0224 */
[----:B------:R-:W-:Y:S01]  /*11470*/  IMAD.HI.U32 R40, R61, R37, RZ ;  /* 0x000000253d287227 */ /* 0x000fe200078e00ff */
[----:B------:R-:W3:Y:S01]  /*11480*/  LDL R58, [R1+0x57f0] ;  /* 0x0057f000013a7983 */ /* 0x000ee20000100800 */
[----:B----4-:R-:W-:Y:S02]  /*11490*/  IABS R43, R45 ;  /* 0x0000002d002b7213 */ /* 0x010fe40000000000 */
[----:B------:R-:W-:Y:S01]  /*114a0*/  IMAD R35, R2, R41, R35 ;  /* 0x0000002902237224 */ /* 0x000fe200078e0223 */
[----:B------:R-:W4:Y:S01]  /*114b0*/  LDL.LU R13, [R1+0x3c] ;  /* 0x00003c00010d7983 */ /* 0x000f220000300800 */
[----:B------:R-:W-:-:S02]  /*114c0*/  IMAD.MOV R41, RZ, RZ, -R40 ;  /* 0x000000ffff297224 */ /* 0x000fc400078e0a28 */
[----:B------:R-:W-:Y:S01]  /*114d0*/  IMAD.HI.U32 R45, R61, R38, RZ ;  /* 0x000000263d2d7227 */ /* 0x000fe200078e00ff */
[----:B------:R-:W4:Y:S03]  /*114e0*/  LDL.LU R9, [R1+0x38] ;  /* 0x0000380001097983 */ /* 0x000f260000300800 */
[----:B------:R-:W-:Y:S01]  /*114f0*/  IMAD R37, R2, R41, R37 ;  /* 0x0000002902257224 */ /* 0x000fe200078e0225 */
[----:B------:R-:W4:Y:S01]  /*11500*/  LDL R16, [R1+0x57f4] ;  /* 0x0057f40001107983 */ /* 0x000f220000100800 */
[----:B------:R-:W-:Y:S02]  /*11510*/  IMAD.MOV.U32 R40, RZ, RZ, R43 ;  /* 0x000000ffff287224 */ /* 0x000fe400078e002b */
[----:B------:R-:W-:Y:S01]  /*11520*/  IMAD.MOV.U32 R41, RZ, RZ, R42 ;  /* 0x000000ffff297224 */ /* 0x000fe200078e002a */
[----:B------:R-:W4:Y:S01]  /*11530*/  LDL R15, [R1+0x57f8] ;  /* 0x0057f800010f7983 */ /* 0x000f220000100800 */
[----:B------:R-:W-:-:S02]  /*11540*/  IMAD.MOV R42, RZ, RZ, -R45 ;  /* 0x000000ffff2a7224 */ /* 0x000fc400078e0a2d */
[C---:B------:R-:W-:Y:S01]  /*11550*/  IMAD.HI.U32 R43, R61.reuse, R40, RZ ;  /* 0x000000283d2b7227 */ /* 0x040fe200078e00ff */
[----:B------:R-:W4:Y:S03]  /*11560*/  LDL R14, [R1+0x57fc] ;  /* 0x0057fc00010e7983 */ /* 0x000f260000100800 */
[----:B------:R-:W-:-:S04]  /*11570*/  IMAD.HI.U32 R45, R61, R41, RZ ;  /* 0x000000293d2d7227 */ /* 0x000fc800078e00ff */
[----:B------:R-:W-:-:S04]  /*11580*/  IMAD.HI.U32 R44, R61, R39, RZ ;  /* 0x000000273d2c7227 */ /* 0x000fc800078e00ff */
[C---:B------:R-:W-:Y:S01]  /*11590*/  IMAD R38, R2.reuse, R42, R38 ;  /* 0x0000002a02267224 */ /* 0x040fe200078e0226 */
[----:B------:R-:W-:Y:S01]  /*115a0*/  IABS R42, R50 ;  /* 0x00000032002a7213 */ /* 0x000fe20000000000 */
[----:B------:R-:W-:Y:S02]  /*115b0*/  IMAD.MOV R43, RZ, RZ, -R43 ;  /* 0x000000ffff2b7224 */ /* 0x000fe400078e0a2b */
[----:B------:R-:W-:Y:S02]  /*115c0*/  IMAD.MOV R45, RZ, RZ, -R45 ;  /* 0x000000ffff2d7224 */ /* 0x000fe400078e0a2d */
[----:B------:R-:W-:Y:S02]  /*115d0*/  IMAD.MOV R44, RZ, RZ, -R44 ;  /* 0x000000ffff2c7224 */ /* 0x000fe400078e0a2c */
[C---:B------:R-:W-:Y:S01]  /*115e0*/  IMAD R40, R2.reuse, R43, R40 ;  /* 0x0000002b02287224 */ /* 0x040fe200078e0228 */
[----:B------:R-:W-:Y:S01]  /*115f0*/  IABS R43, R49 ;  /* 0x00000031002b7213 */ /* 0x000fe20000000000 */
[----:B------:R-:W-:-:S02]  /*11600*/  IMAD R41, R2, R45, R41 ;  /* 0x0000002d02297224 */ /* 0x000fc400078e0229 */
[----:B------:R-:W-:-:S04]  /*11610*/  IMAD.HI.U32 R45, R61, R42, RZ ;  /* 0x0000002a3d2d7227 */ /* 0x000fc800078e00ff */
[----:B------:R-:W-:Y:S01]  /*11620*/  IMAD R39, R2, R44, R39 ;  /* 0x0000002c02277224 */ /* 0x000fe200078e0227 */
[----:B-----5:R-:W-:Y:S01]  /*11630*/  IABS R44, R46 ;  /* 0x0000002e002c7213 */ /* 0x020fe20000000000 */
[----:B------:R-:W-:-:S04]  /*11640*/  IMAD.HI.U32 R49, R61, R43, RZ ;  /* 0x0000002b3d317227 */ /* 0x000fc800078e00ff */
[----:B------:R-:W-:-:S04]  /*11650*/  IMAD.HI.U32 R51, R61, R44, RZ ;  /* 0x0000002c3d337227 */ /* 0x000fc800078e00ff */
[----:B------:R-:W-:Y:S02]  /*11660*/  @!P2 IMAD.IADD R52, R52, 0x1, -R2 ;  /* 0x000000013434a824 */ /* 0x000fe400078e0a02 */
[----:B------:R-:W-:-:S03]  /*11670*/  IMAD.MOV R51, RZ, RZ, -R51 ;  /* 0x000000ffff337224 */ /* 0x000fc600078e0a33 */
[C---:B------:R-:W-:Y:S01]  /*11680*/  ISETP.GT.U32.AND P2, PT, R2.reuse, R52, PT ;  /* 0x000000340200720c */ /* 0x040fe20003f44070 */
[----:B------:R-:W-:Y:S01]  /*11690*/  IMAD R44, R2, R51, R44 ;  /* 0x00000033022c7224 */ /* 0x000fe200078e022c */
[----:B------:R-:W-:-:S11]  /*116a0*/  IABS R51, R53 ;  /* 0x0000003500337213 */ /* 0x000fd60000000000 */
[----:B------:R-:W-:Y:S01]  /*116b0*/  @!P2 IMAD.IADD R52, R52, 0x1, -R2 ;  /* 0x000000013434a824 */ /* 0x000fe200078e0a02 */
[----:B--2---:R-:W-:Y:S02]  /*116c0*/  IABS R48, R48 ;  /* 0x0000003000307213 */ /* 0x004fe40000000000 */
[----:B---3--:R-:W-:Y:S01]  /*116d0*/  IABS R46, R47 ;  /* 0x0000002f002e7213 */ /* 0x008fe20000000000 */
[----:B------:R-:W-:Y:S02]  /*116e0*/  IMAD.MOV R47, RZ, RZ, -R45 ;  /* 0x000000ffff2f7224 */ /* 0x000fe400078e0a2d */
[----:B------:R-:W-:Y:S02]  /*116f0*/  IMAD.MOV.U32 R45, RZ, RZ, R48 ;  /* 0x000000ffff2d7224 */ /* 0x000fe400078e0030 */
[----:B------:R-:W-:Y:S02]  /*11700*/  IMAD R42, R2, R47, R42 ;  /* 0x0000002f022a7224 */ /* 0x000fe400078e022a */
[----:B------:R-:W-:-:S04]  /*11710*/  IMAD.HI.U32 R48, R61, R45, RZ ;  /* 0x0000002d3d307227 */ /* 0x000fc800078e00ff */
[----:B------:R-:W-:Y:S02]  /*11720*/  IMAD.MOV R47, RZ, RZ, -R49 ;  /* 0x000000ffff2f7224 */ /* 0x000fe400078e0a31 */
[----:B------:R-:W-:-:S04]  /*11730*/  IMAD.HI.U32 R49, R61, R46, RZ ;  /* 0x0000002e3d317227 */ /* 0x000fc800078e00ff */
[----:B------:R-:W-:Y:S02]  /*11740*/  IMAD.MOV R50, RZ, RZ, -R48 ;  /* 0x000000ffff327224 */ /* 0x000fe400078e0a30 */
[----:B------:R-:W-:Y:S01]  /*11750*/  IMAD R43, R2, R47, R43 ;  /* 0x0000002f022b7224 */ /* 0x000fe200078e022b */
[----:B------:R-:W-:Y:S01]  /*11760*/  IABS R47, R57 ;  /* 0x00000039002f7213 */ /* 0x000fe20000000000 */
[----:B------:R-:W-:Y:S01]  /*11770*/  IMAD.MOV R48, RZ, RZ, -R49 ;  /* 0x000000ffff307224 */ /* 0x000fe200078e0a31 */
[----:B------:R-:W-:-:S03]  /*11780*/  IABS R49, R55 ;  /* 0x0000003700317213 */ /* 0x000fc60000000000 */
[----:B------:R-:W-:Y:S01]  /*11790*/  IMAD R46, R2, R48, R46 ;  /* 0x00000030022e7224 */ /* 0x000fe200078e022e */
[----:B------:R-:W-:Y:S01]  /*117a0*/  IABS R48, R56 ;  /* 0x0000003800307213 */ /* 0x000fe20000000000 */
[----:B------:R-:W-:-:S04]  /*117b0*/  IMAD.HI.U32 R53, R61, R47, RZ ;  /* 0x0000002f3d357227 */ /* 0x000fc800078e00ff */
[----:B------:R-:W-:Y:S01]  /*117c0*/  IMAD R45, R2, R50, R45 ;  /* 0x00000032022d7224 */ /* 0x000fe200078e022d */
[----:B------:R-:W-:Y:S01]  /*117d0*/  IABS R50, R54 ;  /* 0x0000003600327213 */ /* 0x000fe20000000000 */
[----:B------:R-:W-:Y:S02]  /*117e0*/  IMAD.MOV R53, RZ, RZ, -R53 ;  /* 0x000000ffff357224 */ /* 0x000fe400078e0a35 */
[----:B------:R-:W-:-:S04]  /*117f0*/  IMAD.HI.U32 R54, R61, R48, RZ ;  /* 0x000000303d367227 */ /* 0x000fc800078e00ff */
[----:B------:R-:W-:-:S04]  /*11800*/  IMAD.HI.U32 R55, R61, R49, RZ ;  /* 0x000000313d377227 */ /* 0x000fc800078e00ff */
[----:B------:R-:W-:Y:S02]  /*11810*/  IMAD R47, R2, R53, R47 ;  /* 0x00000035022f7224 */ /* 0x000fe400078e022f */
[----:B------:R-:W-:Y:S02]  /*11820*/  IMAD.MOV R53, RZ, RZ, -R54 ;  /* 0x000000ffff357224 */ /* 0x000fe400078e0a36 */
[----:B------:R-:W-:-:S04]  /*11830*/  IMAD.MOV R54, RZ, RZ, -R55 ;  /* 0x000000ffff367224 */ /* 0x000fc800078e0a37 */
[----:B------:R-:W-:Y:S01]  /*11840*/  IMAD R49, R2, R54, R49 ;  /* 0x0000003602317224 */ /* 0x000fe200078e0231 */
[----:B------:R-:W-:Y:S01]  /*11850*/  IABS R54, R7 ;  /* 0x0000000700367213 */ /* 0x000fe20000000000 */
[----:B------:R-:W-:-:S04]  /*11860*/  IMAD.MOV.U32 R7, RZ, RZ, R52 ;  /* 0x000000ffff077224 */ /* 0x000fc800078e0034 */
[----:B------:R-:W-:-:S05]  /*11870*/  @!P6 IMAD.MOV R7, RZ, RZ, -R7 ;  /* 0x000000ffff07e224 */ /* 0x000fca00078e0a07 */
[----:B------:R0:W-:Y:S04]  /*11880*/  STL [R1+0x218], R7 ;  /* 0x0002180701007387 */ /* 0x0001e80000100800 */
[----:B0-----:R-:W2:Y:S01]  /*11890*/  LDL R7, [R1+0x5800] ;  /* 0x0058000001077983 */ /* 0x001ea20000100800 */
[----:B------:R-:W-:Y:S01]  /*118a0*/  IMAD R48, R2, R53, R48 ;  /* 0x0000003502307224 */ /* 0x000fe200078e0230 */
[----:B------:R-:W-:Y:S01]  /*118b0*/  IABS R53, R8 ;  /* 0x0000000800357213 */ /* 0x000fe20000000000 */
[C---:B------:R-:W-:Y:S01]  /*118c0*/  IMAD.HI.U32 R56, R61.reuse, R50, RZ ;  /* 0x000000323d387227 */ /* 0x040fe200078e00ff */
[----:B------:R-:W3:Y:S03]  /*118d0*/  LDL R8, [R1+0x5804] ;  /* 0x0058040001087983 */ /* 0x000ee60000100800 */
[----:B------:R-:W-:Y:S01]  /*118e0*/  IMAD.HI.U32 R57, R61, R51, RZ ;  /* 0x000000333d397227 */ /* 0x000fe200078e00ff */
[----:B------:R-:W5:Y:S03]  /*118f0*/  LDL.LU R17, [R1+0x34] ;  /* 0x0000340001117983 */ /* 0x000f660000300800 */
[----:B------:R-:W-:Y:S01]  /*11900*/  IMAD.MOV R55, RZ, RZ, -R56 ;  /* 0x000000ffff377224 */ /* 0x000fe200078e0a38 */
[----:B------:R-:W3:Y:S01]  /*11910*/  LDL.LU R12, [R1+0x30] ;  /* 0x00003000010c7983 */ /* 0x000ee20000300800 */
[----:B------:R-:W-:-:S02]  /*11920*/  IMAD.MOV R56, RZ, RZ, -R57 ;  /* 0x000000ffff387224 */ /* 0x000fc400078e0a39 */
[C---:B------:R-:W-:Y:S01]  /*11930*/  IMAD R50, R2.reuse, R55, R50 ;  /* 0x0000003702327224 */ /* 0x040fe200078e0232 */
[----:B------:R-:W-:Y:S01]  /*11940*/  IABS R55, R60 ;  /* 0x0000003c00377213 */ /* 0x000fe20000000000 */
[----:B------:R-:W-:Y:S01]  /*11950*/  IMAD R51, R2, R56, R51 ;  /* 0x0000003802337224 */ /* 0x000fe200078e0233 */
[----:B------:R-:W-:Y:S01]  /*11960*/  IABS R56, R59 ;  /* 0x0000003b00387213 */ /* 0x000fe20000000000 */
[----:B------:R-:W-:Y:S01]  /*11970*/  IMAD.MOV.U32 R52, RZ, RZ, R53 ;  /* 0x000000ffff347224 */ /* 0x000fe200078e0035 */
[----:B------:R-:W3:Y:S01]  /*11980*/  LDL.LU R11, [R1+0x2c] ;  /* 0x00002c00010b7983 */ /* 0x000ee20000300800 */
[----:B------:R-:W-:Y:S02]  /*11990*/  IMAD.MOV.U32 R53, RZ, RZ, R54 ;  /* 0x000000ffff357224 */ /* 0x000fe400078e0036 */
[----:B------:R-:W-:Y:S01]  /*119a0*/  IMAD.MOV.U32 R54, RZ, RZ, R55 ;  /* 0x000000ffff367224 */ /* 0x000fe200078e0037 */
[----:B------:R-:W3:Y:S01]  /*119b0*/  LDL.LU R10, [R1+0x28] ;  /* 0x00002800010a7983 */ /* 0x000ee20000300800 */
[----:B------:R-:W-:-:S04]  /*119c0*/  IMAD.MOV.U32 R55, RZ, RZ, R56 ;  /* 0x000000ffff377224 */ /* 0x000fc800078e0038 */
[----:B------:R-:W-:-:S04]  /*119d0*/  IMAD.HI.U32 R60, R61, R55, RZ ;  /* 0x000000373d3c7227 */ /* 0x000fc800078e00ff */
[----:B------:R-:W-:-:S04]  /*119e0*/  IMAD.MOV R60, RZ, RZ, -R60 ;  /* 0x000000ffff3c7224 */ /* 0x000fc800078e0a3c */
[C---:B------:R-:W-:Y:S01]  /*119f0*/  IMAD R55, R2.reuse, R60, R55 ;  /* 0x0000003c02377224 */ /* 0x040fe200078e0237 */
[----:B------:R-:W-:-:S13]  /*11a00*/  ISETP.GT.U32.AND P2, PT, R2, R6, PT ;  /* 0x000000060200720c */ /* 0x000fda0003f44070 */
[----:B------:R-:W-:-:S05]  /*11a10*/  @!P2 IMAD.IADD R6, R6, 0x1, -R2 ;  /* 0x000000010606a824 */ /* 0x000fca00078e0a02 */
[----:B------:R-:W-:-:S13]  /*11a20*/  ISETP.GT.U32.AND P2, PT, R2, R6, PT ;  /* 0x000000060200720c */ /* 0x000fda0003f44070 */
[----:B------:R-:W-:Y:S01]  /*11a30*/  @!P2 IMAD.IADD R6, R6, 0x1, -R2 ;  /* 0x000000010606a824 */ /* 0x000fe200078e0a02 */
[----:B------:R-:W-:-:S13]  /*11a40*/  ISETP.GT.U32.AND P2, PT, R2, R5, PT ;  /* 0x000000050200720c */ /* 0x000fda0003f44070 */
[----:B------:R-:W-:-:S05]  /*11a50*/  @!P2 IMAD.IADD R5, R5, 0x1, -R2 ;  /* 0x000000010505a824 */ /* 0x000fca00078e0a02 */
[----:B------:R-:W-:-:S13]  /*11a60*/  ISETP.GT.U32.AND P2, PT, R2, R5, PT ;  /* 0x000000050200720c */ /* 0x000fda0003f44070 */
[----:B------:R-:W-:Y:S01]  /*11a70*/  @!P2 IMAD.IADD R5, R5, 0x1, -R2 ;  /* 0x000000010505a824 */ /* 0x000fe200078e0a02 */
[----:B------:R-:W-:-:S13]  /*11a80*/  ISETP.GT.U32.AND P2, PT, R2, R4, PT ;  /* 0x000000040200720c */ /* 0x000fda0003f44070 */
[----:B------:R-:W-:-:S05]  /*11a90*/  @!P2 IMAD.IADD R4, R4, 0x1, -R2 ;  /* 0x000000010404a824 */ /* 0x000fca00078e0a02 */
[----:B------:R-:W-:Y:S02]  /*11aa0*/  ISETP.GT.U32.AND P2, PT, R2, R4, PT ;  /* 0x000000040200720c */ /* 0x000fe40003f44070 */
[----:B--2---:R-:W-:Y:S02]  /*11ab0*/  IABS R60, R7 ;  /* 0x00000007003c7213 */ /* 0x004fe40000000000 */
[----:B------:R-:W2:Y:S09]  /*11ac0*/  LDL R7, [R1+0x5558] ;  /* 0x0055580001077983 */ /* 0x000eb20000100800 */
[----:B------:R-:W-:Y:S01]  /*11ad0*/  @!P2 IMAD.IADD R4, R4, 0x1, -R2 ;  /* 0x000000010404a824 */ /* 0x000fe200078e0a02 */
[----:B------:R-:W-:-:S02]  /*11ae0*/  ISETP.GT.U32.AND P2, PT, R2, R3, PT ;  /* 0x000000030200720c */ /* 0x000fc40003f44070 */
[----:B------:R-:W-:Y:S01]  /*11af0*/  IABS R57, R58 ;  /* 0x0000003a00397213 */ /* 0x000fe20000000000 */
[----:B------:R-:W-:Y:S01]  /*11b00*/  IMAD.HI.U32 R59, R61, R54, RZ ;  /* 0x000000363d3b7227 */ /* 0x000fe200078e00ff */
[----:B------:R-:W2:Y:S09]  /*11b10*/  LDL.LU R23, [R1+0x24] ;  /* 0x0000240001177983 */ /* 0x000eb20000300800 */
[--C-:B------:R-:W-:Y:S01]  /*11b20*/  @!P2 IMAD.IADD R3, R3, 0x1, -R2.reuse ;  /* 0x000000010303a824 */ /* 0x100fe200078e0a02 */
[----:B------:R-:W2:Y:S04]  /*11b30*/  LDL.LU R21, [R1+0x20] ;  /* 0x0000200001157983 */ /* 0x000ea80000300800 */
[C---:B------:R-:W-:Y:S01]  /*11b40*/  ISETP.GT.U32.AND P2, PT, R2.reuse, R3, PT ;  /* 0x000000030200720c */ /* 0x040fe20003f44070 */
[----:B------:R-:W-:Y:S01]  /*11b50*/  IMAD.MOV.U32 R56, RZ, RZ, R57 ;  /* 0x000000ffff387224 */ /* 0x000fe200078e0039 */
[----:B------:R-:W2:Y:S11]  /*11b60*/  LDL.LU R20, [R1+0x1c] ;  /* 0x00001c0001147983 */ /* 0x000eb60000300800 */
[----:B------:R-:W-:Y:S01]  /*11b70*/  @!P2 IMAD.IADD R3, R3, 0x1, -R2 ;  /* 0x000000010303a824 */ /* 0x000fe200078e0a02 */
[----:B------:R-:W-:-:S13]  /*11b80*/  ISETP.GT.U32.AND P2, PT, R2, R0, PT ;  /* 0x000000000200720c */ /* 0x000fda0003f44070 */
[----:B------:R-:W-:Y:S01]  /*11b90*/  @!P2 IMAD.IADD R0, R0, 0x1, -R2 ;  /* 0x000000010000a824 */ /* 0x000fe200078e0a02 */
[----:B------:R-:W-:-:S13]  /*11ba0*/  ISETP.GT.U32.AND P2, PT, R2, R27, PT ;  /* 0x0000001b0200720c */ /* 0x000fda0003f44070 */
[----:B------:R-:W-:Y:S01]  /*11bb0*/  @!P2 IMAD.IADD R27, R27, 0x1, -R2 ;  /* 0x000000011b1ba824 */ /* 0x000fe200078e0a02 */
[----:B------:R-:W-:-:S13]  /*11bc0*/  ISETP.GT.U32.AND P2, PT, R2, R0, PT ;  /* 0x000000000200720c */ /* 0x000fda0003f44070 */
[----:B------:R-:W-:Y:S01]  /*11bd0*/  @!P2 IMAD.IADD R0, R0, 0x1, -R2 ;  /* 0x000000010000a824 */ /* 0x000fe200078e0a02 */
[----:B----4-:R-:W-:-:S13]  /*11be0*/  ISETP.GT.U32.AND P2, PT, R2, R13, PT ;  /* 0x0000000d0200720c */ /* 0x010fda0003f44070 */
[----:B------:R-:W-:Y:S01]  /*11bf0*/  @!P2 IMAD.IADD R13, R13, 0x1, -R2 ;  /* 0x000000010d0da824 */ /* 0x000fe200078e0a02 */
[----:B-----5:R-:W-:Y:S01]  /*11c00*/  ISETP.GT.U32.AND P2, PT, R2, R17, PT ;  /* 0x000000110200720c */ /* 0x020fe20003f44070 */
[----:B------:R-:W-:-:S04]  /*11c10*/  IMAD.HI.U32 R57, R61, R52, RZ ;  /* 0x000000343d397227 */ /* 0x000fc800078e00ff */
[----:B------:R-:W-:Y:S02]  /*11c20*/  IMAD.MOV R59, RZ, RZ, -R59 ;  /* 0x000000ffff3b7224 */ /* 0x000fe400078e0a3b */
[----:B------:R-:W-:-:S06]  /*11c30*/  IMAD.HI.U32 R58, R61, R53, RZ ;  /* 0x000000353d3a7227 */ /* 0x000fcc00078e00ff */
[----:B------:R-:W-:Y:S01]  /*11c40*/  @!P2 IMAD.IADD R17, R17, 0x1, -R2 ;  /* 0x000000011111a824 */ /* 0x000fe200078e0a02 */
[----:B---3--:R-:W-:Y:S01]  /*11c50*/  ISETP.GT.U32.AND P2, PT, R2, R11, PT ;  /* 0x0000000b0200720c */ /* 0x008fe20003f44070 */
[----:B------:R-:W-:Y:S02]  /*11c60*/  IMAD.MOV R57, RZ, RZ, -R57 ;  /* 0x000000ffff397224 */ /* 0x000fe400078e0a39 */
[----:B------:R-:W-:-:S04]  /*11c70*/  IMAD.HI.U32 R18, R61, R56, RZ ;  /* 0x000000383d127227 */ /* 0x000fc800078e00ff */
[C---:B------:R-:W-:Y:S01]  /*11c80*/  IMAD R54, R2.reuse, R59, R54 ;  /* 0x0000003b02367224 */ /* 0x040fe200078e0236 */
[----:B------:R-:W-:Y:S01]  /*11c90*/  IABS R59, R14 ;  /* 0x0000000e003b7213 */ /* 0x000fe20000000000 */
[----:B------:R-:W-:Y:S02]  /*11ca0*/  IMAD.MOV R58, RZ, RZ, -R58 ;  /* 0x000000ffff3a7224 */ /* 0x000fe400078e0a3a */
[C---:B------:R-:W-:Y:S01]  /*11cb0*/  IMAD R52, R2.reuse, R57, R52 ;  /* 0x0000003902347224 */ /* 0x040fe200078e0234 */
[----:B------:R-:W-:Y:S01]  /*11cc0*/  IABS R57, R16 ;  /* 0x0000001000397213 */ /* 0x000fe20000000000 */
[----:B------:R-:W-:Y:S02]  /*11cd0*/  IMAD.MOV R18, RZ, RZ, -R18 ;  /* 0x000000ffff127224 */ /* 0x000fe400078e0a12 */
[C---:B------:R-:W-:Y:S01]  /*11ce0*/  IMAD R53, R2.reuse, R58, R53 ;  /* 0x0000003a02357224 */ /* 0x040fe200078e0235 */
[----:B------:R-:W-:Y:S01]  /*11cf0*/  IABS R58, R15 ;  /* 0x0000000f003a7213 */ /* 0x000fe20000000000 */
[----:B------:R-:W-:Y:S01]  /*11d00*/  IMAD R56, R2, R18, R56 ;  /* 0x0000001202387224 */ /* 0x000fe200078e0238 */
[----:B------:R-:W-:Y:S01]  /*11d10*/  IABS R15, R8 ;  /* 0x00000008000f7213 */ /* 0x000fe20000000000 */
[----:B------:R-:W-:-:S04]  /*11d20*/  IMAD.HI.U32 R14, R61, R59, RZ ;  /* 0x0000003b3d0e7227 */ /* 0x000fc800078e00ff */
[----:B------:R-:W-:-:S04]  /*11d30*/  IMAD.HI.U32 R18, R61, R57, RZ ;  /* 0x000000393d127227 */ /* 0x000fc800078e00ff */
[----:B------:R-:W-:-:S04]  /*11d40*/  IMAD.HI.U32 R8, R61, R60, RZ ;  /* 0x0000003c3d087227 */ /* 0x000fc800078e00ff */
[----:B------:R-:W-:Y:S02]  /*11d50*/  @!P2 IMAD.IADD R11, R11, 0x1, -R2 ;  /* 0x000000010b0ba824 */ /* 0x000fe400078e0a02 */
[----:B------:R-:W-:Y:S02]  /*11d60*/  IMAD.MOV R14, RZ, RZ, -R14 ;  /* 0x000000ffff0e7224 */ /* 0x000fe400078e0a0e */
[----:B------:R-:W-:Y:S02]  /*11d70*/  IMAD.MOV R18, RZ, RZ, -R18 ;  /* 0x000000ffff127224 */ /* 0x000fe400078e0a12 */
[----:B------:R-:W-:-:S04]  /*11d80*/  IMAD.HI.U32 R16, R61, R58, RZ ;  /* 0x0000003a3d107227 */ /* 0x000fc800078e00ff */
[----:B------:R-:W-:Y:S02]  /*11d90*/  IMAD.MOV R8, RZ, RZ, -R8 ;  /* 0x000000ffff087224 */ /* 0x000fe400078e0a08 */
[C---:B------:R-:W-:Y:S02]  /*11da0*/  IMAD R59, R2.reuse, R14, R59 ;  /* 0x0000000e023b7224 */ /* 0x040fe400078e023b */
[----:B------:R-:W-:Y:S01]  /*11db0*/  IMAD.MOV R16, RZ, RZ, -R16 ;  /* 0x000000ffff107224 */ /* 0x000fe200078e0a10 */
[----:B------:R-:W3:Y:S01]  /*11dc0*/  LDL.LU R14, [R1+0x18] ;  /* 0x00001800010e7983 */ /* 0x000ee20000300800 */
[C---:B------:R-:W-:Y:S02]  /*11dd0*/  IMAD R57, R2.reuse, R18, R57 ;  /* 0x0000001202397224 */ /* 0x040fe400078e0239 */
[C---:B------:R-:W-:Y:S01]  /*11de0*/  IMAD R60, R2.reuse, R8, R60 ;  /* 0x00000008023c7224 */ /* 0x040fe200078e023c */
[----:B------:R-:W4:Y:S01]  /*11df0*/  LDL.LU R18, [R1+0x14] ;  /* 0x0000140001127983 */ /* 0x000f220000300800 */
[----:B------:R-:W-:-:S03]  /*11e00*/  IMAD R58, R2, R16, R58 ;  /* 0x00000010023a7224 */ /* 0x000fc600078e023a */
[----:B------:R-:W5:Y:S01]  /*11e10*/  LDL.LU R8, [R1+0xc] ;  /* 0x00000c0001087983 */ /* 0x000f620000300800 */
[----:B------:R-:W-:-:S04]  /*11e20*/  IMAD.HI.U32 R16, R61, R15, RZ ;  /* 0x0000000f3d107227 */ /* 0x000fc800078e00ff */
[----:B------:R-:W-:Y:S02]  /*11e30*/  @!P1 IMAD.MOV R5, RZ, RZ, -R5 ;  /* 0x000000ffff059224 */ /* 0x000fe400078e0a05 */
[----:B------:R-:W-:Y:S02]  /*11e40*/  @!P0 IMAD.MOV R4, RZ, RZ, -R4 ;  /* 0x000000ffff048224 */ /* 0x000fe400078e0a04 */
[----:B------:R-:W-:Y:S02]  /*11e50*/  @!P5 IMAD.MOV R3, RZ, RZ, -R3 ;  /* 0x000000ffff03d224 */ /* 0x000fe400078e0a03 */
[----:B------:R-:W-:Y:S01]  /*11e60*/  @!P4 IMAD.MOV R0, RZ, RZ, -R0 ;  /* 0x000000ffff00c224 */ /* 0x000fe200078e0a00 */
[----:B--2---:R-:W-:Y:S01]  /*11e70*/  ISETP.GE.AND P2, PT, R7, RZ, PT ;  /* 0x000000ff0700720c */ /* 0x004fe20003f46270 */
[----:B------:R-:W-:-:S04]  /*11e80*/  IMAD.MOV.U32 R7, RZ, RZ, R6 ;  /* 0x000000ffff077224 */ /* 0x000fc800078e0006 */
[----:B------:R-:W-:-:S05]  /*11e90*/  @!P3 IMAD.MOV R7, RZ, RZ, -R7 ;  /* 0x000000ffff07b224 */ /* 0x000fca00078e0a07 */
[----:B------:R0:W-:Y:S04]  /*11ea0*/  STL [R1+0x214], R7 ;  /* 0x0002140701007387 */ /* 0x0001e80000100800 */
[----:B------:R-:W2:Y:S04]  /*11eb0*/  LDL R24, [R1+0x555c] ;  /* 0x00555c0001187983 */ /* 0x000ea80000100800 */
[----:B------:R-:W5:Y:S01]  /*11ec0*/  LDL R22, [R1+0x5560] ;  /* 0x0055600001167983 */ /* 0x000f620000100800 */
[----:B------:R-:W-:-:S03]  /*11ed0*/  IMAD.MOV R6, RZ, RZ, -R16 ;  /* 0x000000ffff067224 */ /* 0x000fc600078e0a10 */
[----:B------:R-:W5:Y:S04]  /*11ee0*/  LDL R16, [R1+0x5564] ;  /* 0x0055640001107983 */ /* 0x000f680000100800 */
[----:B------:R-:W-:Y:S04]  /*11ef0*/  STL [R1+0x210], R5 ;  /* 0x0002100501007387 */ /* 0x000fe80000100800 */
[----:B0-----:R-:W5:Y:S04]  /*11f00*/  LDL R7, [R1+0x5568] ;  /* 0x0055680001077983 */ /* 0x001f680000100800 */
[----:B------:R-:W-:Y:S04]  /*11f10*/  STL [R1+0x20c], R4 ;  /* 0x00020c0401007387 */ /* 0x000fe80000100800 */
[----:B------:R-:W5:Y:S04]  /*11f20*/  LDL R19, [R1+0x556c] ;  /* 0x00556c0001137983 */ /* 0x000f680000100800 */
[----:B------:R-:W-:Y:S04]  /*11f30*/  STL [R1+0x208], R3 ;  /* 0x0002080301007387 */ /* 0x000fe80000100800 */
[----:B------:R0:W-:Y:S02]  /*11f40*/  STL [R1+0x204], R0 ;  /* 0x0002040001007387 */ /* 0x0001e40000100800 */
[----:B0-----:R-:W-:-:S02]  /*11f50*/  IMAD R0, R2, R6, R15 ;  /* 0x0000000602007224 */ /* 0x001fc400078e020f */
[----:B------:R-:W5:Y:S01]  /*11f60*/  LDL R15, [R1+0x5578] ;  /* 0x00557800010f7983 */ /* 0x000f620000100800 */
[----:B------:R-:W-:-:S13]  /*11f70*/  ISETP.GT.U32.AND P6, PT, R2, R27, PT ;  /* 0x0000001b0200720c */ /* 0x000fda0003fc4070 */
[----:B------:R-:W-:Y:S01]  /*11f80*/  @!P6 IMAD.IADD R27, R27, 0x1, -R2 ;  /* 0x000000011b1be824 */ /* 0x000fe200078e0a02 */
[----:B------:R-:W-:-:S13]  /*11f90*/  ISETP.GT.U32.AND P6, PT, R2, R9, PT ;  /* 0x000000090200720c */ /* 0x000fda0003fc4070 */
[----:B------:R-:W-:Y:S01]  /*11fa0*/  @!P6 IMAD.IADD R9, R9, 0x1, -R2 ;  /* 0x000000010909e824 */ /* 0x000fe200078e0a02 */
[----:B------:R-:W-:-:S13]  /*11fb0*/  ISETP.GT.U32.AND P6, PT, R2, R12, PT ;  /* 0x0000000c0200720c */ /* 0x000fda0003fc4070 */
[----:B------:R-:W-:Y:S01]  /*11fc0*/  @!P6 IMAD.IADD R12, R12, 0x1, -R2 ;  /* 0x000000010c0ce824 */ /* 0x000fe200078e0a02 */
[C---:B------:R-:W-:Y:S02]  /*11fd0*/  ISETP.GT.U32.AND P6, PT, R2.reuse, R10, PT ;  /* 0x0000000a0200720c */ /* 0x040fe40003fc4070 */
[C---:B------:R-:W-:Y:S02]  /*11fe0*/  ISETP.GT.U32.AND P3, PT, R2.reuse, R13, PT ;  /* 0x0000000d0200720c */ /* 0x040fe40003f64070 */
[C---:B------:R-:W-:Y:S01]  /*11ff0*/  ISETP.GT.U32.AND P1, PT, R2.reuse, R9, PT ;  /* 0x000000090200720c */ /* 0x040fe20003f24070 */
[----:B------:R-:W-:Y:S01]  /*12000*/  IMAD.MOV.U32 R3, RZ, RZ, R27 ;  /* 0x000000ffff037224 */ /* 0x000fe200078e001b */
[----:B------:R-:W-:-:S07]  /*12010*/  ISETP.GT.U32.AND P0, PT, R2, R17, PT ;  /* 0x000000110200720c */ /* 0x000fce0003f04070 */
[--C-:B------:R-:W-:Y:S01]  /*12020*/  @!P6 IMAD.IADD R10, R10, 0x1, -R2.reuse ;  /* 0x000000010a0ae824 */ /* 0x100fe200078e0a02 */
[C---:B------:R-:W-:Y:S01]  /*12030*/  ISETP.GT.U32.AND P6, PT, R2.reuse, R12, PT ;  /* 0x0000000c0200720c */ /* 0x040fe20003fc4070 */
[----:B------:R-:W-:Y:S01]  /*12040*/  @!P2 IMAD.MOV R3, RZ, RZ, -R3 ;  /* 0x000000ffff03a224 */ /* 0x000fe200078e0a03 */
[C---:B------:R-:W-:Y:S02]  /*12050*/  ISETP.GT.U32.AND P2, PT, R2.reuse, R23, PT ;  /* 0x000000170200720c */ /* 0x040fe40003f44070 */
[C---:B------:R-:W-:Y:S01]  /*12060*/  ISETP.GT.U32.AND P5, PT, R2.reuse, R10, PT ;  /* 0x0000000a0200720c */ /* 0x040fe20003fa4070 */
[--C-:B------:R-:W-:Y:S01]  /*12070*/  @!P3 IMAD.IADD R13, R13, 0x1, -R2.reuse ;  /* 0x000000010d0db824 */ /* 0x100fe200078e0a02 */
[C---:B------:R-:W-:Y:S01]  /*12080*/  ISETP.GT.U32.AND P3, PT, R2.reuse, R21, PT ;  /* 0x000000150200720c */ /* 0x040fe20003f64070 */
[--C-:B------:R-:W-:Y:S01]  /*12090*/  @!P1 IMAD.IADD R9, R9, 0x1, -R2.reuse ;  /* 0x0000000109099824 */ /* 0x100fe200078e0a02 */
[----:B------:R-:W-:Y:S01]  /*120a0*/  ISETP.GT.U32.AND P1, PT, R2, R20, PT ;  /* 0x000000140200720c */ /* 0x000fe20003f24070 */
[----:B------:R-:W-:-:S04]  /*120b0*/  @!P0 IMAD.IADD R17, R17, 0x1, -R2 ;  /* 0x0000000111118824 */ /* 0x000fc800078e0a02 */
[--C-:B------:R-:W-:Y:S02]  /*120c0*/  @!P6 IMAD.IADD R12, R12, 0x1, -R2.reuse ;  /* 0x000000010c0ce824 */ /* 0x100fe400078e0a02 */
[--C-:B------:R-:W-:Y:S02]  /*120d0*/  @!P2 IMAD.IADD R23, R23, 0x1, -R2.reuse ;  /* 0x000000011717a824 */ /* 0x100fe400078e0a02 */
[--C-:B------:R-:W-:Y:S01]  /*120e0*/  @!P5 IMAD.IADD R10, R10, 0x1, -R2.reuse ;  /* 0x000000010a0ad824 */ /* 0x100fe200078e0a02 */
[----:B------:R0:W-:Y:S01]  /*120f0*/  STL [R1+0x200], R3 ;  /* 0x0002000301007387 */ /* 0x0001e20000100800 */
[--C-:B------:R-:W-:Y:S02]  /*12100*/  @!P3 IMAD.IADD R21, R21, 0x1, -R2.reuse ;  /* 0x000000011515b824 */ /* 0x100fe400078e0a02 */
[----:B------:R-:W-:Y:S02]  /*12110*/  @!P1 IMAD.IADD R20, R20, 0x1, -R2 ;  /* 0x0000000114149824 */ /* 0x000fe400078e0a02 */
[----:B------:R-:W-:Y:S01]  /*12120*/  IMAD.MOV.U32 R4, RZ, RZ, R13 ;  /* 0x000000ffff047224 */ /* 0x000fe200078e000d */
[----:B---3--:R-:W-:-:S02]  /*12130*/  ISETP.GT.U32.AND P0, PT, R2, R14, PT ;  /* 0x0000000e0200720c */ /* 0x008fc40003f04070 */
[C---:B----4-:R-:W-:Y:S01]  /*12140*/  ISETP.GT.U32.AND P6, PT, R2.reuse, R18, PT ;  /* 0x000000120200720c */ /* 0x050fe20003fc4070 */
[----:B0-----:R-:W-:Y:S01]  /*12150*/  IMAD.MOV.U32 R3, RZ, RZ, R9 ;  /* 0x000000ffff037224 */ /* 0x001fe200078e0009 */
[----:B------:R-:W-:-:S09]  /*12160*/  ISETP.GT.U32.AND P4, PT, R2, R11, PT ;  /* 0x0000000b0200720c */ /* 0x000fd20003f84070 */
[--C-:B------:R-:W-:Y:S02]  /*12170*/  @!P0 IMAD.IADD R14, R14, 0x1, -R2.reuse ;  /* 0x000000010e0e8824 */ /* 0x100fe400078e0a02 */
[--C-:B------:R-:W-:Y:S02]  /*12180*/  @!P6 IMAD.IADD R18, R18, 0x1, -R2.reuse ;  /* 0x000000011212e824 */ /* 0x100fe400078e0a02 */
[----:B------:R-:W-:Y:S01]  /*12190*/  @!P4 IMAD.IADD R11, R11, 0x1, -R2 ;  /* 0x000000010b0bc824 */ /* 0x000fe200078e0a02 */
[----:B--2---:R-:W-:Y:S02]  /*121a0*/  ISETP.GE.AND P5, PT, R24, RZ, PT ;  /* 0x000000ff1800720c */ /* 0x004fe40003fa6270 */
[----:B-----5:R-:W-:Y:S02]  /*121b0*/  ISETP.GE.AND P2, PT, R22, RZ, PT ;  /* 0x000000ff1600720c */ /* 0x020fe40003f46270 */
[----:B------:R-:W-:Y:S02]  /*121c0*/  ISETP.GE.AND P3, PT, R16, RZ, PT ;  /* 0x000000ff1000720c */ /* 0x000fe40003f66270 */
[----:B------:R-:W2:Y:S01]  /*121d0*/  LDL.LU R16, [R1+0x68] ;  /* 0x0000680001107983 */ /* 0x000ea20000300800 */
[----:B------:R-:W-:-:S03]  /*121e0*/  ISETP.GE.AND P1, PT, R7, RZ, PT ;  /* 0x000000ff0700720c */ /* 0x000fc60003f26270 */
[----:B------:R-:W3:Y:S03]  /*121f0*/  LDL.LU R7, [R1+0x64] ;  /* 0x0000640001077983 */ /* 0x000ee60000300800 */
[----:B------:R-:W-:Y:S01]  /*12200*/  @!P5 IMAD.MOV R4, RZ, RZ, -R4 ;  /* 0x000000ffff04d224 */ /* 0x000fe200078e0a04 */
[----:B------:R-:W-:Y:S02]  /*12210*/  ISETP.GE.AND P0, PT, R19, RZ, PT ;  /* 0x000000ff1300720c */ /* 0x000fe40003f06270 */
[----:B------:R-:W4:Y:S01]  /*12220*/  LDL.LU R19, [R1+0x60] ;  /* 0x0000600001137983 */ /* 0x000f220000300800 */
[----:B------:R-:W-:-:S03]  /*12230*/  @!P2 IMAD.MOV R3, RZ, RZ, -R3 ;  /* 0x000000ffff03a224 */ /* 0x000fc600078e0a03 */
[----:B------:R-:W5:Y:S04]  /*12240*/  LDL R27, [R1+0x557c] ;  /* 0x00557c00011b7983 */ /* 0x000f680000100800 */
[----:B------:R-:W2:Y:S04]  /*12250*/  LDL.LU R13, [R1+0x5c] ;  /* 0x00005c00010d7983 */ /* 0x000ea80000300800 */
[----:B------:R-:W2:Y:S01]  /*12260*/  LDL R24, [R1+0x5810] ;  /* 0x0058100001187983 */ /* 0x000ea20000100800 */
[----:B------:R-:W-:-:S03]  /*12270*/  ISETP.GE.AND P6, PT, R15, RZ, PT ;  /* 0x000000ff0f00720c */ /* 0x000fc60003fc6270 */
[----:B------:R-:W2:Y:S04]  /*12280*/  LDL.LU R15, [R1+0x58] ;  /* 0x00005800010f7983 */ /* 0x000ea80000300800 */
[----:B------:R-:W2:Y:S04]  /*12290*/  LDL.LU R9, [R1+0x54] ;  /* 0x0000540001097983 */ /* 0x000ea80000300800 */
[----:B------:R0:W-:Y:S04]  /*122a0*/  STL [R1+0x1fc], R4 ;  /* 0x0001fc0401007387 */ /* 0x0001e80000100800 */
[----:B------:R-:W2:Y:S04]  /*122b0*/  LDL R22, [R1+0x55a0] ;  /* 0x0055a00001167983 */ /* 0x000ea80000100800 */
[----:B------:R1:W-:Y:S01]  /*122c0*/  STL [R1+0x1f8], R3 ;  /* 0x0001f80301007387 */ /* 0x0003e20000100800 */
[----:B0-----:R-:W-:-:S03]  /*122d0*/  IMAD.MOV.U32 R4, RZ, RZ, R17 ;  /* 0x000000ffff047224 */ /* 0x001fc600078e0011 */
[----:B------:R-:W2:Y:S01]  /*122e0*/  LDL R17, [R1+0x55a4] ;  /* 0x0055a40001117983 */ /* 0x000ea20000100800 */
[----:B------:R-:W-:Y:S02]  /*122f0*/  @!P3 IMAD.MOV R4, RZ, RZ, -R4 ;  /* 0x000000ffff04b224 */ /* 0x000fe400078e0a04 */
[----:B-1----:R-:W-:Y:S02]  /*12300*/  IMAD.MOV.U32 R3, RZ, RZ, R12 ;  /* 0x000000ffff037224 */ /* 0x002fe400078e000c */
[----:B------:R-:W2:Y:S02]  /*12310*/  LDL R12, [R1+0x55a8] ;  /* 0x0055a800010c7983 */ /* 0x000ea40000100800 */
[----:B------:R-:W-:Y:S02]  /*12320*/  @!P1 IMAD.MOV R3, RZ, RZ, -R3 ;  /* 0x000000ffff039224 */ /* 0x000fe400078e0a03 */
[----:B------:R0:W-:Y:S04]  /*12330*/  STL [R1+0x1f4], R4 ;  /* 0x0001f40401007387 */ /* 0x0001e80000100800 */
[----:B------:R1:W-:Y:S01]  /*12340*/  STL [R1+0x1f0], R3 ;  /* 0x0001f00301007387 */ /* 0x0003e20000100800 */
[----:B0-----:R-:W-:-:S03]  /*12350*/  IMAD.MOV.U32 R4, RZ, RZ, R11 ;  /* 0x000000ffff047224 */ /* 0x001fc600078e000b */
[----:B------:R-:W2:Y:S01]  /*12360*/  LDL R11, [R1+0x55ac] ;  /* 0x0055ac00010b7983 */ /* 0x000ea20000100800 */
[----:B-1----:R-:W-:-:S03]  /*12370*/  IMAD.MOV.U32 R3, RZ, RZ, R10 ;  /* 0x000000ffff037224 */ /* 0x002fc600078e000a */
[----:B------:R-:W2:Y:S01]  /*12380*/  LDL R10, [R1+0x55b0] ;  /* 0x0055b000010a7983 */ /* 0x000ea20000100800 */
[C---:B------:R-:W-:Y:S02]  /*12390*/  ISETP.GT.U32.AND P4, PT, R2.reuse, R8, PT ;  /* 0x000000080200720c */ /* 0x040fe40003f84070 */
[C---:B------:R-:W-:Y:S02]  /*123a0*/  ISETP.GT.U32.AND P2, PT, R2.reuse, R21, PT ;  /* 0x000000150200720c */ /* 0x040fe40003f44070 */
[C---:B------:R-:W-:Y:S02]  /*123b0*/  ISETP.GT.U32.AND P3, PT, R2.reuse, R14, PT ;  /* 0x0000000e0200720c */ /* 0x040fe40003f64070 */
[C---:B------:R-:W-:Y:S02]  /*123c0*/  ISETP.GT.U32.AND P5, PT, R2.reuse, R20, PT ;  /* 0x000000140200720c */ /* 0x040fe40003fa4070 */
[----:B------:R-:W-:Y:S01]  /*123d0*/  ISETP.GT.U32.AND P1, PT, R2, R18, PT ;  /* 0x000000120200720c */ /* 0x000fe20003f24070 */
[----:B------:R-:W-:-:S04]  /*123e0*/  @!P0 IMAD.MOV R4, RZ, RZ, -R4 ;  /* 0x000000ffff048224 */ /* 0x000fc800078e0a04 */
[--C-:B------:R-:W-:Y:S01]  /*123f0*/  @!P4 IMAD.IADD R8, R8, 0x1, -R2.reuse ;  /* 0x000000010808c824 */ /* 0x100fe200078e0a02 */
[----:B------:R-:W-:Y:S01]  /*12400*/  ISETP.GT.U32.AND P4, PT, R2, R23, PT ;  /* 0x000000170200720c */ /* 0x000fe20003f84070 */
[----:B------:R-:W-:-:S03]  /*12410*/  @!P2 IMAD.IADD R21, R21, 0x1, -R2 ;  /* 0x000000011515a824 */ /* 0x000fc600078e0a02 */
[----:B------:R-:W-:Y:S01]  /*12420*/  ISETP.GT.U32.AND P0, PT, R2, R8, PT ;  /* 0x000000080200720c */ /* 0x000fe20003f04070 */
[--C-:B------:R-:W-:Y:S02]  /*12430*/  @!P3 IMAD.IADD R14, R14, 0x1, -R2.reuse ;  /* 0x000000010e0eb824 */ /* 0x100fe400078e0a02 */
[--C-:B------:R-:W-:Y:S02]  /*12440*/  @!P5 IMAD.IADD R20, R20, 0x1, -R2.reuse ;  /* 0x000000011414d824 */ /* 0x100fe400078e0a02 */
[--C-:B------:R-:W-:Y:S02]  /*12450*/  @!P1 IMAD.IADD R18, R18, 0x1, -R2.reuse ;  /* 0x0000000112129824 */ /* 0x100fe400078e0a02 */
[----:B------:R-:W-:Y:S02]  /*12460*/  @!P6 IMAD.MOV R3, RZ, RZ, -R3 ;  /* 0x000000ffff03e224 */ /* 0x000fe400078e0a03 */
[--C-:B------:R-:W-:Y:S01]  /*12470*/  @!P4 IMAD.IADD R23, R23, 0x1, -R2.reuse ;  /* 0x000000011717c824 */ /* 0x100fe200078e0a02 */
[----:B------:R-:W-:Y:S03]  /*12480*/  STL [R1+0x1ec], R4 ;  /* 0x0001ec0401007387 */ /* 0x000fe60000100800 */
[----:B------:R-:W-:Y:S01]  /*12490*/  @!P0 IMAD.IADD R8, R8, 0x1, -R2 ;  /* 0x0000000108088824 */ /* 0x000fe200078e0a02 */
[----:B------:R-:W-:Y:S01]  /*124a0*/  STL [R1+0x1e8], R3 ;  /* 0x0001e80301007387 */ /* 0x000fe20000100800 */
[----:B------:R-:W-:-:S02]  /*124b0*/  IMAD.MOV.U32 R6, RZ, RZ, R23 ;  /* 0x000000ffff067224 */ /* 0x000fc400078e0017 */
[----:B------:R-:W-:Y:S01]  /*124c0*/  IMAD.MOV.U32 R5, RZ, RZ, R21 ;  /* 0x000000ffff057224 */ /* 0x000fe200078e0015 */
[C---:B---3--:R-:W-:Y:S02]  /*124d0*/  ISETP.GT.U32.AND P2, PT, R2.reuse, R7, PT ;  /* 0x000000070200720c */ /* 0x048fe40003f44070 */
[C---:B----4-:R-:W-:Y:S02]  /*124e0*/  ISETP.GT.U32.AND P5, PT, R2.reuse, R19, PT ;  /* 0x000000130200720c */ /* 0x050fe40003fa4070 */
[----:B-----5:R-:W-:Y:S02]  /*124f0*/  ISETP.GE.AND P4, PT, R27, RZ, PT ;  /* 0x000000ff1b00720c */ /* 0x020fe40003f86270 */
[----:B--2---:R-:W-:-:S07]  /*12500*/  ISETP.GT.U32.AND P3, PT, R2, R13, PT ;  /* 0x0000000d0200720c */ /* 0x004fce0003f64070 */
[----:B------:R-:W-:Y:S01]  /*12510*/  @!P2 IMAD.IADD R7, R7, 0x1, -R2 ;  /* 0x000000010707a824 */ /* 0x000fe200078e0a02 */
[----:B------:R-:W-:-:S05]  /*12520*/  ISETP.GT.U32.AND P1, PT, R2, R15, PT ;  /* 0x0000000f0200720c */ /* 0x000fca0003f24070 */
[--C-:B------:R-:W-:Y:S02]  /*12530*/  @!P3 IMAD.IADD R13, R13, 0x1, -R2.reuse ;  /* 0x000000010d0db824 */ /* 0x100fe400078e0a02 */
[----:B------:R-:W-:Y:S01]  /*12540*/  @!P5 IMAD.IADD R19, R19, 0x1, -R2 ;  /* 0x000000011313d824 */ /* 0x000fe200078e0a02 */
[----:B------:R-:W-:Y:S01]  /*12550*/  ISETP.GE.AND P0, PT, R22, RZ, PT ;  /* 0x000000ff1600720c */ /* 0x000fe20003f06270 */
[----:B------:R-:W-:Y:S01]  /*12560*/  @!P4 IMAD.MOV R6, RZ, RZ, -R6 ;  /* 0x000000ffff06c224 */ /* 0x000fe200078e0a06 */
[----:B------:R-:W-:Y:S02]  /*12570*/  ISETP.GE.AND P2, PT, R17, RZ, PT ;  /* 0x000000ff1100720c */ /* 0x000fe40003f46270 */
[----:B------:R-:W2:Y:S01]  /*12580*/  LDL.LU R17, [R1+0x50] ;  /* 0x0000500001117983 */ /* 0x000ea20000300800 */
[----:B------:R-:W-:-:S03]  /*12590*/  @!P1 IMAD.IADD R15, R15, 0x1, -R2 ;  /* 0x000000010f0f9824 */ /* 0x000fc600078e0a02 */
[----:B------:R-:W3:Y:S01]  /*125a0*/  LDL.LU R22, [R1+0x4c] ;  /* 0x00004c0001167983 */ /* 0x000ee20000300800 */
[----:B------:R-:W-:-:S04]  /*125b0*/  ISETP.GE.AND P5, PT, R12, RZ, PT ;  /* 0x000000ff0c00720c */ /* 0x000fc80003fa6270 */
[----:B------:R-:W-:Y:S01]  /*125c0*/  @!P0 IMAD.MOV R5, RZ, RZ, -R5 ;  /* 0x000000ffff058224 */ /* 0x000fe200078e0a05 */
[----:B------:R-:W-:Y:S02]  /*125d0*/  ISETP.GE.AND P3, PT, R11, RZ, PT ;  /* 0x000000ff0b00720c */ /* 0x000fe40003f66270 */
[----:B------:R-:W4:Y:S01]  /*125e0*/  LDL.LU R11, [R1+0x48] ;  /* 0x00004800010b7983 */ /* 0x000f220000300800 */
[----:B------:R-:W-:-:S03]  /*125f0*/  ISETP.GE.AND P1, PT, R10, RZ, PT ;  /* 0x000000ff0a00720c */ /* 0x000fc60003f26270 */
[----:B------:R-:W5:Y:S04]  /*12600*/  LDL.LU R12, [R1+0x44] ;  /* 0x00004400010c7983 */ /* 0x000f680000300800 */
[----:B------:R-:W5:Y:S04]  /*12610*/  LDL.LU R10, [R1+0x40] ;  /* 0x00004000010a7983 */ /* 0x000f680000300800 */
[----:B------:R-:W5:Y:S04]  /*12620*/  LDL.LU R27, [R1+0x8] ;  /* 0x00000800011b7983 */ /* 0x000f680000300800 */
[----:B------:R0:W-:Y:S04]  /*12630*/  STL [R1+0x1e4], R6 ;  /* 0x0001e40601007387 */ /* 0x0001e80000100800 */
[----:B------:R-:W5:Y:S04]  /*12640*/  LDL R23, [R1+0x55b4] ;  /* 0x0055b40001177983 */ /* 0x000f680000100800 */
[----:B------:R-:W5:Y:S01]  /*12650*/  LDL R21, [R1+0x55b8] ;  /* 0x0055b80001157983 */ /* 0x000f620000100800 */
[----:B0-----:R-:W-:-:S03]  /*12660*/  IMAD.MOV.U32 R6, RZ, RZ, R20 ;  /* 0x000000ffff067224 */ /* 0x001fc600078e0014 */
[----:B------:R0:W-:Y:S01]  /*12670*/  STL [R1+0x1e0], R5 ;  /* 0x0001e00501007387 */ /* 0x0001e20000100800 */
[----:B------:R-:W-:-:S03]  /*12680*/  @!P2 IMAD.MOV R6, RZ, RZ, -R6 ;  /* 0x000000ffff06a224 */ /* 0x000fc600078e0a06 */
[----:B------:R-:W5:Y:S01]  /*12690*/  LDL R20, [R1+0x55c0] ;  /* 0x0055c00001147983 */ /* 0x000f620000100800 */
[----:B0-----:R-:W-:-:S03]  /*126a0*/  IMAD.MOV.U32 R5, RZ, RZ, R14 ;  /* 0x000000ffff057224 */ /* 0x001fc600078e000e */
[----:B------:R-:W5:Y:S01]  /*126b0*/  LDL R14, [R1+0x55bc] ;  /* 0x0055bc00010e7983 */ /* 0x000f620000100800 */
[----:B------:R-:W-:-:S03]  /*126c0*/  @!P5 IMAD.MOV R5, RZ, RZ, -R5 ;  /* 0x000000ffff05d224 */ /* 0x000fc600078e0a05 */
[----:B------:R0:W-:Y:S02]  /*126d0*/  STL [R1+0x1dc], R6 ;  /* 0x0001dc0601007387 */ /* 0x0001e40000100800 */
[----:B0-----:R-:W-:Y:S02]  /*126e0*/  IMAD.MOV.U32 R6, RZ, RZ, R18 ;  /* 0x000000ffff067224 */ /* 0x001fe400078e0012 */
[----:B------:R-:W5:Y:S04]  /*126f0*/  LDL R18, [R1+0x55c4] ;  /* 0x0055c40001127983 */ /* 0x000f680000100800 */
[----:B------:R0:W-:Y:S02]  /*12700*/  STL [R1+0x1d8], R5 ;  /* 0x0001d80501007387 */ /* 0x0001e40000100800 */
[----:B0-----:R-:W-:-:S02]  /*12710*/  IMAD.MOV.U32 R5, RZ, RZ, R8 ;  /* 0x000000ffff057224 */ /* 0x001fc400078e0008 */
[----:B------:R-:W5:Y:S01]  /*12720*/  LDL R8, [R1+0x55c8] ;  /* 0x0055c80001087983 */ /* 0x000f620000100800 */
[----:B------:R-:W-:-:S13]  /*12730*/  ISETP.GT.U32.AND P6, PT, R2, R16, PT ;  /* 0x000000100200720c */ /* 0x000fda0003fc4070 */
[----:B------:R-:W-:Y:S01]  /*12740*/  @!P6 IMAD.IADD R16, R16, 0x1, -R2 ;  /* 0x000000011010e824 */ /* 0x000fe200078e0a02 */
[C---:B------:R-:W-:Y:S02]  /*12750*/  ISETP.GT.U32.AND P6, PT, R2.reuse, R9, PT ;  /* 0x000000090200720c */ /* 0x040fe40003fc4070 */
[C---:B------:R-:W-:Y:S02]  /*12760*/  ISETP.GT.U32.AND P2, PT, R2.reuse, R19, PT ;  /* 0x000000130200720c */ /* 0x040fe40003f44070 */
[C---:B------:R-:W-:Y:S02]  /*12770*/  ISETP.GT.U32.AND P4, PT, R2.reuse, R16, PT ;  /* 0x000000100200720c */ /* 0x040fe40003f84070 */
[----:B------:R-:W-:Y:S01]  /*12780*/  ISETP.GT.U32.AND P0, PT, R2, R7, PT ;  /* 0x000000070200720c */ /* 0x000fe20003f04070 */
[----:B------:R-:W-:-:S06]  /*12790*/  @!P1 IMAD.MOV R5, RZ, RZ, -R5 ;  /* 0x000000ffff059224 */ /* 0x000fcc00078e0a05 */
[----:B------:R-:W-:Y:S01]  /*127a0*/  @!P6 IMAD.IADD R9, R9, 0x1, -R2 ;  /* 0x000000010909e824 */ /* 0x000fe200078e0a02 */
[----:B------:R-:W-:-:S04]  /*127b0*/  ISETP.GT.U32.AND P6, PT, R2, R13, PT ;  /* 0x0000000d0200720c */ /* 0x000fc80003fc4070 */
[----:B------:R-:W-:Y:S01]  /*127c0*/  ISETP.GT.U32.AND P5, PT, R2, R9, PT ;  /* 0x000000090200720c */ /* 0x000fe20003fa4070 */
[--C-:B------:R-:W-:Y:S01]  /*127d0*/  @!P4 IMAD.IADD R16, R16, 0x1, -R2.reuse ;  /* 0x000000011010c824 */ /* 0x100fe200078e0a02 */
[----:B------:R-:W-:Y:S01]  /*127e0*/  IABS R3, R24 ;  /* 0x0000001800037213 */ /* 0x000fe20000000000 */
[--C-:B------:R-:W-:Y:S02]  /*127f0*/  @!P2 IMAD.IADD R19, R19, 0x1, -R2.reuse ;  /* 0x000000011313a824 */ /* 0x100fe400078e0a02 */
[----:B------:R-:W-:Y:S02]  /*12800*/  @!P0 IMAD.IADD R7, R7, 0x1, -R2 ;  /* 0x0000000107078824 */ /* 0x000fe400078e0a02 */
[----:B------:R-:W-:-:S04]  /*12810*/  IMAD.HI.U32 R4, R61, R3, RZ ;  /* 0x000000033d047227 */ /* 0x000fc800078e00ff */
[--C-:B------:R-:W-:Y:S02]  /*12820*/  @!P6 IMAD.IADD R13, R13, 0x1, -R2.reuse ;  /* 0x000000010d0de824 */ /* 0x100fe400078e0a02 */
[----:B------:R-:W-:Y:S02]  /*12830*/  @!P5 IMAD.IADD R9, R9, 0x1, -R2 ;  /* 0x000000010909d824 */ /* 0x000fe400078e0a02 */
[----:B------:R-:W-:Y:S02]  /*12840*/  @!P3 IMAD.MOV R6, RZ, RZ, -R6 ;  /* 0x000000ffff06b224 */ /* 0x000fe400078e0a06 */
[----:B------:R-:W-:-:S03]  /*12850*/  IMAD.MOV R4, RZ, RZ, -R4 ;  /* 0x000000ffff047224 */ /* 0x000fc600078e0a04 */
[----:B------:R-:W-:Y:S01]  /*12860*/  STL [R1+0x1d4], R6 ;  /* 0x0001d40601007387 */ /* 0x000fe20000100800 */
[----:B------:R-:W-:-:S03]  /*12870*/  IMAD R3, R2, R4, R3 ;  /* 0x0000000402037224 */ /* 0x000fc600078e0203 */
[----:B------:R0:W-:Y:S01]  /*12880*/  STL [R1+0x1d0], R5 ;  /* 0x0001d00501007387 */ /* 0x0001e20000100800 */
[----:B------:R-:W-:Y:S01]  /*12890*/  IMAD.MOV.U32 R4, RZ, RZ, R7 ;  /* 0x000000ffff047224 */ /* 0x000fe200078e0007 */
[----:B------:R-:W-:Y:S01]  /*128a0*/  ISETP.GT.U32.AND P3, PT, R2, R15, PT ;  /* 0x0000000f0200720c */ /* 0x000fe20003f64070 */
[----:B0-----:R-:W-:-:S12]  /*128b0*/  IMAD.MOV.U32 R5, RZ, RZ, R16 ;  /* 0x000000ffff057224 */ /* 0x001fd800078e0010 */
[----:B------:R-:W-:Y:S01]  /*128c0*/  @!P3 IMAD.IADD R15, R15, 0x1, -R2 ;  /* 0x000000010f0fb824 */ /* 0x000fe200078e0a02 */
[C---:B--2---:R-:W-:Y:S02]  /*128d0*/  ISETP.GT.U32.AND P1, PT, R2.reuse, R17, PT ;  /* 0x000000110200720c */ /* 0x044fe40003f24070 */
[----:B---3--:R-:W-:-:S11]  /*128e0*/  ISETP.GT.U32.AND P4, PT, R2, R22, PT ;  /* 0x000000160200720c */ /* 0x008fd60003f84070 */
[--C-:B------:R-:W-:Y:S01]  /*128f0*/  @!P1 IMAD.IADD R17, R17, 0x1, -R2.reuse ;  /* 0x0000000111119824 */ /* 0x100fe200078e0a02 */
[C---:B----4-:R-:W-:Y:S02]  /*12900*/  ISETP.GT.U32.AND P0, PT, R2.reuse, R11, PT ;  /* 0x0000000b0200720c */ /* 0x050fe40003f04070 */
[C---:B-----5:R-:W-:Y:S02]  /*12910*/  ISETP.GT.U32.AND P2, PT, R2.reuse, R12, PT ;  /* 0x0000000c0200720c */ /* 0x060fe40003f44070 */
[----:B------:R-:W-:Y:S01]  /*12920*/  ISETP.GT.U32.AND P6, PT, R2, R10, PT ;  /* 0x0000000a0200720c */ /* 0x000fe20003fc4070 */
[----:B------:R-:W-:Y:S01]  /*12930*/  @!P4 IMAD.IADD R22, R22, 0x1, -R2 ;  /* 0x000000011616c824 */ /* 0x000fe200078e0a02 */
[----:B------:R-:W-:Y:S02]  /*12940*/  ISETP.GE.AND P5, PT, R23, RZ, PT ;  /* 0x000000ff1700720c */ /* 0x000fe40003fa6270 */
[----:B------:R-:W-:-:S07]  /*12950*/  ISETP.GE.AND P1, PT, R21, RZ, PT ;  /* 0x000000ff1500720c */ /* 0x000fce0003f26270 */
[--C-:B------:R-:W-:Y:S02]  /*12960*/  @!P2 IMAD.IADD R12, R12, 0x1, -R2.reuse ;  /* 0x000000010c0ca824 */ /* 0x100fe400078e0a02 */
[--C-:B------:R-:W-:Y:S02]  /*12970*/  @!P0 IMAD.IADD R11, R11, 0x1, -R2.reuse ;  /* 0x000000010b0b8824 */ /* 0x100fe400078e0a02 */
[----:B------:R-:W-:Y:S01]  /*12980*/  @!P6 IMAD.IADD R10, R10, 0x1, -R2 ;  /* 0x000000010a0ae824 */ /* 0x000fe200078e0a02 */
[----:B------:R-:W-:Y:S01]  /*12990*/  ISETP.GE.AND P0, PT, R20, RZ, PT ;  /* 0x000000ff1400720c */ /* 0x000fe20003f06270 */
[----:B------:R-:W-:Y:S01]  /*129a0*/  @!P5 IMAD.MOV R5, RZ, RZ, -R5 ;  /* 0x000000ffff05d224 */ /* 0x000fe200078e0a05 */
[----:B------:R-:W-:Y:S02]  /*129b0*/  ISETP.GE.AND P4, PT, R14, RZ, PT ;  /* 0x000000ff0e00720c */ /* 0x000fe40003f86270 */
[----:B------:R-:W2:Y:S04]  /*129c0*/  LDL.LU R14, [R1+0x94] ;  /* 0x00009400010e7983 */ /* 0x000ea80000300800 */
[----:B------:R-:W3:Y:S01]  /*129d0*/  LDL.LU R21, [R1+0x90] ;  /* 0x0000900001157983 */ /* 0x000ee20000300800 */
[----:B------:R-:W-:Y:S01]  /*129e0*/  @!P1 IMAD.MOV R4, RZ, RZ, -R4 ;  /* 0x000000ffff049224 */ /* 0x000fe200078e0a04 */
[----:B------:R-:W-:-:S02]  /*129f0*/  ISETP.GE.AND P2, PT, R18, RZ, PT ;  /* 0x000000ff1200720c */ /* 0x000fc40003f46270 */
[----:B------:R-:W4:Y:S04]  /*12a00*/  LDL.LU R18, [R1+0x8c] ;  /* 0x00008c0001127983 */ /* 0x000f280000300800 */
        /* <DEDUP_REMOVED lines=27> */
[----:B------:R-:W-:Y:S01]  /*12bc0*/  @!P3 IMAD.IADD R27, R27, 0x1, -R2 ;  /* 0x000000011b1bb824 */ /* 0x000fe200078e0a02 */
[----:B------:R-:W-:-:S04]  /*12bd0*/  ISETP.GT.U32.AND P3, PT, R2, R17, PT ;  /* 0x000000110200720c */ /* 0x000fc80003f64070 */
[----:B------:R-:W-:Y:S01]  /*12be0*/  ISETP.GT.U32.AND P2, PT, R2, R27, PT ;  /* 0x0000001b0200720c */ /* 0x000fe20003f44070 */
[--C-:B------:R-:W-:Y:S02]  /*12bf0*/  @!P1 IMAD.IADD R22, R22, 0x1, -R2.reuse ;  /* 0x0000000116169824 */ /* 0x100fe400078e0a02 */
[--C-:B------:R-:W-:Y:S02]  /*12c00*/  @!P5 IMAD.IADD R11, R11, 0x1, -R2.reuse ;  /* 0x000000010b0bd824 */ /* 0x100fe400078e0a02 */
[--C-:B------:R-:W-:Y:S02]  /*12c10*/  @!P0 IMAD.IADD R12, R12, 0x1, -R2.reuse ;  /* 0x000000010c0c8824 */ /* 0x100fe400078e0a02 */
[--C-:B------:R-:W-:Y:S02]  /*12c20*/  @!P4 IMAD.IADD R10, R10, 0x1, -R2.reuse ;  /* 0x000000010a0ac824 */ /* 0x100fe400078e0a02 */
[----:B------:R-:W-:Y:S02]  /*12c30*/  @!P3 IMAD.IADD R17, R17, 0x1, -R2 ;  /* 0x000000011111b824 */ /* 0x000fe400078e0a02 */
[----:B------:R-:W-:-:S02]  /*12c40*/  @!P6 IMAD.MOV R4, RZ, RZ, -R4 ;  /* 0x000000ffff04e224 */ /* 0x000fc400078e0a04 */
[----:B------:R-:W-:Y:S01]  /*12c50*/  @!P2 IMAD.IADD R27, R27, 0x1, -R2 ;  /* 0x000000011b1ba824 */ /* 0x000fe200078e0a02 */
[----:B------:R-:W-:Y:S04]  /*12c60*/  STL [R1+0x1bc], R5 ;  /* 0x0001bc0501007387 */ /* 0x000fe80000100800 */
[----:B------:R0:W-:Y:S01]  /*12c70*/  STL [R1+0x1b8], R4 ;  /* 0x0001b80401007387 */ /* 0x0001e20000100800 */
[----:B------:R-:W-:Y:S01]  /*12c80*/  IMAD.MOV.U32 R6, RZ, RZ, R22 ;  /* 0x000000ffff067224 */ /* 0x000fe200078e0016 */
[C---:B---3--:R-:W-:Y:S02]  /*12c90*/  ISETP.GT.U32.AND P1, PT, R2.reuse, R21, PT ;  /* 0x000000150200720c */ /* 0x048fe40003f24070 */
[----:B----4-:R-:W-:Y:S02]  /*12ca0*/  ISETP.GT.U32.AND P5, PT, R2, R18, PT ;  /* 0x000000120200720c */ /* 0x010fe40003fa4070 */
[----:B-----5:R-:W-:-:S02]  /*12cb0*/  ISETP.GE.AND P3, PT, R24, RZ, PT ;  /* 0x000000ff1800720c */ /* 0x020fc40003f66270 */
[C---:B--2---:R-:W-:Y:S02]  /*12cc0*/  ISETP.GT.U32.AND P0, PT, R2.reuse, R16, PT ;  /* 0x000000100200720c */ /* 0x044fe40003f04070 */
[----:B------:R-:W-:-:S05]  /*12cd0*/  ISETP.GT.U32.AND P4, PT, R2, R8, PT ;  /* 0x000000080200720c */ /* 0x000fca0003f84070 */
[--C-:B------:R-:W-:Y:S02]  /*12ce0*/  @!P1 IMAD.IADD R21, R21, 0x1, -R2.reuse ;  /* 0x0000000115159824 */ /* 0x100fe400078e0a02 */
[--C-:B------:R-:W-:Y:S01]  /*12cf0*/  @!P5 IMAD.IADD R18, R18, 0x1, -R2.reuse ;  /* 0x000000011212d824 */ /* 0x100fe200078e0a02 */
[----:B------:R-:W-:Y:S02]  /*12d00*/  ISETP.GE.AND P2, PT, R20, RZ, PT ;  /* 0x000000ff1400720c */ /* 0x000fe40003f46270 */
[----:B------:R-:W2:Y:S01]  /*12d10*/  LDL.LU R20, [R1+0x7c] ;  /* 0x00007c0001147983 */ /* 0x000ea20000300800 */
[--C-:B------:R-:W-:Y:S02]  /*12d20*/  @!P0 IMAD.IADD R16, R16, 0x1, -R2.reuse ;  /* 0x0000000110108824 */ /* 0x100fe400078e0a02 */
[----:B------:R-:W-:Y:S01]  /*12d30*/  @!P3 IMAD.MOV R17, RZ, RZ, -R17 ;  /* 0x000000ffff11b224 */ /* 0x000fe200078e0a11 */
[----:B------:R-:W-:Y:S01]  /*12d40*/  ISETP.GE.AND P1, PT, R19, RZ, PT ;  /* 0x000000ff1300720c */ /* 0x000fe20003f26270 */
[----:B------:R-:W-:Y:S01]  /*12d50*/  @!P4 IMAD.IADD R8, R8, 0x1, -R2 ;  /* 0x000000010808c824 */ /* 0x000fe200078e0a02 */
[----:B0-----:R-:W-:-:S02]  /*12d60*/  IABS R4, R23 ;  /* 0x0000001700047213 */ /* 0x001fc40000000000 */
[----:B------:R-:W-:Y:S02]  /*12d70*/  ISETP.GE.AND P5, PT, R13, RZ, PT ;  /* 0x000000ff0d00720c */ /* 0x000fe40003fa6270 */
[----:B------:R-:W3:Y:S01]  /*12d80*/  LDL.LU R13, [R1+0x78] ;  /* 0x00007800010d7983 */ /* 0x000ee20000300800 */
[----:B------:R-:W-:-:S03]  /*12d90*/  @!P2 IMAD.MOV R6, RZ, RZ, -R6 ;  /* 0x000000ffff06a224 */ /* 0x000fc600078e0a06 */
[----:B------:R-:W4:Y:S03]  /*12da0*/  LDL.LU R19, [R1+0x74] ;  /* 0x0000740001137983 */ /* 0x000f260000300800 */
[----:B------:R-:W-:Y:S01]  /*12db0*/  @!P1 IMAD.MOV R11, RZ, RZ, -R11 ;  /* 0x000000ffff0b9224 */ /* 0x000fe200078e0a0b */
[----:B------:R-:W-:Y:S02]  /*12dc0*/  ISETP.GE.AND P4, PT, R15, RZ, PT ;  /* 0x000000ff0f00720c */ /* 0x000fe40003f86270 */
[----:B------:R-:W-:Y:S02]  /*12dd0*/  ISETP.GE.AND P0, PT, R9, RZ, PT ;  /* 0x000000ff0900720c */ /* 0x000fe40003f06270 */
[----:B------:R-:W5:Y:S04]  /*12de0*/  LDL.LU R9, [R1+0x70] ;  /* 0x0000700001097983 */ /* 0x000f680000300800 */
[----:B------:R-:W5:Y:S04]  /*12df0*/  LDL.LU R15, [R1+0x6c] ;  /* 0x00006c00010f7983 */ /* 0x000f680000300800 */
[----:B------:R-:W5:Y:S04]  /*12e00*/  LDL.LU R24, [R1+0x4] ;  /* 0x0000040001187983 */ /* 0x000f680000300800 */
[----:B------:R0:W-:Y:S04]  /*12e10*/  STL [R1+0x1b4], R17 ;  /* 0x0001b41101007387 */ /* 0x0001e80000100800 */
[----:B------:R-:W5:Y:S04]  /*12e20*/  LDL R23, [R1+0x55e4] ;  /* 0x0055e40001177983 */ /* 0x000f680000100800 */
[----:B------:R-:W5:Y:S04]  /*12e30*/  LDL R22, [R1+0x55e8] ;  /* 0x0055e80001167983 */ /* 0x000f680000100800 */
[----:B------:R1:W-:Y:S01]  /*12e40*/  STL [R1+0x1b0], R6 ;  /* 0x0001b00601007387 */ /* 0x0003e20000100800 */
[----:B------:R-:W-:-:S03]  /*12e50*/  @!P0 IMAD.MOV R10, RZ, RZ, -R10 ;  /* 0x000000ffff0a8224 */ /* 0x000fc600078e0a0a */
[----:B0-----:R-:W5:Y:S01]  /*12e60*/  LDL R17, [R1+0x55f0] ;  /* 0x0055f00001117983 */ /* 0x001f620000100800 */
[----:B-1----:R-:W-:-:S03]  /*12e70*/  IMAD.MOV.U32 R6, RZ, RZ, R12 ;  /* 0x000000ffff067224 */ /* 0x002fc600078e000c */
[----:B------:R-:W5:Y:S01]  /*12e80*/  LDL R12, [R1+0x55ec] ;  /* 0x0055ec00010c7983 */ /* 0x000f620000100800 */
[----:B------:R-:W-:-:S03]  /*12e90*/  @!P5 IMAD.MOV R6, RZ, RZ, -R6 ;  /* 0x000000ffff06d224 */ /* 0x000fc600078e0a06 */
[----:B------:R0:W-:Y:S04]  /*12ea0*/  STL [R1+0x1ac], R11 ;  /* 0x0001ac0b01007387 */ /* 0x0001e80000100800 */
[----:B0-----:R-:W5:Y:S04]  /*12eb0*/  LDL R11, [R1+0x55f4] ;  /* 0x0055f400010b7983 */ /* 0x001f680000100800 */
[----:B------:R-:W-:Y:S04]  /*12ec0*/  STL [R1+0x1a8], R6 ;  /* 0x0001a80601007387 */ /* 0x000fe80000100800 */
[----:B------:R0:W-:Y:S04]  /*12ed0*/  STL [R1+0x1a4], R10 ;  /* 0x0001a40a01007387 */ /* 0x0001e80000100800 */
[----:B0-----:R-:W5:Y:S01]  /*12ee0*/  LDL R10, [R1+0x55f8] ;  /* 0x0055f800010a7983 */ /* 0x001f620000100800 */
[----:B------:R-:W-:-:S13]  /*12ef0*/  ISETP.GT.U32.AND P6, PT, R2, R14, PT ;  /* 0x0000000e0200720c */ /* 0x000fda0003fc4070 */
[----:B------:R-:W-:Y:S01]  /*12f00*/  @!P6 IMAD.IADD R14, R14, 0x1, -R2 ;  /* 0x000000010e0ee824 */ /* 0x000fe200078e0a02 */
[C---:B------:R-:W-:Y:S01]  /*12f10*/  ISETP.GT.U32.AND P6, PT, R2.reuse, R7, PT ;  /* 0x000000070200720c */ /* 0x040fe20003fc4070 */
[----:B------:R-:W-:Y:S01]  /*12f20*/  IMAD.MOV.U32 R6, RZ, RZ, R27 ;  /* 0x000000ffff067224 */ /* 0x000fe200078e001b */
[C---:B------:R-:W-:Y:S02]  /*12f30*/  ISETP.GT.U32.AND P2, PT, R2.reuse, R21, PT ;  /* 0x000000150200720c */ /* 0x040fe40003f44070 */
[C---:B------:R-:W-:Y:S02]  /*12f40*/  ISETP.GT.U32.AND P3, PT, R2.reuse, R14, PT ;  /* 0x0000000e0200720c */ /* 0x040fe40003f64070 */
[----:B------:R-:W-:Y:S01]  /*12f50*/  ISETP.GT.U32.AND P1, PT, R2, R18, PT ;  /* 0x000000120200720c */ /* 0x000fe20003f24070 */
[----:B------:R-:W-:-:S06]  /*12f60*/  @!P4 IMAD.MOV R6, RZ, RZ, -R6 ;  /* 0x000000ffff06c224 */ /* 0x000fcc00078e0a06 */
[----:B------:R-:W-:Y:S01]  /*12f70*/  @!P6 IMAD.IADD R7, R7, 0x1, -R2 ;  /* 0x000000010707e824 */ /* 0x000fe200078e0a02 */
[----:B------:R-:W-:-:S04]  /*12f80*/  ISETP.GT.U32.AND P6, PT, R2, R16, PT ;  /* 0x000000100200720c */ /* 0x000fc80003fc4070 */
[----:B------:R-:W-:Y:S01]  /*12f90*/  ISETP.GT.U32.AND P5, PT, R2, R7, PT ;  /* 0x000000070200720c */ /* 0x000fe20003fa4070 */
[--C-:B------:R-:W-:Y:S02]  /*12fa0*/  @!P3 IMAD.IADD R14, R14, 0x1, -R2.reuse ;  /* 0x000000010e0eb824 */ /* 0x100fe400078e0a02 */
[--C-:B------:R-:W-:Y:S02]  /*12fb0*/  @!P2 IMAD.IADD R21, R21, 0x1, -R2.reuse ;  /* 0x000000011515a824 */ /* 0x100fe400078e0a02 */
[----:B------:R-:W-:Y:S02]  /*12fc0*/  @!P1 IMAD.IADD R18, R18, 0x1, -R2 ;  /* 0x0000000112129824 */ /* 0x000fe400078e0a02 */
[----:B------:R-:W-:-:S04]  /*12fd0*/  IMAD.HI.U32 R5, R61, R4, RZ ;  /* 0x000000043d057227 */ /* 0x000fc800078e00ff */
[--C-:B------:R-:W-:Y:S02]  /*12fe0*/  @!P6 IMAD.IADD R16, R16, 0x1, -R2.reuse ;  /* 0x000000011010e824 */ /* 0x100fe400078e0a02 */
[----:B------:R-:W-:Y:S02]  /*12ff0*/  @!P5 IMAD.IADD R7, R7, 0x1, -R2 ;  /* 0x000000010707d824 */ /* 0x000fe400078e0a02 */
[----:B------:R-:W-:Y:S01]  /*13000*/  IMAD.MOV R5, RZ, RZ, -R5 ;  /* 0x000000ffff057224 */ /* 0x000fe200078e0a05 */
[----:B------:R0:W-:Y:S01]  /*13010*/  STL [R1+0x1a0], R6 ;  /* 0x0001a00601007387 */ /* 0x0001e20000100800 */
[C---:B------:R-:W-:Y:S02]  /*13020*/  ISETP.GT.U32.AND P0, PT, R2.reuse, R8, PT ;  /* 0x000000080200720c */ /* 0x040fe40003f04070 */
[----:B------:R-:W-:Y:S02]  /*13030*/  IMAD R4, R2, R5, R4 ;  /* 0x0000000502047224 */ /* 0x000fe400078e0204 */
[----:B------:R-:W-:-:S02]  /*13040*/  IMAD.MOV.U32 R5, RZ, RZ, R21 ;  /* 0x000000ffff057224 */ /* 0x000fc400078e0015 */
[----:B0-----:R-:W-:-:S07]  /*13050*/  IMAD.MOV.U32 R6, RZ, RZ, R14 ;  /* 0x000000ffff067224 */ /* 0x001fce00078e000e */
[----:B------:R-:W-:Y:S01]  /*13060*/  @!P0 IMAD.IADD R8, R8, 0x1, -R2 ;  /* 0x0000000108088824 */ /* 0x000fe200078e0a02 */
[C---:B--2---:R-:W-:Y:S02]  /*13070*/  ISETP.GT.U32.AND P4, PT, R2.reuse, R20, PT ;  /* 0x000000140200720c */ /* 0x044fe40003f84070 */
[C---:B---3--:R-:W-:Y:S02]  /*13080*/  ISETP.GT.U32.AND P3, PT, R2.reuse, R13, PT ;  /* 0x0000000d0200720c */ /* 0x048fe40003f64070 */
[----:B----4-:R-:W-:-:S09]  /*13090*/  ISETP.GT.U32.AND P2, PT, R2, R19, PT ;  /* 0x000000130200720c */ /* 0x010fd20003f44070 */
[--C-:B------:R-:W-:Y:S01]  /*130a0*/  @!P4 IMAD.IADD R20, R20, 0x1, -R2.reuse ;  /* 0x000000011414c824 */ /* 0x100fe200078e0a02 */
[C---:B-----5:R-:W-:Y:S02]  /*130b0*/  ISETP.GT.U32.AND P1, PT, R2.reuse, R9, PT ;  /* 0x000000090200720c */ /* 0x060fe40003f24070 */
[----:B------:R-:W-:Y:S01]  /*130c0*/  ISETP.GT.U32.AND P6, PT, R2, R15, PT ;  /* 0x0000000f0200720c */ /* 0x000fe20003fc4070 */
[--C-:B------:R-:W-:Y:S02]  /*130d0*/  @!P3 IMAD.IADD R13, R13, 0x1, -R2.reuse ;  /* 0x000000010d0db824 */ /* 0x100fe400078e0a02 */
[----:B------:R-:W-:Y:S01]  /*130e0*/  @!P2 IMAD.IADD R19, R19, 0x1, -R2 ;  /* 0x000000011313a824 */ /* 0x000fe200078e0a02 */
[----:B------:R-:W-:Y:S02]  /*130f0*/  ISETP.GE.AND P5, PT, R23, RZ, PT ;  /* 0x000000ff1700720c */ /* 0x000fe40003fa6270 */
[----:B------:R-:W-:-:S05]  /*13100*/  ISETP.GE.AND P4, PT, R22, RZ, PT ;  /* 0x000000ff1600720c */ /* 0x000fca0003f86270 */
[--C-:B------:R-:W-:Y:S02]  /*13110*/  @!P1 IMAD.IADD R9, R9, 0x1, -R2.reuse ;  /* 0x0000000109099824 */ /* 0x100fe400078e0a02 */
[----:B------:R-:W-:Y:S01]  /*13120*/  @!P6 IMAD.IADD R15, R15, 0x1, -R2 ;  /* 0x000000010f0fe824 */ /* 0x000fe200078e0a02 */
[----:B------:R-:W-:-:S03]  /*13130*/  ISETP.GE.AND P2, PT, R17, RZ, PT ;  /* 0x000000ff1100720c */ /* 0x000fc60003f46270 */
[----:B------:R-:W-:Y:S01]  /*13140*/  @!P5 IMAD.MOV R6, RZ, RZ, -R6 ;  /* 0x000000ffff06d224 */ /* 0x000fe200078e0a06 */
[----:B------:R-:W-:Y:S02]  /*13150*/  ISETP.GE.AND P3, PT, R12, RZ, PT ;  /* 0x000000ff0c00720c */ /* 0x000fe40003f66270 */
[----:B------:R-:W2:Y:S04]  /*13160*/  LDL.LU R12, [R1+0xc0] ;  /* 0x0000c000010c7983 */ /* 0x000ea80000300800 */
[----:B------:R-:W3:Y:S01]  /*13170*/  LDL.LU R17, [R1+0xbc] ;  /* 0x0000bc0001117983 */ /* 0x000ee20000300800 */
[----:B------:R-:W-:Y:S01]  /*13180*/  @!P4 IMAD.MOV R5, RZ, RZ, -R5 ;  /* 0x000000ffff05c224 */ /* 0x000fe200078e0a05 */
[----:B------:R-:W-:Y:S02]  /*13190*/  ISETP.GE.AND P1, PT, R11, RZ, PT ;  /* 0x000000ff0b00720c */ /* 0x000fe40003f26270 */
        /* <DEDUP_REMOVED lines=24> */
[C---:B------:R-:W-:Y:S01]  /*13320*/  ISETP.GT.U32.AND P3, PT, R2.reuse, R19, PT ;  /* 0x000000130200720c */ /* 0x040fe20003f64070 */
[----:B------:R-:W-:Y:S01]  /*13330*/  @!P1 IMAD.MOV R6, RZ, RZ, -R6 ;  /* 0x000000ffff069224 */ /* 0x000fe200078e0a06 */
[C---:B------:R-:W-:Y:S02]  /*13340*/  ISETP.GT.U32.AND P4, PT, R2.reuse, R9, PT ;  /* 0x000000090200720c */ /* 0x040fe40003f84070 */
[----:B------:R-:W-:-:S05]  /*13350*/  ISETP.GT.U32.AND P1, PT, R2, R15, PT ;  /* 0x0000000f0200720c */ /* 0x000fca0003f24070 */
[--C-:B------:R-:W-:Y:S01]  /*13360*/  @!P0 IMAD.IADD R24, R24, 0x1, -R2.reuse ;  /* 0x0000000118188824 */ /* 0x100fe200078e0a02 */
[----:B------:R-:W-:Y:S01]  /*13370*/  ISETP.GT.U32.AND P0, PT, R2, R20, PT ;  /* 0x000000140200720c */ /* 0x000fe20003f04070 */
[----:B------:R-:W-:-:S03]  /*13380*/  @!P5 IMAD.IADD R13, R13, 0x1, -R2 ;  /* 0x000000010d0dd824 */ /* 0x000fc600078e0a02 */
[----:B------:R-:W-:Y:S01]  /*13390*/  ISETP.GT.U32.AND P2, PT, R2, R24, PT ;  /* 0x000000180200720c */ /* 0x000fe20003f44070 */
[--C-:B------:R-:W-:Y:S02]  /*133a0*/  @!P3 IMAD.IADD R19, R19, 0x1, -R2.reuse ;  /* 0x000000011313b824 */ /* 0x100fe400078e0a02 */
[--C-:B------:R-:W-:Y:S02]  /*133b0*/  @!P4 IMAD.IADD R9, R9, 0x1, -R2.reuse ;  /* 0x000000010909c824 */ /* 0x100fe400078e0a02 */
[----:B------:R-:W-:-:S04]  /*133c0*/  @!P1 IMAD.IADD R15, R15, 0x1, -R2 ;  /* 0x000000010f0f9824 */ /* 0x000fc800078e0a02 */
[--C-:B------:R-:W-:Y:S02]  /*133d0*/  @!P0 IMAD.IADD R20, R20, 0x1, -R2.reuse ;  /* 0x0000000114148824 */ /* 0x100fe400078e0a02 */
[----:B------:R-:W-:Y:S01]  /*133e0*/  @!P6 IMAD.MOV R5, RZ, RZ, -R5 ;  /* 0x000000ffff05e224 */ /* 0x000fe200078e0a05 */
[----:B------:R-:W-:Y:S01]  /*133f0*/  STL [R1+0x18c], R6 ;  /* 0x00018c0601007387 */ /* 0x000fe20000100800 */
[----:B------:R-:W-:-:S03]  /*13400*/  @!P2 IMAD.IADD R24, R24, 0x1, -R2 ;  /* 0x000000011818a824 */ /* 0x000fc600078e0a02 */
[----:B------:R0:W-:Y:S01]  /*13410*/  STL [R1+0x188], R5 ;  /* 0x0001880501007387 */ /* 0x0001e20000100800 */
[C---:B---3--:R-:W-:Y:S02]  /*13420*/  ISETP.GT.U32.AND P5, PT, R2.reuse, R17, PT ;  /* 0x000000110200720c */ /* 0x048fe40003fa4070 */
[C---:B----4-:R-:W-:Y:S02]  /*13430*/  ISETP.GT.U32.AND P3, PT, R2.reuse, R11, PT ;  /* 0x0000000b0200720c */ /* 0x050fe40003f64070 */
[----:B-----5:R-:W-:Y:S02]  /*13440*/  ISETP.GE.AND P0, PT, R27, RZ, PT ;  /* 0x000000ff1b00720c */ /* 0x020fe40003f06270 */
[----:B--2---:R-:W-:-:S07]  /*13450*/  ISETP.GT.U32.AND P4, PT, R2, R14, PT ;  /* 0x0000000e0200720c */ /* 0x004fce0003f84070 */
[--C-:B------:R-:W-:Y:S01]  /*13460*/  @!P5 IMAD.IADD R17, R17, 0x1, -R2.reuse ;  /* 0x000000011111d824 */ /* 0x100fe200078e0a02 */
[----:B------:R-:W-:Y:S01]  /*13470*/  ISETP.GT.U32.AND P1, PT, R2, R10, PT ;  /* 0x0000000a0200720c */ /* 0x000fe20003f24070 */
[----:B------:R-:W-:-:S04]  /*13480*/  @!P3 IMAD.IADD R11, R11, 0x1, -R2 ;  /* 0x000000010b0bb824 */ /* 0x000fc800078e0a02 */
[----:B------:R-:W-:Y:S02]  /*13490*/  @!P4 IMAD.IADD R14, R14, 0x1, -R2 ;  /* 0x000000010e0ec824 */ /* 0x000fe400078e0a02 */
[----:B------:R-:W-:Y:S01]  /*134a0*/  @!P0 IMAD.MOV R20, RZ, RZ, -R20 ;  /* 0x000000ffff148224 */ /* 0x000fe200078e0a14 */
[----:B------:R-:W-:Y:S02]  /*134b0*/  ISETP.GE.AND P2, PT, R21, RZ, PT ;  /* 0x000000ff1500720c */ /* 0x000fe40003f46270 */
[----:B------:R-:W2:Y:S03]  /*134c0*/  LDL.LU R21, [R1+0xa8] ;  /* 0x0000a80001157983 */ /* 0x000ea60000300800 */
[----:B------:R-:W-:Y:S01]  /*134d0*/  @!P1 IMAD.IADD R10, R10, 0x1, -R2 ;  /* 0x000000010a0a9824 */ /* 0x000fe200078e0a02 */
[----:B------:R-:W-:Y:S02]  /*134e0*/  ISETP.GE.AND P5, PT, R18, RZ, PT ;  /* 0x000000ff1200720c */ /* 0x000fe40003fa6270 */
[----:B------:R-:W3:Y:S01]  /*134f0*/  LDL.LU R18, [R1+0xa4] ;  /* 0x0000a40001127983 */ /* 0x000ee20000300800 */
[----:B------:R-:W-:-:S03]  /*13500*/  ISETP.GE.AND P3, PT, R16, RZ, PT ;  /* 0x000000ff1000720c */ /* 0x000fc60003f66270 */
[----:B------:R-:W4:Y:S01]  /*13510*/  LDL.LU R16, [R1+0xa0] ;  /* 0x0000a00001107983 */ /* 0x000f220000300800 */
[----:B0-----:R-:W-:Y:S01]  /*13520*/  IABS R5, R23 ;  /* 0x0000001700057213 */ /* 0x001fe20000000000 */
[----:B------:R-:W-:-:S05]  /*13530*/  @!P2 IMAD.MOV R13, RZ, RZ, -R13 ;  /* 0x000000ffff0da224 */ /* 0x000fca00078e0a0d */
[----:B------:R-:W-:Y:S01]  /*13540*/  @!P5 IMAD.MOV R19, RZ, RZ, -R19 ;  /* 0x000000ffff13d224 */ /* 0x000fe200078e0a13 */
[----:B------:R-:W-:Y:S02]  /*13550*/  ISETP.GE.AND P4, PT, R8, RZ, PT ;  /* 0x000000ff0800720c */ /* 0x000fe40003f86270 */
[----:B------:R-:W5:Y:S01]  /*13560*/  LDL.LU R8, [R1+0x9c] ;  /* 0x00009c0001087983 */ /* 0x000f620000300800 */
[----:B------:R-:W-:-:S03]  /*13570*/  ISETP.GE.AND P1, PT, R7, RZ, PT ;  /* 0x000000ff0700720c */ /* 0x000fc60003f26270 */
[----:B------:R-:W5:Y:S04]  /*13580*/  LDL.LU R7, [R1+0x98] ;  /* 0x0000980001077983 */ /* 0x000f680000300800 */
[----:B------:R-:W5:Y:S04]  /*13590*/  LDL.LU R27, [R1] ;  /* 0x00000000011b7983 */ /* 0x000f680000300800 */
[----:B------:R0:W-:Y:S04]  /*135a0*/  STL [R1+0x184], R20 ;  /* 0x0001841401007387 */ /* 0x0001e80000100800 */
[----:B------:R-:W5:Y:S01]  /*135b0*/  LDL R23, [R1+0x5614] ;  /* 0x0056140001177983 */ /* 0x000f620000100800 */
[----:B------:R-:W-:-:S03]  /*135c0*/  @!P3 IMAD.MOV R9, RZ, RZ, -R9 ;  /* 0x000000ffff09b224 */ /* 0x000fc600078e0a09 */
[----:B0-----:R-:W5:Y:S01]  /*135d0*/  LDL R20, [R1+0x5618] ;  /* 0x0056180001147983 */ /* 0x001f620000100800 */
[----:B------:R-:W-:-:S03]  /*135e0*/  @!P4 IMAD.MOV R15, RZ, RZ, -R15 ;  /* 0x000000ffff0fc224 */ /* 0x000fc600078e0a0f */
[----:B------:R0:W-:Y:S04]  /*135f0*/  STL [R1+0x180], R13 ;  /* 0x0001800d01007387 */ /* 0x0001e80000100800 */
[----:B0-----:R-:W5:Y:S04]  /*13600*/  LDL R13, [R1+0x561c] ;  /* 0x00561c00010d7983 */ /* 0x001f680000100800 */
[----:B------:R0:W-:Y:S04]  /*13610*/  STL [R1+0x17c], R19 ;  /* 0x00017c1301007387 */ /* 0x0001e80000100800 */
[----:B0-----:R-:W5:Y:S04]  /*13620*/  LDL R19, [R1+0x5620] ;  /* 0x0056200001137983 */ /* 0x001f680000100800 */
[----:B------:R0:W-:Y:S04]  /*13630*/  STL [R1+0x178], R9 ;  /* 0x0001780901007387 */ /* 0x0001e80000100800 */
[----:B0-----:R-:W5:Y:S04]  /*13640*/  LDL R9, [R1+0x5624] ;  /* 0x0056240001097983 */ /* 0x001f680000100800 */
[----:B------:R0:W-:Y:S04]  /*13650*/  STL [R1+0x174], R15 ;  /* 0x0001740f01007387 */ /* 0x0001e80000100800 */
[----:B0-----:R-:W5:Y:S01]  /*13660*/  LDL R15, [R1+0x5628] ;  /* 0x00562800010f7983 */ /* 0x001f620000100800 */
[----:B------:R-:W-:-:S13]  /*13670*/  ISETP.GT.U32.AND P6, PT, R2, R12, PT ;  /* 0x0000000c0200720c */ /* 0x000fda0003fc4070 */
[----:B------:R-:W-:Y:S01]  /*13680*/  @!P6 IMAD.IADD R12, R12, 0x1, -R2 ;  /* 0x000000010c0ce824 */ /* 0x000fe200078e0a02 */
[C---:B------:R-:W-:Y:S02]  /*13690*/  ISETP.GT.U32.AND P6, PT, R2.reuse, R22, PT ;  /* 0x000000160200720c */ /* 0x040fe40003fc4070 */
[C---:B------:R-:W-:Y:S02]  /*136a0*/  ISETP.GT.U32.AND P5, PT, R2.reuse, R11, PT ;  /* 0x0000000b0200720c */ /* 0x040fe40003fa4070 */
[C---:B------:R-:W-:Y:S02]  /*136b0*/  ISETP.GT.U32.AND P0, PT, R2.reuse, R12, PT ;  /* 0x0000000c0200720c */ /* 0x040fe40003f04070 */
[----:B------:R-:W-:-:S07]  /*136c0*/  ISETP.GT.U32.AND P2, PT, R2, R17, PT ;  /* 0x000000110200720c */ /* 0x000fce0003f44070 */
[----:B------:R-:W-:Y:S01]  /*136d0*/  @!P6 IMAD.IADD R22, R22, 0x1, -R2 ;  /* 0x000000011616e824 */ /* 0x000fe200078e0a02 */
[----:B------:R-:W-:Y:S01]  /*136e0*/  ISETP.GT.U32.AND P3, PT, R2, R14, PT ;  /* 0x0000000e0200720c */ /* 0x000fe20003f64070 */
[----:B------:R-:W-:-:S03]  /*136f0*/  @!P1 IMAD.MOV R24, RZ, RZ, -R24 ;  /* 0x000000ffff189224 */ /* 0x000fc600078e0a18 */
        /* <DEDUP_REMOVED lines=8> */
[C---:B------:R-:W-:Y:S01]  /*13780*/  ISETP.GT.U32.AND P4, PT, R2.reuse, R10, PT ;  /* 0x0000000a0200720c */ /* 0x040fe20003f84070 */
[----:B------:R0:W-:Y:S02]  /*13790*/  STL [R1+0x170], R24 ;  /* 0x0001701801007387 */ /* 0x0001e40000100800 */
[----:B------:R-:W-:Y:S02]  /*137a0*/  IMAD R5, R2, R6, R5 ;  /* 0x0000000602057224 */ /* 0x000fe400078e0205 */
[----:B------:R-:W-:-:S08]  /*137b0*/  IMAD.MOV.U32 R6, RZ, RZ, R17 ;  /* 0x000000ffff067224 */ /* 0x000fd000078e0011 */
[----:B------:R-:W-:Y:S01]  /*137c0*/  @!P4 IMAD.IADD R10, R10, 0x1, -R2 ;  /* 0x000000010a0ac824 */ /* 0x000fe200078e0a02 */
[C---:B--2---:R-:W-:Y:S02]  /*137d0*/  ISETP.GT.U32.AND P1, PT, R2.reuse, R21, PT ;  /* 0x000000150200720c */ /* 0x044fe40003f24070 */
[----:B---3--:R-:W-:-:S11]  /*137e0*/  ISETP.GT.U32.AND P0, PT, R2, R18, PT ;  /* 0x000000120200720c */ /* 0x008fd60003f04070 */
[--C-:B------:R-:W-:Y:S01]  /*137f0*/  @!P1 IMAD.IADD R21, R21, 0x1, -R2.reuse ;  /* 0x0000000115159824 */ /* 0x100fe200078e0a02 */
[----:B----4-:R-:W-:Y:S01]  /*13800*/  ISETP.GT.U32.AND P2, PT, R2, R16, PT ;  /* 0x000000100200720c */ /* 0x010fe20003f44070 */
[----:B------:R-:W-:Y:S01]  /*13810*/  @!P0 IMAD.IADD R18, R18, 0x1, -R2 ;  /* 0x0000000112128824 */ /* 0x000fe200078e0a02 */
[C---:B-----5:R-:W-:Y:S02]  /*13820*/  ISETP.GT.U32.AND P5, PT, R2.reuse, R8, PT ;  /* 0x000000080200720c */ /* 0x060fe40003fa4070 */
[----:B------:R-:W-:Y:S02]  /*13830*/  ISETP.GT.U32.AND P3, PT, R2, R7, PT ;  /* 0x000000070200720c */ /* 0x000fe40003f64070 */
[----:B------:R-:W-:Y:S02]  /*13840*/  ISETP.GE.AND P6, PT, R23, RZ, PT ;  /* 0x000000ff1700720c */ /* 0x000fe40003fc6270 */
[----:B------:R-:W-:-:S07]  /*13850*/  ISETP.GE.AND P1, PT, R20, RZ, PT ;  /* 0x000000ff1400720c */ /* 0x000fce0003f26270 */
[--C-:B------:R-:W-:Y:S02]  /*13860*/  @!P5 IMAD.IADD R8, R8, 0x1, -R2.reuse ;  /* 0x000000010808d824 */ /* 0x100fe400078e0a02 */
[--C-:B------:R-:W-:Y:S02]  /*13870*/  @!P2 IMAD.IADD R16, R16, 0x1, -R2.reuse ;  /* 0x000000011010a824 */ /* 0x100fe400078e0a02 */
[----:B------:R-:W-:Y:S02]  /*13880*/  @!P3 IMAD.IADD R7, R7, 0x1, -R2 ;  /* 0x000000010707b824 */ /* 0x000fe400078e0a02 */
[----:B------:R-:W-:Y:S01]  /*13890*/  @!P6 IMAD.MOV R12, RZ, RZ, -R12 ;  /* 0x000000ffff0ce224 */ /* 0x000fe200078e0a0c */
[----:B------:R-:W-:Y:S02]  /*138a0*/  ISETP.GE.AND P0, PT, R13, RZ, PT ;  /* 0x000000ff0d00720c */ /* 0x000fe40003f06270 */
[----:B------:R-:W2:Y:S04]  /*138b0*/  LDL.LU R13, [R1+0xec] ;  /* 0x0000ec00010d7983 */ /* 0x000ea80000300800 */
[----:B0-----:R-:W3:Y:S01]  /*138c0*/  LDL.LU R24, [R1+0xe8] ;  /* 0x0000e80001187983 */ /* 0x001ee20000300800 */
[----:B------:R-:W-:Y:S01]  /*138d0*/  @!P1 IMAD.MOV R6, RZ, RZ, -R6 ;  /* 0x000000ffff069224 */ /* 0x000fe200078e0a06 */
[----:B------:R-:W-:-:S05]  /*138e0*/  ISETP.GE.AND P2, PT, R19, RZ, PT ;  /* 0x000000ff1300720c */ /* 0x000fca0003f46270 */
[----:B------:R-:W-:Y:S01]  /*138f0*/  @!P0 IMAD.MOV R11, RZ, RZ, -R11 ;  /* 0x000000ffff0b8224 */ /* 0x000fe200078e0a0b */
[----:B------:R-:W-:Y:S02]  /*13900*/  ISETP.GE.AND P5, PT, R9, RZ, PT ;  /* 0x000000ff0900720c */ /* 0x000fe40003fa6270 */
[----:B------:R-:W4:Y:S04]  /*13910*/  LDL.LU R9, [R1+0xe4] ;  /* 0x0000e40001097983 */ /* 0x000f280000300800 */
[----:B------:R-:W5:Y:S04]  /*13920*/  LDL R20, [R1+0x562c] ;  /* 0x00562c0001147983 */ /* 0x000f680000100800 */
[----:B------:R-:W2:Y:S01]  /*13930*/  LDL.LU R23, [R1+0xe0] ;  /* 0x0000e00001177983 */ /* 0x000ea20000300800 */
[----:B------:R-:W-:-:S03]  /*13940*/  ISETP.GE.AND P3, PT, R15, RZ, PT ;  /* 0x000000ff0f00720c */ /* 0x000fc60003f66270 */
[----:B------:R-:W2:Y:S04]  /*13950*/  LDL R19, [R1+0x581c] ;  /* 0x00581c0001137983 */ /* 0x000ea80000100800 */
[----:B------:R-:W2:Y:S04]  /*13960*/  LDL.LU R15, [R1+0xdc] ;  /* 0x0000dc00010f7983 */ /* 0x000ea80000300800 */
[----:B------:R0:W-:Y:S01]  /*13970*/  STL [R1+0x16c], R12 ;  /* 0x00016c0c01007387 */ /* 0x0001e20000100800 */
[----:B------:R-:W-:-:S03]  /*13980*/  @!P5 IMAD.MOV R10, RZ, RZ, -R10 ;  /* 0x000000ffff0ad224 */ /* 0x000fc600078e0a0a */
[----:B0-----:R-:W2:Y:S04]  /*13990*/  LDL.LU R12, [R1+0xd8] ;  /* 0x0000d800010c7983 */ /* 0x001ea80000300800 */
[----:B------:R-:W2:Y:S04]  /*139a0*/  LDL R17, [R1+0x5630] ;  /* 0x0056300001117983 */ /* 0x000ea80000100800 */
[----:B------:R0:W-:Y:S02]  /*139b0*/  STL [R1+0x168], R6 ;  /* 0x0001680601007387 */ /* 0x0001e40000100800 */
[----:B0-----:R-:W-:-:S02]  /*139c0*/  IMAD.MOV.U32 R6, RZ, RZ, R14 ;  /* 0x000000ffff067224 */ /* 0x001fc400078e000e */
[----:B------:R-:W2:Y:S02]  /*139d0*/  LDL R14, [R1+0x5634] ;  /* 0x00563400010e7983 */ /* 0x000ea40000100800 */
[----:B------:R-:W-:Y:S02]  /*139e0*/  @!P2 IMAD.MOV R6, RZ, RZ, -R6 ;  /* 0x000000ffff06a224 */ /* 0x000fe400078e0a06 */
[----:B------:R0:W-:Y:S04]  /*139f0*/  STL [R1+0x164], R11 ;  /* 0x0001640b01007387 */ /* 0x0001e80000100800 */
[----:B0-----:R-:W2:Y:S04]  /*13a00*/  LDL R11, [R1+0x5638] ;  /* 0x00563800010b7983 */ /* 0x001ea80000100800 */
[----:B------:R-:W-:Y:S04]  /*13a10*/  STL [R1+0x160], R6 ;  /* 0x0001600601007387 */ /* 0x000fe80000100800 */
[----:B------:R0:W-:Y:S04]  /*13a20*/  STL [R1+0x15c], R10 ;  /* 0x00015c0a01007387 */ /* 0x0001e80000100800 */
[----:B0-----:R-:W2:Y:S01]  /*13a30*/  LDL R10, [R1+0x563c] ;  /* 0x00563c00010a7983 */ /* 0x001ea20000100800 */
[----:B------:R-:W-:-:S03]  /*13a40*/  IMAD.MOV.U32 R6, RZ, RZ, R22 ;  /* 0x000000ffff067224 */ /* 0x000fc600078e0016 */
[----:B------:R-:W2:Y:S01]  /*13a50*/  LDL R22, [R1+0x5640] ;  /* 0x0056400001167983 */ /* 0x000ea20000100800 */
[C---:B------:R-:W-:Y:S02]  /*13a60*/  ISETP.GT.U32.AND P4, PT, R2.reuse, R27, PT ;  /* 0x0000001b0200720c */ /* 0x040fe40003f84070 */
[C---:B------:R-:W-:Y:S02]  /*13a70*/  ISETP.GT.U32.AND P1, PT, R2.reuse, R18, PT ;  /* 0x000000120200720c */ /* 0x040fe40003f24070 */
[C---:B------:R-:W-:Y:S02]  /*13a80*/  ISETP.GT.U32.AND P0, PT, R2.reuse, R16, PT ;  /* 0x000000100200720c */ /* 0x040fe40003f04070 */
[----:B------:R-:W-:-:S07]  /*13a90*/  ISETP.GT.U32.AND P2, PT, R2, R8, PT ;  /* 0x000000080200720c */ /* 0x000fce0003f44070 */
[--C-:B------:R-:W-:Y:S01]  /*13aa0*/  @!P4 IMAD.IADD R27, R27, 0x1, -R2.reuse ;  /* 0x000000011b1bc824 */ /* 0x100fe200078e0a02 */
[----:B------:R-:W-:Y:S01]  /*13ab0*/  ISETP.GT.U32.AND P4, PT, R2, R21, PT ;  /* 0x000000150200720c */ /* 0x000fe20003f84070 */
[--C-:B------:R-:W-:Y:S01]  /*13ac0*/  @!P1 IMAD.IADD R18, R18, 0x1, -R2.reuse ;  /* 0x0000000112129824 */ /* 0x100fe200078e0a02 */
[C---:B------:R-:W-:Y:S02]  /*13ad0*/  ISETP.GT.U32.AND P6, PT, R2.reuse, R7, PT ;  /* 0x000000070200720c */ /* 0x040fe40003fc4070 */
[----:B------:R-:W-:Y:S01]  /*13ae0*/  ISETP.GT.U32.AND P5, PT, R2, R27, PT ;  /* 0x0000001b0200720c */ /* 0x000fe20003fa4070 */
[--C-:B------:R-:W-:Y:S02]  /*13af0*/  @!P0 IMAD.IADD R16, R16, 0x1, -R2.reuse ;  /* 0x0000000110108824 */ /* 0x100fe400078e0a02 */
[----:B------:R-:W-:Y:S02]  /*13b00*/  @!P2 IMAD.IADD R8, R8, 0x1, -R2 ;  /* 0x000000010808a824 */ /* 0x000fe400078e0a02 */
[----:B------:R-:W-:-:S04]  /*13b10*/  @!P3 IMAD.MOV R6, RZ, RZ, -R6 ;  /* 0x000000ffff06b224 */ /* 0x000fc800078e0a06 */
[--C-:B------:R-:W-:Y:S02]  /*13b20*/  @!P4 IMAD.IADD R21, R21, 0x1, -R2.reuse ;  /* 0x000000011515c824 */ /* 0x100fe400078e0a02 */
[--C-:B------:R-:W-:Y:S02]  /*13b30*/  @!P6 IMAD.IADD R7, R7, 0x1, -R2.reuse ;  /* 0x000000010707e824 */ /* 0x100fe400078e0a02 */
[----:B------:R-:W-:Y:S01]  /*13b40*/  @!P5 IMAD.IADD R27, R27, 0x1, -R2 ;  /* 0x000000011b1bd824 */ /* 0x000fe200078e0a02 */
[----:B------:R0:W-:Y:S01]  /*13b50*/  STL [R1+0x158], R6 ;  /* 0x0001580601007387 */ /* 0x0001e20000100800 */
[----:B---3--:R-:W-:-:S13]  /*13b60*/  ISETP.GT.U32.AND P1, PT, R2, R24, PT ;  /* 0x000000180200720c */ /* 0x008fda0003f24070 */
[----:B------:R-:W-:Y:S01]  /*13b70*/  @!P1 IMAD.IADD R24, R24, 0x1, -R2 ;  /* 0x0000000118189824 */ /* 0x000fe200078e0a02 */
[----:B----4-:R-:W-:Y:S02]  /*13b80*/  ISETP.GT.U32.AND P0, PT, R2, R9, PT ;  /* 0x000000090200720c */ /* 0x010fe40003f04070 */
[----:B-----5:R-:W-:Y:S02]  /*13b90*/  ISETP.GE.AND P4, PT, R20, RZ, PT ;  /* 0x000000ff1400720c */ /* 0x020fe40003f86270 */
[----:B------:R-:W3:Y:S01]  /*13ba0*/  LDL.LU R20, [R1+0xd4] ;  /* 0x0000d40001147983 */ /* 0x000ee20000300800 */
[----:B--2---:R-:W-:-:S08]  /*13bb0*/  ISETP.GT.U32.AND P2, PT, R2, R23, PT ;  /* 0x000000170200720c */ /* 0x004fd00003f44070 */
[--C-:B------:R-:W-:Y:S01]  /*13bc0*/  @!P0 IMAD.IADD R9, R9, 0x1, -R2.reuse ;  /* 0x0000000109098824 */ /* 0x100fe200078e0a02 */
[----:B------:R-:W-:Y:S02]  /*13bd0*/  ISETP.GT.U32.AND P6, PT, R2, R15, PT ;  /* 0x0000000f0200720c */ /* 0x000fe40003fc4070 */
[----:B0-----:R-:W-:Y:S02]  /*13be0*/  IABS R6, R19 ;  /* 0x0000001300067213 */ /* 0x001fe40000000000 */
[----:B------:R-:W2:Y:S01]  /*13bf0*/  LDL.LU R19, [R1+0xd0] ;  /* 0x0000d00001137983 */ /* 0x000ea20000300800 */
[--C-:B------:R-:W-:Y:S02]  /*13c00*/  @!P2 IMAD.IADD R23, R23, 0x1, -R2.reuse ;  /* 0x000000011717a824 */ /* 0x100fe400078e0a02 */
[----:B------:R-:W-:Y:S01]  /*13c10*/  @!P4 IMAD.MOV R21, RZ, RZ, -R21 ;  /* 0x000000ffff15c224 */ /* 0x000fe200078e0a15 */
[----:B------:R-:W-:Y:S02]  /*13c20*/  ISETP.GE.AND P5, PT, R17, RZ, PT ;  /* 0x000000ff1100720c */ /* 0x000fe40003fa6270 */
[----:B------:R-:W4:Y:S03]  /*13c30*/  LDL.LU R17, [R1+0xcc] ;  /* 0x0000cc0001117983 */ /* 0x000f260000300800 */
[----:B------:R-:W-:Y:S01]  /*13c40*/  @!P6 IMAD.IADD R15, R15, 0x1, -R2 ;  /* 0x000000010f0fe824 */ /* 0x000fe200078e0a02 */
[----:B------:R-:W-:-:S07]  /*13c50*/  ISETP.GE.AND P1, PT, R14, RZ, PT ;  /* 0x000000ff0e00720c */ /* 0x000fce0003f26270 */
[----:B------:R-:W-:Y:S01]  /*13c60*/  @!P5 IMAD.MOV R18, RZ, RZ, -R18 ;  /* 0x000000ffff12d224 */ /* 0x000fe200078e0a12 */
[----:B------:R-:W-:-:S05]  /*13c70*/  ISETP.GE.AND P0, PT, R11, RZ, PT ;  /* 0x000000ff0b00720c */ /* 0x000fca0003f06270 */
[----:B------:R-:W-:Y:S01]  /*13c80*/  @!P1 IMAD.MOV R16, RZ, RZ, -R16 ;  /* 0x000000ffff109224 */ /* 0x000fe200078e0a10 */
[----:B------:R-:W-:Y:S02]  /*13c90*/  ISETP.GE.AND P2, PT, R10, RZ, PT ;  /* 0x000000ff0a00720c */ /* 0x000fe40003f46270 */
[----:B------:R-:W5:Y:S05]  /*13ca0*/  LDL.LU R10, [R1+0xc8] ;  /* 0x0000c800010a7983 */ /* 0x000f6a0000300800 */
[----:B------:R-:W-:Y:S01]  /*13cb0*/  @!P0 IMAD.MOV R8, RZ, RZ, -R8 ;  /* 0x000000ffff088224 */ /* 0x000fe200078e0a08 */
[----:B------:R-:W-:Y:S01]  /*13cc0*/  ISETP.GE.AND P6, PT, R22, RZ, PT ;  /* 0x000000ff1600720c */ /* 0x000fe20003fc6270 */
[----:B------:R-:W4:Y:S04]  /*13cd0*/  LDL.LU R11, [R1+0xc4] ;  /* 0x0000c400010b7983 */ /* 0x000f280000300800 */
[----:B------:R0:W-:Y:S04]  /*13ce0*/  STL [R1+0x154], R21 ;  /* 0x0001541501007387 */ /* 0x0001e80000100800 */
[----:B------:R-:W4:Y:S04]  /*13cf0*/  LDL R22, [R1+0x5644] ;  /* 0x0056440001167983 */ /* 0x000f280000100800 */
[----:B0-----:R-:W4:Y:S04]  /*13d00*/  LDL R21, [R1+0x5648] ;  /* 0x0056480001157983 */ /* 0x001f280000100800 */
[----:B------:R0:W-:Y:S04]  /*13d10*/  STL [R1+0x150], R18 ;  /* 0x0001501201007387 */ /* 0x0001e80000100800 */
[----:B0-----:R-:W4:Y:S04]  /*13d20*/  LDL R18, [R1+0x564c] ;  /* 0x00564c0001127983 */ /* 0x001f280000100800 */
[----:B------:R0:W-:Y:S04]  /*13d30*/  STL [R1+0x14c], R16 ;  /* 0x00014c1001007387 */ /* 0x0001e80000100800 */
[----:B0-----:R-:W4:Y:S04]  /*13d40*/  LDL R16, [R1+0x5650] ;  /* 0x0056500001107983 */ /* 0x001f280000100800 */
[----:B------:R0:W-:Y:S04]  /*13d50*/  STL [R1+0x148], R8 ;  /* 0x0001480801007387 */ /* 0x0001e80000100800 */
[----:B0-----:R-:W4:Y:S01]  /*13d60*/  LDL R8, [R1+0x5654] ;  /* 0x0056540001087983 */ /* 0x001f220000100800 */
[----:B------:R-:W-:-:S13]  /*13d70*/  ISETP.GT.U32.AND P3, PT, R2, R13, PT ;  /* 0x0000000d0200720c */ /* 0x000fda0003f64070 */
[----:B------:R-:W-:Y:S01]  /*13d80*/  @!P3 IMAD.IADD R13, R13, 0x1, -R2 ;  /* 0x000000010d0db824 */ /* 0x000fe200078e0a02 */
[C---:B------:R-:W-:Y:S01]  /*13d90*/  ISETP.GT.U32.AND P3, PT, R2.reuse, R12, PT ;  /* 0x0000000c0200720c */ /* 0x040fe20003f64070 */
[----:B------:R-:W-:Y:S01]  /*13da0*/  IMAD.HI.U32 R14, R61, R6, RZ ;  /* 0x000000063d0e7227 */ /* 0x000fe200078e00ff */
[----:B------:R-:W-:-:S03]  /*13db0*/  ISETP.GT.U32.AND P1, PT, R2, R9, PT ;  /* 0x000000090200720c */ /* 0x000fc60003f24070 */
[----:B------:R-:W-:Y:S02]  /*13dc0*/  @!P2 IMAD.MOV R7, RZ, RZ, -R7 ;  /* 0x000000ffff07a224 */ /* 0x000fe400078e0a07 */
[----:B------:R-:W-:-:S06]  /*13dd0*/  IMAD.MOV R14, RZ, RZ, -R14 ;  /* 0x000000ffff0e7224 */ /* 0x000fcc00078e0a0e */
[----:B------:R-:W-:Y:S01]  /*13de0*/  @!P3 IMAD.IADD R12, R12, 0x1, -R2 ;  /* 0x000000010c0cb824 */ /* 0x000fe200078e0a02 */
[C---:B------:R-:W-:Y:S01]  /*13df0*/  ISETP.GT.U32.AND P3, PT, R2.reuse, R13, PT ;  /* 0x0000000d0200720c */ /* 0x040fe20003f64070 */
[----:B------:R0:W-:Y:S01]  /*13e00*/  STL [R1+0x144], R7 ;  /* 0x0001440701007387 */ /* 0x0001e20000100800 */
[C---:B------:R-:W-:Y:S02]  /*13e10*/  IMAD R6, R2.reuse, R14, R6 ;  /* 0x0000000e02067224 */ /* 0x040fe400078e0206 */
[----:B------:R-:W-:Y:S01]  /*13e20*/  @!P6 IMAD.MOV R27, RZ, RZ, -R27 ;  /* 0x000000ffff1be224 */ /* 0x000fe200078e0a1b */
[----:B------:R-:W-:Y:S01]  /*13e30*/  ISETP.GT.U32.AND P2, PT, R2, R12, PT ;  /* 0x0000000c0200720c */ /* 0x000fe20003f44070 */
[--C-:B------:R-:W-:Y:S01]  /*13e40*/  @!P1 IMAD.IADD R9, R9, 0x1, -R2.reuse ;  /* 0x0000000109099824 */ /* 0x100fe200078e0a02 */
[----:B0-----:R-:W4:Y:S06]  /*13e50*/  LDL.LU R7, [R1+0x5d2c] ;  /* 0x005d2c0001077983 */ /* 0x001f2c0000300800 */
[--C-:B------:R-:W-:Y:S01]  /*13e60*/  @!P3 IMAD.IADD R13, R13, 0x1, -R2.reuse ;  /* 0x000000010d0db824 */ /* 0x100fe200078e0a02 */
[----:B------:R-:W4:Y:S04]  /*13e70*/  LDL R14, [R1+0x5658] ;  /* 0x00565800010e7983 */ /* 0x000f280000100800 */
[----:B------:R-:W-:Y:S01]  /*13e80*/  @!P2 IMAD.IADD R12, R12, 0x1, -R2 ;  /* 0x000000010c0ca824 */ /* 0x000fe200078e0a02 */
[----:B------:R-:W-:Y:S01]  /*13e90*/  STL [R1+0x140], R27 ;  /* 0x0001401b01007387 */ /* 0x000fe20000100800 */
[----:B---3--:R-:W-:-:S02]  /*13ea0*/  ISETP.GT.U32.AND P6, PT, R2, R20, PT ;  /* 0x000000140200720c */ /* 0x008fc40003fc4070 */
[----:B--2---:R-:W-:-:S11]  /*13eb0*/  ISETP.GT.U32.AND P3, PT, R2, R19, PT ;  /* 0x000000130200720c */ /* 0x004fd60003f64070 */
[--C-:B------:R-:W-:Y:S02]  /*13ec0*/  @!P6 IMAD.IADD R20, R20, 0x1, -R2.reuse ;  /* 0x000000011414e824 */ /* 0x100fe400078e0a02 */
[----:B------:R-:W-:Y:S01]  /*13ed0*/  @!P3 IMAD.IADD R19, R19, 0x1, -R2 ;  /* 0x000000011313b824 */ /* 0x000fe200078e0a02 */
[----:B-----5:R-:W-:Y:S02]  /*13ee0*/  ISETP.GT.U32.AND P1, PT, R2, R10, PT ;  /* 0x0000000a0200720c */ /* 0x020fe40003f24070 */
[----:B----4-:R-:W-:-:S11]  /*13ef0*/  ISETP.GE.AND P2, PT, R22, RZ, PT ;  /* 0x000000ff1600720c */ /* 0x010fd60003f46270 */
[----:B------:R-:W-:Y:S01]  /*13f00*/  @!P1 IMAD.IADD R10, R10, 0x1, -R2 ;  /* 0x000000010a0a9824 */ /* 0x000fe200078e0a02 */
[----:B------:R-:W-:Y:S02]  /*13f10*/  ISETP.GE.AND P6, PT, R21, RZ, PT ;  /* 0x000000ff1500720c */ /* 0x000fe40003fc6270 */
[----:B------:R-:W2:Y:S04]  /*13f20*/  LDL.LU R21, [R1+0xfc] ;  /* 0x0000fc0001157983 */ /* 0x000ea80000300800 */
[----:B------:R-:W3:Y:S01]  /*13f30*/  LDL.LU R22, [R1+0xf8] ;  /* 0x0000f80001167983 */ /* 0x000ee20000300800 */
[----:B------:R-:W-:-:S03]  /*13f40*/  ISETP.GE.AND P3, PT, R18, RZ, PT ;  /* 0x000000ff1200720c */ /* 0x000fc60003f66270 */
[----:B------:R-:W4:Y:S01]  /*13f50*/  LDL.LU R18, [R1+0xf4] ;  /* 0x0000f40001127983 */ /* 0x000f220000300800 */
[----:B------:R-:W-:-:S03]  /*13f60*/  ISETP.GE.AND P1, PT, R8, RZ, PT ;  /* 0x000000ff0800720c */ /* 0x000fc60003f26270 */
[----:B------:R-:W5:Y:S01]  /*13f70*/  LDL R8, [R1+0x565c] ;  /* 0x00565c0001087983 */ /* 0x000f620000100800 */
[C---:B------:R-:W-:Y:S02]  /*13f80*/  ISETP.GT.U32.AND P4, PT, R2.reuse, R24, PT ;  /* 0x000000180200720c */ /* 0x040fe40003f84070 */
[----:B------:R-:W-:-:S11]  /*13f90*/  ISETP.GT.U32.AND P0, PT, R2, R23, PT ;  /* 0x000000170200720c */ /* 0x000fd60003f04070 */
[--C-:B------:R-:W-:Y:S01]  /*13fa0*/  @!P4 IMAD.IADD R24, R24, 0x1, -R2.reuse ;  /* 0x000000011818c824 */ /* 0x100fe200078e0a02 */
[C---:B------:R-:W-:Y:S01]  /*13fb0*/  ISETP.GT.U32.AND P4, PT, R2.reuse, R17, PT ;  /* 0x000000110200720c */ /* 0x040fe20003f84070 */
[----:B------:R-:W-:Y:S01]  /*13fc0*/  @!P0 IMAD.IADD R23, R23, 0x1, -R2 ;  /* 0x0000000117178824 */ /* 0x000fe200078e0a02 */
[C---:B------:R-:W-:Y:S02]  /*13fd0*/  ISETP.GT.U32.AND P0, PT, R2.reuse, R11, PT ;  /* 0x0000000b0200720c */ /* 0x040fe40003f04070 */
[----:B------:R-:W-:Y:S01]  /*13fe0*/  ISETP.GT.U32.AND P5, PT, R2, R15, PT ;  /* 0x0000000f0200720c */ /* 0x000fe20003fa4070 */
[----:B------:R-:W-:-:S08]  /*13ff0*/  @!P2 IMAD.MOV R13, RZ, RZ, -R13 ;  /* 0x000000ffff0da224 */ /* 0x000fd000078e0a0d */
[--C-:B------:R-:W-:Y:S01]  /*14000*/  @!P4 IMAD.IADD R17, R17, 0x1, -R2.reuse ;  /* 0x000000011111c824 */ /* 0x100fe200078e0a02 */
[----:B------:R-:W-:Y:S01]  /*14010*/  ISETP.GE.AND P4, PT, R16, RZ, PT ;  /* 0x000000ff1000720c */ /* 0x000fe20003f86270 */
[----:B------:R-:W-:Y:S01]  /*14020*/  @!P0 IMAD.IADD R11, R11, 0x1, -R2 ;  /* 0x000000010b0b8824 */ /* 0x000fe200078e0a02 */
[----:B------:R-:W2:Y:S01]  /*14030*/  LDL.LU R16, [R1+0xf0] ;  /* 0x0000f00001107983 */ /* 0x000ea20000300800 */
[----:B------:R-:W-:Y:S01]  /*14040*/  ISETP.GT.U32.AND P2, PT, R2, R20, PT ;  /* 0x000000140200720c */ /* 0x000fe20003f44070 */
[----:B------:R-:W-:Y:S02]  /*14050*/  @!P6 IMAD.MOV R24, RZ, RZ, -R24 ;  /* 0x000000ffff18e224 */ /* 0x000fe400078e0a18 */
[----:B------:R-:W-:Y:S01]  /*14060*/  @!P5 IMAD.IADD R15, R15, 0x1, -R2 ;  /* 0x000000010f0fd824 */ /* 0x000fe200078e0a02 */
[----:B------:R-:W-:Y:S02]  /*14070*/  ISETP.GE.AND P0, PT, R14, RZ, PT ;  /* 0x000000ff0e00720c */ /* 0x000fe40003f06270 */
[----:B------:R-:W2:Y:S04]  /*14080*/  LDL R14, [R1+0x5820] ;  /* 0x00582000010e7983 */ /* 0x000ea80000100800 */
[----:B------:R0:W-:Y:S01]  /*14090*/  STL [R1+0x13c], R13 ;  /* 0x00013c0d01007387 */ /* 0x0001e20000100800 */
[----:B------:R-:W-:-:S02]  /*140a0*/  @!P4 IMAD.MOV R23, RZ, RZ, -R23 ;  /* 0x000000ffff17c224 */ /* 0x000fc400078e0a17 */
[----:B0-----:R-:W-:Y:S02]  /*140b0*/  IMAD.MOV.U32 R13, RZ, RZ, R9 ;  /* 0x000000ffff0d7224 */ /* 0x001fe400078e0009 */
[----:B------:R-:W2:Y:S02]  /*140c0*/  LDL R9, [R1+0x5660] ;  /* 0x0056600001097983 */ /* 0x000ea40000100800 */
[----:B------:R-:W-:Y:S02]  /*140d0*/  @!P3 IMAD.MOV R13, RZ, RZ, -R13 ;  /* 0x000000ffff0db224 */ /* 0x000fe400078e0a0d */
[----:B------:R0:W-:Y:S01]  /*140e0*/  STL [R1+0x138], R24 ;  /* 0x0001381801007387 */ /* 0x0001e20000100800 */
[----:B------:R-:W-:-:S03]  /*140f0*/  @!P1 IMAD.MOV R15, RZ, RZ, -R15 ;  /* 0x000000ffff0f9224 */ /* 0x000fc600078e0a0f */
[----:B------:R-:W2:Y:S01]  /*14100*/  LDL R27, [R1+0x5664] ;  /* 0x00566400011b7983 */ /* 0x000ea20000100800 */
[----:B------:R-:W-:-:S03]  /*14110*/  @!P0 IMAD.MOV R12, RZ, RZ, -R12 ;  /* 0x000000ffff0c8224 */ /* 0x000fc600078e0a0c */
[----:B------:R1:W-:Y:S04]  /*14120*/  STL [R1+0x134], R13 ;  /* 0x0001340d01007387 */ /* 0x0003e80000100800 */
[----:B0-----:R-:W2:Y:S01]  /*14130*/  LDL R24, [R1+0x566c] ;  /* 0x00566c0001187983 */ /* 0x001ea20000100800 */
[----:B------:R-:W-:-:S03]  /*14140*/  @!P2 IMAD.IADD R20, R20, 0x1, -R2 ;  /* 0x000000011414a824 */ /* 0x000fc600078e0a02 */
[----:B-1----:R-:W2:Y:S04]  /*14150*/  LDL R13, [R1+0x5668] ;  /* 0x00566800010d7983 */ /* 0x002ea80000100800 */
[----:B------:R0:W-:Y:S04]  /*14160*/  STL [R1+0x130], R23 ;  /* 0x0001301701007387 */ /* 0x0001e80000100800 */
[----:B0-----:R-:W2:Y:S04]  /*14170*/  LDL R23, [R1+0x5670] ;  /* 0x0056700001177983 */ /* 0x001ea80000100800 */
[----:B------:R0:W-:Y:S04]  /*14180*/  STL [R1+0x12c], R15 ;  /* 0x00012c0f01007387 */ /* 0x0001e80000100800 */
[----:B0-----:R-:W2:Y:S04]  /*14190*/  LDL.LU R15, [R1+0x5d28] ;  /* 0x005d2800010f7983 */ /* 0x001ea80000300800 */
[----:B------:R0:W-:Y:S04]  /*141a0*/  STL [R1+0x128], R12 ;  /* 0x0001280c01007387 */ /* 0x0001e80000100800 */
[----:B0-----:R-:W2:Y:S01]  /*141b0*/  LDL.LU R12, [R1+0x5d24] ;  /* 0x005d2400010c7983 */ /* 0x001ea20000300800 */
[----:B-----5:R-:W-:-:S03]  /*141c0*/  ISETP.GE.AND P2, PT, R8, RZ, PT ;  /* 0x000000ff0800720c */ /* 0x020fc60003f46270 */
[----:B------:R-:W5:Y:S01]  /*141d0*/  LDL.LU R8, [R1+0x5d20] ;  /* 0x005d200001087983 */ /* 0x000f620000300800 */
[C---:B------:R-:W-:Y:S02]  /*141e0*/  ISETP.GT.U32.AND P5, PT, R2.reuse, R7, PT ;  /* 0x000000070200720c */ /* 0x040fe40003fa4070 */
[C---:B------:R-:W-:Y:S02]  /*141f0*/  ISETP.GT.U32.AND P3, PT, R2.reuse, R17, PT ;  /* 0x000000110200720c */ /* 0x040fe40003f64070 */
[----:B------:R-:W-:-:S09]  /*14200*/  ISETP.GT.U32.AND P4, PT, R2, R10, PT ;  /* 0x0000000a0200720c */ /* 0x000fd20003f84070 */
[--C-:B------:R-:W-:Y:S01]  /*14210*/  @!P5 IMAD.IADD R7, R7, 0x1, -R2.reuse ;  /* 0x000000010707d824 */ /* 0x100fe200078e0a02 */
[C---:B------:R-:W-:Y:S02]  /*14220*/  ISETP.GT.U32.AND P5, PT, R2.reuse, R19, PT ;  /* 0x000000130200720c */ /* 0x040fe40003fa4070 */
[C---:B------:R-:W-:Y:S02]  /*14230*/  ISETP.GT.U32.AND P6, PT, R2.reuse, R11, PT ;  /* 0x0000000b0200720c */ /* 0x040fe40003fc4070 */
[C---:B------:R-:W-:Y:S01]  /*14240*/  ISETP.GT.U32.AND P1, PT, R2.reuse, R7, PT ;  /* 0x000000070200720c */ /* 0x040fe20003f24070 */
[----:B------:R-:W-:Y:S01]  /*14250*/  @!P3 IMAD.IADD R17, R17, 0x1, -R2 ;  /* 0x000000011111b824 */ /* 0x000fe200078e0a02 */
[----:B----4-:R-:W-:-:S07]  /*14260*/  ISETP.GT.U32.AND P3, PT, R2, R18, PT ;  /* 0x000000120200720c */ /* 0x010fce0003f64070 */
[--C-:B------:R-:W-:Y:S01]  /*14270*/  @!P5 IMAD.IADD R19, R19, 0x1, -R2.reuse ;  /* 0x000000011313d824 */ /* 0x100fe200078e0a02 */
[----:B---3--:R-:W-:Y:S01]  /*14280*/  ISETP.GT.U32.AND P5, PT, R2, R22, PT ;  /* 0x000000160200720c */ /* 0x008fe20003fa4070 */
[--C-:B------:R-:W-:Y:S01]  /*14290*/  @!P4 IMAD.IADD R10, R10, 0x1, -R2.reuse ;  /* 0x000000010a0ac824 */ /* 0x100fe200078e0a02 */
[----:B--2---:R-:W-:Y:S01]  /*142a0*/  ISETP.GT.U32.AND P4, PT, R2, R16, PT ;  /* 0x000000100200720c */ /* 0x004fe20003f84070 */
[--C-:B------:R-:W-:Y:S02]  /*142b0*/  @!P6 IMAD.IADD R11, R11, 0x1, -R2.reuse ;  /* 0x000000010b0be824 */ /* 0x100fe400078e0a02 */
[--C-:B------:R-:W-:Y:S02]  /*142c0*/  @!P1 IMAD.IADD R7, R7, 0x1, -R2.reuse ;  /* 0x0000000107079824 */ /* 0x100fe400078e0a02 */
[----:B------:R-:W-:-:S06]  /*142d0*/  @!P3 IMAD.IADD R18, R18, 0x1, -R2 ;  /* 0x000000011212b824 */ /* 0x000fcc00078e0a02 */
[--C-:B------:R-:W-:Y:S02]  /*142e0*/  @!P5 IMAD.IADD R22, R22, 0x1, -R2.reuse ;  /* 0x000000011616d824 */ /* 0x100fe400078e0a02 */
[----:B------:R-:W-:Y:S02]  /*142f0*/  @!P4 IMAD.IADD R16, R16, 0x1, -R2 ;  /* 0x000000011010c824 */ /* 0x000fe400078e0a02 */
[----:B------:R-:W-:Y:S01]  /*14300*/  @!P2 IMAD.MOV R20, RZ, RZ, -R20 ;  /* 0x000000ffff14a224 */ /* 0x000fe200078e0a14 */
[----:B------:R-:W-:Y:S02]  /*14310*/  ISETP.GE.AND P1, PT, R9, RZ, PT ;  /* 0x000000ff0900720c */ /* 0x000fe40003f26270 */
[----:B------:R-:W2:Y:S01]  /*14320*/  LDL.LU R9, [R1+0x5d1c] ;  /* 0x005d1c0001097983 */ /* 0x000ea20000300800 */
[----:B------:R-:W-:-:S03]  /*14330*/  ISETP.GE.AND P5, PT, R27, RZ, PT ;  /* 0x000000ff1b00720c */ /* 0x000fc60003fa6270 */
[----:B------:R0:W-:Y:S01]  /*14340*/  STL [R1+0x124], R20 ;  /* 0x0001241401007387 */ /* 0x0001e20000100800 */
[----:B------:R-:W-:-:S06]  /*14350*/  IABS R14, R14 ;  /* 0x0000000e000e7213 */ /* 0x000fcc0000000000 */
[----:B------:R-:W-:Y:S01]  /*14360*/  @!P1 IMAD.MOV R19, RZ, RZ, -R19 ;  /* 0x000000ffff139224 */ /* 0x000fe200078e0a13 */
[----:B------:R-:W-:Y:S02]  /*14370*/  ISETP.GE.AND P4, PT, R24, RZ, PT ;  /* 0x000000ff1800720c */ /* 0x000fe40003f86270 */
[----:B------:R-:W3:Y:S01]  /*14380*/  LDL R24, [R1+0x5674] ;  /* 0x0056740001187983 */ /* 0x000ee20000100800 */
[----:B------:R-:W-:Y:S01]  /*14390*/  ISETP.GE.AND P3, PT, R13, RZ, PT ;  /* 0x000000ff0d00720c */ /* 0x000fe20003f66270 */
[----:B------:R-:W-:Y:S02]  /*143a0*/  @!P5 IMAD.MOV R17, RZ, RZ, -R17 ;  /* 0x000000ffff11d224 */ /* 0x000fe400078e0a11 */
[----:B0-----:R-:W4:Y:S01]  /*143b0*/  LDL R20, [R1+0x5678] ;  /* 0x0056780001147983 */ /* 0x001f220000100800 */
[----:B------:R-:W-:-:S03]  /*143c0*/  IMAD.HI.U32 R13, R61, R14, RZ ;  /* 0x0000000e3d0d7227 */ /* 0x000fc600078e00ff */
[----:B------:R0:W-:Y:S03]  /*143d0*/  STL [R1+0x120], R19 ;  /* 0x0001201301007387 */ /* 0x0001e60000100800 */
[----:B------:R-:W-:-:S03]  /*143e0*/  @!P4 IMAD.MOV R11, RZ, RZ, -R11 ;  /* 0x000000ffff0bc224 */ /* 0x000fc600078e0a0b */
[----:B------:R-:W-:Y:S01]  /*143f0*/  @!P3 IMAD.MOV R10, RZ, RZ, -R10 ;  /* 0x000000ffff0ab224 */ /* 0x000fe200078e0a0a */
[----:B0-----:R-:W4:Y:S04]  /*14400*/  LDL R19, [R1+0x567c] ;  /* 0x00567c0001137983 */ /* 0x001f280000100800 */
[----:B------:R0:W-:Y:S04]  /*14410*/  STL [R1+0x11c], R17 ;  /* 0x00011c1101007387 */ /* 0x0001e80000100800 */
[----:B------:R-:W4:Y:S01]  /*14420*/  LDL R27, [R1+0x5684] ;  /* 0x00568400011b7983 */ /* 0x000f220000100800 */
[----:B------:R-:W-:-:S03]  /*14430*/  IMAD.MOV R13, RZ, RZ, -R13 ;  /* 0x000000ffff0d7224 */ /* 0x000fc600078e0a0d */
[----:B0-----:R-:W4:Y:S01]  /*14440*/  LDL R17, [R1+0x5680] ;  /* 0x0056800001117983 */ /* 0x001f220000100800 */
[----:B-----5:R-:W-:-:S13]  /*14450*/  ISETP.GT.U32.AND P6, PT, R2, R8, PT ;  /* 0x000000080200720c */ /* 0x020fda0003fc4070 */
[----:B------:R-:W-:Y:S01]  /*14460*/  @!P6 IMAD.IADD R8, R8, 0x1, -R2 ;  /* 0x000000010808e824 */ /* 0x000fe200078e0a02 */
[----:B------:R-:W-:Y:S02]  /*14470*/  ISETP.GE.AND P6, PT, R23, RZ, PT ;  /* 0x000000ff1700720c */ /* 0x000fe40003fc6270 */
[----:B------:R-:W5:Y:S04]  /*14480*/  LDL R23, [R1+0x5688] ;  /* 0x0056880001177983 */ /* 0x000f680000100800 */
[----:B------:R0:W-:Y:S04]  /*14490*/  STL [R1+0x118], R10 ;  /* 0x0001180a01007387 */ /* 0x0001e80000100800 */
[----:B------:R1:W-:Y:S01]  /*144a0*/  STL [R1+0x114], R11 ;  /* 0x0001140b01007387 */ /* 0x0003e20000100800 */
[----:B0-----:R-:W-:-:S02]  /*144b0*/  IMAD.MOV.U32 R10, RZ, RZ, R7 ;  /* 0x000000ffff0a7224 */ /* 0x001fc400078e0007 */
[C---:B------:R-:W-:Y:S02]  /*144c0*/  IMAD R7, R2.reuse, R13, R14 ;  /* 0x0000000d02077224 */ /* 0x040fe400078e020e */
[----:B------:R-:W-:Y:S01]  /*144d0*/  @!P6 IMAD.MOV R10, RZ, RZ, -R10 ;  /* 0x000000ffff0ae224 */ /* 0x000fe200078e0a0a */
[----:B-1----:R-:W5:Y:S04]  /*144e0*/  LDL.LU R11, [R1+0x5d18] ;  /* 0x005d1800010b7983 */ /* 0x002f680000300800 */
[----:B------:R-:W5:Y:S04]  /*144f0*/  LDL.LU R14, [R1+0x5d14] ;  /* 0x005d1400010e7983 */ /* 0x000f680000300800 */
[----:B------:R-:W5:Y:S04]  /*14500*/  LDL.LU R13, [R1+0x5d10] ;  /* 0x005d1000010d7983 */ /* 0x000f680000300800 */
[----:B------:R0:W-:Y:S04]  /*14510*/  STL [R1+0x110], R10 ;  /* 0x0001100a01007387 */ /* 0x0001e80000100800 */
[----:B0-----:R-:W5:Y:S01]  /*14520*/  LDL.LU R10, [R1+0x5d0c] ;  /* 0x005d0c00010a7983 */ /* 0x001f620000300800 */
[----:B------:R-:W-:-:S13]  /*14530*/  ISETP.GT.U32.AND P0, PT, R2, R21, PT ;  /* 0x000000150200720c */ /* 0x000fda0003f04070 */
[----:B------:R-:W-:Y:S01]  /*14540*/  @!P0 IMAD.IADD R21, R21, 0x1, -R2 ;  /* 0x0000000115158824 */ /* 0x000fe200078e0a02 */
[C---:B--2---:R-:W-:Y:S02]  /*14550*/  ISETP.GT.U32.AND P0, PT, R2.reuse, R9, PT ;  /* 0x000000090200720c */ /* 0x044fe40003f04070 */
[----:B------:R-:W-:-:S11]  /*14560*/  ISETP.GT.U32.AND P1, PT, R2, R22, PT ;  /* 0x000000160200720c */ /* 0x000fd60003f24070 */
[--C-:B------:R-:W-:Y:S01]  /*14570*/  @!P0 IMAD.IADD R9, R9, 0x1, -R2.reuse ;  /* 0x0000000109098824 */ /* 0x100fe200078e0a02 */
[----:B------:R-:W-:Y:S01]  /*14580*/  ISETP.GT.U32.AND P0, PT, R2, R21, PT ;  /* 0x000000150200720c */ /* 0x000fe20003f04070 */
[----:B------:R-:W-:-:S03]  /*14590*/  @!P1 IMAD.IADD R22, R22, 0x1, -R2 ;  /* 0x0000000116169824 */ /* 0x000fc600078e0a02 */
[C---:B------:R-:W-:Y:S02]  /*145a0*/  ISETP.GT.U32.AND P5, PT, R2.reuse, R9, PT ;  /* 0x000000090200720c */ /* 0x040fe40003fa4070 */
[----:B------:R-:W-:-:S07]  /*145b0*/  ISETP.GT.U32.AND P1, PT, R2, R12, PT ;  /* 0x0000000c0200720c */ /* 0x000fce0003f24070 */
[----:B------:R-:W-:-:S04]  /*145c0*/  @!P0 IMAD.IADD R21, R21, 0x1, -R2 ;  /* 0x0000000115158824 */ /* 0x000fc800078e0a02 */
[--C-:B------:R-:W-:Y:S01]  /*145d0*/  @!P5 IMAD.IADD R9, R9, 0x1, -R2.reuse ;  /* 0x000000010909d824 */ /* 0x100fe200078e0a02 */
[----:B---3--:R-:W-:Y:S01]  /*145e0*/  ISETP.GE.AND P5, PT, R24, RZ, PT ;  /* 0x000000ff1800720c */ /* 0x008fe20003fa6270 */
[----:B------:R-:W-:Y:S01]  /*145f0*/  @!P1 IMAD.IADD R12, R12, 0x1, -R2 ;  /* 0x000000010c0c9824 */ /* 0x000fe200078e0a02 */
[----:B------:R-:W2:Y:S01]  /*14600*/  LDL.LU R24, [R1+0x5d08] ;  /* 0x005d080001187983 */ /* 0x000ea20000300800 */
[----:B----4-:R-:W-:Y:S02]  /*14610*/  ISETP.GE.AND P1, PT, R17, RZ, PT ;  /* 0x000000ff1100720c */ /* 0x010fe40003f26270 */
[C---:B-----5:R-:W-:Y:S02]  /*14620*/  ISETP.GT.U32.AND P0, PT, R2.reuse, R11, PT ;  /* 0x0000000b0200720c */ /* 0x060fe40003f04070 */
[----:B------:R-:W-:-:S11]  /*14630*/  ISETP.GT.U32.AND P6, PT, R2, R10, PT ;  /* 0x0000000a0200720c */ /* 0x000fd60003fc4070 */
[--C-:B------:R-:W-:Y:S01]  /*14640*/  @!P0 IMAD.IADD R11, R11, 0x1, -R2.reuse ;  /* 0x000000010b0b8824 */ /* 0x100fe200078e0a02 */
[----:B------:R-:W-:Y:S01]  /*14650*/  ISETP.GE.AND P0, PT, R19, RZ, PT ;  /* 0x000000ff1300720c */ /* 0x000fe20003f06270 */
[----:B------:R-:W-:Y:S01]  /*14660*/  @!P6 IMAD.IADD R10, R10, 0x1, -R2 ;  /* 0x000000010a0ae824 */ /* 0x000fe200078e0a02 */
[----:B------:R-:W-:Y:S02]  /*14670*/  ISETP.GE.AND P6, PT, R20, RZ, PT ;  /* 0x000000ff1400720c */ /* 0x000fe40003fc6270 */
[----:B------:R-:W3:Y:S04]  /*14680*/  LDL.LU R20, [R1+0x5d04] ;  /* 0x005d040001147983 */ /* 0x000ee80000300800 */
[----:B------:R-:W4:Y:S04]  /*14690*/  LDL.LU R19, [R1+0x5d00] ;  /* 0x005d000001137983 */ /* 0x000f280000300800 */
[----:B------:R-:W5:Y:S01]  /*146a0*/  LDL R17, [R1+0x568c] ;  /* 0x00568c0001117983 */ /* 0x000f620000100800 */
[----:B------:R-:W-:-:S02]  /*146b0*/  ISETP.GT.U32.AND P2, PT, R2, R18, PT ;  /* 0x000000120200720c */ /* 0x000fc40003f44070 */
[C---:B------:R-:W-:Y:S02]  /*146c0*/  ISETP.GT.U32.AND P3, PT, R2.reuse, R16, PT ;  /* 0x000000100200720c */ /* 0x040fe40003f64070 */
[----:B------:R-:W-:-:S09]  /*146d0*/  ISETP.GT.U32.AND P4, PT, R2, R8, PT ;  /* 0x000000080200720c */ /* 0x000fd20003f84070 */
[--C-:B------:R-:W-:Y:S01]  /*146e0*/  @!P2 IMAD.IADD R18, R18, 0x1, -R2.reuse ;  /* 0x000000011212a824 */ /* 0x100fe200078e0a02 */
[----:B------:R-:W-:Y:S01]  /*146f0*/  ISETP.GT.U32.AND P2, PT, R2, R13, PT ;  /* 0x0000000d0200720c */ /* 0x000fe20003f44070 */
[--C-:B------:R-:W-:Y:S01]  /*14700*/  @!P3 IMAD.IADD R16, R16, 0x1, -R2.reuse ;  /* 0x000000011010b824 */ /* 0x100fe200078e0a02 */
[----:B------:R-:W-:Y:S01]  /*14710*/  ISETP.GT.U32.AND P3, PT, R2, R14, PT ;  /* 0x0000000e0200720c */ /* 0x000fe20003f64070 */
[----:B------:R-:W-:Y:S01]  /*14720*/  @!P4 IMAD.IADD R8, R8, 0x1, -R2 ;  /* 0x000000010808c824 */ /* 0x000fe200078e0a02 */
[----:B------:R-:W-:Y:S01]  /*14730*/  ISETP.GT.U32.AND P4, PT, R2, R15, PT ;  /* 0x0000000f0200720c */ /* 0x000fe20003f84070 */
[----:B------:R-:W-:Y:S02]  /*14740*/  @!P5 IMAD.MOV R21, RZ, RZ, -R21 ;  /* 0x000000ffff15d224 */ /* 0x000fe400078e0a15 */
[----:B------:R-:W-:Y:S02]  /*14750*/  @!P6 IMAD.MOV R22, RZ, RZ, -R22 ;  /* 0x000000ffff16e224 */ /* 0x000fe400078e0a16 */
[----:B------:R-:W-:-:S04]  /*14760*/  @!P0 IMAD.MOV R18, RZ, RZ, -R18 ;  /* 0x000000ffff128224 */ /* 0x000fc800078e0a12 */
[--C-:B------:R-:W-:Y:S01]  /*14770*/  @!P2 IMAD.IADD R13, R13, 0x1, -R2.reuse ;  /* 0x000000010d0da824 */ /* 0x100fe200078e0a02 */
[----:B------:R-:W-:Y:S01]  /*14780*/  ISETP.GE.AND P2, PT, R27, RZ, PT ;  /* 0x000000ff1b00720c */ /* 0x000fe20003f46270 */
[----:B------:R-:W-:Y:S01]  /*14790*/  @!P3 IMAD.IADD R14, R14, 0x1, -R2 ;  /* 0x000000010e0eb824 */ /* 0x000fe200078e0a02 */
[----:B------:R-:W-:Y:S01]  /*147a0*/  ISETP.GE.AND P3, PT, R23, RZ, PT ;  /* 0x000000ff1700720c */ /* 0x000fe20003f66270 */
[----:B------:R0:W-:Y:S01]  /*147b0*/  STL [R1+0x10c], R21 ;  /* 0x00010c1501007387 */ /* 0x0001e20000100800 */
[----:B------:R-:W-:Y:S02]  /*147c0*/  @!P1 IMAD.MOV R16, RZ, RZ, -R16 ;  /* 0x000000ffff109224 */ /* 0x000fe400078e0a10 */
[----:B------:R-:W-:Y:S01]  /*147d0*/  @!P4 IMAD.IADD R15, R15, 0x1, -R2 ;  /* 0x000000010f0fc824 */ /* 0x000fe200078e0a02 */
[----:B------:R-:W-:Y:S01]  /*147e0*/  ISETP.GT.U32.AND P4, PT, R2, R10, PT ;  /* 0x0000000a0200720c */ /* 0x000fe20003f84070 */
[----:B0-----:R-:W2:Y:S04]  /*147f0*/  LDL R21, [R1+0x5690] ;  /* 0x0056900001157983 */ /* 0x001ea80000100800 */
[----:B------:R0:W-:Y:S04]  /*14800*/  STL [R1+0x108], R22 ;  /* 0x0001081601007387 */ /* 0x0001e80000100800 */
[----:B------:R-:W2:Y:S04]  /*14810*/  LDL R23, [R1+0x5694] ;  /* 0x0056940001177983 */ /* 0x000ea80000100800 */
[----:B------:R1:W-:Y:S04]  /*14820*/  STL [R1+0x100], R18 ;  /* 0x0001001201007387 */ /* 0x0003e80000100800 */
[----:B------:R-:W2:Y:S04]  /*14830*/  LDL R27, [R1+0x569c] ;  /* 0x00569c00011b7983 */ /* 0x000ea80000100800 */
[----:B0-----:R-:W2:Y:S01]  /*14840*/  LDL R22, [R1+0x5714] ;  /* 0x0057140001167983 */ /* 0x001ea20000100800 */
[----:B-1----:R-:W-:-:S03]  /*14850*/  IMAD.MOV.U32 R18, RZ, RZ, R8 ;  /* 0x000000ffff127224 */ /* 0x002fc600078e0008 */
[----:B------:R-:W2:Y:S04]  /*14860*/  LDL R8, [R1+0x5698] ;  /* 0x0056980001087983 */ /* 0x000ea80000100800 */
[----:B------:R0:W-:Y:S01]  /*14870*/  STL [R1+0xfc], R16 ;  /* 0x0000fc1001007387 */ /* 0x0001e20000100800 */
[----:B------:R-:W-:Y:S02]  /*14880*/  @!P2 IMAD.MOV R18, RZ, RZ, -R18 ;  /* 0x000000ffff12a224 */ /* 0x000fe400078e0a12 */
[----:B0-----:R-:W-:Y:S02]  /*14890*/  IMAD.MOV.U32 R16, RZ, RZ, R9 ;  /* 0x000000ffff107224 */ /* 0x001fe400078e0009 */
[----:B------:R-:W2:Y:S02]  /*148a0*/  LDL R9, [R1+0x5824] ;  /* 0x0058240001097983 */ /* 0x000ea40000100800 */
[----:B------:R-:W-:-:S02]  /*148b0*/  @!P3 IMAD.MOV R16, RZ, RZ, -R16 ;  /* 0x000000ffff10b224 */ /* 0x000fc400078e0a10 */
[----:B------:R0:W-:Y:S01]  /*148c0*/  STL [R1+0xf8], R18 ;  /* 0x0000f81201007387 */ /* 0x0001e20000100800 */
[----:B------:R-:W-:-:S03]  /*148d0*/  @!P4 IMAD.IADD R10, R10, 0x1, -R2 ;  /* 0x000000010a0ac824 */ /* 0x000fc600078e0a02 */
[----:B0-----:R-:W2:Y:S04]  /*148e0*/  LDL.LU R18, [R1+0x5cfc] ;  /* 0x005cfc0001127983 */ /* 0x001ea80000300800 */
[----:B------:R0:W-:Y:S04]  /*148f0*/  STL [R1+0xf4], R16 ;  /* 0x0000f41001007387 */ /* 0x0001e80000100800 */
[----:B0-----:R-:W2:Y:S01]  /*14900*/  LDL.LU R16, [R1+0x5cf8] ;  /* 0x005cf80001107983 */ /* 0x001ea20000300800 */
[----:B-----5:R-:W-:-:S03]  /*14910*/  ISETP.GE.AND P4, PT, R17, RZ, PT ;  /* 0x000000ff1100720c */ /* 0x020fc60003f86270 */
[----:B------:R-:W5:Y:S01]  /*14920*/  LDL.LU R17, [R1+0x5cf4] ;  /* 0x005cf40001117983 */ /* 0x000f620000300800 */
[C---:B------:R-:W-:Y:S02]  /*14930*/  ISETP.GT.U32.AND P5, PT, R2.reuse, R11, PT ;  /* 0x0000000b0200720c */ /* 0x040fe40003fa4070 */
[C---:B------:R-:W-:Y:S02]  /*14940*/  ISETP.GT.U32.AND P0, PT, R2.reuse, R12, PT ;  /* 0x0000000c0200720c */ /* 0x040fe40003f04070 */
[C---:B------:R-:W-:Y:S02]  /*14950*/  ISETP.GT.U32.AND P1, PT, R2.reuse, R13, PT ;  /* 0x0000000d0200720c */ /* 0x040fe40003f24070 */
[C---:B------:R-:W-:Y:S02]  /*14960*/  ISETP.GT.U32.AND P6, PT, R2.reuse, R15, PT ;  /* 0x0000000f0200720c */ /* 0x040fe40003fc4070 */
[----:B------:R-:W-:-:S05]  /*14970*/  ISETP.GT.U32.AND P2, PT, R2, R14, PT ;  /* 0x0000000e0200720c */ /* 0x000fca0003f44070 */
[--C-:B------:R-:W-:Y:S02]  /*14980*/  @!P5 IMAD.IADD R11, R11, 0x1, -R2.reuse ;  /* 0x000000010b0bd824 */ /* 0x100fe400078e0a02 */
[--C-:B------:R-:W-:Y:S02]  /*14990*/  @!P0 IMAD.IADD R12, R12, 0x1, -R2.reuse ;  /* 0x000000010c0c8824 */ /* 0x100fe400078e0a02 */
[--C-:B------:R-:W-:Y:S01]  /*149a0*/  @!P1 IMAD.IADD R13, R13, 0x1, -R2.reuse ;  /* 0x000000010d0d9824 */ /* 0x100fe200078e0a02 */
[----:B----4-:R-:W-:Y:S01]  /*149b0*/  ISETP.GT.U32.AND P1, PT, R2, R19, PT ;  /* 0x000000130200720c */ /* 0x010fe20003f24070 */
[--C-:B------:R-:W-:Y:S02]  /*149c0*/  @!P6 IMAD.IADD R15, R15, 0x1, -R2.reuse ;  /* 0x000000010f0fe824 */ /* 0x100fe400078e0a02 */
[----:B------:R-:W-:Y:S01]  /*149d0*/  @!P2 IMAD.IADD R14, R14, 0x1, -R2 ;  /* 0x000000010e0ea824 */ /* 0x000fe200078e0a02 */
[----:B---3--:R-:W-:Y:S01]  /*149e0*/  ISETP.GT.U32.AND P2, PT, R2, R20, PT ;  /* 0x000000140200720c */ /* 0x008fe20003f44070 */
[----:B------:R-:W-:Y:S01]  /*149f0*/  @!P4 IMAD.MOV R10, RZ, RZ, -R10 ;  /* 0x000000ffff0ac224 */ /* 0x000fe200078e0a0a */
[----:B--2---:R-:W-:-:S07]  /*14a00*/  ISETP.GE.AND P6, PT, R21, RZ, PT ;  /* 0x000000ff1500720c */ /* 0x004fce0003fc6270 */
[--C-:B------:R-:W-:Y:S01]  /*14a10*/  @!P1 IMAD.IADD R19, R19, 0x1, -R2.reuse ;  /* 0x0000000113139824 */ /* 0x100fe200078e0a02 */
[----:B------:R-:W2:Y:S03]  /*14a20*/  LDL.LU R21, [R1+0x5cf0] ;  /* 0x005cf00001157983 */ /* 0x000ea60000300800 */
[----:B------:R-:W-:Y:S02]  /*14a30*/  @!P2 IMAD.IADD R20, R20, 0x1, -R2 ;  /* 0x000000011414a824 */ /* 0x000fe400078e0a02 */
[----:B------:R-:W-:Y:S01]  /*14a40*/  @!P6 IMAD.MOV R11, RZ, RZ, -R11 ;  /* 0x000000ffff0be224 */ /* 0x000fe200078e0a0b */
[----:B------:R-:W-:Y:S02]  /*14a50*/  ISETP.GE.AND P1, PT, R27, RZ, PT ;  /* 0x000000ff1b00720c */ /* 0x000fe40003f26270 */
[----:B------:R-:W-:Y:S01]  /*14a60*/  ISETP.GE.AND P2, PT, R22, RZ, PT ;  /* 0x000000ff1600720c */ /* 0x000fe20003f46270 */
[----:B------:R-:W-:Y:S01]  /*14a70*/  IMAD.MOV.U32 R22, RZ, RZ, R14 ;  /* 0x000000ffff167224 */ /* 0x000fe200078e000e */
[----:B------:R-:W-:-:S13]  /*14a80*/  ISETP.GT.U32.AND P0, PT, R2, R18, PT ;  /* 0x000000120200720c */ /* 0x000fda0003f04070 */
[----:B------:R-:W-:Y:S01]  /*14a90*/  @!P0 IMAD.IADD R18, R18, 0x1, -R2 ;  /* 0x0000000112128824 */ /* 0x000fe200078e0a02 */
[----:B------:R-:W-:Y:S01]  /*14aa0*/  ISETP.GE.AND P0, PT, R8, RZ, PT ;  /* 0x000000ff0800720c */ /* 0x000fe20003f06270 */
[----:B------:R-:W-:Y:S02]  /*14ab0*/  @!P1 IMAD.MOV R22, RZ, RZ, -R22 ;  /* 0x000000ffff169224 */ /* 0x000fe400078e0a16 */
[----:B------:R-:W-:Y:S01]  /*14ac0*/  IMAD.MOV.U32 R27, RZ, RZ, R15 ;  /* 0x000000ffff1b7224 */ /* 0x000fe200078e000f */
[----:B-----5:R-:W-:-:S13]  /*14ad0*/  ISETP.GT.U32.AND P5, PT, R2, R17, PT ;  /* 0x000000110200720c */ /* 0x020fda0003fa4070 */
[----:B------:R-:W-:Y:S01]  /*14ae0*/  @!P5 IMAD.IADD R17, R17, 0x1, -R2 ;  /* 0x000000011111d824 */ /* 0x000fe200078e0a02 */
[----:B------:R-:W-:Y:S02]  /*14af0*/  ISETP.GE.AND P5, PT, R23, RZ, PT ;  /* 0x000000ff1700720c */ /* 0x000fe40003fa6270 */
[----:B------:R-:W3:Y:S04]  /*14b00*/  LDL.LU R23, [R1+0x5cec] ;  /* 0x005cec0001177983 */ /* 0x000ee80000300800 */
[----:B------:R0:W-:Y:S04]  /*14b10*/  STL [R1+0xf0], R10 ;  /* 0x0000f00a01007387 */ /* 0x0001e80000100800 */
[----:B------:R1:W-:Y:S01]  /*14b20*/  STL [R1+0xec], R11 ;  /* 0x0000ec0b01007387 */ /* 0x0003e20000100800 */
[----:B0-----:R-:W-:-:S02]  /*14b30*/  IMAD.MOV.U32 R10, RZ, RZ, R12 ;  /* 0x000000ffff0a7224 */ /* 0x001fc400078e000c */
[----:B-1----:R-:W-:Y:S02]  /*14b40*/  IMAD.MOV.U32 R11, RZ, RZ, R13 ;  /* 0x000000ffff0b7224 */ /* 0x002fe400078e000d */
[----:B------:R-:W-:Y:S01]  /*14b50*/  @!P5 IMAD.MOV R10, RZ, RZ, -R10 ;  /* 0x000000ffff0ad224 */ /* 0x000fe200078e0a0a */
[----:B------:R-:W4:Y:S01]  /*14b60*/  LDL R13, [R1+0x572c] ;  /* 0x00572c00010d7983 */ /* 0x000f220000100800 */
[----:B------:R-:W-:-:S03]  /*14b70*/  @!P0 IMAD.MOV R11, RZ, RZ, -R11 ;  /* 0x000000ffff0b8224 */ /* 0x000fc600078e0a0b */
[----:B------:R0:W-:Y:S04]  /*14b80*/  STL [R1+0xe8], R10 ;  /* 0x0000e80a01007387 */ /* 0x0001e80000100800 */
[----:B------:R-:W5:Y:S04]  /*14b90*/  LDL R14, [R1+0x5724] ;  /* 0x00572400010e7983 */ /* 0x000f680000100800 */
[----:B------:R-:W5:Y:S04]  /*14ba0*/  LDL R12, [R1+0x573c] ;  /* 0x00573c00010c7983 */ /* 0x000f680000100800 */
[----:B0-----:R-:W5:Y:S04]  /*14bb0*/  LDL R10, [R1+0x5738] ;  /* 0x00573800010a7983 */ /* 0x001f680000100800 */
[----:B------:R0:W-:Y:S04]  /*14bc0*/  STL [R1+0xe4], R11 ;  /* 0x0000e40b01007387 */ /* 0x0001e80000100800 */
[----:B------:R-:W5:Y:S04]  /*14bd0*/  LDL R15, [R1+0x571c] ;  /* 0x00571c00010f7983 */ /* 0x000f680000100800 */
[----:B0-----:R-:W5:Y:S04]  /*14be0*/  LDL R11, [R1+0x5744] ;  /* 0x00574400010b7983 */ /* 0x001f680000100800 */
[----:B------:R0:W-:Y:S04]  /*14bf0*/  STL [R1+0xe0], R22 ;  /* 0x0000e01601007387 */ /* 0x0001e80000100800 */
[----:B0-----:R-:W5:Y:S01]  /*14c00*/  LDL.LU R22, [R1+0x5ce8] ;  /* 0x005ce80001167983 */ /* 0x001f620000300800 */
[----:B------:R-:W-:-:S13]  /*14c10*/  ISETP.GT.U32.AND P3, PT, R2, R16, PT ;  /* 0x000000100200720c */ /* 0x000fda0003f64070 */
[--C-:B------:R-:W-:Y:S01]  /*14c20*/  @!P3 IMAD.IADD R16, R16, 0x1, -R2.reuse ;  /* 0x000000011010b824 */ /* 0x100fe200078e0a02 */
[C---:B--2---:R-:W-:Y:S01]  /*14c30*/  ISETP.GT.U32.AND P3, PT, R2.reuse, R21, PT ;  /* 0x000000150200720c */ /* 0x044fe20003f64070 */
[----:B------:R-:W-:Y:S01]  /*14c40*/  @!P2 IMAD.MOV R27, RZ, RZ, -R27 ;  /* 0x000000ffff1ba224 */ /* 0x000fe200078e0a1b */
[C---:B------:R-:W-:Y:S02]  /*14c50*/  ISETP.GT.U32.AND P0, PT, R2.reuse, R19, PT ;  /* 0x000000130200720c */ /* 0x040fe40003f04070 */
[C---:B------:R-:W-:Y:S02]  /*14c60*/  ISETP.GT.U32.AND P4, PT, R2.reuse, R17, PT ;  /* 0x000000110200720c */ /* 0x040fe40003f84070 */
[----:B------:R0:W-:Y:S07]  /*14c70*/  STL [R1+0xdc], R27 ;  /* 0x0000dc1b01007387 */ /* 0x0001ee0000100800 */
[----:B------:R-:W-:Y:S01]  /*14c80*/  @!P3 IMAD.IADD R21, R21, 0x1, -R2 ;  /* 0x000000011515b824 */ /* 0x000fe200078e0a02 */
[C---:B------:R-:W-:Y:S01]  /*14c90*/  ISETP.GT.U32.AND P3, PT, R2.reuse, R16, PT ;  /* 0x000000100200720c */ /* 0x040fe20003f64070 */
[----:B0-----:R-:W2:Y:S03]  /*14ca0*/  LDL.LU R27, [R1+0x5ce4] ;  /* 0x005ce400011b7983 */ /* 0x001ea60000300800 */
[----:B------:R-:W-:-:S02]  /*14cb0*/  ISETP.GT.U32.AND P1, PT, R2, R21, PT ;  /* 0x000000150200720c */ /* 0x000fc40003f24070 */
[C---:B------:R-:W-:Y:S01]  /*14cc0*/  ISETP.GT.U32.AND P5, PT, R2.reuse, R18, PT ;  /* 0x000000120200720c */ /* 0x040fe20003fa4070 */
[--C-:B------:R-:W-:Y:S01]  /*14cd0*/  @!P0 IMAD.IADD R19, R19, 0x1, -R2.reuse ;  /* 0x0000000113138824 */ /* 0x100fe200078e0a02 */
[----:B------:R-:W-:Y:S01]  /*14ce0*/  IABS R9, R9 ;  /* 0x0000000900097213 */ /* 0x000fe20000000000 */
[----:B------:R-:W-:Y:S01]  /*14cf0*/  @!P4 IMAD.IADD R17, R17, 0x1, -R2 ;  /* 0x000000011111c824 */ /* 0x000fe200078e0a02 */
[----:B------:R-:W-:-:S03]  /*14d00*/  ISETP.GT.U32.AND P0, PT, R2, R26, PT ;  /* 0x0000001a0200720c */ /* 0x000fc60003f04070 */
[----:B------:R-:W-:Y:S01]  /*14d10*/  @!P3 IMAD.IADD R16, R16, 0x1, -R2 ;  /* 0x000000011010b824 */ /* 0x000fe200078e0a02 */
[----:B------:R-:W-:Y:S01]  /*14d20*/  ISETP.GT.U32.AND P4, PT, R2, R24, PT ;  /* 0x000000180200720c */ /* 0x000fe20003f84070 */
[----:B------:R-:W-:-:S04]  /*14d30*/  IMAD.HI.U32 R8, R61, R9, RZ ;  /* 0x000000093d087227 */ /* 0x000fc800078e00ff */
[--C-:B------:R-:W-:Y:S02]  /*14d40*/  @!P1 IMAD.IADD R21, R21, 0x1, -R2.reuse ;  /* 0x0000000115159824 */ /* 0x100fe400078e0a02 */
[----:B------:R-:W-:Y:S01]  /*14d50*/  @!P5 IMAD.IADD R18, R18, 0x1, -R2 ;  /* 0x000000011212d824 */ /* 0x000fe200078e0a02 */
[----:B------:R-:W-:Y:S01]  /*14d60*/  ISETP.GT.U32.AND P5, PT, R2, R25, PT ;  /* 0x000000190200720c */ /* 0x000fe20003fa4070 */
[----:B------:R-:W-:Y:S02]  /*14d70*/  IMAD.MOV R8, RZ, RZ, -R8 ;  /* 0x000000ffff087224 */ /* 0x000fe400078e0a08 */
[----:B------:R-:W-:Y:S02]  /*14d80*/  @!P0 IMAD.IADD R26, R26, 0x1, -R2 ;  /* 0x000000011a1a8824 */ /* 0x000fe400078e0a02 */
[----:B------:R-:W-:Y:S02]  /*14d90*/  IMAD R9, R2, R8, R9 ;  /* 0x0000000802097224 */ /* 0x000fe400078e0209 */
[----:B------:R-:W-:-:S02]  /*14da0*/  IMAD.MOV.U32 R8, RZ, RZ, R16 ;  /* 0x000000ffff087224 */ /* 0x000fc400078e0010 */
[----:B------:R-:W-:-:S04]  /*14db0*/  @!P4 IMAD.IADD R24, R24, 0x1, -R2 ;  /* 0x000000011818c824 */ /* 0x000fc800078e0a02 */
[----:B------:R-:W-:Y:S01]  /*14dc0*/  @!P5 IMAD.IADD R25, R25, 0x1, -R2 ;  /* 0x000000011919d824 */ /* 0x000fe200078e0a02 */
[----:B---3--:R-:W-:-:S13]  /*14dd0*/  ISETP.GT.U32.AND P3, PT, R2, R23, PT ;  /* 0x000000170200720c */ /* 0x008fda0003f64070 */
[----:B------:R-:W-:Y:S01]  /*14de0*/  @!P3 IMAD.IADD R23, R23, 0x1, -R2 ;  /* 0x000000011717b824 */ /* 0x000fe200078e0a02 */
[----:B----4-:R-:W-:Y:S02]  /*14df0*/  ISETP.GE.AND P3, PT, R13, RZ, PT ;  /* 0x000000ff0d00720c */ /* 0x010fe40003f66270 */
[----:B-----5:R-:W-:Y:S02]  /*14e00*/  ISETP.GE.AND P1, PT, R15, RZ, PT ;  /* 0x000000ff0f00720c */ /* 0x020fe40003f26270 */
[----:B------:R-:W-:Y:S02]  /*14e10*/  ISETP.GT.U32.AND P2, PT, R2, R22, PT ;  /* 0x000000160200720c */ /* 0x000fe40003f44070 */
[----:B------:R-:W-:Y:S01]  /*14e20*/  ISETP.GE.AND P0, PT, R11, RZ, PT ;  /* 0x000000ff0b00720c */ /* 0x000fe20003f06270 */
[----:B------:R-:W-:-:S10]  /*14e30*/  IMAD.MOV.U32 R11, RZ, RZ, R17 ;  /* 0x000000ffff0b7224 */ /* 0x000fd400078e0011 */
[----:B------:R-:W-:Y:S01]  /*14e40*/  @!P2 IMAD.IADD R22, R22, 0x1, -R2 ;  /* 0x000000011616a824 */ /* 0x000fe200078e0a02 */
[----:B------:R-:W-:Y:S01]  /*14e50*/  ISETP.GE.AND P2, PT, R14, RZ, PT ;  /* 0x000000ff0e00720c */ /* 0x000fe20003f46270 */
[----:B------:R-:W-:Y:S01]  /*14e60*/  @!P1 IMAD.MOV R8, RZ, RZ, -R8 ;  /* 0x000000ffff089224 */ /* 0x000fe200078e0a08 */
[----:B------:R-:W-:Y:S01]  /*14e70*/  ISETP.GE.AND P4, PT, R10, RZ, PT ;  /* 0x000000ff0a00720c */ /* 0x000fe20003f86270 */
[----:B------:R-:W3:Y:S01]  /*14e80*/  LDL R14, [R1+0x5828] ;  /* 0x00582800010e7983 */ /* 0x000ee20000100800 */
[----:B------:R-:W-:Y:S01]  /*14e90*/  ISETP.GE.AND P5, PT, R12, RZ, PT ;  /* 0x000000ff0c00720c */ /* 0x000fe20003fa6270 */
[----:B------:R-:W-:Y:S02]  /*14ea0*/  IMAD.MOV.U32 R12, RZ, RZ, R18 ;  /* 0x000000ffff0c7224 */ /* 0x000fe400078e0012 */
[----:B------:R-:W4:Y:S06]  /*14eb0*/  LDL R10, [R1+0x5748] ;  /* 0x00574800010a7983 */ /* 0x000f2c0000100800 */
[----:B------:R-:W-:Y:S01]  /*14ec0*/  @!P2 IMAD.MOV R11, RZ, RZ, -R11 ;  /* 0x000000ffff0ba224 */ /* 0x000fe200078e0a0b */
[----:B------:R0:W-:Y:S01]  /*14ed0*/  STL [R1+0xd8], R8 ;  /* 0x0000d80801007387 */ /* 0x0001e20000100800 */
[----:B------:R-:W-:-:S03]  /*14ee0*/  @!P3 IMAD.MOV R12, RZ, RZ, -R12 ;  /* 0x000000ffff0cb224 */ /* 0x000fc600078e0a0c */
[----:B0-----:R-:W5:Y:S04]  /*14ef0*/  LDL R8, [R1+0x574c] ;  /* 0x00574c0001087983 */ /* 0x001f680000100800 */
[----:B------:R0:W-:Y:S04]  /*14f00*/  STL [R1+0xd4], R11 ;  /* 0x0000d40b01007387 */ /* 0x0001e80000100800 */
[----:B------:R-:W3:Y:S04]  /*14f10*/  LDL R15, [R1+0x5750] ;  /* 0x00575000010f7983 */ /* 0x000ee80000100800 */
[----:B------:R-:W3:Y:S01]  /*14f20*/  LDL R13, [R1+0x5758] ;  /* 0x00575800010d7983 */ /* 0x000ee20000100800 */
[----:B0-----:R-:W-:-:S04]  /*14f30*/  IMAD.MOV.U32 R11, RZ, RZ, R19 ;  /* 0x000000ffff0b7224 */ /* 0x001fc800078e0013 */
[----:B------:R-:W-:Y:S01]  /*14f40*/  @!P4 IMAD.MOV R11, RZ, RZ, -R11 ;  /* 0x000000ffff0bc224 */ /* 0x000fe200078e0a0b */
[----:B------:R0:W-:Y:S04]  /*14f50*/  STL [R1+0xd0], R12 ;  /* 0x0000d00c01007387 */ /* 0x0001e80000100800 */
[----:B0-----:R-:W3:Y:S04]  /*14f60*/  LDL R12, [R1+0x5760] ;  /* 0x00576000010c7983 */ /* 0x001ee80000100800 */
[----:B------:R0:W-:Y:S04]  /*14f70*/  STL [R1+0xcc], R11 ;  /* 0x0000cc0b01007387 */ /* 0x0001e80000100800 */
[----:B0-----:R-:W3:Y:S01]  /*14f80*/  LDL R11, [R1+0x5764] ;  /* 0x00576400010b7983 */ /* 0x001ee20000100800 */
[----:B------:R-:W-:-:S13]  /*14f90*/  ISETP.GT.U32.AND P6, PT, R2, R20, PT ;  /* 0x000000140200720c */ /* 0x000fda0003fc4070 */
[----:B------:R-:W-:Y:S01]  /*14fa0*/  @!P6 IMAD.IADD R20, R20, 0x1, -R2 ;  /* 0x000000011414e824 */ /* 0x000fe200078e0a02 */
[C---:B--2---:R-:W-:Y:S02]  /*14fb0*/  ISETP.GT.U32.AND P6, PT, R2.reuse, R27, PT ;  /* 0x0000001b0200720c */ /* 0x044fe40003fc4070 */
[C---:B------:R-:W-:Y:S01]  /*14fc0*/  ISETP.GT.U32.AND P2, PT, R2.reuse, R23, PT ;  /* 0x000000170200720c */ /* 0x040fe20003f44070 */
[----:B------:R-:W-:Y:S01]  /*14fd0*/  IMAD.MOV.U32 R17, RZ, RZ, R20 ;  /* 0x000000ffff117224 */ /* 0x000fe200078e0014 */
[C---:B------:R-:W-:Y:S02]  /*14fe0*/  ISETP.GT.U32.AND P4, PT, R2.reuse, R25, PT ;  /* 0x000000190200720c */ /* 0x040fe40003f84070 */
        /* <DEDUP_REMOVED lines=11> */
[--C-:B------:R-:W-:Y:S01]  /*150a0*/  @!P6 IMAD.IADD R26, R26, 0x1, -R2.reuse ;  /* 0x000000011a1ae824 */ /* 0x100fe200078e0a02 */
[----:B------:R-:W-:Y:S01]  /*150b0*/  ISETP.GT.U32.AND P6, PT, R2, R32, PT ;  /* 0x000000200200720c */ /* 0x000fe20003fc4070 */
[--C-:B------:R-:W-:Y:S01]  /*150c0*/  @!P1 IMAD.IADD R22, R22, 0x1, -R2.reuse ;  /* 0x0000000116169824 */ /* 0x100fe200078e0a02 */
[----:B------:R-:W-:Y:S01]  /*150d0*/  ISETP.GT.U32.AND P3, PT, R2, R30, PT ;  /* 0x0000001e0200720c */ /* 0x000fe20003f64070 */
[--C-:B------:R-:W-:Y:S02]  /*150e0*/  @!P5 IMAD.IADD R27, R27, 0x1, -R2.reuse ;  /* 0x000000011b1bd824 */ /* 0x100fe400078e0a02 */
[----:B------:R-:W-:Y:S02]  /*150f0*/  IMAD.MOV.U32 R16, RZ, RZ, R21 ;  /* 0x000000ffff107224 */ /* 0x000fe400078e0015 */
[--C-:B------:R-:W-:Y:S02]  /*15100*/  @!P2 IMAD.IADD R29, R29, 0x1, -R2.reuse ;  /* 0x000000011d1da824 */ /* 0x100fe400078e0a02 */
[----:B------:R-:W-:-:S04]  /*15110*/  @!P4 IMAD.IADD R31, R31, 0x1, -R2 ;  /* 0x000000011f1fc824 */ /* 0x000fc800078e0a02 */
[--C-:B------:R-:W-:Y:S02]  /*15120*/  @!P6 IMAD.IADD R32, R32, 0x1, -R2.reuse ;  /* 0x000000012020e824 */ /* 0x100fe400078e0a02 */
[----:B------:R-:W-:Y:S02]  /*15130*/  @!P3 IMAD.IADD R30, R30, 0x1, -R2 ;  /* 0x000000011e1eb824 */ /* 0x000fe400078e0a02 */
[----:B------:R-:W-:Y:S01]  /*15140*/  @!P0 IMAD.MOV R16, RZ, RZ, -R16 ;  /* 0x000000ffff108224 */ /* 0x000fe200078e0a10 */
[----:B------:R0:W-:Y:S04]  /*15150*/  STL [R1+0xc8], R17 ;  /* 0x0000c81101007387 */ /* 0x0001e80000100800 */
[----:B------:R1:W-:Y:S01]  /*15160*/  STL [R1+0xc4], R16 ;  /* 0x0000c41001007387 */ /* 0x0003e20000100800 */
[----:B----4-:R-:W-:-:S02]  /*15170*/  ISETP.GE.AND P1, PT, R10, RZ, PT ;  /* 0x000000ff0a00720c */ /* 0x010fc40003f26270 */
[----:B-----5:R-:W-:Y:S02]  /*15180*/  ISETP.GE.AND P5, PT, R8, RZ, PT ;  /* 0x000000ff0800720c */ /* 0x020fe40003fa6270 */
[----:B---3--:R-:W-:Y:S02]  /*15190*/  ISETP.GE.AND P2, PT, R15, RZ, PT ;  /* 0x000000ff0f00720c */ /* 0x008fe40003f46270 */
[----:B------:R-:W-:Y:S02]  /*151a0*/  ISETP.GE.AND P3, PT, R13, RZ, PT ;  /* 0x000000ff0d00720c */ /* 0x000fe40003f66270 */
[----:B------:R-:W-:Y:S01]  /*151b0*/  ISETP.GE.AND P4, PT, R12, RZ, PT ;  /* 0x000000ff0c00720c */ /* 0x000fe20003f86270 */
[----:B------:R-:W-:-:S06]  /*151c0*/  IMAD.MOV.U32 R12, RZ, RZ, R23 ;  /* 0x000000ffff0c7224 */ /* 0x000fcc00078e0017 */
[----:B------:R-:W-:Y:S01]  /*151d0*/  @!P5 IMAD.MOV R12, RZ, RZ, -R12 ;  /* 0x000000ffff0cd224 */ /* 0x000fe200078e0a0c */
[----:B------:R-:W-:Y:S01]  /*151e0*/  ISETP.GE.AND P6, PT, R11, RZ, PT ;  /* 0x000000ff0b00720c */ /* 0x000fe20003fc6270 */
[----:B------:R-:W-:-:S04]  /*151f0*/  IMAD.MOV.U32 R11, RZ, RZ, R22 ;  /* 0x000000ffff0b7224 */ /* 0x000fc800078e0016 */
[----:B------:R-:W-:-:S05]  /*15200*/  @!P1 IMAD.MOV R11, RZ, RZ, -R11 ;  /* 0x000000ffff0b9224 */ /* 0x000fca00078e0a0b */
[----:B------:R2:W-:Y:S04]  /*15210*/  STL [R1+0xc0], R11 ;  /* 0x0000c00b01007387 */ /* 0x0005e80000100800 */
[----:B0-----:R-:W3:Y:S04]  /*15220*/  LDL R17, [R1+0x5768] ;  /* 0x0057680001117983 */ /* 0x001ee80000100800 */
[----:B-1----:R-:W4:Y:S01]  /*15230*/  LDL R16, [R1+0x576c] ;  /* 0x00576c0001107983 */ /* 0x002f220000100800 */
[----:B--2---:R-:W-:-:S03]  /*15240*/  IMAD.MOV.U32 R11, RZ, RZ, R24 ;  /* 0x000000ffff0b7224 */ /* 0x004fc600078e0018 */
[----:B------:R-:W2:Y:S04]  /*15250*/  LDL R15, [R1+0x5770] ;  /* 0x00577000010f7983 */ /* 0x000ea80000100800 */
[----:B------:R0:W-:Y:S01]  /*15260*/  STL [R1+0xbc], R12 ;  /* 0x0000bc0c01007387 */ /* 0x0001e20000100800 */
[----:B------:R-:W-:Y:S02]  /*15270*/  @!P2 IMAD.MOV R11, RZ, RZ, -R11 ;  /* 0x000000ffff0ba224 */ /* 0x000fe400078e0a0b */
[----:B0-----:R-:W-:-:S03]  /*15280*/  IMAD.MOV.U32 R12, RZ, RZ, R25 ;  /* 0x000000ffff0c7224 */ /* 0x001fc600078e0019 */
[----:B------:R0:W-:Y:S01]  /*15290*/  STL [R1+0xb8], R11 ;  /* 0x0000b80b01007387 */ /* 0x0001e20000100800 */
[----:B------:R-:W-:-:S03]  /*152a0*/  @!P3 IMAD.MOV R12, RZ, RZ, -R12 ;  /* 0x000000ffff0cb224 */ /* 0x000fc600078e0a0c */
[----:B0-----:R-:W5:Y:S04]  /*152b0*/  LDL R11, [R1+0x5774] ;  /* 0x00577400010b7983 */ /* 0x001f680000100800 */
[----:B------:R0:W-:Y:S04]  /*152c0*/  STL [R1+0xb4], R12 ;  /* 0x0000b40c01007387 */ /* 0x0001e80000100800 */
[----:B------:R-:W5:Y:S04]  /*152d0*/  LDL R13, [R1+0x5784] ;  /* 0x00578400010d7983 */ /* 0x000f680000100800 */
[----:B0-----:R-:W5:Y:S01]  /*152e0*/  LDL R12, [R1+0x5780] ;  /* 0x00578000010c7983 */ /* 0x001f620000100800 */
[----:B------:R-:W-:-:S13]  /*152f0*/  ISETP.GT.U32.AND P0, PT, R2, R28, PT ;  /* 0x0000001c0200720c */ /* 0x000fda0003f04070 */
[----:B------:R-:W-:Y:S01]  /*15300*/  @!P0 IMAD.IADD R28, R28, 0x1, -R2 ;  /* 0x000000011c1c8824 */ /* 0x000fe200078e0a02 */
[C---:B------:R-:W-:Y:S02]  /*15310*/  ISETP.GT.U32.AND P0, PT, R2.reuse, R33, PT ;  /* 0x000000210200720c */ /* 0x040fe40003f04070 */
[C---:B------:R-:W-:Y:S01]  /*15320*/  ISETP.GT.U32.AND P2, PT, R2.reuse, R30, PT ;  /* 0x0000001e0200720c */ /* 0x040fe20003f44070 */
[----:B------:R-:W-:Y:S01]  /*15330*/  IMAD.MOV.U32 R18, RZ, RZ, R27 ;  /* 0x000000ffff127224 */ /* 0x000fe200078e001b */
[----:B------:R-:W-:-:S09]  /*15340*/  ISETP.GT.U32.AND P1, PT, R2, R29, PT ;  /* 0x0000001d0200720c */ /* 0x000fd20003f24070 */
[----:B------:R-:W-:Y:S01]  /*15350*/  @!P0 IMAD.IADD R33, R33, 0x1, -R2 ;  /* 0x0000000121218824 */ /* 0x000fe200078e0a02 */
[----:B------:R-:W-:-:S04]  /*15360*/  ISETP.GT.U32.AND P0, PT, R2, R28, PT ;  /* 0x0000001c0200720c */ /* 0x000fc80003f04070 */
[C---:B------:R-:W-:Y:S01]  /*15370*/  ISETP.GT.U32.AND P5, PT, R2.reuse, R33, PT ;  /* 0x000000210200720c */ /* 0x040fe20003fa4070 */
[----:B------:R-:W-:Y:S01]  /*15380*/  @!P6 IMAD.MOV R18, RZ, RZ, -R18 ;  /* 0x000000ffff12e224 */ /* 0x000fe200078e0a12 */
[----:B------:R-:W-:Y:S01]  /*15390*/  ISETP.GT.U32.AND P6, PT, R2, R34, PT ;  /* 0x000000220200720c */ /* 0x000fe20003fc4070 */
[----:B------:R-:W-:Y:S01]  /*153a0*/  @!P2 IMAD.IADD R30, R30, 0x1, -R2 ;  /* 0x000000011e1ea824 */ /* 0x000fe200078e0a02 */
[----:B------:R-:W-:-:S05]  /*153b0*/  ISETP.GT.U32.AND P2, PT, R2, R37, PT ;  /* 0x000000250200720c */ /* 0x000fca0003f44070 */
[--C-:B------:R-:W-:Y:S01]  /*153c0*/  @!P0 IMAD.IADD R28, R28, 0x1, -R2.reuse ;  /* 0x000000011c1c8824 */ /* 0x100fe200078e0a02 */
[C---:B------:R-:W-:Y:S01]  /*153d0*/  ISETP.GT.U32.AND P0, PT, R2.reuse, R35, PT ;  /* 0x000000230200720c */ /* 0x040fe20003f04070 */
[--C-:B------:R-:W-:Y:S02]  /*153e0*/  @!P1 IMAD.IADD R29, R29, 0x1, -R2.reuse ;  /* 0x000000011d1d9824 */ /* 0x100fe400078e0a02 */
[----:B------:R-:W-:Y:S01]  /*153f0*/  @!P5 IMAD.IADD R33, R33, 0x1, -R2 ;  /* 0x000000012121d824 */ /* 0x000fe200078e0a02 */
[C---:B------:R-:W-:Y:S02]  /*15400*/  ISETP.GT.U32.AND P3, PT, R2.reuse, R31, PT ;  /* 0x0000001f0200720c */ /* 0x040fe40003f64070 */
[----:B------:R-:W-:Y:S02]  /*15410*/  ISETP.GT.U32.AND P1, PT, R2, R36, PT ;  /* 0x000000240200720c */ /* 0x000fe40003f24070 */
[----:B------:R-:W-:Y:S01]  /*15420*/  IABS R10, R14 ;  /* 0x0000000e000a7213 */ /* 0x000fe20000000000 */
[----:B------:R-:W-:-:S02]  /*15430*/  IMAD.MOV.U32 R19, RZ, RZ, R26 ;  /* 0x000000ffff137224 */ /* 0x000fc400078e001a */
[--C-:B------:R-:W-:Y:S02]  /*15440*/  @!P6 IMAD.IADD R34, R34, 0x1, -R2.reuse ;  /* 0x000000012222e824 */ /* 0x100fe400078e0a02 */
[----:B------:R-:W-:Y:S02]  /*15450*/  @!P2 IMAD.IADD R37, R37, 0x1, -R2 ;  /* 0x000000012525a824 */ /* 0x000fe400078e0a02 */
[----:B------:R-:W-:-:S04]  /*15460*/  IMAD.HI.U32 R8, R61, R10, RZ ;  /* 0x0000000a3d087227 */ /* 0x000fc800078e00ff */
[----:B------:R-:W-:Y:S02]  /*15470*/  @!P0 IMAD.IADD R35, R35, 0x1, -R2 ;  /* 0x0000000123238824 */ /* 0x000fe400078e0a02 */
[----:B------:R-:W-:Y:S02]  /*15480*/  @!P4 IMAD.MOV R19, RZ, RZ, -R19 ;  /* 0x000000ffff13c224 */ /* 0x000fe400078e0a13 */
[----:B------:R-:W-:Y:S02]  /*15490*/  IMAD.MOV R8, RZ, RZ, -R8 ;  /* 0x000000ffff087224 */ /* 0x000fe400078e0a08 */
[--C-:B------:R-:W-:Y:S01]  /*154a0*/  @!P3 IMAD.IADD R31, R31, 0x1, -R2.reuse ;  /* 0x000000011f1fb824 */ /* 0x100fe200078e0a02 */
[----:B------:R-:W-:Y:S01]  /*154b0*/  STL [R1+0xb0], R19 ;  /* 0x0000b01301007387 */ /* 0x000fe20000100800 */
[----:B------:R-:W-:Y:S01]  /*154c0*/  @!P1 IMAD.IADD R36, R36, 0x1, -R2 ;  /* 0x0000000124249824 */ /* 0x000fe200078e0a02 */
[C---:B------:R-:W-:Y:S01]  /*154d0*/  ISETP.GT.U32.AND P3, PT, R2.reuse, R38, PT ;  /* 0x000000260200720c */ /* 0x040fe20003f64070 */
[----:B------:R-:W-:Y:S01]  /*154e0*/  IMAD R10, R2, R8, R10 ;  /* 0x00000008020a7224 */ /* 0x000fe200078e020a */
[----:B------:R-:W-:Y:S01]  /*154f0*/  STL [R1+0xac], R18 ;  /* 0x0000ac1201007387 */ /* 0x000fe20000100800 */
[----:B------:R-:W-:-:S03]  /*15500*/  IMAD.MOV.U32 R8, RZ, RZ, R29 ;  /* 0x000000ffff087224 */ /* 0x000fc600078e001d */
[----:B------:R-:W5:Y:S07]  /*15510*/  LDL R21, [R1+0x582c] ;  /* 0x00582c0001157983 */ /* 0x000f6e0000100800 */
[----:B------:R-:W-:Y:S01]  /*15520*/  @!P3 IMAD.IADD R38, R38, 0x1, -R2 ;  /* 0x000000012626b824 */ /* 0x000fe200078e0a02 */
[----:B---3--:R-:W-:Y:S02]  /*15530*/  ISETP.GE.AND P5, PT, R17, RZ, PT ;  /* 0x000000ff1100720c */ /* 0x008fe40003fa6270 */
[----:B------:R-:W3:Y:S01]  /*15540*/  LDL R17, [R1+0x578c] ;  /* 0x00578c0001117983 */ /* 0x000ee20000100800 */
[----:B----4-:R-:W-:-:S02]  /*15550*/  ISETP.GE.AND P6, PT, R16, RZ, PT ;  /* 0x000000ff1000720c */ /* 0x010fc40003fc6270 */
[----:B--2---:R-:W-:-:S11]  /*15560*/  ISETP.GE.AND P0, PT, R15, RZ, PT ;  /* 0x000000ff0f00720c */ /* 0x004fd60003f06270 */
[----:B------:R-:W-:Y:S01]  /*15570*/  @!P6 IMAD.MOV R8, RZ, RZ, -R8 ;  /* 0x000000ffff08e224 */ /* 0x000fe200078e0a08 */
[----:B-----5:R-:W-:Y:S02]  /*15580*/  ISETP.GE.AND P1, PT, R11, RZ, PT ;  /* 0x000000ff0b00720c */ /* 0x020fe40003f26270 */
[----:B------:R-:W2:Y:S01]  /*15590*/  LDL R11, [R1+0x5788] ;  /* 0x00578800010b7983 */ /* 0x000ea20000100800 */
[----:B------:R-:W-:Y:S01]  /*155a0*/  ISETP.GE.AND P2, PT, R12, RZ, PT ;  /* 0x000000ff0c00720c */ /* 0x000fe20003f46270 */
[----:B------:R-:W-:-:S04]  /*155b0*/  IMAD.MOV.U32 R12, RZ, RZ, R28 ;  /* 0x000000ffff0c7224 */ /* 0x000fc800078e001c */
[----:B------:R-:W-:-:S05]  /*155c0*/  @!P5 IMAD.MOV R12, RZ, RZ, -R12 ;  /* 0x000000ffff0cd224 */ /* 0x000fca00078e0a0c */
[----:B------:R0:W-:Y:S02]  /*155d0*/  STL [R1+0xa8], R12 ;  /* 0x0000a80c01007387 */ /* 0x0001e40000100800 */
[----:B0-----:R-:W-:Y:S02]  /*155e0*/  IMAD.MOV.U32 R12, RZ, RZ, R30 ;  /* 0x000000ffff0c7224 */ /* 0x001fe400078e001e */
[----:B------:R-:W-:Y:S02]  /*155f0*/  STL [R1+0xa4], R8 ;  /* 0x0000a40801007387 */ /* 0x000fe40000100800 */
[----:B------:R-:W-:Y:S02]  /*15600*/  @!P0 IMAD.MOV R12, RZ, RZ, -R12 ;  /* 0x000000ffff0c8224 */ /* 0x000fe400078e0a0c */
[----:B------:R-:W4:Y:S01]  /*15610*/  LDL R16, [R1+0x5790] ;  /* 0x0057900001107983 */ /* 0x000f220000100800 */
[----:B------:R-:W-:-:S03]  /*15620*/  ISETP.GE.AND P3, PT, R13, RZ, PT ;  /* 0x000000ff0d00720c */ /* 0x000fc60003f66270 */
[----:B------:R-:W5:Y:S04]  /*15630*/  LDL R15, [R1+0x5794] ;  /* 0x00579400010f7983 */ /* 0x000f680000100800 */
[----:B------:R0:W-:Y:S04]  /*15640*/  STL [R1+0xa0], R12 ;  /* 0x0000a00c01007387 */ /* 0x0001e80000100800 */
[----:B------:R-:W5:Y:S04]  /*15650*/  LDL R13, [R1+0x5798] ;  /* 0x00579800010d7983 */ /* 0x000f680000100800 */
[----:B0-----:R-:W5:Y:S01]  /*15660*/  LDL R12, [R1+0x579c] ;  /* 0x00579c00010c7983 */ /* 0x001f620000100800 */
[----:B------:R-:W-:Y:S01]  /*15670*/  ISETP.GT.U32.AND P4, PT, R2, R32, PT ;  /* 0x000000200200720c */ /* 0x000fe20003f84070 */
[----:B------:R-:W-:-:S12]  /*15680*/  IMAD.MOV.U32 R8, RZ, RZ, R31 ;  /* 0x000000ffff087224 */ /* 0x000fd800078e001f */
[----:B------:R-:W-:Y:S01]  /*15690*/  @!P4 IMAD.IADD R32, R32, 0x1, -R2 ;  /* 0x000000012020c824 */ /* 0x000fe200078e0a02 */
[----:B------:R-:W-:-:S03]  /*156a0*/  ISETP.GT.U32.AND P4, PT, R2, R39, PT ;  /* 0x000000270200720c */ /* 0x000fc60003f84070 */
[----:B------:R-:W-:Y:S01]  /*156b0*/  IMAD.MOV.U32 R18, RZ, RZ, R32 ;  /* 0x000000ffff127224 */ /* 0x000fe200078e0020 */
[C---:B------:R-:W-:Y:S01]  /*156c0*/  ISETP.GT.U32.AND P5, PT, R2.reuse, R35, PT ;  /* 0x000000230200720c */ /* 0x040fe20003fa4070 */
[----:B------:R-:W-:Y:S02]  /*156d0*/  @!P1 IMAD.MOV R8, RZ, RZ, -R8 ;  /* 0x000000ffff089224 */ /* 0x000fe400078e0a08 */
[----:B------:R-:W-:Y:S01]  /*156e0*/  @!P2 IMAD.MOV R18, RZ, RZ, -R18 ;  /* 0x000000ffff12a224 */ /* 0x000fe200078e0a12 */
[C---:B------:R-:W-:Y:S02]  /*156f0*/  ISETP.GT.U32.AND P2, PT, R2.reuse, R38, PT ;  /* 0x000000260200720c */ /* 0x040fe40003f44070 */
[C---:B------:R-:W-:Y:S02]  /*15700*/  ISETP.GT.U32.AND P1, PT, R2.reuse, R37, PT ;  /* 0x000000250200720c */ /* 0x040fe40003f24070 */
[C---:B------:R-:W-:Y:S01]  /*15710*/  ISETP.GT.U32.AND P0, PT, R2.reuse, R36, PT ;  /* 0x000000240200720c */ /* 0x040fe20003f04070 */
[----:B------:R-:W-:Y:S01]  /*15720*/  @!P4 IMAD.IADD R39, R39, 0x1, -R2 ;  /* 0x000000012727c824 */ /* 0x000fe200078e0a02 */
[----:B------:R-:W-:-:S04]  /*15730*/  ISETP.GT.U32.AND P4, PT, R2, R34, PT ;  /* 0x000000220200720c */ /* 0x000fc80003f84070 */
[----:B------:R-:W-:Y:S01]  /*15740*/  ISETP.GT.U32.AND P6, PT, R2, R39, PT ;  /* 0x000000270200720c */ /* 0x000fe20003fc4070 */
[--C-:B------:R-:W-:Y:S02]  /*15750*/  @!P5 IMAD.IADD R35, R35, 0x1, -R2.reuse ;  /* 0x000000012323d824 */ /* 0x100fe400078e0a02 */
[--C-:B------:R-:W-:Y:S01]  /*15760*/  @!P2 IMAD.IADD R38, R38, 0x1, -R2.reuse ;  /* 0x000000012626a824 */ /* 0x100fe200078e0a02 */
[C---:B------:R-:W-:Y:S01]  /*15770*/  ISETP.GT.U32.AND P2, PT, R2.reuse, R44, PT ;  /* 0x0000002c0200720c */ /* 0x040fe20003f44070 */
[--C-:B------:R-:W-:Y:S01]  /*15780*/  @!P1 IMAD.IADD R37, R37, 0x1, -R2.reuse ;  /* 0x0000000125259824 */ /* 0x100fe200078e0a02 */
[----:B------:R-:W-:Y:S01]  /*15790*/  ISETP.GT.U32.AND P5, PT, R2, R41, PT ;  /* 0x000000290200720c */ /* 0x000fe20003fa4070 */
[--C-:B------:R-:W-:Y:S01]  /*157a0*/  @!P0 IMAD.IADD R36, R36, 0x1, -R2.reuse ;  /* 0x0000000124248824 */ /* 0x100fe200078e0a02 */
[----:B------:R-:W-:Y:S01]  /*157b0*/  ISETP.GT.U32.AND P1, PT, R2, R43, PT ;  /* 0x0000002b0200720c */ /* 0x000fe20003f24070 */
[----:B------:R-:W-:Y:S01]  /*157c0*/  @!P4 IMAD.IADD R34, R34, 0x1, -R2 ;  /* 0x000000012222c824 */ /* 0x000fe200078e0a02 */
[----:B------:R-:W-:-:S03]  /*157d0*/  ISETP.GT.U32.AND P0, PT, R2, R42, PT ;  /* 0x0000002a0200720c */ /* 0x000fc60003f04070 */
[--C-:B------:R-:W-:Y:S01]  /*157e0*/  @!P6 IMAD.IADD R39, R39, 0x1, -R2.reuse ;  /* 0x000000012727e824 */ /* 0x100fe200078e0a02 */
[----:B------:R0:W-:Y:S03]  /*157f0*/  STL [R1+0x9c], R8 ;  /* 0x00009c0801007387 */ /* 0x0001e60000100800 */
[--C-:B------:R-:W-:Y:S02]  /*15800*/  @!P2 IMAD.IADD R44, R44, 0x1, -R2.reuse ;  /* 0x000000012c2ca824 */ /* 0x100fe400078e0a02 */
[--C-:B------:R-:W-:Y:S02]  /*15810*/  @!P5 IMAD.IADD R41, R41, 0x1, -R2.reuse ;  /* 0x000000012929d824 */ /* 0x100fe400078e0a02 */
[----:B------:R-:W-:Y:S02]  /*15820*/  @!P1 IMAD.IADD R43, R43, 0x1, -R2 ;  /* 0x000000012b2b9824 */ /* 0x000fe400078e0a02 */
[----:B0-----:R-:W-:-:S02]  /*15830*/  IMAD.MOV.U32 R8, RZ, RZ, R33 ;  /* 0x000000ffff087224 */ /* 0x001fc400078e0021 */
[----:B------:R-:W-:Y:S02]  /*15840*/  @!P0 IMAD.IADD R42, R42, 0x1, -R2 ;  /* 0x000000012a2a8824 */ /* 0x000fe400078e0a02 */
[----:B------:R-:W-:Y:S01]  /*15850*/  @!P3 IMAD.MOV R8, RZ, RZ, -R8 ;  /* 0x000000ffff08b224 */ /* 0x000fe200078e0a08 */
[----:B------:R0:W-:Y:S04]  /*15860*/  STL [R1+0x98], R18 ;  /* 0x0000981201007387 */ /* 0x0001e80000100800 */
[----:B------:R-:W-:Y:S01]  /*15870*/  STL [R1+0x94], R8 ;  /* 0x0000940801007387 */ /* 0x000fe20000100800 */
[----:B---3--:R-:W-:Y:S02]  /*15880*/  ISETP.GE.AND P6, PT, R17, RZ, PT ;  /* 0x000000ff1100720c */ /* 0x008fe40003fc6270 */
[----:B--2---:R-:W-:-:S02]  /*15890*/  ISETP.GE.AND P4, PT, R11, RZ, PT ;  /* 0x000000ff0b00720c */ /* 0x004fc40003f86270 */
[----:B----4-:R-:W-:Y:S02]  /*158a0*/  ISETP.GE.AND P5, PT, R16, RZ, PT ;  /* 0x000000ff1000720c */ /* 0x010fe40003fa6270 */
[----:B-----5:R-:W-:Y:S02]  /*158b0*/  ISETP.GE.AND P0, PT, R15, RZ, PT ;  /* 0x000000ff0f00720c */ /* 0x020fe40003f06270 */
[----:B------:R-:W-:Y:S01]  /*158c0*/  ISETP.GE.AND P1, PT, R13, RZ, PT ;  /* 0x000000ff0d00720c */ /* 0x000fe20003f26270 */
[----:B------:R-:W-:Y:S01]  /*158d0*/  IMAD.MOV.U32 R13, RZ, RZ, R35 ;  /* 0x000000ffff0d7224 */ /* 0x000fe200078e0023 */
[----:B------:R-:W-:Y:S01]  /*158e0*/  ISETP.GE.AND P2, PT, R12, RZ, PT ;  /* 0x000000ff0c00720c */ /* 0x000fe20003f46270 */
[----:B------:R-:W-:Y:S02]  /*158f0*/  IMAD.MOV.U32 R12, RZ, RZ, R34 ;  /* 0x000000ffff0c7224 */ /* 0x000fe400078e0022 */
[----:B------:R-:W-:Y:S02]  /*15900*/  @!P6 IMAD.MOV R13, RZ, RZ, -R13 ;  /* 0x000000ffff0de224 */ /* 0x000fe400078e0a0d */
[----:B------:R-:W-:-:S05]  /*15910*/  @!P4 IMAD.MOV R12, RZ, RZ, -R12 ;  /* 0x000000ffff0cc224 */ /* 0x000fca00078e0a0c */
[----:B------:R1:W-:Y:S04]  /*15920*/  STL [R1+0x90], R12 ;  /* 0x0000900c01007387 */ /* 0x0003e80000100800 */
[----:B0-----:R-:W2:Y:S04]  /*15930*/  LDL R18, [R1+0x57a0] ;  /* 0x0057a00001127983 */ /* 0x001ea80000100800 */
[----:B------:R-:W3:Y:S01]  /*15940*/  LDL R17, [R1+0x57a4] ;  /* 0x0057a40001117983 */ /* 0x000ee20000100800 */
[----:B-1----:R-:W-:-:S03]  /*15950*/  IMAD.MOV.U32 R12, RZ, RZ, R36 ;  /* 0x000000ffff0c7224 */ /* 0x002fc600078e0024 */
[----:B------:R-:W4:Y:S04]  /*15960*/  LDL R16, [R1+0x57b0] ;  /* 0x0057b00001107983 */ /* 0x000f280000100800 */
        /* <DEDUP_REMOVED lines=11> */
[C---:B------:R-:W-:Y:S01]  /*15a20*/  ISETP.GT.U32.AND P3, PT, R2.reuse, R45, PT ;  /* 0x0000002d0200720c */ /* 0x040fe20003f64070 */
[----:B------:R-:W-:Y:S01]  /*15a30*/  IMAD.MOV.U32 R20, RZ, RZ, R38 ;  /* 0x000000ffff147224 */ /* 0x000fe200078e0026 */
[----:B------:R-:W-:-:S03]  /*15a40*/  ISETP.GT.U32.AND P5, PT, R2, R42, PT ;  /* 0x0000002a0200720c */ /* 0x000fc60003fa4070 */
[----:B------:R-:W-:Y:S01]  /*15a50*/  @!P1 IMAD.MOV R20, RZ, RZ, -R20 ;  /* 0x000000ffff149224 */ /* 0x000fe200078e0a14 */
[----:B------:R-:W-:-:S07]  /*15a60*/  ISETP.GT.U32.AND P4, PT, R2, R41, PT ;  /* 0x000000290200720c */ /* 0x000fce0003f84070 */
[----:B------:R-:W-:Y:S01]  /*15a70*/  @!P3 IMAD.IADD R45, R45, 0x1, -R2 ;  /* 0x000000012d2db824 */ /* 0x000fe200078e0a02 */
[----:B------:R-:W-:Y:S01]  /*15a80*/  ISETP.GT.U32.AND P3, PT, R2, R40, PT ;  /* 0x000000280200720c */ /* 0x000fe20003f64070 */
[----:B------:R-:W-:-:S03]  /*15a90*/  IMAD.MOV.U32 R19, RZ, RZ, R39 ;  /* 0x000000ffff137224 */ /* 0x000fc600078e0027 */
        /* <DEDUP_REMOVED lines=8> */
[--C-:B------:R-:W-:Y:S01]  /*15b20*/  @!P1 IMAD.IADD R45, R45, 0x1, -R2.reuse ;  /* 0x000000012d2d9824 */ /* 0x100fe200078e0a02 */
[----:B------:R-:W-:Y:S02]  /*15b30*/  ISETP.GT.U32.AND P4, PT, R2, R48, PT ;  /* 0x000000300200720c */ /* 0x000fe40003f84070 */
[----:B------:R-:W-:Y:S01]  /*15b40*/  IABS R11, R21 ;  /* 0x00000015000b7213 */ /* 0x000fe20000000000 */
[--C-:B------:R-:W-:Y:S02]  /*15b50*/  @!P2 IMAD.IADD R46, R46, 0x1, -R2.reuse ;  /* 0x000000012e2ea824 */ /* 0x100fe400078e0a02 */
[----:B------:R-:W-:Y:S01]  /*15b60*/  @!P5 IMAD.IADD R49, R49, 0x1, -R2 ;  /* 0x000000013131d824 */ /* 0x000fe200078e0a02 */
[----:B------:R-:W-:Y:S01]  /*15b70*/  ISETP.GT.U32.AND P0, PT, R2, R43, PT ;  /* 0x0000002b0200720c */ /* 0x000fe20003f04070 */
[----:B------:R-:W-:-:S04]  /*15b80*/  IMAD.HI.U32 R8, R61, R11, RZ ;  /* 0x0000000b3d087227 */ /* 0x000fc800078e00ff */
[----:B------:R-:W-:Y:S02]  /*15b90*/  @!P3 IMAD.IADD R47, R47, 0x1, -R2 ;  /* 0x000000012f2fb824 */ /* 0x000fe400078e0a02 */
[----:B------:R-:W-:Y:S01]  /*15ba0*/  IMAD.MOV R8, RZ, RZ, -R8 ;  /* 0x000000ffff087224 */ /* 0x000fe200078e0a08 */
[----:B------:R-:W-:Y:S01]  /*15bb0*/  STL [R1+0x80], R20 ;  /* 0x0000801401007387 */ /* 0x000fe20000100800 */
[--C-:B------:R-:W-:Y:S02]  /*15bc0*/  @!P4 IMAD.IADD R48, R48, 0x1, -R2.reuse ;  /* 0x000000013030c824 */ /* 0x100fe400078e0a02 */
[C---:B------:R-:W-:Y:S01]  /*15bd0*/  IMAD R11, R2.reuse, R8, R11 ;  /* 0x00000008020b7224 */ /* 0x040fe200078e020b */
[----:B------:R0:W-:Y:S01]  /*15be0*/  STL [R1+0x7c], R19 ;  /* 0x00007c1301007387 */ /* 0x0001e20000100800 */
[----:B------:R-:W-:Y:S02]  /*15bf0*/  IMAD.MOV.U32 R8, RZ, RZ, R41 ;  /* 0x000000ffff087224 */ /* 0x000fe400078e0029 */
[----:B------:R-:W-:Y:S01]  /*15c00*/  @!P0 IMAD.IADD R43, R43, 0x1, -R2 ;  /* 0x000000012b2b8824 */ /* 0x000fe200078e0a02 */
[----:B------:R-:W-:Y:S01]  /*15c10*/  ISETP.GT.U32.AND P0, PT, R2, R50, PT ;  /* 0x000000320200720c */ /* 0x000fe20003f04070 */
[----:B0-----:R-:W5:-:S12]  /*15c20*/  LDL R19, [R1+0x57c4] ;  /* 0x0057c40001137983 */ /* 0x001f580000100800 */
[----:B------:R-:W-:Y:S01]  /*15c30*/  @!P0 IMAD.IADD R50, R50, 0x1, -R2 ;  /* 0x0000000132328824 */ /* 0x000fe200078e0a02 */
[----:B--2---:R-:W-:Y:S02]  /*15c40*/  ISETP.GE.AND P1, PT, R18, RZ, PT ;  /* 0x000000ff1200720c */ /* 0x004fe40003f26270 */
[----:B------:R-:W2:Y:S01]  /*15c50*/  LDL R18, [R1+0x107c] ;  /* 0x00107c0001127983 */ /* 0x000ea20000100800 */
[----:B---3--:R-:W-:Y:S02]  /*15c60*/  ISETP.GE.AND P2, PT, R17, RZ, PT ;  /* 0x000000ff1100720c */ /* 0x008fe40003f46270 */
[----:B----4-:R-:W-:-:S11]  /*15c70*/  ISETP.GE.AND P3, PT, R16, RZ, PT ;  /* 0x000000ff1000720c */ /* 0x010fd60003f66270 */
[----:B------:R-:W-:Y:S01]  /*15c80*/  @!P2 IMAD.MOV R8, RZ, RZ, -R8 ;  /* 0x000000ffff08a224 */ /* 0x000fe200078e0a08 */
[----:B-----5:R-:W-:Y:S02]  /*15c90*/  ISETP.GE.AND P4, PT, R12, RZ, PT ;  /* 0x000000ff0c00720c */ /* 0x020fe40003f86270 */
[----:B------:R-:W3:Y:S01]  /*15ca0*/  LDL R12, [R1+0x57c0] ;  /* 0x0057c000010c7983 */ /* 0x000ee20000100800 */
[----:B------:R-:W-:Y:S01]  /*15cb0*/  ISETP.GE.AND P5, PT, R13, RZ, PT ;  /* 0x000000ff0d00720c */ /* 0x000fe20003fa6270 */
[----:B------:R-:W-:-:S04]  /*15cc0*/  IMAD.MOV.U32 R13, RZ, RZ, R40 ;  /* 0x000000ffff0d7224 */ /* 0x000fc800078e0028 */
[----:B------:R-:W-:-:S05]  /*15cd0*/  @!P1 IMAD.MOV R13, RZ, RZ, -R13 ;  /* 0x000000ffff0d9224 */ /* 0x000fca00078e0a0d */
[----:B------:R0:W-:Y:S02]  /*15ce0*/  STL [R1+0x78], R13 ;  /* 0x0000780d01007387 */ /* 0x0001e40000100800 */
[----:B0-----:R-:W-:Y:S02]  /*15cf0*/  IMAD.MOV.U32 R13, RZ, RZ, R42 ;  /* 0x000000ffff0d7224 */ /* 0x001fe400078e002a */
[----:B------:R-:W-:Y:S02]  /*15d00*/  STL [R1+0x54], R8 ;  /* 0x0000540801007387 */ /* 0x000fe40000100800 */
[----:B------:R-:W-:Y:S02]  /*15d10*/  @!P3 IMAD.MOV R13, RZ, RZ, -R13 ;  /* 0x000000ffff0db224 */ /* 0x000fe400078e0a0d */
[----:B------:R-:W4:Y:S04]  /*15d20*/  LDL R17, [R1+0x57c8] ;  /* 0x0057c80001117983 */ /* 0x000f280000100800 */
[----:B------:R-:W5:Y:S04]  /*15d30*/  LDL R16, [R1+0x57cc] ;  /* 0x0057cc0001107983 */ /* 0x000f680000100800 */
[----:B------:R0:W-:Y:S01]  /*15d40*/  STL [R1+0x50], R13 ;  /* 0x0000500d01007387 */ /* 0x0001e20000100800 */
[----:B------:R-:W-:-:S03]  /*15d50*/  ISETP.GE.AND P0, PT, R15, RZ, PT ;  /* 0x000000ff0f00720c */ /* 0x000fc60003f06270 */
[----:B------:R-:W2:Y:S04]  /*15d60*/  LDL R15, [R1+0x57d0] ;  /* 0x0057d000010f7983 */ /* 0x000ea80000100800 */
        /* <DEDUP_REMOVED lines=8> */
[C---:B------:R-:W-:Y:S01]  /*15df0*/  ISETP.GT.U32.AND P6, PT, R2.reuse, R50, PT ;  /* 0x000000320200720c */ /* 0x040fe20003fc4070 */
[----:B------:R-:W-:Y:S01]  /*15e00*/  @!P4 IMAD.MOV R8, RZ, RZ, -R8 ;  /* 0x000000ffff08c224 */ /* 0x000fe200078e0a08 */
[C---:B------:R-:W-:Y:S01]  /*15e10*/  ISETP.GT.U32.AND P4, PT, R2.reuse, R49, PT ;  /* 0x000000310200720c */ /* 0x040fe20003f84070 */
[----:B------:R-:W-:Y:S02]  /*15e20*/  IMAD.MOV.U32 R20, RZ, RZ, R44 ;  /* 0x000000ffff147224 */ /* 0x000fe400078e002c */
[----:B------:R-:W-:Y:S02]  /*15e30*/  @!P2 IMAD.IADD R47, R47, 0x1, -R2 ;  /* 0x000000012f2fa824 */ /* 0x000fe400078e0a02 */
[----:B------:R-:W-:Y:S01]  /*15e40*/  @!P5 IMAD.MOV R20, RZ, RZ, -R20 ;  /* 0x000000ffff14d224 */ /* 0x000fe200078e0a14 */
[C---:B------:R-:W-:Y:S02]  /*15e50*/  ISETP.GT.U32.AND P5, PT, R2.reuse, R51, PT ;  /* 0x000000330200720c */ /* 0x040fe40003fa4070 */
[----:B------:R-:W-:-:S03]  /*15e60*/  ISETP.GT.U32.AND P2, PT, R2, R53, PT ;  /* 0x000000350200720c */ /* 0x000fc60003f44070 */
[--C-:B------:R-:W-:Y:S01]  /*15e70*/  @!P6 IMAD.IADD R50, R50, 0x1, -R2.reuse ;  /* 0x000000013232e824 */ /* 0x100fe200078e0a02 */
[C---:B------:R-:W-:Y:S02]  /*15e80*/  ISETP.GT.U32.AND P6, PT, R2.reuse, R56, PT ;  /* 0x000000380200720c */ /* 0x040fe40003fc4070 */
[----:B------:R-:W-:Y:S01]  /*15e90*/  ISETP.GT.U32.AND P3, PT, R2, R48, PT ;  /* 0x000000300200720c */ /* 0x000fe20003f64070 */
[--C-:B------:R-:W-:Y:S02]  /*15ea0*/  @!P1 IMAD.IADD R46, R46, 0x1, -R2.reuse ;  /* 0x000000012e2e9824 */ /* 0x100fe400078e0a02 */
[--C-:B------:R-:W-:Y:S01]  /*15eb0*/  @!P4 IMAD.IADD R49, R49, 0x1, -R2.reuse ;  /* 0x000000013131c824 */ /* 0x100fe200078e0a02 */
[----:B------:R-:W-:Y:S01]  /*15ec0*/  ISETP.GT.U32.AND P4, PT, R2, R55, PT ;  /* 0x000000370200720c */ /* 0x000fe20003f84070 */
[----:B------:R0:W-:Y:S01]  /*15ed0*/  STL [R1+0x48], R8 ;  /* 0x0000480801007387 */ /* 0x0001e20000100800 */
[--C-:B------:R-:W-:Y:S01]  /*15ee0*/  @!P5 IMAD.IADD R51, R51, 0x1, -R2.reuse ;  /* 0x000000013333d824 */ /* 0x100fe200078e0a02 */
[----:B------:R-:W-:Y:S01]  /*15ef0*/  ISETP.GE.AND P5, PT, R19, RZ, PT ;  /* 0x000000ff1300720c */ /* 0x000fe20003fa6270 */
[----:B------:R-:W-:-:S03]  /*15f00*/  @!P2 IMAD.IADD R53, R53, 0x1, -R2 ;  /* 0x000000013535a824 */ /* 0x000fc600078e0a02 */
[--C-:B------:R-:W-:Y:S02]  /*15f10*/  @!P6 IMAD.IADD R56, R56, 0x1, -R2.reuse ;  /* 0x000000013838e824 */ /* 0x100fe400078e0a02 */
[----:B0-----:R-:W-:Y:S02]  /*15f20*/  IMAD.MOV.U32 R8, RZ, RZ, R45 ;  /* 0x000000ffff087224 */ /* 0x001fe400078e002d */
[----:B------:R-:W-:Y:S01]  /*15f30*/  @!P3 IMAD.IADD R48, R48, 0x1, -R2 ;  /* 0x000000013030b824 */ /* 0x000fe200078e0a02 */
[----:B------:R-:W-:Y:S01]  /*15f40*/  ISETP.GT.U32.AND P3, PT, R2, R54, PT ;  /* 0x000000360200720c */ /* 0x000fe20003f64070 */
[----:B------:R-:W-:Y:S01]  /*15f50*/  @!P0 IMAD.MOV R8, RZ, RZ, -R8 ;  /* 0x000000ffff088224 */ /* 0x000fe200078e0a08 */
[----:B------:R0:W-:Y:S01]  /*15f60*/  STL [R1+0x44], R20 ;  /* 0x0000441401007387 */ /* 0x0001e20000100800 */
[----:B------:R-:W-:-:S03]  /*15f70*/  @!P4 IMAD.IADD R55, R55, 0x1, -R2 ;  /* 0x000000013737c824 */ /* 0x000fc600078e0a02 */
[----:B------:R-:W-:Y:S04]  /*15f80*/  STL [R1+0x40], R8 ;  /* 0x0000400801007387 */ /* 0x000fe80000100800 */
[----:B------:R-:W2:Y:S04]  /*15f90*/  LDL R19, [R1+0x57e4] ;  /* 0x0057e40001137983 */ /* 0x000ea80000100800 */
[----:B0-----:R-:W2:Y:S01]  /*15fa0*/  LDL R20, [R1+0x57e0] ;  /* 0x0057e00001147983 */ /* 0x001ea20000100800 */
[----:B------:R-:W-:Y:S01]  /*15fb0*/  @!P3 IMAD.IADD R54, R54, 0x1, -R2 ;  /* 0x000000013636b824 */ /* 0x000fe200078e0a02 */
[----:B---3--:R-:W-:-:S02]  /*15fc0*/  ISETP.GE.AND P1, PT, R12, RZ, PT ;  /* 0x000000ff0c00720c */ /* 0x008fc40003f26270 */
[----:B----4-:R-:W-:Y:S02]  /*15fd0*/  ISETP.GE.AND P2, PT, R17, RZ, PT ;  /* 0x000000ff1100720c */ /* 0x010fe40003f46270 */
[----:B-----5:R-:W-:Y:S01]  /*15fe0*/  ISETP.GE.AND P6, PT, R13, RZ, PT ;  /* 0x000000ff0d00720c */ /* 0x020fe20003fc6270 */
[----:B------:R-:W-:-:S08]  /*15ff0*/  IMAD.MOV.U32 R13, RZ, RZ, R46 ;  /* 0x000000ffff0d7224 */ /* 0x000fd000078e002e */
[----:B------:R-:W-:Y:S01]  /*16000*/  @!P1 IMAD.MOV R13, RZ, RZ, -R13 ;  /* 0x000000ffff0d9224 */ /* 0x000fe200078e0a0d */
[----:B--2---:R-:W-:Y:S01]  /*16010*/  ISETP.GE.AND P4, PT, R15, RZ, PT ;  /* 0x000000ff0f00720c */ /* 0x004fe20003f86270 */
[----:B------:R-:W-:-:S03]  /*16020*/  IMAD.MOV.U32 R15, RZ, RZ, R47 ;  /* 0x000000ffff0f7224 */ /* 0x000fc600078e002f */
[----:B------:R0:W-:Y:S01]  /*16030*/  STL [R1+0x3c], R13 ;  /* 0x00003c0d01007387 */ /* 0x0001e20000100800 */
[----:B------:R-:W-:Y:S01]  /*16040*/  @!P5 IMAD.MOV R15, RZ, RZ, -R15 ;  /* 0x000000ffff0fd224 */ /* 0x000fe200078e0a0f */
[----:B------:R-:W-:Y:S02]  /*16050*/  ISETP.GE.AND P3, PT, R16, RZ, PT ;  /* 0x000000ff1000720c */ /* 0x000fe40003f66270 */
[----:B------:R-:W2:Y:S04]  /*16060*/  LDL R17, [R1+0x57e8] ;  /* 0x0057e80001117983 */ /* 0x000ea80000100800 */
[----:B------:R-:W3:Y:S01]  /*16070*/  LDL R16, [R1+0x57ec] ;  /* 0x0057ec0001107983 */ /* 0x000ee20000100800 */
[----:B0-----:R-:W-:-:S04]  /*16080*/  IMAD.MOV.U32 R13, RZ, RZ, R48 ;  /* 0x000000ffff0d7224 */ /* 0x001fc800078e0030 */
[----:B------:R-:W-:Y:S01]  /*16090*/  @!P2 IMAD.MOV R13, RZ, RZ, -R13 ;  /* 0x000000ffff0da224 */ /* 0x000fe200078e0a0d */
[----:B------:R0:W-:Y:S04]  /*160a0*/  STL [R1+0x38], R15 ;  /* 0x0000380f01007387 */ /* 0x0001e80000100800 */
[----:B------:R1:W-:Y:S04]  /*160b0*/  STL [R1+0x34], R13 ;  /* 0x0000340d01007387 */ /* 0x0003e80000100800 */
[----:B0-----:R-:W4:Y:S04]  /*160c0*/  LDL R15, [R1+0x57f4] ;  /* 0x0057f400010f7983 */ /* 0x001f280000100800 */
[----:B-1----:R-:W5:Y:S01]  /*160d0*/  LDL R13, [R1+0x57f0] ;  /* 0x0057f000010d7983 */ /* 0x002f620000100800 */
[C---:B------:R-:W-:Y:S01]  /*160e0*/  ISETP.GT.U32.AND P0, PT, R2.reuse, R52, PT ;  /* 0x000000340200720c */ /* 0x040fe20003f04070 */
[----:B------:R-:W-:Y:S01]  /*160f0*/  IMAD.MOV.U32 R23, RZ, RZ, R50 ;  /* 0x000000ffff177224 */ /* 0x000fe200078e0032 */
[----:B------:R-:W-:-:S11]  /*16100*/  ISETP.GT.U32.AND P1, PT, R2, R53, PT ;  /* 0x000000350200720c */ /* 0x000fd60003f24070 */
[----:B------:R-:W-:Y:S01]  /*16110*/  @!P0 IMAD.IADD R52, R52, 0x1, -R2 ;  /* 0x0000000134348824 */ /* 0x000fe200078e0a02 */
[C---:B------:R-:W-:Y:S01]  /*16120*/  ISETP.GT.U32.AND P0, PT, R2.reuse, R57, PT ;  /* 0x000000390200720c */ /* 0x040fe20003f04070 */
[----:B------:R-:W-:Y:S01]  /*16130*/  @!P4 IMAD.MOV R23, RZ, RZ, -R23 ;  /* 0x000000ffff17c224 */ /* 0x000fe200078e0a17 */
[C---:B------:R-:W-:Y:S02]  /*16140*/  ISETP.GT.U32.AND P2, PT, R2.reuse, R54, PT ;  /* 0x000000360200720c */ /* 0x040fe40003f44070 */
[----:B------:R-:W-:-:S09]  /*16150*/  ISETP.GT.U32.AND P4, PT, R2, R56, PT ;  /* 0x000000380200720c */ /* 0x000fd20003f84070 */
[--C-:B------:R-:W-:Y:S01]  /*16160*/  @!P0 IMAD.IADD R57, R57, 0x1, -R2.reuse ;  /* 0x0000000139398824 */ /* 0x100fe200078e0a02 */
[C---:B------:R-:W-:Y:S01]  /*16170*/  ISETP.GT.U32.AND P0, PT, R2.reuse, R52, PT ;  /* 0x000000340200720c */ /* 0x040fe20003f04070 */
[--C-:B------:R-:W-:Y:S01]  /*16180*/  @!P1 IMAD.IADD R53, R53, 0x1, -R2.reuse ;  /* 0x0000000135359824 */ /* 0x100fe200078e0a02 */
[----:B------:R-:W-:Y:S01]  /*16190*/  ISETP.GT.U32.AND P1, PT, R2, R60, PT ;  /* 0x0000003c0200720c */ /* 0x000fe20003f24070 */
[----:B------:R-:W-:Y:S02]  /*161a0*/  IMAD.MOV.U32 R22, RZ, RZ, R49 ;  /* 0x000000ffff167224 */ /* 0x000fe400078e0031 */
[----:B------:R-:W-:Y:S02]  /*161b0*/  @!P2 IMAD.IADD R54, R54, 0x1, -R2 ;  /* 0x000000013636a824 */ /* 0x000fe400078e0a02 */
[----:B------:R-:W-:Y:S01]  /*161c0*/  @!P3 IMAD.MOV R22, RZ, RZ, -R22 ;  /* 0x000000ffff16b224 */ /* 0x000fe200078e0a16 */
[----:B------:R-:W-:Y:S01]  /*161d0*/  ISETP.GT.U32.AND P2, PT, R2, R0, PT ;  /* 0x000000000200720c */ /* 0x000fe20003f44070 */
[----:B------:R-:W-:Y:S01]  /*161e0*/  @!P4 IMAD.IADD R56, R56, 0x1, -R2 ;  /* 0x000000013838c824 */ /* 0x000fe200078e0a02 */
[----:B------:R-:W-:-:S03]  /*161f0*/  ISETP.GE.AND P4, PT, R20, RZ, PT ;  /* 0x000000ff1400720c */ /* 0x000fc60003f86270 */
[--C-:B------:R-:W-:Y:S01]  /*16200*/  @!P0 IMAD.IADD R52, R52, 0x1, -R2.reuse ;  /* 0x0000000134348824 */ /* 0x100fe200078e0a02 */
[C---:B------:R-:W-:Y:S01]  /*16210*/  ISETP.GT.U32.AND P0, PT, R2.reuse, R59, PT ;  /* 0x0000003b0200720c */ /* 0x040fe20003f04070 */
[----:B------:R0:W-:Y:S01]  /*16220*/  STL [R1+0x30], R22 ;  /* 0x0000301601007387 */ /* 0x0001e20000100800 */
[----:B------:R-:W-:Y:S01]  /*16230*/  ISETP.GT.U32.AND P5, PT, R2, R57, PT ;  /* 0x000000390200720c */ /* 0x000fe20003fa4070 */
[----:B------:R-:W-:Y:S02]  /*16240*/  @!P1 IMAD.IADD R60, R60, 0x1, -R2 ;  /* 0x000000013c3c9824 */ /* 0x000fe400078e0a02 */
[----:B0-----:R-:W-:-:S04]  /*16250*/  IMAD.MOV.U32 R22, RZ, RZ, R51 ;  /* 0x000000ffff167224 */ /* 0x001fc800078e0033 */
[----:B------:R-:W-:Y:S01]  /*16260*/  @!P6 IMAD.MOV R22, RZ, RZ, -R22 ;  /* 0x000000ffff16e224 */ /* 0x000fe200078e0a16 */
[----:B------:R-:W-:Y:S03]  /*16270*/  STL [R1+0x2c], R23 ;  /* 0x00002c1701007387 */ /* 0x000fe60000100800 */
[--C-:B------:R-:W-:Y:S02]  /*16280*/  @!P0 IMAD.IADD R59, R59, 0x1, -R2.reuse ;  /* 0x000000013b3b8824 */ /* 0x100fe400078e0a02 */
[--C-:B------:R-:W-:Y:S01]  /*16290*/  @!P2 IMAD.IADD R0, R0, 0x1, -R2.reuse ;  /* 0x000000010000a824 */ /* 0x100fe200078e0a02 */
[----:B------:R0:W-:Y:S01]  /*162a0*/  STL [R1+0x28], R22 ;  /* 0x0000281601007387 */ /* 0x0001e20000100800 */
[----:B------:R-:W-:Y:S01]  /*162b0*/  @!P5 IMAD.IADD R57, R57, 0x1, -R2 ;  /* 0x000000013939d824 */ /* 0x000fe200078e0a02 */
[----:B------:R-:W-:Y:S02]  /*162c0*/  ISETP.GE.AND P5, PT, R19, RZ, PT ;  /* 0x000000ff1300720c */ /* 0x000fe40003fa6270 */
[----:B------:R-:W2:Y:S04]  /*162d0*/  LDL R20, [R1+0x5804] ;  /* 0x0058040001147983 */ /* 0x000ea80000100800 */
[----:B------:R-:W2:Y:S04]  /*162e0*/  LDL R19, [R1+0x5810] ;  /* 0x0058100001137983 */ /* 0x000ea80000100800 */
[----:B0-----:R-:W2:Y:S01]  /*162f0*/  LDL R22, [R1+0x57fc] ;  /* 0x0057fc0001167983 */ /* 0x001ea20000100800 */
[----:B---3--:R-:W-:-:S03]  /*16300*/  ISETP.GE.AND P0, PT, R16, RZ, PT ;  /* 0x000000ff1000720c */ /* 0x008fc60003f06270 */
[----:B------:R-:W3:Y:S01]  /*16310*/  LDL R16, [R1+0x57f8] ;  /* 0x0057f80001107983 */ /* 0x000ee20000100800 */
[----:B-----5:R-:W-:Y:S01]  /*16320*/  ISETP.GE.AND P1, PT, R13, RZ, PT ;  /* 0x000000ff0d00720c */ /* 0x020fe20003f26270 */
[----:B------:R-:W-:Y:S01]  /*16330*/  IMAD.MOV.U32 R13, RZ, RZ, R52 ;  /* 0x000000ffff0d7224 */ /* 0x000fe200078e0034 */
[----:B----4-:R-:W-:Y:S02]  /*16340*/  ISETP.GE.AND P2, PT, R15, RZ, PT ;  /* 0x000000ff0f00720c */ /* 0x010fe40003f46270 */
[----:B------:R-:W4:Y:S01]  /*16350*/  LDL R15, [R1+0x5800] ;  /* 0x00580000010f7983 */ /* 0x000f220000100800 */
[----:B------:R-:W-:-:S05]  /*16360*/  @!P4 IMAD.MOV R13, RZ, RZ, -R13 ;  /* 0x000000ffff0dc224 */ /* 0x000fca00078e0a0d */
[----:B------:R0:W-:Y:S04]  /*16370*/  STL [R1+0x24], R13 ;  /* 0x0000240d01007387 */ /* 0x0001e80000100800 */
[----:B0-----:R-:W5:Y:S01]  /*16380*/  LDL R13, [R1+0x5814] ;  /* 0x00581400010d7983 */ /* 0x001f620000100800 */
[----:B------:R-:W-:Y:S02]  /*16390*/  IABS R12, R18 ;  /* 0x00000012000c7213 */ /* 0x000fe40000000000 */
[C---:B------:R-:W-:Y:S02]  /*163a0*/  ISETP.GT.U32.AND P6, PT, R2.reuse, R58, PT ;  /* 0x0000003a0200720c */ /* 0x040fe40003fc4070 */
[----:B------:R-:W-:Y:S01]  /*163b0*/  ISETP.GT.U32.AND P3, PT, R2, R55, PT ;  /* 0x000000370200720c */ /* 0x000fe20003f64070 */
[----:B------:R-:W-:-:S04]  /*163c0*/  IMAD.HI.U32 R8, R61, R12, RZ ;  /* 0x0000000c3d087227 */ /* 0x000fc800078e00ff */
[----:B------:R-:W-:-:S04]  /*163d0*/  IMAD.MOV R8, RZ, RZ, -R8 ;  /* 0x000000ffff087224 */ /* 0x000fc800078e0a08 */
[----:B------:R-:W-:Y:S02]  /*163e0*/  IMAD R12, R2, R8, R12 ;  /* 0x00000008020c7224 */ /* 0x000fe400078e020c */
[--C-:B------:R-:W-:Y:S01]  /*163f0*/  @!P6 IMAD.IADD R58, R58, 0x1, -R2.reuse ;  /* 0x000000013a3ae824 */ /* 0x100fe200078e0a02 */
[----:B--2---:R-:W-:Y:S01]  /*16400*/  ISETP.GE.AND P6, PT, R17, RZ, PT ;  /* 0x000000ff1100720c */ /* 0x004fe20003fc6270 */
[----:B------:R-:W-:Y:S02]  /*16410*/  IMAD.MOV.U32 R8, RZ, RZ, R53 ;  /* 0x000000ffff087224 */ /* 0x000fe400078e0035 */
[----:B------:R-:W-:Y:S02]  /*16420*/  @!P3 IMAD.IADD R55, R55, 0x1, -R2 ;  /* 0x000000013737b824 */ /* 0x000fe400078e0a02 */
[----:B------:R-:W-:Y:S01]  /*16430*/  @!P5 IMAD.MOV R8, RZ, RZ, -R8 ;  /* 0x000000ffff08d224 */ /* 0x000fe200078e0a08 */
[----:B------:R-:W-:Y:S01]  /*16440*/  ISETP.GT.U32.AND P3, PT, R2, R3, PT ;  /* 0x000000030200720c */ /* 0x000fe20003f64070 */
[----:B------:R-:W-:-:S03]  /*16450*/  IMAD.MOV.U32 R17, RZ, RZ, R54 ;  /* 0x000000ffff117224 */ /* 0x000fc600078e0036 */
[----:B------:R0:W-:Y:S03]  /*16460*/  STL [R1+0x20], R8 ;  /* 0x0000200801007387 */ /* 0x0001e60000100800 */
[----:B------:R-:W-:Y:S02]  /*16470*/  @!P6 IMAD.MOV R17, RZ, RZ, -R17 ;  /* 0x000000ffff11e224 */ /* 0x000fe400078e0a11 */
[----:B0-----:R-:W-:-:S04]  /*16480*/  IMAD.MOV.U32 R8, RZ, RZ, R55 ;  /* 0x000000ffff087224 */ /* 0x001fc800078e0037 */
[----:B------:R-:W-:Y:S01]  /*16490*/  @!P0 IMAD.MOV R8, RZ, RZ, -R8 ;  /* 0x000000ffff088224 */ /* 0x000fe200078e0a08 */
[----:B------:R0:W-:Y:S01]  /*164a0*/  STL [R1+0x1c], R17 ;  /* 0x00001c1101007387 */ /* 0x0001e20000100800 */
[----:B------:R-:W-:Y:S01]  /*164b0*/  @!P3 IMAD.IADD R3, R3, 0x1, -R2 ;  /* 0x000000010303b824 */ /* 0x000fe200078e0a02 */
[C---:B------:R-:W-:Y:S02]  /*164c0*/  ISETP.GT.U32.AND P3, PT, R2.reuse, R58, PT ;  /* 0x0000003a0200720c */ /* 0x040fe40003f64070 */
[----:B------:R1:W-:Y:S01]  /*164d0*/  STL [R1+0x18], R8 ;  /* 0x0000180801007387 */ /* 0x0003e20000100800 */
[----:B------:R-:W-:Y:S01]  /*164e0*/  ISETP.GT.U32.AND P6, PT, R2, R0, PT ;  /* 0x000000000200720c */ /* 0x000fe20003fc4070 */
[----:B0-----:R-:W-:Y:S02]  /*164f0*/  IMAD.MOV.U32 R17, RZ, RZ, R56 ;  /* 0x000000ffff117224 */ /* 0x001fe400078e0038 */
[----:B-1----:R-:W-:-:S04]  /*16500*/  IMAD.MOV.U32 R8, RZ, RZ, R57 ;  /* 0x000000ffff087224 */ /* 0x002fc800078e0039 */
[----:B------:R-:W-:Y:S01]  /*16510*/  @!P2 IMAD.MOV R8, RZ, RZ, -R8 ;  /* 0x000000ffff08a224 */ /* 0x000fe200078e0a08 */
[C---:B------:R-:W-:Y:S01]  /*16520*/  ISETP.GT.U32.AND P2, PT, R2.reuse, R5, PT ;  /* 0x000000050200720c */ /* 0x040fe20003f44070 */
[----:B------:R-:W-:Y:S01]  /*16530*/  @!P1 IMAD.MOV R17, RZ, RZ, -R17 ;  /* 0x000000ffff119224 */ /* 0x000fe200078e0a11 */
[----:B------:R-:W-:Y:S01]  /*16540*/  ISETP.GT.U32.AND P1, PT, R2, R4, PT ;  /* 0x000000040200720c */ /* 0x000fe20003f24070 */
[----:B------:R-:W-:-:S03]  /*16550*/  @!P3 IMAD.IADD R58, R58, 0x1, -R2 ;  /* 0x000000013a3ab824 */ /* 0x000fc600078e0a02 */
[----:B------:R0:W-:Y:S01]  /*16560*/  STL [R1+0x14], R17 ;  /* 0x0000141101007387 */ /* 0x0001e20000100800 */
[----:B------:R-:W-:-:S03]  /*16570*/  @!P6 IMAD.IADD R0, R0, 0x1, -R2 ;  /* 0x000000010000e824 */ /* 0x000fc600078e0a02 */
[----:B------:R-:W-:Y:S04]  /*16580*/  STL [R1+0x10], R8 ;  /* 0x0000100801007387 */ /* 0x000fe80000100800 */
[----:B0-----:R-:W2:Y:S01]  /*16590*/  LDL R17, [R1+0x5818] ;  /* 0x0058180001117983 */ /* 0x001ea20000100800 */
[--C-:B------:R-:W-:Y:S02]  /*165a0*/  @!P2 IMAD.IADD R5, R5, 0x1, -R2.reuse ;  /* 0x000000010505a824 */ /* 0x100fe400078e0a02 */
[----:B------:R-:W-:Y:S01]  /*165b0*/  @!P1 IMAD.IADD R4, R4, 0x1, -R2 ;  /* 0x0000000104049824 */ /* 0x000fe200078e0a02 */
[----:B------:R-:W-:Y:S01]  /*165c0*/  ISETP.GE.AND P1, PT, R19, RZ, PT ;  /* 0x000000ff1300720c */ /* 0x000fe20003f26270 */
[----:B------:R-:W-:Y:S01]  /*165d0*/  IMAD.MOV.U32 R19, RZ, RZ, R58 ;  /* 0x000000ffff137224 */ /* 0x000fe200078e003a */
[----:B---3--:R-:W-:-:S02]  /*165e0*/  ISETP.GE.AND P3, PT, R16, RZ, PT ;  /* 0x000000ff1000720c */ /* 0x008fc40003f66270 */
[----:B------:R-:W3:Y:S01]  /*165f0*/  LDL.LU R16, [R1+0x24c] ;  /* 0x00024c0001107983 */ /* 0x000ee20000300800 */
[----:B----4-:R-:W-:-:S03]  /*16600*/  ISETP.GE.AND P6, PT, R15, RZ, PT ;  /* 0x000000ff0f00720c */ /* 0x010fc60003fc6270 */
[----:B------:R-:W4:Y:S01]  /*16610*/  LDL.LU R15, [R1+0x278] ;  /* 0x00027800010f7983 */ /* 0x000f220000300800 */
[----:B-----5:R-:W-:-:S03]  /*16620*/  ISETP.GE.AND P2, PT, R13, RZ, PT ;  /* 0x000000ff0d00720c */ /* 0x020fc60003f46270 */
[----:B------:R-:W5:Y:S03]  /*16630*/  LDL R13, [R1+0x581c] ;  /* 0x00581c00010d7983 */ /* 0x000f660000100800 */
[----:B------:R-:W-:-:S05]  /*16640*/  @!P3 IMAD.MOV R19, RZ, RZ, -R19 ;  /* 0x000000ffff13b224 */ /* 0x000fca00078e0a13 */
[----:B------:R0:W-:Y:S04]  /*16650*/  STL [R1+0xc], R19 ;  /* 0x00000c1301007387 */ /* 0x0001e80000100800 */
[----:B0-----:R-:W5:Y:S01]  /*16660*/  LDL R19, [R1+0x5820] ;  /* 0x0058200001137983 */ /* 0x001f620000100800 */
[C---:B------:R-:W-:Y:S02]  /*16670*/  ISETP.GT.U32.AND P5, PT, R2.reuse, R60, PT ;  /* 0x0000003c0200720c */ /* 0x040fe40003fa4070 */
[C---:B------:R-:W-:Y:S02]  /*16680*/  ISETP.GT.U32.AND P4, PT, R2.reuse, R59, PT ;  /* 0x0000003b0200720c */ /* 0x040fe40003f84070 */
[----:B------:R-:W-:-:S09]  /*16690*/  ISETP.GT.U32.AND P0, PT, R2, R3, PT ;  /* 0x000000030200720c */ /* 0x000fd20003f04070 */
[--C-:B------:R-:W-:Y:S01]  /*166a0*/  @!P5 IMAD.IADD R60, R60, 0x1, -R2.reuse ;  /* 0x000000013c3cd824 */ /* 0x100fe200078e0a02 */
[----:B------:R-:W-:Y:S01]  /*166b0*/  ISETP.GE.AND P5, PT, R22, RZ, PT ;  /* 0x000000ff1600720c */ /* 0x000fe20003fa6270 */
[--C-:B------:R-:W-:Y:S01]  /*166c0*/  @!P4 IMAD.IADD R59, R59, 0x1, -R2.reuse ;  /* 0x000000013b3bc824 */ /* 0x100fe200078e0a02 */
[----:B------:R-:W-:Y:S01]  /*166d0*/  ISETP.GT.U32.AND P3, PT, R2, R4, PT ;  /* 0x000000040200720c */ /* 0x000fe20003f64070 */
[----:B------:R-:W-:Y:S02]  /*166e0*/  @!P0 IMAD.IADD R3, R3, 0x1, -R2 ;  /* 0x0000000103038824 */ /* 0x000fe400078e0a02 */
[----:B------:R-:W-:Y:S01]  /*166f0*/  IMAD.MOV.U32 R8, RZ, RZ, R59 ;  /* 0x000000ffff087224 */ /* 0x000fe200078e003b */
[----:B------:R-:W-:-:S07]  /*16700*/  ISETP.GE.AND P0, PT, R20, RZ, PT ;  /* 0x000000ff1400720c */ /* 0x000fce0003f06270 */
[----:B------:R-:W-:Y:S01]  /*16710*/  @!P5 IMAD.MOV R8, RZ, RZ, -R8 ;  /* 0x000000ffff08d224 */ /* 0x000fe200078e0a08 */
[----:B------:R-:W-:-:S04]  /*16720*/  ISETP.GT.U32.AND P5, PT, R2, R5, PT ;  /* 0x000000050200720c */ /* 0x000fc80003fa4070 */
[----:B------:R0:W-:Y:S01]  /*16730*/  STL [R1+0x8], R8 ;  /* 0x0000080801007387 */ /* 0x0001e20000100800 */
[----:B------:R-:W-:Y:S02]  /*16740*/  @!P1 IMAD.MOV R3, RZ, RZ, -R3 ;  /* 0x000000ffff039224 */ /* 0x000fe400078e0a03 */
[----:B------:R-:W-:Y:S02]  /*16750*/  @!P0 IMAD.MOV R0, RZ, RZ, -R0 ;  /* 0x000000ffff008224 */ /* 0x000fe400078e0a00 */
[----:B0-----:R-:W-:Y:S02]  /*16760*/  IMAD.MOV.U32 R8, RZ, RZ, R60 ;  /* 0x000000ffff087224 */ /* 0x001fe400078e003c */
[----:B------:R-:W-:Y:S02]  /*16770*/  @!P3 IMAD.IADD R4, R4, 0x1, -R2 ;  /* 0x000000010404b824 */ /* 0x000fe400078e0a02 */
[----:B------:R-:W-:Y:S01]  /*16780*/  @!P6 IMAD.MOV R8, RZ, RZ, -R8 ;  /* 0x000000ffff08e224 */ /* 0x000fe200078e0a08 */
[C---:B------:R-:W-:Y:S01]  /*16790*/  ISETP.GT.U32.AND P6, PT, R2.reuse, R7, PT ;  /* 0x000000070200720c */ /* 0x040fe20003fc4070 */
[----:B------:R-:W-:Y:S01]  /*167a0*/  @!P5 IMAD.IADD R5, R5, 0x1, -R2 ;  /* 0x000000010505d824 */ /* 0x000fe200078e0a02 */
[----:B------:R-:W-:Y:S01]  /*167b0*/  ISETP.GT.U32.AND P4, PT, R2, R6, PT ;  /* 0x000000060200720c */ /* 0x000fe20003f84070 */
[----:B------:R-:W-:Y:S01]  /*167c0*/  @!P2 IMAD.MOV R4, RZ, RZ, -R4 ;  /* 0x000000ffff04a224 */ /* 0x000fe200078e0a04 */
[----:B------:R0:W-:Y:S04]  /*167d0*/  STL [R1+0x4], R8 ;  /* 0x0000040801007387 */ /* 0x0001e80000100800 */
[----:B------:R-:W-:Y:S01]  /*167e0*/  STL [R1+0x5c74], R3 ;  /* 0x005c740301007387 */ /* 0x000fe20000100800 */
[----:B--2---:R-:W-:-:S03]  /*167f0*/  ISETP.GE.AND P0, PT, R17, RZ, PT ;  /* 0x000000ff1100720c */ /* 0x004fc60003f06270 */
[----:B------:R1:W-:Y:S01]  /*16800*/  STL [R1], R0 ;  /* 0x0000000001007387 */ /* 0x0003e20000100800 */
[----:B------:R-:W-:Y:S01]  /*16810*/  ISETP.GT.U32.AND P3, PT, R2, R9, PT ;  /* 0x000000090200720c */ /* 0x000fe20003f64070 */
[--C-:B------:R-:W-:Y:S02]  /*16820*/  @!P6 IMAD.IADD R7, R7, 0x1, -R2.reuse ;  /* 0x000000010707e824 */ /* 0x100fe400078e0a02 */
[----:B------:R-:W-:-:S03]  /*16830*/  @!P4 IMAD.IADD R6, R6, 0x1, -R2 ;  /* 0x000000010606c824 */ /* 0x000fc600078e0a02 */
[C---:B------:R-:W-:Y:S02]  /*16840*/  ISETP.GT.U32.AND P6, PT, R2.reuse, R7, PT ;  /* 0x000000070200720c */ /* 0x040fe40003fc4070 */
[----:B------:R-:W-:-:S05]  /*16850*/  ISETP.GT.U32.AND P4, PT, R2, R6, PT ;  /* 0x000000060200720c */ /* 0x000fca0003f84070 */
[----:B------:R-:W-:-:S06]  /*16860*/  @!P3 IMAD.IADD R9, R9, 0x1, -R2 ;  /* 0x000000010909b824 */ /* 0x000fcc00078e0a02 */
[--C-:B------:R-:W-:Y:S02]  /*16870*/  @!P6 IMAD.IADD R7, R7, 0x1, -R2.reuse ;  /* 0x000000010707e824 */ /* 0x100fe400078e0a02 */
[----:B------:R-:W-:Y:S02]  /*16880*/  @!P4 IMAD.IADD R6, R6, 0x1, -R2 ;  /* 0x000000010606c824 */ /* 0x000fe400078e0a02 */
[----:B------:R-:W-:Y:S01]  /*16890*/  @!P0 IMAD.MOV R5, RZ, RZ, -R5 ;  /* 0x000000ffff058224 */ /* 0x000fe200078e0a05 */
[----:B---3--:R-:W-:Y:S02]  /*168a0*/  ISETP.GE.AND P1, PT, R16, RZ, PT ;  /* 0x000000ff1000720c */ /* 0x008fe40003f26270 */
[----:B------:R-:W-:Y:S02]  /*168b0*/  IABS R17, R16 ;  /* 0x0000001000117213 */ /* 0x000fe40000000000 */
[----:B----4-:R-:W-:Y:S02]  /*168c0*/  ISETP.GE.AND P5, PT, R15, RZ, PT ;  /* 0x000000ff0f00720c */ /* 0x010fe40003fa6270 */
[----:B------:R-:W-:-:S02]  /*168d0*/  IABS R16, R15 ;  /* 0x0000000f00107213 */ /* 0x000fc40000000000 */
[----:B------:R-:W2:Y:S04]  /*168e0*/  LDL R15, [R1+0x5824] ;  /* 0x00582400010f7983 */ /* 0x000ea80000100800 */
[----:B------:R-:W-:Y:S01]  /*168f0*/  STL [R1+0x5c78], R4 ;  /* 0x005c780401007387 */ /* 0x000fe20000100800 */
[----:B-----5:R-:W-:-:S03]  /*16900*/  ISETP.GE.AND P2, PT, R13, RZ, PT ;  /* 0x000000ff0d00720c */ /* 0x020fc60003f46270 */
[----:B------:R-:W3:Y:S04]  /*16910*/  LDL.LU R13, [R1+0x290] ;  /* 0x00029000010d7983 */ /* 0x000ee80000300800 */
[----:B------:R-:W4:Y:S01]  /*16920*/  LDL.LU R20, [R1+0x298] ;  /* 0x0002980001147983 */ /* 0x000f220000300800 */
[----:B0-----:R-:W-:-:S03]  /*16930*/  IMAD.HI.U32 R8, R61, R17, RZ ;  /* 0x000000113d087227 */ /* 0x001fc600078e00ff */
[----:B------:R-:W5:Y:S01]  /*16940*/  LDL.LU R24, [R1+0x2c0] ;  /* 0x0002c00001187983 */ /* 0x000f620000300800 */
[----:B------:R-:W-:Y:S01]  /*16950*/  IMAD.MOV R8, RZ, RZ, -R8 ;  /* 0x000000ffff087224 */ /* 0x000fe200078e0a08 */
[----:B------:R-:W-:-:S03]  /*16960*/  ISETP.GE.AND P3, PT, R19, RZ, PT ;  /* 0x000000ff1300720c */ /* 0x000fc60003f66270 */
[C---:B------:R-:W-:Y:S01]  /*16970*/  IMAD R17, R2.reuse, R8, R17 ;  /* 0x0000000802117224 */ /* 0x040fe200078e0211 */
[----:B------:R-:W5:Y:S01]  /*16980*/  LDL.LU R22, [R1+0x2c8] ;  /* 0x0002c80001167983 */ /* 0x000f620000300800 */
[----:B------:R-:W-:Y:S02]  /*16990*/  IMAD.MOV.U32 R8, RZ, RZ, R7 ;  /* 0x000000ffff087224 */ /* 0x000fe400078e0007 */
[----:B------:R-:W-:Y:S01]  /*169a0*/  @!P2 IMAD.MOV R6, RZ, RZ, -R6 ;  /* 0x000000ffff06a224 */ /* 0x000fe200078e0a06 */
[----:B------:R-:W-:Y:S05]  /*169b0*/  STL [R1+0x5c7c], R5 ;  /* 0x005c7c0501007387 */ /* 0x000fea0000100800 */
[----:B------:R-:W-:Y:S01]  /*169c0*/  @!P3 IMAD.MOV R8, RZ, RZ, -R8 ;  /* 0x000000ffff08b224 */ /* 0x000fe200078e0a08 */
[----:B------:R-:W-:Y:S04]  /*169d0*/  STL [R1+0x5c80], R6 ;  /* 0x005c800601007387 */ /* 0x000fe80000100800 */
[----:B------:R-:W-:Y:S04]  /*169e0*/  STL [R1+0x5c84], R8 ;  /* 0x005c840801007387 */ /* 0x000fe80000100800 */
[----:B------:R-:W5:Y:S01]  /*169f0*/  LDL.LU R19, [R1+0x2e0] ;  /* 0x0002e00001137983 */ /* 0x000f620000300800 */
[----:B------:R-:W-:-:S02]  /*16a00*/  ISETP.GT.U32.AND P4, PT, R2, R10, PT ;  /* 0x0000000a0200720c */ /* 0x000fc40003f84070 */
[C---:B------:R-:W-:Y:S02]  /*16a10*/  ISETP.GT.U32.AND P6, PT, R2.reuse, R11, PT ;  /* 0x0000000b0200720c */ /* 0x040fe40003fc4070 */
[----:B------:R-:W-:Y:S01]  /*16a20*/  ISETP.GT.U32.AND P3, PT, R2, R12, PT ;  /* 0x0000000c0200720c */ /* 0x000fe20003f64070 */
[----:B-1----:R-:W-:-:S08]  /*16a30*/  IMAD.HI.U32 R0, R61, R16, RZ ;  /* 0x000000103d007227 */ /* 0x002fd000078e00ff */
[--C-:B------:R-:W-:Y:S01]  /*16a40*/  @!P4 IMAD.IADD R10, R10, 0x1, -R2.reuse ;  /* 0x000000010a0ac824 */ /* 0x100fe200078e0a02 */
[----:B------:R-:W-:Y:S01]  /*16a50*/  ISETP.GT.U32.AND P4, PT, R2, R9, PT ;  /* 0x000000090200720c */ /* 0x000fe20003f84070 */
[--C-:B------:R-:W-:Y:S02]  /*16a60*/  @!P6 IMAD.IADD R11, R11, 0x1, -R2.reuse ;  /* 0x000000010b0be824 */ /* 0x100fe400078e0a02 */
[----:B------:R-:W-:Y:S01]  /*16a70*/  @!P3 IMAD.IADD R12, R12, 0x1, -R2 ;  /* 0x000000010c0cb824 */ /* 0x000fe200078e0a02 */
[C---:B------:R-:W-:Y:S02]  /*16a80*/  ISETP.GT.U32.AND P0, PT, R2.reuse, R10, PT ;  /* 0x0000000a0200720c */ /* 0x040fe40003f04070 */
[----:B------:R-:W-:Y:S01]  /*16a90*/  ISETP.GT.U32.AND P3, PT, R2, R11, PT ;  /* 0x0000000b0200720c */ /* 0x000fe20003f64070 */
[----:B------:R-:W-:-:S04]  /*16aa0*/  IMAD.MOV R0, RZ, RZ, -R0 ;  /* 0x000000ffff007224 */ /* 0x000fc800078e0a00 */
[----:B------:R-:W-:Y:S02]  /*16ab0*/  IMAD R16, R2, R0, R16 ;  /* 0x0000000002107224 */ /* 0x000fe400078e0210 */
[----:B------:R-:W-:Y:S01]  /*16ac0*/  @!P4 IMAD.IADD R9, R9, 0x1, -R2 ;  /* 0x000000010909c824 */ /* 0x000fe200078e0a02 */
[----:B------:R-:W-:-:S03]  /*16ad0*/  ISETP.GE.AND P4, PT, R14, RZ, PT ;  /* 0x000000ff0e00720c */ /* 0x000fc60003f86270 */
[--C-:B------:R-:W-:Y:S02]  /*16ae0*/  @!P0 IMAD.IADD R10, R10, 0x1, -R2.reuse ;  /* 0x000000010a0a8824 */ /* 0x100fe400078e0a02 */
[----:B------:R-:W-:Y:S02]  /*16af0*/  IMAD.MOV.U32 R47, RZ, RZ, R9 ;  /* 0x000000ffff2f7224 */ /* 0x000fe400078e0009 */
[----:B------:R-:W-:Y:S01]  /*16b00*/  @!P3 IMAD.IADD R11, R11, 0x1, -R2 ;  /* 0x000000010b0bb824 */ /* 0x000fe200078e0a02 */
[----:B------:R-:W-:Y:S01]  /*16b10*/  ISETP.GE.AND P3, PT, R21, RZ, PT ;  /* 0x000000ff1500720c */ /* 0x000fe20003f66270 */
[----:B------:R-:W-:Y:S01]  /*16b20*/  IMAD.MOV.U32 R48, RZ, RZ, R10 ;  /* 0x000000ffff307224 */ /* 0x000fe200078e000a */
[----:B------:R-:W-:-:S03]  /*16b30*/  ISETP.GT.U32.AND P0, PT, R2, R17, PT ;  /* 0x000000110200720c */ /* 0x000fc60003f04070 */
[----:B------:R-:W-:Y:S01]  /*16b40*/  @!P4 IMAD.MOV R48, RZ, RZ, -R48 ;  /* 0x000000ffff30c224 */ /* 0x000fe200078e0a30 */
[----:B------:R-:W-:-:S09]  /*16b50*/  ISETP.GT.U32.AND P4, PT, R2, R16, PT ;  /* 0x000000100200720c */ /* 0x000fd20003f84070 */
[----:B------:R-:W-:-:S04]  /*16b60*/  @!P0 IMAD.IADD R17, R17, 0x1, -R2 ;  /* 0x0000000111118824 */ /* 0x000fc800078e0a02 */
[----:B------:R-:W-:Y:S01]  /*16b70*/  @!P4 IMAD.IADD R16, R16, 0x1, -R2 ;  /* 0x000000011010c824 */ /* 0x000fe200078e0a02 */
[----:B------:R-:W-:Y:S02]  /*16b80*/  ISETP.GE.AND P4, PT, R18, RZ, PT ;  /* 0x000000ff1200720c */ /* 0x000fe40003f86270 */
[----:B------:R-:W-:-:S13]  /*16b90*/  ISETP.GT.U32.AND P0, PT, R2, R17, PT ;  /* 0x000000110200720c */ /* 0x000fda0003f04070 */
[----:B------:R-:W-:Y:S01]  /*16ba0*/  @!P0 IMAD.IADD R17, R17, 0x1, -R2 ;  /* 0x0000000111118824 */ /* 0x000fe200078e0a02 */
[----:B--2---:R-:W-:Y:S02]  /*16bb0*/  ISETP.GE.AND P2, PT, R15, RZ, PT ;  /* 0x000000ff0f00720c */ /* 0x004fe40003f46270 */
[----:B---3--:R-:W-:Y:S02]  /*16bc0*/  ISETP.GE.AND P6, PT, R13, RZ, PT ;  /* 0x000000ff0d00720c */ /* 0x008fe40003fc6270 */
[----:B------:R-:W-:Y:S02]  /*16bd0*/  IABS R0, R13 ;  /* 0x0000000d00007213 */ /* 0x000fe40000000000 */
[----:B----4-:R-:W-:-:S07]  /*16be0*/  IABS R13, R20 ;  /* 0x00000014000d7213 */ /* 0x010fce0000000000 */
[----:B------:R-:W-:Y:S02]  /*16bf0*/  @!P2 IMAD.MOV R47, RZ, RZ, -R47 ;  /* 0x000000ffff2fa224 */ /* 0x000fe400078e0a2f */
[----:B------:R-:W-:Y:S01]  /*16c00*/  IMAD.HI.U32 R7, R61, R13, RZ ;  /* 0x0000000d3d077227 */ /* 0x000fe200078e00ff */
[----:B------:R-:W-:-:S03]  /*16c10*/  ISETP.GT.U32.AND P2, PT, R2, R12, PT ;  /* 0x0000000c0200720c */ /* 0x000fc60003f44070 */
[----:B------:R-:W-:Y:S02]  /*16c20*/  IMAD.MOV R7, RZ, RZ, -R7 ;  /* 0x000000ffff077224 */ /* 0x000fe400078e0a07 */
[----:B------:R-:W-:-:S04]  /*16c30*/  IMAD.HI.U32 R9, R61, R0, RZ ;  /* 0x000000003d097227 */ /* 0x000fc800078e00ff */
[C---:B------:R-:W-:Y:S02]  /*16c40*/  IMAD R13, R2.reuse, R7, R13 ;  /* 0x00000007020d7224 */ /* 0x040fe400078e020d */
[----:B------:R-:W-:Y:S02]  /*16c50*/  IMAD.MOV R9, RZ, RZ, -R9 ;  /* 0x000000ffff097224 */ /* 0x000fe400078e0a09 */
[----:B------:R-:W-:Y:S02]  /*16c60*/  IMAD.MOV.U32 R7, RZ, RZ, R11 ;  /* 0x000000ffff077224 */ /* 0x000fe400078e000b */
[----:B------:R-:W-:Y:S02]  /*16c70*/  IMAD R0, R2, R9, R0 ;  /* 0x0000000902007224 */ /* 0x000fe400078e0200 */
[----:B------:R-:W-:Y:S01]  /*16c80*/  @!P3 IMAD.MOV R7, RZ, RZ, -R7 ;  /* 0x000000ffff07b224 */ /* 0x000fe200078e0a07 */
[----:B------:R-:W-:Y:S01]  /*16c90*/  STL [R1+0x5c88], R47 ;  /* 0x005c882f01007387 */ /* 0x000fe20000100800 */
[----:B-----5:R-:W-:Y:S01]  /*16ca0*/  IABS R14, R24 ;  /* 0x00000018000e7213 */ /* 0x020fe20000000000 */
[----:B------:R-:W-:Y:S01]  /*16cb0*/  @!P2 IMAD.IADD R12, R12, 0x1, -R2 ;  /* 0x000000010c0ca824 */ /* 0x000fe200078e0a02 */
[----:B------:R-:W-:Y:S01]  /*16cc0*/  ISETP.GT.U32.AND P2, PT, R2, R0, PT ;  /* 0x000000000200720c */ /* 0x000fe20003f44070 */
[----:B------:R-:W-:Y:S04]  /*16cd0*/  STL [R1+0x5c8c], R48 ;  /* 0x005c8c3001007387 */ /* 0x000fe80000100800 */
[----:B------:R-:W-:Y:S01]  /*16ce0*/  STL [R1+0x5c90], R7 ;  /* 0x005c900701007387 */ /* 0x000fe20000100800 */
[----:B------:R-:W-:-:S03]  /*16cf0*/  IMAD.HI.U32 R9, R61, R14, RZ ;  /* 0x0000000e3d097227 */ /* 0x000fc600078e00ff */
[----:B------:R-:W2:Y:S01]  /*16d00*/  LDL.LU R21, [R1+0x2e8] ;  /* 0x0002e80001157983 */ /* 0x000ea20000300800 */
[----:B------:R-:W-:Y:S01]  /*16d10*/  ISETP.GT.U32.AND P3, PT, R2, R16, PT ;  /* 0x000000100200720c */ /* 0x000fe20003f64070 */
[----:B------:R-:W-:Y:S01]  /*16d20*/  IMAD.MOV R9, RZ, RZ, -R9 ;  /* 0x000000ffff097224 */ /* 0x000fe200078e0a09 */
[----:B------:R-:W-:Y:S01]  /*16d30*/  IABS R15, R22 ;  /* 0x00000016000f7213 */ /* 0x000fe20000000000 */
[----:B------:R-:W-:Y:S01]  /*16d40*/  @!P2 IMAD.IADD R0, R0, 0x1, -R2 ;  /* 0x000000010000a824 */ /* 0x000fe200078e0a02 */
[----:B------:R-:W-:Y:S01]  /*16d50*/  IABS R18, R19 ;  /* 0x0000001300127213 */ /* 0x000fe20000000000 */
[----:B------:R-:W-:Y:S02]  /*16d60*/  IMAD R14, R2, R9, R14 ;  /* 0x00000009020e7224 */ /* 0x000fe400078e020e */
[----:B------:R-:W-:-:S04]  /*16d70*/  IMAD.HI.U32 R10, R61, R15, RZ ;  /* 0x0000000f3d0a7227 */ /* 0x000fc800078e00ff */
[----:B------:R-:W-:Y:S02]  /*16d80*/  IMAD.MOV.U32 R9, RZ, RZ, R12 ;  /* 0x000000ffff097224 */ /* 0x000fe400078e000c */
[----:B------:R-:W-:Y:S02]  /*16d90*/  IMAD.MOV R10, RZ, RZ, -R10 ;  /* 0x000000ffff0a7224 */ /* 0x000fe400078e0a0a */
[----:B------:R-:W-:Y:S01]  /*16da0*/  @!P4 IMAD.MOV R9, RZ, RZ, -R9 ;  /* 0x000000ffff09c224 */ /* 0x000fe200078e0a09 */
[C---:B------:R-:W-:Y:S01]  /*16db0*/  ISETP.GT.U32.AND P4, PT, R2.reuse, R0, PT ;  /* 0x000000000200720c */ /* 0x040fe20003f84070 */
[----:B------:R-:W-:Y:S01]  /*16dc0*/  IMAD.HI.U32 R11, R61, R18, RZ ;  /* 0x000000123d0b7227 */ /* 0x000fe200078e00ff */
[----:B------:R-:W-:-:S03]  /*16dd0*/  ISETP.GT.U32.AND P0, PT, R2, R13, PT ;  /* 0x0000000d0200720c */ /* 0x000fc60003f04070 */
[----:B------:R-:W-:Y:S01]  /*16de0*/  @!P3 IMAD.IADD R16, R16, 0x1, -R2 ;  /* 0x000000011010b824 */ /* 0x000fe200078e0a02 */
[----:B------:R-:W-:Y:S01]  /*16df0*/  ISETP.GE.AND P2, PT, R20, RZ, PT ;  /* 0x000000ff1400720c */ /* 0x000fe20003f46270 */
[----:B------:R-:W-:Y:S01]  /*16e00*/  IMAD R15, R2, R10, R15 ;  /* 0x0000000a020f7224 */ /* 0x000fe200078e020f */
[----:B------:R-:W3:Y:S01]  /*16e10*/  LDL.LU R20, [R1+0x3c0] ;  /* 0x0003c00001147983 */ /* 0x000ee20000300800 */
[----:B------:R-:W-:Y:S02]  /*16e20*/  IMAD.MOV.U32 R10, RZ, RZ, R17 ;  /* 0x000000ffff0a7224 */ /* 0x000fe400078e0011 */
[----:B------:R-:W-:Y:S01]  /*16e30*/  IMAD.MOV R12, RZ, RZ, -R11 ;  /* 0x000000ffff0c7224 */ /* 0x000fe200078e0a0b */
[----:B------:R-:W4:Y:S01]  /*16e40*/  LDL.LU R23, [R1+0x3c4] ;  /* 0x0003c40001177983 */ /* 0x000f220000300800 */
[----:B------:R-:W-:Y:S02]  /*16e50*/  IMAD.MOV.U32 R11, RZ, RZ, R16 ;  /* 0x000000ffff0b7224 */ /* 0x000fe400078e0010 */
[----:B------:R-:W-:-:S02]  /*16e60*/  @!P1 IMAD.MOV R10, RZ, RZ, -R10 ;  /* 0x000000ffff0a9224 */ /* 0x000fc400078e0a0a */
[----:B------:R-:W-:Y:S01]  /*16e70*/  @!P5 IMAD.MOV R11, RZ, RZ, -R11 ;  /* 0x000000ffff0bd224 */ /* 0x000fe200078e0a0b */
[----:B------:R-:W-:Y:S01]  /*16e80*/  STL [R1+0x5c94], R9 ;  /* 0x005c940901007387 */ /* 0x000fe20000100800 */
[--C-:B------:R-:W-:Y:S01]  /*16e90*/  @!P4 IMAD.IADD R0, R0, 0x1, -R2.reuse ;  /* 0x000000010000c824 */ /* 0x100fe200078e0a02 */
[----:B------:R-:W-:Y:S02]  /*16ea0*/  ISETP.GE.AND P4, PT, R22, RZ, PT ;  /* 0x000000ff1600720c */ /* 0x000fe40003f86270 */
[----:B------:R-:W-:Y:S01]  /*16eb0*/  STL [R1+0x5c98], R10 ;  /* 0x005c980a01007387 */ /* 0x000fe20000100800 */
[----:B------:R-:W-:-:S03]  /*16ec0*/  @!P0 IMAD.IADD R13, R13, 0x1, -R2 ;  /* 0x000000010d0d8824 */ /* 0x000fc600078e0a02 */
[----:B------:R-:W-:Y:S04]  /*16ed0*/  STL [R1+0x5c9c], R11 ;  /* 0x005c9c0b01007387 */ /* 0x000fe80000100800 */
[----:B------:R-:W5:Y:S01]  /*16ee0*/  LDL.LU R22, [R1+0x3c8] ;  /* 0x0003c80001167983 */ /* 0x000f620000300800 */
[C---:B------:R-:W-:Y:S01]  /*16ef0*/  ISETP.GT.U32.AND P0, PT, R2.reuse, R13, PT ;  /* 0x0000000d0200720c */ /* 0x040fe20003f04070 */
[----:B------:R-:W-:Y:S02]  /*16f00*/  IMAD R16, R2, R12, R18 ;  /* 0x0000000c02107224 */ /* 0x000fe400078e0212 */
[----:B------:R-:W-:Y:S01]  /*16f10*/  IMAD.MOV.U32 R12, RZ, RZ, R0 ;  /* 0x000000ffff0c7224 */ /* 0x000fe200078e0000 */
[----:B------:R-:W-:Y:S02]  /*16f20*/  ISETP.GE.AND P1, PT, R24, RZ, PT ;  /* 0x000000ff1800720c */ /* 0x000fe40003f26270 */
[----:B------:R-:W5:Y:S01]  /*16f30*/  LDL.LU R24, [R1+0x3cc] ;  /* 0x0003cc0001187983 */ /* 0x000f620000300800 */
[----:B------:R-:W-:-:S06]  /*16f40*/  @!P6 IMAD.MOV R12, RZ, RZ, -R12 ;  /* 0x000000ffff0ce224 */ /* 0x000fcc00078e0a0c */
[----:B------:R-:W-:-:S04]  /*16f50*/  @!P0 IMAD.IADD R13, R13, 0x1, -R2 ;  /* 0x000000010d0d8824 */ /* 0x000fc800078e0a02 */
[----:B------:R-:W-:Y:S01]  /*16f60*/  @!P2 IMAD.MOV R13, RZ, RZ, -R13 ;  /* 0x000000ffff0da224 */ /* 0x000fe200078e0a0d */
[----:B------:R-:W-:Y:S04]  /*16f70*/  STL [R1+0x5ca0], R12 ;  /* 0x005ca00c01007387 */ /* 0x000fe80000100800 */
[----:B------:R-:W-:Y:S04]  /*16f80*/  STL [R1+0x5ca4], R13 ;  /* 0x005ca40d01007387 */ /* 0x000fe80000100800 */
[----:B------:R-:W5:Y:S04]  /*16f90*/  LDL.LU R31, [R1+0x3d0] ;  /* 0x0003d000011f7983 */ /* 0x000f680000300800 */
[----:B------:R-:W5:Y:S01]  /*16fa0*/  LDL.LU R27, [R1+0x3d4] ;  /* 0x0003d400011b7983 */ /* 0x000f620000300800 */
[----:B------:R-:W-:-:S02]  /*16fb0*/  ISETP.GT.U32.AND P3, PT, R2, R14, PT ;  /* 0x0000000e0200720c */ /* 0x000fc40003f64070 */
[C---:B------:R-:W-:Y:S01]  /*16fc0*/  ISETP.GT.U32.AND P5, PT, R2.reuse, R15, PT ;  /* 0x0000000f0200720c */ /* 0x040fe20003fa4070 */
[----:B------:R-:W5:Y:S01]  /*16fd0*/  LDL.LU R30, [R1+0x3d8] ;  /* 0x0003d800011e7983 */ /* 0x000f620000300800 */
[----:B------:R-:W-:-:S03]  /*16fe0*/  ISETP.GT.U32.AND P0, PT, R2, R16, PT ;  /* 0x000000100200720c */ /* 0x000fc60003f04070 */
[----:B------:R-:W5:Y:S06]  /*16ff0*/  LDL.LU R29, [R1+0x3dc] ;  /* 0x0003dc00011d7983 */ /* 0x000f6c0000300800 */
[--C-:B------:R-:W-:Y:S02]  /*17000*/  @!P3 IMAD.IADD R14, R14, 0x1, -R2.reuse ;  /* 0x000000010e0eb824 */ /* 0x100fe400078e0a02 */
[----:B------:R-:W-:-:S03]  /*17010*/  @!P5 IMAD.IADD R15, R15, 0x1, -R2 ;  /* 0x000000010f0fd824 */ /* 0x000fc600078e0a02 */
[C---:B------:R-:W-:Y:S02]  /*17020*/  ISETP.GT.U32.AND P5, PT, R2.reuse, R14, PT ;  /* 0x0000000e0200720c */ /* 0x040fe40003fa4070 */
[----:B------:R-:W-:Y:S02]  /*17030*/  ISETP.GT.U32.AND P6, PT, R2, R15, PT ;  /* 0x0000000f0200720c */ /* 0x000fe40003fc4070 */
[----:B------:R-:W-:-:S09]  /*17040*/  ISETP.GE.AND P3, PT, R19, RZ, PT ;  /* 0x000000ff1300720c */ /* 0x000fd20003f66270 */
[--C-:B------:R-:W-:Y:S02]  /*17050*/  @!P5 IMAD.IADD R14, R14, 0x1, -R2.reuse ;  /* 0x000000010e0ed824 */ /* 0x100fe400078e0a02 */
[----:B------:R-:W-:Y:S02]  /*17060*/  @!P6 IMAD.IADD R15, R15, 0x1, -R2 ;  /* 0x000000010f0fe824 */ /* 0x000fe400078e0a02 */
[----:B------:R-:W-:Y:S02]  /*17070*/  @!P1 IMAD.MOV R14, RZ, RZ, -R14 ;  /* 0x000000ffff0e9224 */ /* 0x000fe400078e0a0e */
[----:B------:R-:W-:-:S05]  /*17080*/  @!P0 IMAD.IADD R16, R16, 0x1, -R2 ;  /* 0x0000000110108824 */ /* 0x000fca00078e0a02 */
[----:B------:R-:W-:Y:S01]  /*17090*/  ISETP.GT.U32.AND P0, PT, R2, R16, PT ;  /* 0x000000100200720c */ /* 0x000fe20003f04070 */
[----:B------:R-:W-:Y:S01]  /*170a0*/  @!P4 IMAD.MOV R15, RZ, RZ, -R15 ;  /* 0x000000ffff0fc224 */ /* 0x000fe200078e0a0f */
[----:B------:R-:W-:Y:S11]  /*170b0*/  STL [R1+0x5ca8], R14 ;  /* 0x005ca80e01007387 */ /* 0x000ff60000100800 */
[----:B------:R-:W-:-:S04]  /*170c0*/  @!P0 IMAD.IADD R16, R16, 0x1, -R2 ;  /* 0x0000000110108824 */ /* 0x000fc800078e0a02 */
[----:B------:R-:W-:Y:S01]  /*170d0*/  @!P3 IMAD.MOV R16, RZ, RZ, -R16 ;  /* 0x000000ffff10b224 */ /* 0x000fe200078e0a10 */
[----:B------:R0:W-:Y:S04]  /*170e0*/  STL [R1+0x5cac], R15 ;  /* 0x005cac0f01007387 */ /* 0x0001e80000100800 */
[----:B------:R1:W-:Y:S01]  /*170f0*/  STL [R1+0x5cb0], R16 ;  /* 0x005cb01001007387 */ /* 0x0003e20000100800 */
[----:B0-----:R-:W0:Y:S01]  /*17100*/  LDC R15, c[0x0][0x23c] ;  /* 0x00008f00ff0f7b82 */ /* 0x001e220000000800 */
[----:B--2---:R-:W-:-:S05]  /*17110*/  IABS R17, R21 ;  /* 0x0000001500117213 */ /* 0x004fca0000000000 */
[----:B------:R-:W-:-:S04]  /*17120*/  IMAD.HI.U32 R0, R61, R17, RZ ;  /* 0x000000113d007227 */ /* 0x000fc800078e00ff */
[----:B------:R-:W-:-:S04]  /*17130*/  IMAD.MOV R0, RZ, RZ, -R0 ;  /* 0x000000ffff007224 */ /* 0x000fc800078e0a00 */
[----:B------:R-:W-:-:S05]  /*17140*/  IMAD R17, R2, R0, R17 ;  /* 0x0000000002117224 */ /* 0x000fca00078e0211 */
[----:B------:R-:W-:Y:S02]  /*17150*/  ISETP.GT.U32.AND P5, PT, R2, R17, PT ;  /* 0x000000110200720c */ /* 0x000fe40003fa4070 */
[----:B------:R-:W-:Y:S02]  /*17160*/  ISETP.GE.AND P2, PT, R21, RZ, PT ;  /* 0x000000ff1500720c */ /* 0x000fe40003f46270 */
[----:B---3--:R-:W-:Y:S02]  /*17170*/  IABS R18, R20 ;  /* 0x0000001400127213 */ /* 0x008fe40000000000 */
[----:B----4-:R-:W-:-:S03]  /*17180*/  IABS R19, R23 ;  /* 0x0000001700137213 */ /* 0x010fc60000000000 */
[----:B------:R-:W-:Y:S01]  /*17190*/  IMAD.HI.U32 R21, R61, R18, RZ ;  /* 0x000000123d157227 */ /* 0x000fe200078e00ff */
[----:B------:R-:W-:-:S03]  /*171a0*/  ISETP.GE.AND P6, PT, R20, RZ, PT ;  /* 0x000000ff1400720c */ /* 0x000fc60003fc6270 */
[----:B------:R-:W-:-:S04]  /*171b0*/  IMAD.HI.U32 R0, R61, R19, RZ ;  /* 0x000000133d007227 */ /* 0x000fc800078e00ff */
[----:B------:R-:W-:Y:S02]  /*171c0*/  @!P5 IMAD.IADD R17, R17, 0x1, -R2 ;  /* 0x000000011111d824 */ /* 0x000fe400078e0a02 */
[----:B------:R-:W-:Y:S02]  /*171d0*/  IMAD.MOV R0, RZ, RZ, -R0 ;  /* 0x000000ffff007224 */ /* 0x000fe400078e0a00 */
[----:B------:R-:W-:Y:S01]  /*171e0*/  IMAD.MOV R21, RZ, RZ, -R21 ;  /* 0x000000ffff157224 */ /* 0x000fe200078e0a15 */
[C---:B------:R-:W-:Y:S02]  /*171f0*/  ISETP.GT.U32.AND P1, PT, R2.reuse, R17, PT ;  /* 0x000000110200720c */ /* 0x040fe40003f24070 */
[----:B-----5:R-:W-:Y:S01]  /*17200*/  IABS R20, R22 ;  /* 0x0000001600147213 */ /* 0x020fe20000000000 */
[C---:B------:R-:W-:Y:S02]  /*17210*/  IMAD R19, R2.reuse, R0, R19 ;  /* 0x0000000002137224 */ /* 0x040fe400078e0213 */
[----:B------:R-:W-:-:S02]  /*17220*/  IMAD R18, R2, R21, R18 ;  /* 0x0000001502127224 */ /* 0x000fc400078e0212 */
[----:B------:R-:W-:-:S04]  /*17230*/  IMAD.HI.U32 R0, R61, R20, RZ ;  /* 0x000000143d007227 */ /* 0x000fc800078e00ff */
[----:B------:R-:W-:Y:S01]  /*17240*/  IMAD.MOV R0, RZ, RZ, -R0 ;  /* 0x000000ffff007224 */ /* 0x000fe200078e0a00 */
[C---:B------:R-:W-:Y:S02]  /*17250*/  ISETP.GT.U32.AND P5, PT, R2.reuse, R18, PT ;  /* 0x000000120200720c */ /* 0x040fe40003fa4070 */
[C---:B------:R-:W-:Y:S01]  /*17260*/  ISETP.GT.U32.AND P4, PT, R2.reuse, R19, PT ;  /* 0x000000130200720c */ /* 0x040fe20003f84070 */
[----:B------:R-:W-:Y:S02]  /*17270*/  IMAD R20, R2, R0, R20 ;  /* 0x0000000002147224 */ /* 0x000fe400078e0214 */
[----:B------:R-:W-:-:S03]  /*17280*/  @!P1 IMAD.IADD R17, R17, 0x1, -R2 ;  /* 0x0000000111119824 */ /* 0x000fc600078e0a02 */
[----:B------:R-:W-:Y:S02]  /*17290*/  ISETP.GT.U32.AND P1, PT, R2, R20, PT ;  /* 0x000000140200720c */ /* 0x000fe40003f24070 */
[----:B------:R-:W-:-:S03]  /*172a0*/  IABS R21, R24 ;  /* 0x0000001800157213 */ /* 0x000fc60000000000 */
[--C-:B------:R-:W-:Y:S01]  /*172b0*/  @!P5 IMAD.IADD R18, R18, 0x1, -R2.reuse ;  /* 0x000000011212d824 */ /* 0x100fe200078e0a02 */
[----:B------:R-:W-:Y:S01]  /*172c0*/  ISETP.GE.AND P3, PT, R22, RZ, PT ;  /* 0x000000ff1600720c */ /* 0x000fe20003f66270 */
[--C-:B------:R-:W-:Y:S01]  /*172d0*/  @!P4 IMAD.IADD R19, R19, 0x1, -R2.reuse ;  /* 0x000000011313c824 */ /* 0x100fe200078e0a02 */
[----:B------:R-:W-:Y:S01]  /*172e0*/  IABS R22, R31 ;  /* 0x0000001f00167213 */ /* 0x000fe20000000000 */
[----:B------:R-:W-:Y:S01]  /*172f0*/  IMAD.HI.U32 R0, R61, R21, RZ ;  /* 0x000000153d007227 */ /* 0x000fe200078e00ff */
[----:B------:R-:W-:Y:S02]  /*17300*/  ISETP.GT.U32.AND P5, PT, R2, R18, PT ;  /* 0x000000120200720c */ /* 0x000fe40003fa4070 */
[----:B------:R-:W-:Y:S01]  /*17310*/  ISETP.GE.AND P0, PT, R23, RZ, PT ;  /* 0x000000ff1700720c */ /* 0x000fe20003f06270 */
[----:B------:R-:W-:Y:S01]  /*17320*/  @!P2 IMAD.MOV R17, RZ, RZ, -R17 ;  /* 0x000000ffff11a224 */ /* 0x000fe200078e0a11 */
[----:B------:R-:W-:Y:S01]  /*17330*/  IABS R23, R27 ;  /* 0x0000001b00177213 */ /* 0x000fe20000000000 */
[----:B------:R-:W-:Y:S01]  /*17340*/  @!P1 IMAD.IADD R20, R20, 0x1, -R2 ;  /* 0x0000000114149824 */ /* 0x000fe200078e0a02 */
[----:B------:R-:W-:Y:S01]  /*17350*/  ISETP.GT.U32.AND P4, PT, R2, R19, PT ;  /* 0x000000130200720c */ /* 0x000fe20003f84070 */
[----:B------:R-:W-:-:S02]  /*17360*/  IMAD.MOV R0, RZ, RZ, -R0 ;  /* 0x000000ffff007224 */ /* 0x000fc400078e0a00 */
[C---:B------:R-:W-:Y:S01]  /*17370*/  IMAD.HI.U32 R25, R61.reuse, R22, RZ ;  /* 0x000000163d197227 */ /* 0x040fe200078e00ff */
[----:B------:R-:W-:Y:S01]  /*17380*/  STL [R1+0x5cb4], R17 ;  /* 0x005cb41101007387 */ /* 0x000fe20000100800 */
[C---:B------:R-:W-:Y:S02]  /*17390*/  ISETP.GT.U32.AND P1, PT, R2.reuse, R20, PT ;  /* 0x000000140200720c */ /* 0x040fe40003f24070 */
[----:B------:R-:W-:Y:S01]  /*173a0*/  IMAD R21, R2, R0, R21 ;  /* 0x0000000002157224 */ /* 0x000fe200078e0215 */
[----:B------:R-:W2:Y:S01]  /*173b0*/  LDL.LU R28, [R1+0x3e0] ;  /* 0x0003e000011c7983 */ /* 0x000ea20000300800 */
[----:B------:R-:W-:Y:S02]  /*173c0*/  IMAD.MOV R25, RZ, RZ, -R25 ;  /* 0x000000ffff197224 */ /* 0x000fe400078e0a19 */
[----:B------:R-:W-:-:S04]  /*173d0*/  IMAD.HI.U32 R0, R61, R23, RZ ;  /* 0x000000173d007227 */ /* 0x000fc800078e00ff */
[----:B------:R-:W-:Y:S02]  /*173e0*/  IMAD R22, R2, R25, R22 ;  /* 0x0000001902167224 */ /* 0x000fe400078e0216 */
[----:B------:R-:W-:Y:S02]  /*173f0*/  IMAD.MOV R0, RZ, RZ, -R0 ;  /* 0x000000ffff007224 */ /* 0x000fe400078e0a00 */
[--C-:B------:R-:W-:Y:S01]  /*17400*/  @!P5 IMAD.IADD R18, R18, 0x1, -R2.reuse ;  /* 0x000000011212d824 */ /* 0x100fe200078e0a02 */
[C---:B------:R-:W-:Y:S01]  /*17410*/  ISETP.GT.U32.AND P5, PT, R2.reuse, R21, PT ;  /* 0x000000150200720c */ /* 0x040fe20003fa4070 */
[--C-:B------:R-:W-:Y:S01]  /*17420*/  @!P4 IMAD.IADD R19, R19, 0x1, -R2.reuse ;  /* 0x000000011313c824 */ /* 0x100fe200078e0a02 */
[C---:B------:R-:W-:Y:S01]  /*17430*/  ISETP.GT.U32.AND P4, PT, R2.reuse, R22, PT ;  /* 0x000000160200720c */ /* 0x040fe20003f84070 */
[----:B------:R-:W-:Y:S02]  /*17440*/  IMAD R23, R2, R0, R23 ;  /* 0x0000000002177224 */ /* 0x000fe400078e0217 */
[----:B------:R-:W-:-:S03]  /*17450*/  @!P1 IMAD.IADD R20, R20, 0x1, -R2 ;  /* 0x0000000114149824 */ /* 0x000fc600078e0a02 */
[----:B------:R-:W-:Y:S01]  /*17460*/  ISETP.GT.U32.AND P1, PT, R2, R23, PT ;  /* 0x000000170200720c */ /* 0x000fe20003f24070 */
[----:B------:R-:W-:-:S04]  /*17470*/  @!P6 IMAD.MOV R18, RZ, RZ, -R18 ;  /* 0x000000ffff12e224 */ /* 0x000fc800078e0a12 */
[--C-:B------:R-:W-:Y:S02]  /*17480*/  @!P5 IMAD.IADD R21, R21, 0x1, -R2.reuse ;  /* 0x000000011515d824 */ /* 0x100fe400078e0a02 */
[--C-:B------:R-:W-:Y:S01]  /*17490*/  @!P4 IMAD.IADD R22, R22, 0x1, -R2.reuse ;  /* 0x000000011616c824 */ /* 0x100fe200078e0a02 */
[----:B------:R-:W-:Y:S01]  /*174a0*/  STL [R1+0x5cb8], R18 ;  /* 0x005cb81201007387 */ /* 0x000fe20000100800 */
[----:B------:R-:W-:Y:S02]  /*174b0*/  ISETP.GE.AND P4, PT, R27, RZ, PT ;  /* 0x000000ff1b00720c */ /* 0x000fe40003f86270 */
[C---:B------:R-:W-:Y:S01]  /*174c0*/  ISETP.GT.U32.AND P5, PT, R2.reuse, R21, PT ;  /* 0x000000150200720c */ /* 0x040fe20003fa4070 */
[----:B------:R-:W3:Y:S01]  /*174d0*/  LDL.LU R27, [R1+0x3e4] ;  /* 0x0003e400011b7983 */ /* 0x000ee20000300800 */
[----:B------:R-:W-:Y:S01]  /*174e0*/  @!P1 IMAD.IADD R23, R23, 0x1, -R2 ;  /* 0x0000000117179824 */ /* 0x000fe200078e0a02 */
[----:B------:R-:W-:Y:S02]  /*174f0*/  ISETP.GT.U32.AND P1, PT, R2, R22, PT ;  /* 0x000000160200720c */ /* 0x000fe40003f24070 */
[----:B------:R-:W4:Y:S01]  /*17500*/  LDL.LU R33, [R1+0x3e8] ;  /* 0x0003e80001217983 */ /* 0x000f220000300800 */
[----:B------:R-:W-:-:S02]  /*17510*/  ISETP.GE.AND P2, PT, R24, RZ, PT ;  /* 0x000000ff1800720c */ /* 0x000fc40003f46270 */
[----:B------:R-:W-:Y:S01]  /*17520*/  ISETP.GE.AND P6, PT, R31, RZ, PT ;  /* 0x000000ff1f00720c */ /* 0x000fe20003fc6270 */
[----:B------:R-:W5:Y:S01]  /*17530*/  LDL.LU R32, [R1+0x3ec] ;  /* 0x0003ec0001207983 */ /* 0x000f620000300800 */
[----:B------:R-:W-:Y:S01]  /*17540*/  @!P0 IMAD.MOV R19, RZ, RZ, -R19 ;  /* 0x000000ffff138224 */ /* 0x000fe200078e0a13 */
[----:B------:R-:W-:Y:S02]  /*17550*/  ISETP.GT.U32.AND P0, PT, R2, R23, PT ;  /* 0x000000170200720c */ /* 0x000fe40003f04070 */
[----:B------:R-:W-:Y:S02]  /*17560*/  @!P5 IMAD.IADD R21, R21, 0x1, -R2 ;  /* 0x000000011515d824 */ /* 0x000fe400078e0a02 */
[----:B------:R-:W-:Y:S02]  /*17570*/  @!P3 IMAD.MOV R20, RZ, RZ, -R20 ;  /* 0x000000ffff14b224 */ /* 0x000fe400078e0a14 */
[----:B------:R-:W-:Y:S02]  /*17580*/  @!P1 IMAD.IADD R22, R22, 0x1, -R2 ;  /* 0x0000000116169824 */ /* 0x000fe400078e0a02 */
[----:B------:R-:W-:Y:S01]  /*17590*/  @!P2 IMAD.MOV R21, RZ, RZ, -R21 ;  /* 0x000000ffff15a224 */ /* 0x000fe200078e0a15 */
[----:B------:R-:W-:Y:S01]  /*175a0*/  STL [R1+0x5cbc], R19 ;  /* 0x005cbc1301007387 */ /* 0x000fe20000100800 */
[----:B------:R-:W-:-:S03]  /*175b0*/  @!P6 IMAD.MOV R22, RZ, RZ, -R22 ;  /* 0x000000ffff16e224 */ /* 0x000fc600078e0a16 */
[----:B------:R-:W-:Y:S01]  /*175c0*/  STL [R1+0x5cc0], R20 ;  /* 0x005cc01401007387 */ /* 0x000fe20000100800 */
[----:B------:R-:W-:-:S03]  /*175d0*/  @!P0 IMAD.IADD R23, R23, 0x1, -R2 ;  /* 0x0000000117178824 */ /* 0x000fc600078e0a02 */
[----:B------:R-:W-:Y:S04]  /*175e0*/  STL [R1+0x5cc4], R21 ;  /* 0x005cc41501007387 */ /* 0x000fe80000100800 */
[----:B------:R-:W3:Y:S04]  /*175f0*/  LDL.LU R36, [R1+0x3f0] ;  /* 0x0003f00001247983 */ /* 0x000ee80000300800 */
[----:B------:R-:W-:Y:S01]  /*17600*/  STL [R1+0x5cc8], R22 ;  /* 0x005cc81601007387 */ /* 0x000fe20000100800 */
[----:B------:R-:W-:-:S03]  /*17610*/  @!P4 IMAD.MOV R23, RZ, RZ, -R23 ;  /* 0x000000ffff17c224 */ /* 0x000fc600078e0a17 */
[----:B------:R-:W3:Y:S04]  /*17620*/  LDL.LU R42, [R1+0x3f4] ;  /* 0x0003f400012a7983 */ /* 0x000ee80000300800 */
[----:B------:R-:W-:Y:S04]  /*17630*/  STL [R1+0x5ccc], R23 ;  /* 0x005ccc1701007387 */ /* 0x000fe80000100800 */
[----:B------:R-:W3:Y:S04]  /*17640*/  LDL.LU R41, [R1+0x3f8] ;  /* 0x0003f80001297983 */ /* 0x000ee80000300800 */
[----:B------:R-:W3:Y:S04]  /*17650*/  LDL.LU R40, [R1+0x3fc] ;  /* 0x0003fc0001287983 */ /* 0x000ee80000300800 */
[----:B------:R-:W3:Y:S04]  /*17660*/  LDL.LU R38, [R1+0x400] ;  /* 0x0004000001267983 */ /* 0x000ee80000300800 */
[----:B------:R-:W3:Y:S04]  /*17670*/  LDL.LU R39, [R1+0x404] ;  /* 0x0004040001277983 */ /* 0x000ee80000300800 */
[----:B------:R-:W3:Y:S01]  /*17680*/  LDL.LU R45, [R1+0x408] ;  /* 0x00040800012d7983 */ /* 0x000ee20000300800 */
[----:B------:R-:W-:-:S02]  /*17690*/  IABS R24, R30 ;  /* 0x0000001e00187213 */ /* 0x000fc40000000000 */
[----:B------:R-:W-:-:S03]  /*176a0*/  IABS R25, R29 ;  /* 0x0000001d00197213 */ /* 0x000fc60000000000 */
[----:B------:R-:W-:-:S04]  /*176b0*/  IMAD.HI.U32 R26, R61, R24, RZ ;  /* 0x000000183d1a7227 */ /* 0x000fc800078e00ff */
[----:B------:R-:W-:Y:S02]  /*176c0*/  IMAD.MOV R26, RZ, RZ, -R26 ;  /* 0x000000ffff1a7224 */ /* 0x000fe400078e0a1a */
[----:B------:R-:W-:-:S04]  /*176d0*/  IMAD.HI.U32 R0, R61, R25, RZ ;  /* 0x000000193d007227 */ /* 0x000fc800078e00ff */
[----:B------:R-:W-:Y:S02]  /*176e0*/  IMAD R24, R2, R26, R24 ;  /* 0x0000001a02187224 */ /* 0x000fe400078e0218 */
[----:B------:R-:W-:-:S04]  /*176f0*/  IMAD.MOV R0, RZ, RZ, -R0 ;  /* 0x000000ffff007224 */ /* 0x000fc800078e0a00 */
[----:B------:R-:W-:-:S05]  /*17700*/  IMAD R25, R2, R0, R25 ;  /* 0x0000000002197224 */ /* 0x000fca00078e0219 */
[----:B------:R-:W-:Y:S02]  /*17710*/  ISETP.GT.U32.AND P2, PT, R2, R25, PT ;  /* 0x000000190200720c */ /* 0x000fe40003f44070 */
[----:B------:R-:W-:-:S11]  /*17720*/  ISETP.GE.AND P1, PT, R29, RZ, PT ;  /* 0x000000ff1d00720c */ /* 0x000fd60003f26270 */
[----:B------:R-:W-:-:S05]  /*17730*/  @!P2 IMAD.IADD R25, R25, 0x1, -R2 ;  /* 0x000000011919a824 */ /* 0x000fca00078e0a02 */
[C---:B------:R-:W-:Y:S02]  /*17740*/  ISETP.GT.U32.AND P2, PT, R2.reuse, R25, PT ;  /* 0x000000190200720c */ /* 0x040fe40003f44070 */
[----:B------:R-:W-:-:S11]  /*17750*/  ISETP.GT.U32.AND P5, PT, R2, R24, PT ;  /* 0x000000180200720c */ /* 0x000fd60003fa4070 */
[----:B------:R-:W-:-:S04]  /*17760*/  @!P2 IMAD.IADD R25, R25, 0x1, -R2 ;  /* 0x000000011919a824 */ /* 0x000fc800078e0a02 */
[----:B------:R-:W-:Y:S02]  /*17770*/  @!P1 IMAD.MOV R25, RZ, RZ, -R25 ;  /* 0x000000ffff199224 */ /* 0x000fe400078e0a19 */
[----:B------:R-:W-:Y:S01]  /*17780*/  @!P5 IMAD.IADD R24, R24, 0x1, -R2 ;  /* 0x000000011818d824 */ /* 0x000fe200078e0a02 */
[----:B------:R-:W-:-:S04]  /*17790*/  ISETP.GE.AND P3, PT, R30, RZ, PT ;  /* 0x000000ff1e00720c */ /* 0x000fc80003f66270 */
[----:B------:R-:W-:-:S13]  /*177a0*/  ISETP.GT.U32.AND P6, PT, R2, R24, PT ;  /* 0x000000180200720c */ /* 0x000fda0003fc4070 */
[----:B------:R-:W-:-:S04]  /*177b0*/  @!P6 IMAD.IADD R24, R24, 0x1, -R2 ;  /* 0x000000011818e824 */ /* 0x000fc800078e0a02 */
[----:B------:R-:W-:-:S05]  /*177c0*/  @!P3 IMAD.MOV R24, RZ, RZ, -R24 ;  /* 0x000000ffff18b224 */ /* 0x000fca00078e0a18 */
[----:B------:R-:W-:Y:S04]  /*177d0*/  STL [R1+0x5cd0], R24 ;  /* 0x005cd01801007387 */ /* 0x000fe80000100800 */
[----:B------:R-:W-:Y:S01]  /*177e0*/  STL [R1+0x5cd4], R25 ;  /* 0x005cd41901007387 */ /* 0x000fe20000100800 */
[----:B--2---:R-:W-:-:S05]  /*177f0*/  IABS R26, R28 ;  /* 0x0000001c001a7213 */ /* 0x004fca0000000000 */
[----:B------:R-:W-:-:S04]  /*17800*/  IMAD.HI.U32 R0, R61, R26, RZ ;  /* 0x0000001a3d007227 */ /* 0x000fc800078e00ff */
[----:B------:R-:W-:-:S04]  /*17810*/  IMAD.MOV R0, RZ, RZ, -R0 ;  /* 0x000000ffff007224 */ /* 0x000fc800078e0a00 */
[----:B------:R-:W-:-:S05]  /*17820*/  IMAD R26, R2, R0, R26 ;  /* 0x00000000021a7224 */ /* 0x000fca00078e021a */
[----:B------:R-:W-:Y:S02]  /*17830*/  ISETP.GT.U32.AND P4, PT, R2, R26, PT ;  /* 0x0000001a0200720c */ /* 0x000fe40003f84070 */
[----:B------:R-:W-:-:S11]  /*17840*/  ISETP.GE.AND P0, PT, R28, RZ, PT ;  /* 0x000000ff1c00720c */ /* 0x000fd60003f06270 */
[----:B------:R-:W-:Y:S01]  /*17850*/  @!P4 IMAD.IADD R26, R26, 0x1, -R2 ;  /* 0x000000011a1ac824 */ /* 0x000fe200078e0a02 */
[----:B----4-:R-:W-:Y:S02]  /*17860*/  IABS R28, R33 ;  /* 0x00000021001c7213 */ /* 0x010fe40000000000 */
[----:B-----5:R-:W-:-:S03]  /*17870*/  IABS R29, R32 ;  /* 0x00000020001d7213 */ /* 0x020fc60000000000 */
[----:B------:R-:W-:Y:S01]  /*17880*/  IMAD.HI.U32 R31, R61, R28, RZ ;  /* 0x0000001c3d1f7227 */ /* 0x000fe200078e00ff */
[----:B------:R-:W-:-:S03]  /*17890*/  ISETP.GT.U32.AND P4, PT, R2, R26, PT ;  /* 0x0000001a0200720c */ /* 0x000fc60003f84070 */
[----:B------:R-:W-:-:S04]  /*178a0*/  IMAD.HI.U32 R0, R61, R29, RZ ;  /* 0x0000001d3d007227 */ /* 0x000fc800078e00ff */
[----:B------:R-:W-:Y:S02]  /*178b0*/  IMAD.MOV R31, RZ, RZ, -R31 ;  /* 0x000000ffff1f7224 */ /* 0x000fe400078e0a1f */
[----:B------:R-:W-:Y:S02]  /*178c0*/  IMAD.MOV R0, RZ, RZ, -R0 ;  /* 0x000000ffff007224 */ /* 0x000fe400078e0a00 */
[C---:B------:R-:W-:Y:S02]  /*178d0*/  IMAD R28, R2.reuse, R31, R28 ;  /* 0x0000001f021c7224 */ /* 0x040fe400078e021c */
[----:B------:R-:W-:-:S03]  /*178e0*/  IMAD R29, R2, R0, R29 ;  /* 0x00000000021d7224 */ /* 0x000fc600078e021d */
[----:B------:R-:W-:Y:S01]  /*178f0*/  ISETP.GT.U32.AND P1, PT, R2, R28, PT ;  /* 0x0000001c0200720c */ /* 0x000fe20003f24070 */
[----:B------:R-:W-:Y:S01]  /*17900*/  @!P4 IMAD.IADD R26, R26, 0x1, -R2 ;  /* 0x000000011a1ac824 */ /* 0x000fe200078e0a02 */
[----:B------:R-:W-:Y:S02]  /*17910*/  ISETP.GT.U32.AND P4, PT, R2, R29, PT ;  /* 0x0000001d0200720c */ /* 0x000fe40003f84070 */
[----:B---3--:R-:W-:Y:S02]  /*17920*/  ISETP.GE.AND P5, PT, R27, RZ, PT ;  /* 0x000000ff1b00720c */ /* 0x008fe40003fa6270 */
[----:B------:R-:W-:Y:S02]  /*17930*/  IABS R27, R27 ;  /* 0x0000001b001b7213 */ /* 0x000fe40000000000 */
[----:B------:R-:W-:-:S05]  /*17940*/  IABS R31, R42 ;  /* 0x0000002a001f7213 */ /* 0x000fca0000000000 */
[----:B------:R-:W-:Y:S01]  /*17950*/  @!P1 IMAD.IADD R28, R28, 0x1, -R2 ;  /* 0x000000011c1c9824 */ /* 0x000fe200078e0a02 */
[----:B------:R-:W-:Y:S01]  /*17960*/  ISETP.GE.AND P2, PT, R32, RZ, PT ;  /* 0x000000ff2000720c */ /* 0x000fe20003f46270 */
[----:B------:R-:W-:Y:S01]  /*17970*/  IMAD.HI.U32 R0, R61, R31, RZ ;  /* 0x0000001f3d007227 */ /* 0x000fe200078e00ff */
[----:B------:R-:W-:-:S03]  /*17980*/  IABS R32, R41 ;  /* 0x0000002900207213 */ /* 0x000fc60000000000 */
[----:B------:R-:W-:Y:S02]  /*17990*/  IMAD.MOV R0, RZ, RZ, -R0 ;  /* 0x000000ffff007224 */ /* 0x000fe400078e0a00 */
[----:B------:R-:W-:-:S04]  /*179a0*/  IMAD.HI.U32 R30, R61, R27, RZ ;  /* 0x0000001b3d1e7227 */ /* 0x000fc800078e00ff */
[----:B------:R-:W-:Y:S01]  /*179b0*/  @!P4 IMAD.IADD R29, R29, 0x1, -R2 ;  /* 0x000000011d1dc824 */ /* 0x000fe200078e0a02 */
[C---:B------:R-:W-:Y:S01]  /*179c0*/  ISETP.GT.U32.AND P4, PT, R2.reuse, R28, PT ;  /* 0x0000001c0200720c */ /* 0x040fe20003f84070 */
[----:B------:R-:W-:Y:S02]  /*179d0*/  IMAD R31, R2, R0, R31 ;  /* 0x00000000021f7224 */ /* 0x000fe400078e021f */
[----:B------:R-:W-:Y:S02]  /*179e0*/  IMAD.MOV R30, RZ, RZ, -R30 ;  /* 0x000000ffff1e7224 */ /* 0x000fe400078e0a1e */
[----:B------:R-:W-:-:S04]  /*179f0*/  IMAD.HI.U32 R0, R61, R32, RZ ;  /* 0x000000203d007227 */ /* 0x000fc800078e00ff */
[C---:B------:R-:W-:Y:S01]  /*17a00*/  IMAD R27, R2.reuse, R30, R27 ;  /* 0x0000001e021b7224 */ /* 0x040fe200078e021b */
[----:B------:R-:W-:Y:S01]  /*17a10*/  IABS R30, R36 ;  /* 0x00000024001e7213 */ /* 0x000fe20000000000 */
[----:B------:R-:W-:Y:S01]  /*17a20*/  IMAD.MOV R0, RZ, RZ, -R0 ;  /* 0x000000ffff007224 */ /* 0x000fe200078e0a00 */
[----:B------:R-:W-:Y:S02]  /*17a30*/  ISETP.GE.AND P6, PT, R33, RZ, PT ;  /* 0x000000ff2100720c */ /* 0x000fe40003fc6270 */
[C---:B------:R-:W-:Y:S01]  /*17a40*/  ISETP.GT.U32.AND P3, PT, R2.reuse, R27, PT ;  /* 0x0000001b0200720c */ /* 0x040fe20003f64070 */
[----:B------:R-:W-:Y:S02]  /*17a50*/  IMAD R32, R2, R0, R32 ;  /* 0x0000000002207224 */ /* 0x000fe400078e0220 */
[----:B------:R-:W-:-:S04]  /*17a60*/  IMAD.HI.U32 R33, R61, R30, RZ ;  /* 0x0000001e3d217227 */ /* 0x000fc800078e00ff */
[----:B------:R-:W-:Y:S01]  /*17a70*/  @!P4 IMAD.IADD R28, R28, 0x1, -R2 ;  /* 0x000000011c1cc824 */ /* 0x000fe200078e0a02 */
[----:B------:R-:W-:Y:S01]  /*17a80*/  ISETP.GT.U32.AND P4, PT, R2, R32, PT ;  /* 0x000000200200720c */ /* 0x000fe20003f84070 */
[----:B------:R-:W-:-:S04]  /*17a90*/  IMAD.MOV R33, RZ, RZ, -R33 ;  /* 0x000000ffff217224 */ /* 0x000fc800078e0a21 */
[C---:B------:R-:W-:Y:S02]  /*17aa0*/  IMAD R30, R2.reuse, R33, R30 ;  /* 0x00000021021e7224 */ /* 0x040fe400078e021e */
[----:B------:R-:W-:Y:S02]  /*17ab0*/  @!P0 IMAD.MOV R26, RZ, RZ, -R26 ;  /* 0x000000ffff1a8224 */ /* 0x000fe400078e0a1a */
[--C-:B------:R-:W-:Y:S01]  /*17ac0*/  @!P3 IMAD.IADD R27, R27, 0x1, -R2.reuse ;  /* 0x000000011b1bb824 */ /* 0x100fe200078e0a02 */
[----:B------:R-:W-:Y:S02]  /*17ad0*/  ISETP.GT.U32.AND P3, PT, R2, R30, PT ;  /* 0x0000001e0200720c */ /* 0x000fe40003f64070 */
[----:B------:R-:W-:Y:S01]  /*17ae0*/  STL [R1+0x5cd8], R26 ;  /* 0x005cd81a01007387 */ /* 0x000fe20000100800 */
[----:B------:R-:W-:Y:S01]  /*17af0*/  @!P4 IMAD.IADD R32, R32, 0x1, -R2 ;  /* 0x000000012020c824 */ /* 0x000fe200078e0a02 */
[----:B------:R-:W-:Y:S02]  /*17b00*/  ISETP.GE.AND P4, PT, R41, RZ, PT ;  /* 0x000000ff2900720c */ /* 0x000fe40003f86270 */
[----:B------:R-:W2:Y:S01]  /*17b10*/  LDL.LU R44, [R1+0x40c] ;  /* 0x00040c00012c7983 */ /* 0x000ea20000300800 */
[----:B------:R-:W-:-:S03]  /*17b20*/  ISETP.GT.U32.AND P0, PT, R2, R29, PT ;  /* 0x0000001d0200720c */ /* 0x000fc60003f04070 */
[----:B------:R-:W3:Y:S01]  /*17b30*/  LDL.LU R41, [R1+0x410] ;  /* 0x0004100001297983 */ /* 0x000ee20000300800 */
[----:B------:R-:W-:Y:S02]  /*17b40*/  ISETP.GT.U32.AND P1, PT, R2, R27, PT ;  /* 0x0000001b0200720c */ /* 0x000fe40003f24070 */
[----:B------:R-:W-:-:S05]  /*17b50*/  @!P3 IMAD.IADD R30, R30, 0x1, -R2 ;  /* 0x000000011e1eb824 */ /* 0x000fca00078e0a02 */
[----:B------:R-:W-:Y:S02]  /*17b60*/  ISETP.GT.U32.AND P3, PT, R2, R30, PT ;  /* 0x0000001e0200720c */ /* 0x000fe40003f64070 */
[----:B------:R-:W-:Y:S01]  /*17b70*/  @!P0 IMAD.IADD R29, R29, 0x1, -R2 ;  /* 0x000000011d1d8824 */ /* 0x000fe200078e0a02 */
[----:B------:R-:W-:-:S03]  /*17b80*/  ISETP.GE.AND P0, PT, R36, RZ, PT ;  /* 0x000000ff2400720c */ /* 0x000fc60003f06270 */
[----:B------:R-:W-:Y:S02]  /*17b90*/  @!P1 IMAD.IADD R27, R27, 0x1, -R2 ;  /* 0x000000011b1b9824 */ /* 0x000fe400078e0a02 */
[----:B------:R-:W-:Y:S02]  /*17ba0*/  @!P6 IMAD.MOV R28, RZ, RZ, -R28 ;  /* 0x000000ffff1ce224 */ /* 0x000fe400078e0a1c */
[----:B------:R-:W-:-:S03]  /*17bb0*/  @!P5 IMAD.MOV R27, RZ, RZ, -R27 ;  /* 0x000000ffff1bd224 */ /* 0x000fc600078e0a1b */
[----:B------:R-:W-:Y:S01]  /*17bc0*/  @!P3 IMAD.IADD R30, R30, 0x1, -R2 ;  /* 0x000000011e1eb824 */ /* 0x000fe200078e0a02 */
[----:B------:R-:W-:Y:S01]  /*17bd0*/  IABS R33, R40 ;  /* 0x0000002800217213 */ /* 0x000fe20000000000 */
[----:B------:R-:W-:Y:S02]  /*17be0*/  STL [R1+0x5cdc], R27 ;  /* 0x005cdc1b01007387 */ /* 0x000fe40000100800 */
[----:B------:R-:W-:Y:S01]  /*17bf0*/  @!P0 IMAD.MOV R30, RZ, RZ, -R30 ;  /* 0x000000ffff1e8224 */ /* 0x000fe200078e0a1e */
[----:B------:R-:W-:Y:S01]  /*17c00*/  ISETP.GE.AND P0, PT, R40, RZ, PT ;  /* 0x000000ff2800720c */ /* 0x000fe20003f06270 */
[----:B------:R-:W-:Y:S04]  /*17c10*/  STL [R1+0x5ce0], R28 ;  /* 0x005ce01c01007387 */ /* 0x000fe80000100800 */
[----:B------:R-:W4:Y:S01]  /*17c20*/  LDL.LU R40, [R1+0x414] ;  /* 0x0004140001287983 */ /* 0x000f220000300800 */
[----:B------:R-:W-:-:S03]  /*17c30*/  IMAD.HI.U32 R0, R61, R33, RZ ;  /* 0x000000213d007227 */ /* 0x000fc600078e00ff */
[----:B------:R-:W5:Y:S01]  /*17c40*/  LDL.LU R43, [R1+0x418] ;  /* 0x00041800012b7983 */ /* 0x000f620000300800 */
[----:B------:R-:W-:Y:S01]  /*17c50*/  IMAD.MOV R0, RZ, RZ, -R0 ;  /* 0x000000ffff007224 */ /* 0x000fe200078e0a00 */
[----:B------:R-:W-:-:S03]  /*17c60*/  ISETP.GT.U32.AND P1, PT, R2, R31, PT ;  /* 0x0000001f0200720c */ /* 0x000fc60003f24070 */
[----:B------:R-:W-:-:S05]  /*17c70*/  IMAD R33, R2, R0, R33 ;  /* 0x0000000002217224 */ /* 0x000fca00078e0221 */
[----:B------:R-:W-:Y:S02]  /*17c80*/  ISETP.GT.U32.AND P3, PT, R2, R33, PT ;  /* 0x000000210200720c */ /* 0x000fe40003f64070 */
[----:B------:R-:W-:-:S03]  /*17c90*/  IABS R35, R39 ;  /* 0x0000002700237213 */ /* 0x000fc60000000000 */
[--C-:B------:R-:W-:Y:S01]  /*17ca0*/  @!P1 IMAD.IADD R31, R31, 0x1, -R2.reuse ;  /* 0x000000011f1f9824 */ /* 0x100fe200078e0a02 */
[----:B------:R-:W-:Y:S01]  /*17cb0*/  ISETP.GE.AND P1, PT, R42, RZ, PT ;  /* 0x000000ff2a00720c */ /* 0x000fe20003f26270 */
[----:B------:R-:W-:Y:S01]  /*17cc0*/  IMAD.HI.U32 R0, R61, R35, RZ ;  /* 0x000000233d007227 */ /* 0x000fe200078e00ff */
[----:B------:R-:W5:Y:S05]  /*17cd0*/  LDL.LU R42, [R1+0x41c] ;  /* 0x00041c00012a7983 */ /* 0x000f6a0000300800 */
[----:B------:R-:W-:Y:S01]  /*17ce0*/  @!P3 IMAD.IADD R33, R33, 0x1, -R2 ;  /* 0x000000012121b824 */ /* 0x000fe200078e0a02 */
[C---:B------:R-:W-:Y:S01]  /*17cf0*/  ISETP.GT.U32.AND P3, PT, R2.reuse, R31, PT ;  /* 0x0000001f0200720c */ /* 0x040fe20003f64070 */
[----:B------:R-:W-:Y:S01]  /*17d00*/  IMAD.MOV R0, RZ, RZ, -R0 ;  /* 0x000000ffff007224 */ /* 0x000fe200078e0a00 */
[----:B------:R-:W5:Y:S03]  /*17d10*/  LDL.LU R49, [R1+0x420] ;  /* 0x0004200001317983 */ /* 0x000f660000300800 */
[C---:B------:R-:W-:Y:S01]  /*17d20*/  IMAD R35, R2.reuse, R0, R35 ;  /* 0x0000000002237224 */ /* 0x040fe200078e0223 */
[----:B------:R-:W-:Y:S01]  /*17d30*/  IABS R36, R45 ;  /* 0x0000002d00247213 */ /* 0x000fe20000000000 */
[----:B------:R-:W5:Y:S06]  /*17d40*/  LDL.LU R46, [R1+0x424] ;  /* 0x00042400012e7983 */ /* 0x000f6c0000300800 */
[----:B------:R-:W-:Y:S01]  /*17d50*/  @!P3 IMAD.IADD R31, R31, 0x1, -R2 ;  /* 0x000000011f1fb824 */ /* 0x000fe200078e0a02 */
[----:B------:R-:W-:-:S13]  /*17d60*/  ISETP.GT.U32.AND P3, PT, R2, R35, PT ;  /* 0x000000230200720c */ /* 0x000fda0003f64070 */
[----:B------:R-:W-:Y:S01]  /*17d70*/  @!P3 IMAD.IADD R35, R35, 0x1, -R2 ;  /* 0x000000012323b824 */ /* 0x000fe200078e0a02 */
[----:B------:R-:W-:Y:S02]  /*17d80*/  ISETP.GE.AND P3, PT, R45, RZ, PT ;  /* 0x000000ff2d00720c */ /* 0x000fe40003f66270 */
[----:B------:R-:W5:Y:S04]  /*17d90*/  LDL.LU R45, [R1+0x428] ;  /* 0x00042800012d7983 */ /* 0x000f680000300800 */
        /* <DEDUP_REMOVED lines=12> */
[----:B------:R-:W5:Y:S01]  /*17e60*/  LDL.LU R60, [R1+0x45c] ;  /* 0x00045c00013c7983 */ /* 0x000f620000300800 */
[C---:B------:R-:W-:Y:S01]  /*17e70*/  ISETP.GT.U32.AND P6, PT, R2.reuse, R33, PT ;  /* 0x000000210200720c */ /* 0x040fe20003fc4070 */
[----:B------:R-:W-:Y:S01]  /*17e80*/  IMAD.HI.U32 R0, R61, R36, RZ ;  /* 0x000000243d007227 */ /* 0x000fe200078e00ff */
[----:B------:R-:W-:Y:S01]  /*17e90*/  ISETP.GT.U32.AND P5, PT, R2, R32, PT ;  /* 0x000000200200720c */ /* 0x000fe20003fa4070 */
[----:B-1----:R-:W5:Y:S02]  /*17ea0*/  LDL.LU R16, [R1+0x104] ;  /* 0x0001040001107983 */ /* 0x002f640000300800 */
[----:B------:R-:W-:-:S04]  /*17eb0*/  IMAD.MOV R0, RZ, RZ, -R0 ;  /* 0x000000ffff007224 */ /* 0x000fc800078e0a00 */
[----:B------:R-:W-:Y:S01]  /*17ec0*/  IMAD R36, R2, R0, R36 ;  /* 0x0000000002247224 */ /* 0x000fe200078e0224 */
[----:B------:R-:W-:-:S03]  /*17ed0*/  IABS R34, R38 ;  /* 0x0000002600227213 */ /* 0x000fc60000000000 */
[----:B------:R-:W-:Y:S01]  /*17ee0*/  @!P6 IMAD.IADD R33, R33, 0x1, -R2 ;  /* 0x000000012121e824 */ /* 0x000fe200078e0a02 */
[----:B------:R-:W-:Y:S01]  /*17ef0*/  ISETP.GT.U32.AND P6, PT, R2, R36, PT ;  /* 0x000000240200720c */ /* 0x000fe20003fc4070 */
[----:B------:R-:W-:-:S04]  /*17f00*/  IMAD.HI.U32 R37, R61, R34, RZ ;  /* 0x000000223d257227 */ /* 0x000fc800078e00ff */
[----:B------:R-:W-:Y:S02]  /*17f10*/  IMAD.MOV R37, RZ, RZ, -R37 ;  /* 0x000000ffff257224 */ /* 0x000fe400078e0a25 */
[----:B------:R-:W-:Y:S01]  /*17f20*/  @!P5 IMAD.IADD R32, R32, 0x1, -R2 ;  /* 0x000000012020d824 */ /* 0x000fe200078e0a02 */
[----:B------:R-:W-:Y:S01]  /*17f30*/  ISETP.GE.AND P5, PT, R38, RZ, PT ;  /* 0x000000ff2600720c */ /* 0x000fe20003fa6270 */
[----:B------:R-:W-:-:S04]  /*17f40*/  IMAD R34, R2, R37, R34 ;  /* 0x0000002502227224 */ /* 0x000fc800078e0222 */
[----:B------:R-:W-:Y:S02]  /*17f50*/  @!P6 IMAD.IADD R36, R36, 0x1, -R2 ;  /* 0x000000012424e824 */ /* 0x000fe400078e0a02 */
[----:B------:R-:W-:Y:S01]  /*17f60*/  @!P2 IMAD.MOV R29, RZ, RZ, -R29 ;  /* 0x000000ffff1da224 */ /* 0x000fe200078e0a1d */
[C---:B------:R-:W-:Y:S01]  /*17f70*/  ISETP.GT.U32.AND P2, PT, R2.reuse, R34, PT ;  /* 0x000000220200720c */ /* 0x040fe20003f44070 */
[----:B------:R-:W-:Y:S01]  /*17f80*/  @!P4 IMAD.MOV R32, RZ, RZ, -R32 ;  /* 0x000000ffff20c224 */ /* 0x000fe200078e0a20 */
[----:B------:R-:W-:Y:S01]  /*17f90*/  ISETP.GT.U32.AND P4, PT, R2, R36, PT ;  /* 0x000000240200720c */ /* 0x000fe20003f84070 */
[----:B------:R-:W-:-:S10]  /*17fa0*/  @!P1 IMAD.MOV R31, RZ, RZ, -R31 ;  /* 0x000000ffff1f9224 */ /* 0x000fd400078e0a1f */
[--C-:B------:R-:W-:Y:S02]  /*17fb0*/  @!P2 IMAD.IADD R34, R34, 0x1, -R2.reuse ;  /* 0x000000012222a824 */ /* 0x100fe400078e0a02 */
[----:B------:R-:W-:Y:S01]  /*17fc0*/  @!P4 IMAD.IADD R36, R36, 0x1, -R2 ;  /* 0x000000012424c824 */ /* 0x000fe200078e0a02 */
[----:B------:R-:W-:Y:S02]  /*17fd0*/  ISETP.GE.AND P2, PT, R39, RZ, PT ;  /* 0x000000ff2700720c */ /* 0x000fe40003f46270 */
[----:B------:R-:W-:-:S13]  /*17fe0*/  ISETP.GT.U32.AND P1, PT, R2, R34, PT ;  /* 0x000000220200720c */ /* 0x000fda0003f24070 */
[----:B------:R-:W-:Y:S01]  /*17ff0*/  @!P1 IMAD.IADD R34, R34, 0x1, -R2 ;  /* 0x0000000122229824 */ /* 0x000fe200078e0a02 */
[----:B------:R-:W-:Y:S01]  /*18000*/  ISETP.GT.U32.AND P6, PT, R2, R35, PT ;  /* 0x000000230200720c */ /* 0x000fe20003fc4070 */
[----:B------:R-:W-:-:S12]  /*18010*/  @!P0 IMAD.MOV R33, RZ, RZ, -R33 ;  /* 0x000000ffff218224 */ /* 0x000fd800078e0a21 */
[----:B------:R-:W-:Y:S01]  /*18020*/  @!P6 IMAD.IADD R35, R35, 0x1, -R2 ;  /* 0x000000012323e824 */ /* 0x000fe200078e0a02 */
[----:B---3--:R-:W-:-:S05]  /*18030*/  IABS R38, R41 ;  /* 0x0000002900267213 */ /* 0x008fca0000000000 */
[----:B------:R-:W-:-:S04]  /*18040*/  IMAD.HI.U32 R0, R61, R38, RZ ;  /* 0x000000263d007227 */ /* 0x000fc800078e00ff */
[----:B------:R-:W-:-:S04]  /*18050*/  IMAD.MOV R0, RZ, RZ, -R0 ;  /* 0x000000ffff007224 */ /* 0x000fc800078e0a00 */
[----:B------:R-:W-:Y:S01]  /*18060*/  IMAD R38, R2, R0, R38 ;  /* 0x0000000002267224 */ /* 0x000fe200078e0226 */
[----:B--2---:R-:W-:-:S04]  /*18070*/  IABS R37, R44 ;  /* 0x0000002c00257213 */ /* 0x004fc80000000000 */
[----:B------:R-:W-:Y:S01]  /*18080*/  ISETP.GT.U32.AND P4, PT, R2, R38, PT ;  /* 0x000000260200720c */ /* 0x000fe20003f84070 */
[----:B------:R-:W-:-:S04]  /*18090*/  IMAD.HI.U32 R39, R61, R37, RZ ;  /* 0x000000253d277227 */ /* 0x000fc800078e00ff */
[----:B------:R-:W-:-:S04]  /*180a0*/  IMAD.MOV R39, RZ, RZ, -R39 ;  /* 0x000000ffff277224 */ /* 0x000fc800078e0a27 */
[----:B------:R-:W-:-:S04]  /*180b0*/  IMAD R37, R2, R39, R37 ;  /* 0x0000002702257224 */ /* 0x000fc800078e0225 */
[----:B------:R-:W-:Y:S01]  /*180c0*/  @!P4 IMAD.IADD R38, R38, 0x1, -R2 ;  /* 0x000000012626c824 */ /* 0x000fe200078e0a02 */
[----:B----4-:R-:W-:Y:S02]  /*180d0*/  IABS R39, R40 ;  /* 0x0000002800277213 */ /* 0x010fe40000000000 */
[----:B------:R-:W-:Y:S02]  /*180e0*/  ISETP.GE.AND P1, PT, R44, RZ, PT ;  /* 0x000000ff2c00720c */ /* 0x000fe40003f26270 */
[----:B------:R-:W-:Y:S01]  /*180f0*/  ISETP.GT.U32.AND P4, PT, R2, R38, PT ;  /* 0x000000260200720c */ /* 0x000fe20003f84070 */
[----:B------:R-:W-:-:S04]  /*18100*/  IMAD.HI.U32 R44, R61, R39, RZ ;  /* 0x000000273d2c7227 */ /* 0x000fc800078e00ff */
[----:B------:R-:W-:-:S04]  /*18110*/  IMAD.MOV R44, RZ, RZ, -R44 ;  /* 0x000000ffff2c7224 */ /* 0x000fc800078e0a2c */
[----:B------:R-:W-:-:S04]  /*18120*/  IMAD R39, R2, R44, R39 ;  /* 0x0000002c02277224 */ /* 0x000fc800078e0227 */
[----:B------:R-:W-:Y:S01]  /*18130*/  @!P4 IMAD.IADD R38, R38, 0x1, -R2 ;  /* 0x000000012626c824 */ /* 0x000fe200078e0a02 */
[C---:B------:R-:W-:Y:S02]  /*18140*/  ISETP.GT.U32.AND P4, PT, R2.reuse, R39, PT ;  /* 0x000000270200720c */ /* 0x040fe40003f84070 */
[----:B------:R-:W-:Y:S02]  /*18150*/  ISETP.GT.U32.AND P0, PT, R2, R37, PT ;  /* 0x000000250200720c */ /* 0x000fe40003f04070 */
[----:B------:R-:W-:Y:S02]  /*18160*/  ISETP.GE.AND P6, PT, R40, RZ, PT ;  /* 0x000000ff2800720c */ /* 0x000fe40003fc6270 */
[----:B-----5:R-:W-:-:S07]  /*18170*/  IABS R40, R43 ;  /* 0x0000002b00287213 */ /* 0x020fce0000000000 */
[--C-:B------:R-:W-:Y:S02]  /*18180*/  @!P4 IMAD.IADD R39, R39, 0x1, -R2.reuse ;  /* 0x000000012727c824 */ /* 0x100fe400078e0a02 */
[----:B------:R-:W-:Y:S01]  /*18190*/  @!P0 IMAD.IADD R37, R37, 0x1, -R2 ;  /* 0x0000000125258824 */ /* 0x000fe200078e0a02 */
[----:B------:R-:W-:Y:S01]  /*181a0*/  ISETP.GE.AND P0, PT, R43, RZ, PT ;  /* 0x000000ff2b00720c */ /* 0x000fe20003f06270 */
[----:B------:R-:W-:Y:S01]  /*181b0*/  IMAD.HI.U32 R43, R61, R40, RZ ;  /* 0x000000283d2b7227 */ /* 0x000fe200078e00ff */
[----:B------:R-:W-:-:S03]  /*181c0*/  ISETP.GT.U32.AND P4, PT, R2, R39, PT ;  /* 0x000000270200720c */ /* 0x000fc60003f84070 */
[----:B------:R-:W-:-:S04]  /*181d0*/  IMAD.MOV R43, RZ, RZ, -R43 ;  /* 0x000000ffff2b7224 */ /* 0x000fc800078e0a2b */
[----:B------:R-:W-:Y:S02]  /*181e0*/  IMAD R40, R2, R43, R40 ;  /* 0x0000002b02287224 */ /* 0x000fe400078e0228 */
[----:B------:R-:W-:-:S04]  /*181f0*/  @!P5 IMAD.MOV R34, RZ, RZ, -R34 ;  /* 0x000000ffff22d224 */ /* 0x000fc800078e0a22 */
[----:B------:R-:W-:Y:S01]  /*18200*/  @!P4 IMAD.IADD R39, R39, 0x1, -R2 ;  /* 0x000000012727c824 */ /* 0x000fe200078e0a02 */
[----:B------:R-:W-:Y:S02]  /*18210*/  ISETP.GT.U32.AND P4, PT, R2, R40, PT ;  /* 0x000000280200720c */ /* 0x000fe40003f84070 */
[----:B------:R-:W-:Y:S02]  /*18220*/  ISETP.GE.AND P5, PT, R41, RZ, PT ;  /* 0x000000ff2900720c */ /* 0x000fe40003fa6270 */
[----:B------:R-:W-:Y:S01]  /*18230*/  IABS R41, R42 ;  /* 0x0000002a00297213 */ /* 0x000fe20000000000 */
[----:B------:R-:W-:Y:S01]  /*18240*/  @!P3 IMAD.MOV R36, RZ, RZ, -R36 ;  /* 0x000000ffff24b224 */ /* 0x000fe200078e0a24 */
[----:B------:R-:W-:-:S03]  /*18250*/  ISETP.GE.AND P3, PT, R42, RZ, PT ;  /* 0x000000ff2a00720c */ /* 0x000fc60003f66270 */
[----:B------:R-:W-:Y:S01]  /*18260*/  IMAD.HI.U32 R0, R61, R41, RZ ;  /* 0x000000293d007227 */ /* 0x000fe200078e00ff */
[----:B------:R-:W-:-:S03]  /*18270*/  IABS R42, R49 ;  /* 0x00000031002a7213 */ /* 0x000fc60000000000 */
[----:B------:R-:W-:Y:S02]  /*18280*/  @!P4 IMAD.IADD R40, R40, 0x1, -R2 ;  /* 0x000000012828c824 */ /* 0x000fe400078e0a02 */
[----:B------:R-:W-:Y:S02]  /*18290*/  IMAD.MOV R0, RZ, RZ, -R0 ;  /* 0x000000ffff007224 */ /* 0x000fe400078e0a00 */
[----:B------:R-:W-:Y:S01]  /*182a0*/  @!P2 IMAD.MOV R35, RZ, RZ, -R35 ;  /* 0x000000ffff23a224 */ /* 0x000fe200078e0a23 */
[C---:B------:R-:W-:Y:S01]  /*182b0*/  ISETP.GT.U32.AND P2, PT, R2.reuse, R37, PT ;  /* 0x000000250200720c */ /* 0x040fe20003f44070 */
[C---:B------:R-:W-:Y:S01]  /*182c0*/  IMAD R41, R2.reuse, R0, R41 ;  /* 0x0000000002297224 */ /* 0x040fe200078e0229 */
[----:B------:R-:W-:Y:S01]  /*182d0*/  ISETP.GT.U32.AND P4, PT, R2, R40, PT ;  /* 0x000000280200720c */ /* 0x000fe20003f84070 */
[----:B------:R-:W-:-:S04]  /*182e0*/  IMAD.HI.U32 R0, R61, R42, RZ ;  /* 0x0000002a3d007227 */ /* 0x000fc800078e00ff */
[----:B------:R-:W-:Y:S02]  /*182f0*/  IMAD.MOV R0, RZ, RZ, -R0 ;  /* 0x000000ffff007224 */ /* 0x000fe400078e0a00 */
[----:B------:R-:W-:Y:S01]  /*18300*/  @!P6 IMAD.MOV R39, RZ, RZ, -R39 ;  /* 0x000000ffff27e224 */ /* 0x000fe200078e0a27 */
[C---:B------:R-:W-:Y:S01]  /*18310*/  ISETP.GT.U32.AND P6, PT, R2.reuse, R41, PT ;  /* 0x000000290200720c */ /* 0x040fe20003fc4070 */
[----:B------:R-:W-:Y:S02]  /*18320*/  IMAD R42, R2, R0, R42 ;  /* 0x00000000022a7224 */ /* 0x000fe400078e022a */
[--C-:B------:R-:W-:Y:S01]  /*18330*/  @!P2 IMAD.IADD R37, R37, 0x1, -R2.reuse ;  /* 0x000000012525a824 */ /* 0x100fe200078e0a02 */
[----:B------:R-:W-:Y:S01]  /*18340*/  ISETP.GE.AND P2, PT, R49, RZ, PT ;  /* 0x000000ff3100720c */ /* 0x000fe20003f46270 */
[----:B------:R-:W-:Y:S01]  /*18350*/  @!P4 IMAD.IADD R40, R40, 0x1, -R2 ;  /* 0x000000012828c824 */ /* 0x000fe200078e0a02 */
[----:B------:R-:W-:Y:S02]  /*18360*/  IABS R49, R45 ;  /* 0x0000002d00317213 */ /* 0x000fe40000000000 */
[----:B------:R-:W-:Y:S01]  /*18370*/  ISETP.GT.U32.AND P4, PT, R2, R42, PT ;  /* 0x0000002a0200720c */ /* 0x000fe20003f84070 */
[----:B------:R-:W-:Y:S01]  /*18380*/  @!P5 IMAD.MOV R38, RZ, RZ, -R38 ;  /* 0x000000ffff26d224 */ /* 0x000fe200078e0a26 */
[----:B------:R-:W-:Y:S01]  /*18390*/  ISETP.GE.AND P5, PT, R45, RZ, PT ;  /* 0x000000ff2d00720c */ /* 0x000fe20003fa6270 */
[----:B------:R-:W-:-:S04]  /*183a0*/  IMAD.HI.U32 R45, R61, R49, RZ ;  /* 0x000000313d2d7227 */ /* 0x000fc800078e00ff */
[----:B------:R-:W-:Y:S01]  /*183b0*/  @!P6 IMAD.IADD R41, R41, 0x1, -R2 ;  /* 0x000000012929e824 */ /* 0x000fe200078e0a02 */
[----:B------:R-:W-:Y:S01]  /*183c0*/  IABS R50, R12 ;  /* 0x0000000c00327213 */ /* 0x000fe20000000000 */
[----:B------:R-:W-:-:S03]  /*183d0*/  IMAD.MOV R45, RZ, RZ, -R45 ;  /* 0x000000ffff2d7224 */ /* 0x000fc600078e0a2d */
[C---:B------:R-:W-:Y:S01]  /*183e0*/  ISETP.GT.U32.AND P6, PT, R2.reuse, R41, PT ;  /* 0x000000290200720c */ /* 0x040fe20003fc4070 */
[----:B------:R-:W-:Y:S01]  /*183f0*/  IMAD R49, R2, R45, R49 ;  /* 0x0000002d02317224 */ /* 0x000fe200078e0231 */
[----:B------:R-:W-:Y:S01]  /*18400*/  IABS R51, R11 ;  /* 0x0000000b00337213 */ /* 0x000fe20000000000 */
[----:B------:R-:W-:Y:S02]  /*18410*/  @!P4 IMAD.IADD R42, R42, 0x1, -R2 ;  /* 0x000000012a2ac824 */ /* 0x000fe400078e0a02 */
[----:B------:R-:W-:-:S03]  /*18420*/  IMAD.HI.U32 R0, R61, R50, RZ ;  /* 0x000000323d007227 */ /* 0x000fc600078e00ff */
[C---:B------:R-:W-:Y:S01]  /*18430*/  ISETP.GT.U32.AND P4, PT, R2.reuse, R42, PT ;  /* 0x0000002a0200720c */ /* 0x040fe20003f84070 */
[----:B------:R-:W-:Y:S01]  /*18440*/  @!P0 IMAD.MOV R40, RZ, RZ, -R40 ;  /* 0x000000ffff288224 */ /* 0x000fe200078e0a28 */
[----:B------:R-:W-:Y:S01]  /*18450*/  ISETP.GT.U32.AND P0, PT, R2, R49, PT ;  /* 0x000000310200720c */ /* 0x000fe20003f04070 */
[----:B------:R-:W-:Y:S01]  /*18460*/  IMAD.HI.U32 R44, R61, R51, RZ ;  /* 0x000000333d2c7227 */ /* 0x000fe200078e00ff */
[----:B------:R-:W-:-:S03]  /*18470*/  IABS R53, R9 ;  /* 0x0000000900357213 */ /* 0x000fc60000000000 */
[----:B------:R-:W-:Y:S01]  /*18480*/  IMAD.MOV R0, RZ, RZ, -R0 ;  /* 0x000000ffff007224 */ /* 0x000fe200078e0a00 */
[----:B------:R-:W-:Y:S01]  /*18490*/  IABS R43, R46 ;  /* 0x0000002e002b7213 */ /* 0x000fe20000000000 */
[----:B------:R-:W-:Y:S01]  /*184a0*/  IMAD.MOV R44, RZ, RZ, -R44 ;  /* 0x000000ffff2c7224 */ /* 0x000fe200078e0a2c */
[----:B------:R-:W-:Y:S01]  /*184b0*/  IABS R52, R10 ;  /* 0x0000000a00347213 */ /* 0x000fe20000000000 */
[----:B------:R-:W-:Y:S02]  /*184c0*/  IMAD R50, R2, R0, R50 ;  /* 0x0000000002327224 */ /* 0x000fe400078e0232 */
[----:B------:R-:W-:Y:S01]  /*184d0*/  @!P6 IMAD.IADD R41, R41, 0x1, -R2 ;  /* 0x000000012929e824 */ /* 0x000fe200078e0a02 */
[----:B------:R-:W-:Y:S01]  /*184e0*/  IABS R54, R7 ;  /* 0x0000000700367213 */ /* 0x000fe20000000000 */
[----:B------:R-:W-:Y:S01]  /*184f0*/  @!P1 IMAD.MOV R37, RZ, RZ, -R37 ;  /* 0x000000ffff259224 */ /* 0x000fe200078e0a25 */
[----:B------:R-:W-:Y:S01]  /*18500*/  ISETP.GE.AND P1, PT, R46, RZ, PT ;  /* 0x000000ff2e00720c */ /* 0x000fe20003f26270 */
[----:B------:R-:W-:-:S04]  /*18510*/  IMAD.HI.U32 R45, R61, R53, RZ ;  /* 0x000000353d2d7227 */ /* 0x000fc800078e00ff */
[----:B------:R-:W-:-:S04]  /*18520*/  IMAD.HI.U32 R46, R61, R43, RZ ;  /* 0x0000002b3d2e7227 */ /* 0x000fc800078e00ff */
[C---:B------:R-:W-:Y:S02]  /*18530*/  IMAD R51, R2.reuse, R44, R51 ;  /* 0x0000002c02337224 */ /* 0x040fe400078e0233 */
[----:B------:R-:W-:Y:S01]  /*18540*/  @!P3 IMAD.MOV R41, RZ, RZ, -R41 ;  /* 0x000000ffff29b224 */ /* 0x000fe200078e0a29 */
[----:B------:R-:W-:Y:S01]  /*18550*/  ISETP.GT.U32.AND P3, PT, R2, R50, PT ;  /* 0x000000320200720c */ /* 0x000fe20003f64070 */
[----:B------:R-:W-:Y:S01]  /*18560*/  IMAD.HI.U32 R0, R61, R52, RZ ;  /* 0x000000343d007227 */ /* 0x000fe200078e00ff */
[----:B------:R-:W-:-:S03]  /*18570*/  IABS R55, R48 ;  /* 0x0000003000377213 */ /* 0x000fc60000000000 */
[----:B------:R-:W-:-:S04]  /*18580*/  IMAD.HI.U32 R44, R61, R54, RZ ;  /* 0x000000363d2c7227 */ /* 0x000fc800078e00ff */
[----:B------:R-:W-:Y:S02]  /*18590*/  IMAD.MOV R45, RZ, RZ, -R45 ;  /* 0x000000ffff2d7224 */ /* 0x000fe400078e0a2d */
[----:B------:R-:W-:Y:S02]  /*185a0*/  IMAD.MOV R46, RZ, RZ, -R46 ;  /* 0x000000ffff2e7224 */ /* 0x000fe400078e0a2e */
[--C-:B------:R-:W-:Y:S01]  /*185b0*/  @!P4 IMAD.IADD R42, R42, 0x1, -R2.reuse ;  /* 0x000000012a2ac824 */ /* 0x100fe200078e0a02 */
[----:B------:R-:W-:Y:S01]  /*185c0*/  ISETP.GT.U32.AND P4, PT, R2, R51, PT ;  /* 0x000000330200720c */ /* 0x000fe20003f84070 */
[----:B------:R-:W-:Y:S02]  /*185d0*/  @!P0 IMAD.IADD R49, R49, 0x1, -R2 ;  /* 0x0000000131318824 */ /* 0x000fe400078e0a02 */
[----:B------:R-:W-:Y:S02]  /*185e0*/  IMAD.MOV R0, RZ, RZ, -R0 ;  /* 0x000000ffff007224 */ /* 0x000fe400078e0a00 */
[----:B------:R-:W-:-:S02]  /*185f0*/  IMAD.MOV R44, RZ, RZ, -R44 ;  /* 0x000000ffff2c7224 */ /* 0x000fc400078e0a2c */
[C---:B------:R-:W-:Y:S02]  /*18600*/  IMAD R53, R2.reuse, R45, R53 ;  /* 0x0000002d02357224 */ /* 0x040fe400078e0235 */
[C---:B------:R-:W-:Y:S02]  /*18610*/  IMAD R43, R2.reuse, R46, R43 ;  /* 0x0000002e022b7224 */ /* 0x040fe400078e022b */
[----:B------:R-:W-:Y:S01]  /*18620*/  @!P2 IMAD.MOV R42, RZ, RZ, -R42 ;  /* 0x000000ffff2aa224 */ /* 0x000fe200078e0a2a */
[C---:B------:R-:W-:Y:S01]  /*18630*/  ISETP.GT.U32.AND P2, PT, R2.reuse, R49, PT ;  /* 0x000000310200720c */ /* 0x040fe20003f44070 */
[C---:B------:R-:W-:Y:S02]  /*18640*/  IMAD R52, R2.reuse, R0, R52 ;  /* 0x0000000002347224 */ /* 0x040fe400078e0234 */
[----:B------:R-:W-:Y:S01]  /*18650*/  IMAD.HI.U32 R0, R61, R55, RZ ;  /* 0x000000373d007227 */ /* 0x000fe200078e00ff */
[----:B------:R-:W-:-:S03]  /*18660*/  ISETP.GT.U32.AND P0, PT, R2, R53, PT ;  /* 0x000000350200720c */ /* 0x000fc60003f04070 */
[C---:B------:R-:W-:Y:S01]  /*18670*/  IMAD R54, R2.reuse, R44, R54 ;  /* 0x0000002c02367224 */ /* 0x040fe200078e0236 */
[----:B------:R-:W-:Y:S01]  /*18680*/  ISETP.GT.U32.AND P6, PT, R2, R43, PT ;  /* 0x0000002b0200720c */ /* 0x000fe20003fc4070 */
[----:B------:R-:W-:Y:S01]  /*18690*/  IMAD.MOV R0, RZ, RZ, -R0 ;  /* 0x000000ffff007224 */ /* 0x000fe200078e0a00 */
[----:B------:R-:W-:Y:S01]  /*186a0*/  IABS R56, R47 ;  /* 0x0000002f00387213 */ /* 0x000fe20000000000 */
[--C-:B------:R-:W-:Y:S01]  /*186b0*/  @!P3 IMAD.IADD R50, R50, 0x1, -R2.reuse ;  /* 0x000000013232b824 */ /* 0x100fe200078e0a02 */
[C---:B------:R-:W-:Y:S01]  /*186c0*/  ISETP.GT.U32.AND P3, PT, R2.reuse, R54, PT ;  /* 0x000000360200720c */ /* 0x040fe20003f64070 */
[C---:B------:R-:W-:Y:S02]  /*186d0*/  IMAD R55, R2.reuse, R0, R55 ;  /* 0x0000000002377224 */ /* 0x040fe400078e0237 */
[----:B------:R-:W-:Y:S01]  /*186e0*/  @!P4 IMAD.IADD R51, R51, 0x1, -R2 ;  /* 0x000000013333c824 */ /* 0x000fe200078e0a02 */
[----:B------:R-:W-:Y:S01]  /*186f0*/  ISETP.GT.U32.AND P4, PT, R2, R50, PT ;  /* 0x000000320200720c */ /* 0x000fe20003f84070 */
[----:B------:R-:W-:Y:S01]  /*18700*/  IMAD.HI.U32 R0, R61, R56, RZ ;  /* 0x000000383d007227 */ /* 0x000fe200078e00ff */
[----:B------:R-:W-:-:S03]  /*18710*/  IABS R57, R8 ;  /* 0x0000000800397213 */ /* 0x000fc60000000000 */
[----:B------:R-:W-:Y:S01]  /*18720*/  @!P2 IMAD.IADD R49, R49, 0x1, -R2 ;  /* 0x000000013131a824 */ /* 0x000fe200078e0a02 */
[----:B------:R-:W-:Y:S01]  /*18730*/  ISETP.GT.U32.AND P2, PT, R2, R55, PT ;  /* 0x000000370200720c */ /* 0x000fe20003f44070 */
[----:B------:R-:W-:Y:S01]  /*18740*/  IMAD.MOV R0, RZ, RZ, -R0 ;  /* 0x000000ffff007224 */ /* 0x000fe200078e0a00 */
[----:B------:R-:W-:Y:S01]  /*18750*/  IABS R59, R6 ;  /* 0x00000006003b7213 */ /* 0x000fe20000000000 */
[----:B------:R-:W-:Y:S01]  /*18760*/  IMAD.HI.U32 R44, R61, R57, RZ ;  /* 0x000000393d2c7227 */ /* 0x000fe200078e00ff */
[----:B------:R-:W-:-:S03]  /*18770*/  IABS R46, R5 ;  /* 0x00000005002e7213 */ /* 0x000fc60000000000 */
[--C-:B------:R-:W-:Y:S02]  /*18780*/  @!P0 IMAD.IADD R53, R53, 0x1, -R2.reuse ;  /* 0x0000000135358824 */ /* 0x100fe400078e0a02 */
[----:B------:R-:W-:Y:S02]  /*18790*/  @!P6 IMAD.IADD R43, R43, 0x1, -R2 ;  /* 0x000000012b2be824 */ /* 0x000fe400078e0a02 */
[----:B------:R-:W-:Y:S02]  /*187a0*/  IMAD R56, R2, R0, R56 ;  /* 0x0000000002387224 */ /* 0x000fe400078e0238 */
[----:B------:R-:W-:Y:S02]  /*187b0*/  IMAD.MOV R45, RZ, RZ, -R44 ;  /* 0x000000ffff2d7224 */ /* 0x000fe400078e0a2c */
[----:B------:R-:W-:Y:S01]  /*187c0*/  @!P3 IMAD.IADD R54, R54, 0x1, -R2 ;  /* 0x000000013636b824 */ /* 0x000fe200078e0a02 */
[C---:B------:R-:W-:Y:S01]  /*187d0*/  ISETP.GT.U32.AND P3, PT, R2.reuse, R53, PT ;  /* 0x000000350200720c */ /* 0x040fe20003f64070 */
[----:B------:R-:W-:Y:S01]  /*187e0*/  IMAD.HI.U32 R0, R61, R59, RZ ;  /* 0x0000003b3d007227 */ /* 0x000fe200078e00ff */
[----:B------:R-:W-:-:S03]  /*187f0*/  ISETP.GT.U32.AND P6, PT, R2, R43, PT ;  /* 0x0000002b0200720c */ /* 0x000fc60003fc4070 */
[----:B------:R-:W-:-:S04]  /*18800*/  IMAD.HI.U32 R58, R61, R46, RZ ;  /* 0x0000002e3d3a7227 */ /* 0x000fc800078e00ff */
[----:B------:R-:W-:Y:S01]  /*18810*/  @!P4 IMAD.IADD R50, R50, 0x1, -R2 ;  /* 0x000000013232c824 */ /* 0x000fe200078e0a02 */
[C---:B------:R-:W-:Y:S01]  /*18820*/  ISETP.GT.U32.AND P4, PT, R2.reuse, R56, PT ;  /* 0x000000380200720c */ /* 0x040fe20003f84070 */
[----:B------:R-:W-:Y:S02]  /*18830*/  IMAD R57, R2, R45, R57 ;  /* 0x0000002d02397224 */ /* 0x000fe400078e0239 */
[----:B------:R-:W-:Y:S02]  /*18840*/  IMAD.MOV R45, RZ, RZ, -R0 ;  /* 0x000000ffff2d7224 */ /* 0x000fe400078e0a00 */
[----:B------:R-:W-:Y:S01]  /*18850*/  IMAD.MOV R0, RZ, RZ, -R58 ;  /* 0x000000ffff007224 */ /* 0x000fe200078e0a3a */
[----:B------:R-:W-:Y:S01]  /*18860*/  IABS R44, R4 ;  /* 0x00000004002c7213 */ /* 0x000fe20000000000 */
[----:B------:R-:W-:Y:S01]  /*18870*/  @!P2 IMAD.IADD R55, R55, 0x1, -R2 ;  /* 0x000000013737a824 */ /* 0x000fe200078e0a02 */
[----:B------:R-:W-:Y:S01]  /*18880*/  ISETP.GE.AND P2, PT, R12, RZ, PT ;  /* 0x000000ff0c00720c */ /* 0x000fe20003f46270 */
[----:B------:R-:W-:-:S02]  /*18890*/  IMAD R46, R2, R0, R46 ;  /* 0x00000000022e7224 */ /* 0x000fc400078e022e */
[----:B------:R-:W-:-:S04]  /*188a0*/  IMAD.HI.U32 R58, R61, R44, RZ ;  /* 0x0000002c3d3a7227 */ /* 0x000fc800078e00ff */
[--C-:B------:R-:W-:Y:S01]  /*188b0*/  @!P3 IMAD.IADD R53, R53, 0x1, -R2.reuse ;  /* 0x000000013535b824 */ /* 0x100fe200078e0a02 */
[C---:B------:R-:W-:Y:S01]  /*188c0*/  ISETP.GT.U32.AND P3, PT, R2.reuse, R46, PT ;  /* 0x0000002e0200720c */ /* 0x040fe20003f64070 */
[----:B------:R-:W-:Y:S01]  /*188d0*/  @!P6 IMAD.IADD R43, R43, 0x1, -R2 ;  /* 0x000000012b2be824 */ /* 0x000fe200078e0a02 */
[C---:B------:R-:W-:Y:S01]  /*188e0*/  ISETP.GT.U32.AND P6, PT, R2.reuse, R52, PT ;  /* 0x000000340200720c */ /* 0x040fe20003fc4070 */
[----:B------:R-:W-:Y:S01]  /*188f0*/  IMAD R59, R2, R45, R59 ;  /* 0x0000002d023b7224 */ /* 0x000fe200078e023b */
[----:B------:R-:W-:Y:S01]  /*18900*/  IABS R45, R3 ;  /* 0x00000003002d7213 */ /* 0x000fe20000000000 */
[----:B------:R-:W-:Y:S01]  /*18910*/  IMAD.MOV R0, RZ, RZ, -R58 ;  /* 0x000000ffff007224 */ /* 0x000fe200078e0a3a */
[----:B------:R-:W-:Y:S01]  /*18920*/  IABS R58, R60 ;  /* 0x0000003c003a7213 */ /* 0x000fe20000000000 */
[----:B------:R-:W-:Y:S02]  /*18930*/  @!P4 IMAD.IADD R56, R56, 0x1, -R2 ;  /* 0x000000013838c824 */ /* 0x000fe400078e0a02 */
[----:B------:R-:W-:-:S02]  /*18940*/  IMAD R44, R2, R0, R44 ;  /* 0x00000000022c7224 */ /* 0x000fc400078e022c */
[----:B------:R-:W-:Y:S01]  /*18950*/  @!P2 IMAD.MOV R50, RZ, RZ, -R50 ;  /* 0x000000ffff32a224 */ /* 0x000fe200078e0a32 */
[----:B------:R-:W-:Y:S01]  /*18960*/  ISETP.GT.U32.AND P2, PT, R2, R56, PT ;  /* 0x000000380200720c */ /* 0x000fe20003f44070 */
[----:B------:R-:W-:-:S04]  /*18970*/  IMAD.HI.U32 R0, R61, R45, RZ ;  /* 0x0000002d3d007227 */ /* 0x000fc800078e00ff */
[----:B------:R-:W-:-:S04]  /*18980*/  IMAD.HI.U32 R61, R61, R58, RZ ;  /* 0x0000003a3d3d7227 */ /* 0x000fc800078e00ff */
[----:B------:R-:W-:Y:S02]  /*18990*/  IMAD.MOV R61, RZ, RZ, -R61 ;  /* 0x000000ffff3d7224 */ /* 0x000fe400078e0a3d */
[--C-:B------:R-:W-:Y:S01]  /*189a0*/  @!P3 IMAD.IADD R46, R46, 0x1, -R2.reuse ;  /* 0x000000012e2eb824 */ /* 0x100fe200078e0a02 */
[----:B------:R-:W-:Y:S01]  /*189b0*/  ISETP.GE.AND P3, PT, R9, RZ, PT ;  /* 0x000000ff0900720c */ /* 0x000fe20003f66270 */
[----:B------:R-:W-:Y:S01]  /*189c0*/  @!P6 IMAD.IADD R52, R52, 0x1, -R2 ;  /* 0x000000013434e824 */ /* 0x000fe200078e0a02 */
[C---:B------:R-:W-:Y:S01]  /*189d0*/  ISETP.GT.U32.AND P6, PT, R2.reuse, R51, PT ;  /* 0x000000330200720c */ /* 0x040fe20003fc4070 */
[----:B------:R-:W-:Y:S01]  /*189e0*/  @!P1 IMAD.MOV R43, RZ, RZ, -R43 ;  /* 0x000000ffff2b9224 */ /* 0x000fe200078e0a2b */
[C---:B------:R-:W-:Y:S01]  /*189f0*/  ISETP.GT.U32.AND P1, PT, R2.reuse, R54, PT ;  /* 0x000000360200720c */ /* 0x040fe20003f24070 */
[----:B------:R-:W-:Y:S02]  /*18a00*/  IMAD.MOV R0, RZ, RZ, -R0 ;  /* 0x000000ffff007224 */ /* 0x000fe400078e0a00 */
[----:B------:R-:W-:-:S02]  /*18a10*/  IMAD R58, R2, R61, R58 ;  /* 0x0000003d023a7224 */ /* 0x000fc400078e023a */
[----:B------:R-:W-:Y:S02]  /*18a20*/  IMAD R45, R2, R0, R45 ;  /* 0x00000000022d7224 */ /* 0x000fe400078e022d */
[--C-:B------:R-:W-:Y:S01]  /*18a30*/  @!P2 IMAD.IADD R56, R56, 0x1, -R2.reuse ;  /* 0x000000013838a824 */ /* 0x100fe200078e0a02 */
[C---:B------:R-:W-:Y:S02]  /*18a40*/  ISETP.GT.U32.AND P2, PT, R2.reuse, R58, PT ;  /* 0x0000003a0200720c */ /* 0x040fe40003f44070 */
[C---:B------:R-:W-:Y:S01]  /*18a50*/  ISETP.GT.U32.AND P4, PT, R2.reuse, R45, PT ;  /* 0x0000002d0200720c */ /* 0x040fe20003f84070 */
[----:B------:R-:W-:Y:S01]  /*18a60*/  @!P3 IMAD.MOV R53, RZ, RZ, -R53 ;  /* 0x000000ffff35b224 */ /* 0x000fe200078e0a35 */
[C---:B------:R-:W-:Y:S01]  /*18a70*/  ISETP.GT.U32.AND P3, PT, R2.reuse, R46, PT ;  /* 0x0000002e0200720c */ /* 0x040fe20003f64070 */
[--C-:B------:R-:W-:Y:S01]  /*18a80*/  @!P6 IMAD.IADD R51, R51, 0x1, -R2.reuse ;  /* 0x000000013333e824 */ /* 0x100fe200078e0a02 */
[----:B------:R-:W-:Y:S01]  /*18a90*/  ISETP.GT.U32.AND P6, PT, R2, R57, PT ;  /* 0x000000390200720c */ /* 0x000fe20003fc4070 */
[----:B------:R-:W-:Y:S01]  /*18aa0*/  @!P1 IMAD.IADD R54, R54, 0x1, -R2 ;  /* 0x0000000136369824 */ /* 0x000fe200078e0a02 */
[----:B------:R-:W-:-:S05]  /*18ab0*/  ISETP.GT.U32.AND P1, PT, R2, R44, PT ;  /* 0x0000002c0200720c */ /* 0x000fca0003f24070 */
[--C-:B------:R-:W-:Y:S01]  /*18ac0*/  @!P2 IMAD.IADD R58, R58, 0x1, -R2.reuse ;  /* 0x000000013a3aa824 */ /* 0x100fe200078e0a02 */
[----:B------:R-:W-:Y:S02]  /*18ad0*/  ISETP.GE.AND P2, PT, R3, RZ, PT ;  /* 0x000000ff0300720c */ /* 0x000fe40003f46270 */
[----:B------:R-:W1:Y:S01]  /*18ae0*/  S2R R3, SR_TID.X ;  /* 0x0000000000037919 */ /* 0x000e620000002100 */
[--C-:B------:R-:W-:Y:S01]  /*18af0*/  @!P4 IMAD.IADD R45, R45, 0x1, -R2.reuse ;  /* 0x000000012d2dc824 */ /* 0x100fe200078e0a02 */
[----:B------:R-:W-:Y:S01]  /*18b00*/  ISETP.GT.U32.AND P4, PT, R2, R55, PT ;  /* 0x000000370200720c */ /* 0x000fe20003f84070 */
[--C-:B------:R-:W-:Y:S01]  /*18b10*/  @!P3 IMAD.IADD R46, R46, 0x1, -R2.reuse ;  /* 0x000000012e2eb824 */ /* 0x100fe200078e0a02 */
[----:B------:R-:W-:Y:S01]  /*18b20*/  ISETP.GE.AND P3, PT, R6, RZ, PT ;  /* 0x000000ff0600720c */ /* 0x000fe20003f66270 */
[--C-:B------:R-:W-:Y:S01]  /*18b30*/  @!P6 IMAD.IADD R57, R57, 0x1, -R2.reuse ;  /* 0x000000013939e824 */ /* 0x100fe200078e0a02 */
[----:B------:R-:W-:Y:S01]  /*18b40*/  ISETP.GE.AND P6, PT, R11, RZ, PT ;  /* 0x000000ff0b00720c */ /* 0x000fe20003fc6270 */
[----:B------:R-:W-:Y:S01]  /*18b50*/  @!P1 IMAD.IADD R44, R44, 0x1, -R2 ;  /* 0x000000012c2c9824 */ /* 0x000fe200078e0a02 */
[----:B------:R-:W2:Y:S01]  /*18b60*/  LDC R6, c[0x0][0x230] ;  /* 0x00008c00ff067b82 */ /* 0x000ea20000000800 */
[----:B------:R-:W-:-:S02]  /*18b70*/  ISETP.GT.U32.AND P0, PT, R2, R52, PT ;  /* 0x000000340200720c */ /* 0x000fc40003f04070 */
[----:B------:R-:W-:-:S04]  /*18b80*/  ISETP.GE.AND P1, PT, R7, RZ, PT ;  /* 0x000000ff0700720c */ /* 0x000fc80003f26270 */
[----:B------:R-:W-:Y:S01]  /*18b90*/  @!P4 IMAD.IADD R55, R55, 0x1, -R2 ;  /* 0x000000013737c824 */ /* 0x000fe200078e0a02 */
[----:B------:R-:W-:-:S03]  /*18ba0*/  ISETP.GE.AND P4, PT, R48, RZ, PT ;  /* 0x000000ff3000720c */ /* 0x000fc60003f86270 */
[----:B------:R-:W-:Y:S01]  /*18bb0*/  @!P6 IMAD.MOV R51, RZ, RZ, -R51 ;  /* 0x000000ffff33e224 */ /* 0x000fe200078e0a33 */
[----:B------:R-:W-:Y:S02]  /*18bc0*/  ISETP.GT.U32.AND P6, PT, R2, R44, PT ;  /* 0x0000002c0200720c */ /* 0x000fe40003fc4070 */
[----:B------:R-:W-:Y:S01]  /*18bd0*/  @!P0 IMAD.IADD R52, R52, 0x1, -R2 ;  /* 0x0000000134348824 */ /* 0x000fe200078e0a02 */
[C---:B------:R-:W-:Y:S01]  /*18be0*/  ISETP.GT.U32.AND P0, PT, R2.reuse, R59, PT ;  /* 0x0000003b0200720c */ /* 0x040fe20003f04070 */
[----:B------:R-:W-:Y:S01]  /*18bf0*/  @!P1 IMAD.MOV R54, RZ, RZ, -R54 ;  /* 0x000000ffff369224 */ /* 0x000fe200078e0a36 */
[----:B------:R-:W-:-:S04]  /*18c00*/  ISETP.GT.U32.AND P1, PT, R2, R45, PT ;  /* 0x0000002d0200720c */ /* 0x000fc80003f24070 */
[----:B------:R-:W-:Y:S01]  /*18c10*/  @!P4 IMAD.MOV R55, RZ, RZ, -R55 ;  /* 0x000000ffff37c224 */ /* 0x000fe200078e0a37 */
[----:B------:R-:W-:Y:S01]  /*18c20*/  ISETP.GE.AND P4, PT, R60, RZ, PT ;  /* 0x000000ff3c00720c */ /* 0x000fe20003f86270 */
[----:B--2---:R-:W-:Y:S01]  /*18c30*/  VIADD R6, R6, 0x3f ;  /* 0x0000003f06067836 */ /* 0x004fe20000000000 */
[C---:B-1----:R-:W-:Y:S01]  /*18c40*/  LOP3.LUT R61, R3.reuse, 0x3, RZ, 0xc0, !PT ;  /* 0x00000003033d7812 */ /* 0x042fe200078ec0ff */
[----:B------:R-:W-:Y:S01]  /*18c50*/  IMAD.SHL.U32 R60, R3, 0x40, RZ ;  /* 0x00000040033c7824 */ /* 0x000fe200078e00ff */
[----:B------:R-:W-:Y:S01]  /*18c60*/  SHF.R.U32.HI R7, RZ, 0x2, R3 ;  /* 0x00000002ff077819 */ /* 0x000fe20000011603 */
[--C-:B------:R-:W-:Y:S01]  /*18c70*/  @!P6 IMAD.IADD R44, R44, 0x1, -R2.reuse ;  /* 0x000000012c2ce824 */ /* 0x100fe200078e0a02 */
[----:B------:R-:W-:Y:S01]  /*18c80*/  ISETP.GE.AND P6, PT, R5, RZ, PT ;  /* 0x000000ff0500720c */ /* 0x000fe20003fc6270 */
[--C-:B------:R-:W-:Y:S01]  /*18c90*/  @!P0 IMAD.IADD R59, R59, 0x1, -R2.reuse ;  /* 0x000000013b3b8824 */ /* 0x100fe200078e0a02 */
[----:B------:R-:W-:Y:S01]  /*18ca0*/  ISETP.GE.AND P0, PT, R10, RZ, PT ;  /* 0x000000ff0a00720c */ /* 0x000fe20003f06270 */
[----:B------:R-:W-:Y:S01]  /*18cb0*/  @!P1 IMAD.IADD R45, R45, 0x1, -R2 ;  /* 0x000000012d2d9824 */ /* 0x000fe200078e0a02 */
[----:B------:R-:W-:Y:S01]  /*18cc0*/  ISETP.GE.AND P1, PT, R4, RZ, PT ;  /* 0x000000ff0400720c */ /* 0x000fe20003f26270 */
[----:B------:R-:W-:Y:S01]  /*18cd0*/  IMAD.SHL.U32 R5, R3, 0x8, RZ ;  /* 0x0000000803057824 */ /* 0x000fe200078e00ff */
[----:B------:R-:W-:Y:S01]  /*18ce0*/  SHF.R.S32.HI R0, RZ, 0x1f, R6 ;  /* 0x0000001fff007819 */ /* 0x000fe20000011406 */
[----:B------:R-:W-:Y:S01]  /*18cf0*/  IMAD R4, R61, 0x420, RZ ;  /* 0x000004203d047824 */ /* 0x000fe200078e02ff */
[----:B------:R-:W-:-:S02]  /*18d00*/  LOP3.LUT R60, R60, 0x1c0, RZ, 0xc0, !PT ;  /* 0x000001c03c3c7812 */ /* 0x000fc400078ec0ff */
[----:B------:R-:W-:Y:S02]  /*18d10*/  SGXT.U32 R61, R7, 0x3 ;  /* 0x00000003073d781a */ /* 0x000fe40000000000 */
[----:B------:R-:W-:Y:S02]  /*18d20*/  LEA.HI R6, R0, R6, RZ, 0x6 ;  /* 0x0000000600067211 */ /* 0x000fe400078f30ff */
[----:B------:R-:W-:Y:S02]  /*18d30*/  LOP3.LUT R0, R60, 0x30, R5, 0xf8, !PT ;  /* 0x000000303c007812 */ /* 0x000fe400078ef805 */
[----:B------:R-:W-:Y:S01]  /*18d40*/  LOP3.LUT R0, R4, R61, RZ, 0xfc, !PT ;  /* 0x0000003d04007212 */ /* 0x000fe200078efcff */
[----:B------:R-:W-:Y:S01]  /*18d50*/  @!P5 IMAD.MOV R49, RZ, RZ, -R49 ;  /* 0x000000ffff31d224 */ /* 0x000fe200078e0a31 */
[C---:B------:R-:W-:Y:S01]  /*18d60*/  ISETP.GT.U32.AND P5, PT, R2.reuse, R57, PT ;  /* 0x000000390200720c */ /* 0x040fe20003fa4070 */
[----:B------:R-:W-:Y:S02]  /*18d70*/  @!P0 IMAD.MOV R52, RZ, RZ, -R52 ;  /* 0x000000ffff348224 */ /* 0x000fe400078e0a34 */
[----:B------:R1:W-:Y:S01]  /*18d80*/  STL [R1+0x5b74], R0 ;  /* 0x005b740001007387 */ /* 0x0003e20000100800 */
[----:B------:R-:W-:-:S03]  /*18d90*/  ISETP.GT.U32.AND P0, PT, R2, R59, PT ;  /* 0x0000003b0200720c */ /* 0x000fc60003f04070 */
[----:B------:R-:W2:Y:S04]  /*18da0*/  LDL.LU R13, [R1+0x220] ;  /* 0x00022000010d7983 */ /* 0x000ea80000300800 */
[----:B------:R-:W3:Y:S04]  /*18db0*/  LDL.LU R12, [R1+0x224] ;  /* 0x00022400010c7983 */ /* 0x000ee80000300800 */
[----:B------:R-:W4:Y:S04]  /*18dc0*/  LDL.LU R11, [R1+0x228] ;  /* 0x00022800010b7983 */ /* 0x000f280000300800 */
[----:B------:R-:W5:Y:S04]  /*18dd0*/  LDL.LU R10, [R1+0x22c] ;  /* 0x00022c00010a7983 */ /* 0x000f680000300800 */
[----:B------:R-:W5:Y:S01]  /*18de0*/  LDL.LU R9, [R1+0x230] ;  /* 0x0002300001097983 */ /* 0x000f620000300800 */
[----:B------:R-:W-:-:S03]  /*18df0*/  @!P5 IMAD.IADD R57, R57, 0x1, -R2 ;  /* 0x000000013939d824 */ /* 0x000fc600078e0a02 */
[----:B------:R-:W5:Y:S01]  /*18e00*/  LDL.LU R7, [R1+0x234] ;  /* 0x0002340001077983 */ /* 0x000f620000300800 */
[----:B------:R-:W-:-:S03]  /*18e10*/  ISETP.GE.AND P5, PT, R47, RZ, PT ;  /* 0x000000ff2f00720c */ /* 0x000fc60003fa6270 */
[----:B------:R-:W5:Y:S01]  /*18e20*/  LDL.LU R48, [R1+0x238] ;  /* 0x0002380001307983 */ /* 0x000f620000300800 */
[----:B------:R-:W-:Y:S01]  /*18e30*/  @!P0 IMAD.IADD R59, R59, 0x1, -R2 ;  /* 0x000000013b3b8824 */ /* 0x000fe200078e0a02 */
[----:B------:R-:W-:Y:S02]  /*18e40*/  ISETP.GE.AND P0, PT, R8, RZ, PT ;  /* 0x000000ff0800720c */ /* 0x000fe40003f06270 */
[----:B------:R-:W5:Y:S01]  /*18e50*/  LDL.LU R47, [R1+0x23c] ;  /* 0x00023c00012f7983 */ /* 0x000f620000300800 */
[----:B------:R-:W-:-:S03]  /*18e60*/  LOP3.LUT R3, R3, 0x1f, RZ, 0xc0, !PT ;  /* 0x0000001f03037812 */ /* 0x000fc600078ec0ff */
[----:B------:R-:W5:Y:S04]  /*18e70*/  LDL.LU R8, [R1+0x240] ;  /* 0x0002400001087983 */ /* 0x000f680000300800 */
[----:B------:R-:W5:Y:S04]  /*18e80*/  LDL.LU R6, [R1+0x244] ;  /* 0x0002440001067983 */ /* 0x000f680000300800 */
[----:B------:R-:W5:Y:S01]  /*18e90*/  LDL.LU R5, [R1+0x248] ;  /* 0x0002480001057983 */ /* 0x000f620000300800 */
[----:B0-----:R-:W-:-:S03]  /*18ea0*/  IMAD R14, R3, R15, RZ ;  /* 0x0000000f030e7224 */ /* 0x001fc600078e02ff */
[----:B------:R-:W5:Y:S04]  /*18eb0*/  LDL.LU R4, [R1+0x250] ;  /* 0x0002500001047983 */ /* 0x000f680000300800 */
[----:B------:R-:W5:Y:S01]  /*18ec0*/  LDL.LU R3, [R1+0x258] ;  /* 0x0002580001037983 */ /* 0x000f620000300800 */
[----:B------:R-:W-:Y:S01]  /*18ed0*/  @!P5 IMAD.MOV R56, RZ, RZ, -R56 ;  /* 0x000000ffff38d224 */ /* 0x000fe200078e0a38 */
[----:B------:R-:W-:Y:S01]  /*18ee0*/  ISETP.GT.U32.AND P5, PT, R2, R58, PT ;  /* 0x0000003a0200720c */ /* 0x000fe20003fa4070 */
[----:B-1----:R-:W-:Y:S01]  /*18ef0*/  IMAD R0, R15, 0x20, R14 ;  /* 0x000000200f007824 */ /* 0x002fe200078e020e */
[----:B------:R-:W-:Y:S01]  /*18f00*/  LOP3.LUT R61, RZ, R16, RZ, 0x33, !PT ;  /* 0x00000010ff3d7212 */ /* 0x000fe200078e33ff */
[----:B------:R-:W-:Y:S01]  /*18f10*/  @!P0 IMAD.MOV R57, RZ, RZ, -R57 ;  /* 0x000000ffff398224 */ /* 0x000fe200078e0a39 */
[----:B------:R-:W-:-:S09]  /*18f20*/  ISETP.NE.AND P0, PT, R16, RZ, PT ;  /* 0x000000ff1000720c */ /* 0x000fd20003f05270 */
[----:B------:R-:W-:Y:S02]  /*18f30*/  @!P5 IMAD.IADD R58, R58, 0x1, -R2 ;  /* 0x000000013a3ad824 */ /* 0x000fe400078e0a02 */
[----:B------:R-:W-:Y:S01]  /*18f40*/  IMAD.MOV.U32 R2, RZ, RZ, R59 ;  /* 0x000000ffff027224 */ /* 0x000fe200078e003b */
[----:B------:R-:W-:-:S03]  /*18f50*/  IADD3 R59, P5, R0, UR8, RZ ;  /* 0x00000008003b7c10 */ /* 0x000fc6000ffbe0ff */
[----:B------:R-:W-:Y:S01]  /*18f60*/  @!P3 IMAD.MOV R2, RZ, RZ, -R2 ;  /* 0x000000ffff02b224 */ /* 0x000fe200078e0a02 */
[----:B------:R-:W-:Y:S02]  /*18f70*/  IADD3 R60, P3, R14, UR8, RZ ;  /* 0x000000080e3c7c10 */ /* 0x000fe4000ff7e0ff */
[C---:B---3--:R-:W-:Y:S02]  /*18f80*/  SEL R12, R61.reuse, R12, !P0 ;  /* 0x0000000c3d0c7207 */ /* 0x048fe40004000000 */
[C---:B--2---:R-:W-:Y:S01]  /*18f90*/  SEL R0, R61.reuse, R13, !P0 ;  /* 0x0000000d3d007207 */ /* 0x044fe20004000000 */
[----:B------:R-:W-:Y:S01]  /*18fa0*/  STL [R1+0x5bd8], R60 ;  /* 0x005bd83c01007387 */ /* 0x000fe20000100800 */
[C---:B----4-:R-:W-:Y:S02]  /*18fb0*/  SEL R11, R61.reuse, R11, !P0 ;  /* 0x0000000b3d0b7207 */ /* 0x050fe40004000000 */
[C---:B-----5:R-:W-:Y:S01]  /*18fc0*/  SEL R9, R61.reuse, R9, !P0 ;  /* 0x000000093d097207 */ /* 0x060fe20004000000 */
[----:B------:R-:W-:Y:S01]  /*18fd0*/  STL [R1+0x5bdc], R59 ;  /* 0x005bdc3b01007387 */ /* 0x000fe20000100800 */
[----:B------:R-:W-:-:S03]  /*18fe0*/  SEL R7, R61, R7, !P0 ;  /* 0x000000073d077207 */ /* 0x000fc60004000000 */
[----:B------:R0:W-:Y:S01]  /*18ff0*/  STL [R1+0x74], R0 ;  /* 0x0000740001007387 */ /* 0x0001e20000100800 */
[C---:B------:R-:W-:Y:S02]  /*19000*/  SEL R5, R61.reuse, R5, !P0 ;  /* 0x000000053d057207 */ /* 0x040fe40004000000 */
[C---:B------:R-:W-:Y:S02]  /*19010*/  SEL R4, R61.reuse, R4, !P0 ;  /* 0x000000043d047207 */ /* 0x040fe40004000000 */
[C---:B------:R-:W-:Y:S02]  /*19020*/  SEL R29, R61.reuse, R29, !P0 ;  /* 0x0000001d3d1d7207 */ /* 0x040fe40004000000 */
[C---:B------:R-:W-:Y:S01]  /*19030*/  SEL R30, R61.reuse, R30, !P0 ;  /* 0x0000001e3d1e7207 */ /* 0x040fe20004000000 */
[----:B------:R-:W-:Y:S01]  /*19040*/  @!P6 IMAD.MOV R46, RZ, RZ, -R46 ;  /* 0x000000ffff2ee224 */ /* 0x000fe200078e0a2e */
[----:B0-----:R-:W-:Y:S01]  /*19050*/  SEL R0, R61, R10, !P0 ;  /* 0x0000000a3d007207 */ /* 0x001fe20004000000 */
[----:B------:R-:W-:Y:S01]  /*19060*/  STL [R1+0x70], R12 ;  /* 0x0000700c01007387 */ /* 0x000fe20000100800 */
[----:B------:R-:W-:-:S02]  /*19070*/  @!P1 IMAD.MOV R44, RZ, RZ, -R44 ;  /* 0x000000ffff2c9224 */ /* 0x000fc400078e0a2c */
[----:B------:R-:W-:Y:S01]  /*19080*/  @!P2 IMAD.MOV R45, RZ, RZ, -R45 ;  /* 0x000000ffff2da224 */ /* 0x000fe200078e0a2d */
[----:B------:R-:W-:Y:S01]  /*19090*/  STL [R1+0x6c], R11 ;  /* 0x00006c0b01007387 */ /* 0x000fe20000100800 */
[----:B------:R-:W-:Y:S01]  /*190a0*/  @!P4 IMAD.MOV R58, RZ, RZ, -R58 ;  /* 0x000000ffff3ac224 */ /* 0x000fe200078e0a3a */
[C---:B------:R-:W-:Y:S01]  /*190b0*/  SEL R31, R61.reuse, R31, !P0 ;  /* 0x0000001f3d1f7207 */ /* 0x040fe20004000000 */
[----:B------:R-:W-:Y:S01]  /*190c0*/  ULDC UR8, c[0x0][0x238] ;  /* 0x00008e0000087ab9 */ /* 0x000fe20000000800 */
[----:B------:R0:W-:Y:S04]  /*190d0*/  STL [R1+0x68], R0 ;  /* 0x0000680001007387 */ /* 0x0001e80000100800 */
[----:B------:R1:W-:Y:S01]  /*190e0*/  STL [R1+0x64], R9 ;  /* 0x0000640901007387 */ /* 0x0003e20000100800 */
[----:B0-----:R-:W-:-:S03]  /*190f0*/  SEL R0, R61, R48, !P0 ;  /* 0x000000303d007207 */ /* 0x001fc60004000000 */
[----:B------:R0:W-:Y:S01]  /*19100*/  STL [R1+0x60], R7 ;  /* 0x0000600701007387 */ /* 0x0001e20000100800 */
[----:B-1----:R-:W-:-:S03]  /*19110*/  SEL R9, R61, R47, !P0 ;  /* 0x0000002f3d097207 */ /* 0x002fc60004000000 */
[----:B------:R1:W-:Y:S01]  /*19120*/  STL [R1+0x5c], R0 ;  /* 0x00005c0001007387 */ /* 0x0003e20000100800 */
[----:B0-----:R-:W-:-:S03]  /*19130*/  SEL R7, R61, R8, !P0 ;  /* 0x000000083d077207 */ /* 0x001fc60004000000 */
[----:B------:R-:W-:Y:S01]  /*19140*/  STL [R1+0x58], R9 ;  /* 0x0000580901007387 */ /* 0x000fe20000100800 */
[----:B-1----:R-:W-:-:S03]  /*19150*/  SEL R0, R61, R6, !P0 ;  /* 0x000000063d007207 */ /* 0x002fc60004000000 */
[----:B------:R-:W-:Y:S04]  /*19160*/  STL [R1+0x104], R7 ;  /* 0x0001040701007387 */ /* 0x000fe80000100800 */
[----:B------:R0:W-:Y:S04]  /*19170*/  STL [R1+0x244], R0 ;  /* 0x0002440001007387 */ /* 0x0001e80000100800 */
[----:B------:R-:W-:Y:S04]  /*19180*/  STL [R1+0x24c], R5 ;  /* 0x00024c0501007387 */ /* 0x000fe80000100800 */
[----:B------:R-:W2:Y:S01]  /*19190*/  LDL.LU R59, [R1+0x260] ;  /* 0x00026000013b7983 */ /* 0x000ea20000300800 */
[----:B0-----:R-:W-:-:S03]  /*191a0*/  SEL R0, R61, R3, !P0 ;  /* 0x000000033d007207 */ /* 0x001fc60004000000 */
[----:B------:R-:W-:Y:S04]  /*191b0*/  STL [R1+0x254], R4 ;  /* 0x0002540401007387 */ /* 0x000fe80000100800 */
[----:B------:R-:W3:Y:S04]  /*191c0*/  LDL.LU R60, [R1+0x268] ;  /* 0x00026800013c7983 */ /* 0x000ee80000300800 */
[----:B------:R0:W-:Y:S04]  /*191d0*/  STL [R1+0x25c], R0 ;  /* 0x00025c0001007387 */ /* 0x0001e80000100800 */
[----:B0-----:R-:W4:Y:S04]  /*191e0*/  LDL.LU R0, [R1+0x270] ;  /* 0x0002700001007983 */ /* 0x001f280000300800 */
        /* <DEDUP_REMOVED lines=28> */
[----:B--2---:R-:W-:-:S05]  /*193b0*/  SEL R59, R61, R59, !P0 ;  /* 0x0000003b3d3b7207 */ /* 0x004fca0004000000 */
[----:B------:R4:W-:Y:S01]  /*193c0*/  STL [R1+0x264], R59 ;  /* 0x0002643b01007387 */ /* 0x0009e20000100800 */
[----:B---3--:R-:W-:-:S05]  /*193d0*/  SEL R60, R61, R60, !P0 ;  /* 0x0000003c3d3c7207 */ /* 0x008fca0004000000 */
[----:B------:R-:W-:Y:S01]  /*193e0*/  STL [R1+0x26c], R60 ;  /* 0x00026c3c01007387 */ /* 0x000fe20000100800 */
[C---:B----4-:R-:W-:Y:S02]  /*193f0*/  SEL R59, R61.reuse, R0, !P0 ;  /* 0x000000003d3b7207 */ /* 0x050fe40004000000 */
[----:B-----5:R-:W-:-:S03]  /*19400*/  SEL R0, R61, R28, !P0 ;  /* 0x0000001c3d007207 */ /* 0x020fc60004000000 */
[----:B------:R-:W-:Y:S01]  /*19410*/  STL [R1+0x278], R59 ;  /* 0x0002783b01007387 */ /* 0x000fe20000100800 */
[----:B------:R-:W-:-:S03]  /*19420*/  SEL R27, R61, R27, !P0 ;  /* 0x0000001b3d1b7207 */ /* 0x000fc60004000000 */
[----:B------:R0:W-:Y:S01]  /*19430*/  STL [R1+0x280], R0 ;  /* 0x0002800001007387 */ /* 0x0001e20000100800 */
[----:B------:R-:W-:-:S03]  /*19440*/  SEL R26, R61, R26, !P0 ;  /* 0x0000001a3d1a7207 */ /* 0x000fc60004000000 */
[----:B------:R-:W-:Y:S01]  /*19450*/  STL [R1+0x288], R27 ;  /* 0x0002881b01007387 */ /* 0x000fe20000100800 */
[----:B0-----:R-:W-:-:S03]  /*19460*/  SEL R0, R61, R25, !P0 ;  /* 0x000000193d007207 */ /* 0x001fc60004000000 */
[----:B------:R-:W-:Y:S01]  /*19470*/  STL [R1+0x290], R26 ;  /* 0x0002901a01007387 */ /* 0x000fe20000100800 */
[C---:B------:R-:W-:Y:S02]  /*19480*/  SEL R24, R61.reuse, R24, !P0 ;  /* 0x000000183d187207 */ /* 0x040fe40004000000 */
[C---:B------:R-:W-:Y:S01]  /*19490*/  SEL R23, R61.reuse, R23, !P0 ;  /* 0x000000173d177207 */ /* 0x040fe20004000000 */
[----:B------:R0:W-:Y:S04]  /*194a0*/  STL [R1+0x298], R0 ;  /* 0x0002980001007387 */ /* 0x0001e80000100800 */
[----:B------:R-:W-:Y:S01]  /*194b0*/  STL [R1+0x2a0], R24 ;  /* 0x0002a01801007387 */ /* 0x000fe20000100800 */
[----:B0-----:R-:W-:-:S03]  /*194c0*/  SEL R0, R61, R22, !P0 ;  /* 0x000000163d007207 */ /* 0x001fc60004000000 */
[----:B------:R-:W-:Y:S01]  /*194d0*/  STL [R1+0x2a8], R23 ;  /* 0x0002a81701007387 */ /* 0x000fe20000100800 */
[C---:B------:R-:W-:Y:S02]  /*194e0*/  SEL R21, R61.reuse, R21, !P0 ;  /* 0x000000153d157207 */ /* 0x040fe40004000000 */
[C---:B------:R-:W-:Y:S01]  /*194f0*/  SEL R20, R61.reuse, R20, !P0 ;  /* 0x000000143d147207 */ /* 0x040fe20004000000 */
[----:B------:R0:W-:Y:S04]  /*19500*/  STL [R1+0x2b0], R0 ;  /* 0x0002b00001007387 */ /* 0x0001e80000100800 */
[----:B------:R-:W-:Y:S01]  /*19510*/  STL [R1+0x2b8], R21 ;  /* 0x0002b81501007387 */ /* 0x000fe20000100800 */
[C---:B------:R-:W-:Y:S02]  /*19520*/  SEL R18, R61.reuse, R18, !P0 ;  /* 0x000000123d127207 */ /* 0x040fe40004000000 */
[C---:B0-----:R-:W-:Y:S01]  /*19530*/  SEL R0, R61.reuse, R19, !P0 ;  /* 0x000000133d007207 */ /* 0x041fe20004000000 */
[----:B------:R-:W-:Y:S01]  /*19540*/  STL [R1+0x2c0], R20 ;  /* 0x0002c01401007387 */ /* 0x000fe20000100800 */
[----:B------:R-:W-:-:S03]  /*19550*/  SEL R17, R61, R17, !P0 ;  /* 0x000000113d117207 */ /* 0x000fc60004000000 */
[----:B------:R0:W-:Y:S01]  /*19560*/  STL [R1+0x2c8], R0 ;  /* 0x0002c80001007387 */ /* 0x0001e20000100800 */
[----:B------:R-:W-:-:S03]  /*19570*/  SEL R15, R61, R15, !P0 ;  /* 0x0000000f3d0f7207 */ /* 0x000fc60004000000 */
[----:B------:R-:W-:Y:S01]  /*19580*/  STL [R1+0x2d0], R18 ;  /* 0x0002d01201007387 */ /* 0x000fe20000100800 */
[C---:B------:R-:W-:Y:S02]  /*19590*/  SEL R14, R61.reuse, R14, !P0 ;  /* 0x0000000e3d0e7207 */ /* 0x040fe40004000000 */
[C---:B0-----:R-:W-:Y:S01]  /*195a0*/  SEL R0, R61.reuse, R16, !P0 ;  /* 0x000000103d007207 */ /* 0x041fe20004000000 */
[----:B------:R-:W-:Y:S04]  /*195b0*/  STL [R1+0x2d8], R17 ;  /* 0x0002d81101007387 */ /* 0x000fe80000100800 */
        /* <DEDUP_REMOVED lines=12> */
[----:B------:R0:W-:Y:S04]  /*19680*/  STL [R1+0x3ec], R0 ;  /* 0x0003ec0001007387 */ /* 0x0001e80000100800 */
[----:B------:R1:W-:Y:S01]  /*19690*/  STL [R1+0x3f4], R9 ;  /* 0x0003f40901007387 */ /* 0x0003e20000100800 */
[----:B0-----:R-:W-:-:S03]  /*196a0*/  SEL R0, R61, R48, !P0 ;  /* 0x000000303d007207 */ /* 0x001fc60004000000 */
[----:B------:R0:W-:Y:S01]  /*196b0*/  STL [R1+0x3fc], R7 ;  /* 0x0003fc0701007387 */ /* 0x0001e20000100800 */
[----:B-1----:R-:W-:-:S03]  /*196c0*/  SEL R9, R61, R47, !P0 ;  /* 0x0000002f3d097207 */ /* 0x002fc60004000000 */
[----:B------:R1:W-:Y:S01]  /*196d0*/  STL [R1+0x404], R0 ;  /* 0x0004040001007387 */ /* 0x0003e20000100800 */
[C---:B------:R-:W-:Y:S02]  /*196e0*/  SEL R5, R61.reuse, R5, !P0 ;  /* 0x000000053d057207 */ /* 0x040fe40004000000 */
[C---:B0-----:R-:W-:Y:S01]  /*196f0*/  SEL R7, R61.reuse, R8, !P0 ;  /* 0x000000083d077207 */ /* 0x041fe20004000000 */
[----:B------:R-:W-:Y:S01]  /*19700*/  STL [R1+0x40c], R9 ;  /* 0x00040c0901007387 */ /* 0x000fe20000100800 */
[----:B-1----:R-:W-:-:S03]  /*19710*/  SEL R0, R61, R6, !P0 ;  /* 0x000000063d007207 */ /* 0x002fc60004000000 */
[----:B------:R-:W-:Y:S01]  /*19720*/  STL [R1+0x414], R7 ;  /* 0x0004140701007387 */ /* 0x000fe20000100800 */
[----:B------:R-:W-:-:S03]  /*19730*/  SEL R4, R61, R4, !P0 ;  /* 0x000000043d047207 */ /* 0x000fc60004000000 */
        /* <DEDUP_REMOVED lines=373> */
[----:B------:R1:W-:Y:S04]  /*1ae90*/  STL [R1+0x22c], R5 ;  /* 0x00022c0501007387 */ /* 0x0003e80000100800 */
[----:B------:R-:W2:Y:S01]  /*1aea0*/  LDL.LU R28, [R1+0x9c] ;  /* 0x00009c00011c7983 */ /* 0x000ea20000300800 */
[----:B0-----:R-:W-:-:S03]  /*1aeb0*/  SEL R0, R61, R3, !P0 ;  /* 0x000000033d007207 */ /* 0x001fc60004000000 */
[----:B------:R0:W-:Y:S04]  /*1aec0*/  STL [R1+0x228], R4 ;  /* 0x0002280401007387 */ /* 0x0001e80000100800 */
[----:B------:R-:W3:Y:S04]  /*1aed0*/  LDL.LU R27, [R1+0x98] ;  /* 0x00009800011b7983 */ /* 0x000ee80000300800 */
[----:B------:R4:W-:Y:S04]  /*1aee0*/  STL [R1+0x224], R0 ;  /* 0x0002240001007387 */ /* 0x0009e80000100800 */
        /* <DEDUP_REMOVED lines=23> */
[----:B-1----:R-:W5:Y:S04]  /*1b060*/  LDL.LU R5, [R1+0x14] ;  /* 0x0000140001057983 */ /* 0x002f680000300800 */
[----:B0-----:R-:W5:Y:S04]  /*1b070*/  LDL.LU R4, [R1+0x10] ;  /* 0x0000100001047983 */ /* 0x001f680000300800 */
[----:B------:R-:W5:Y:S04]  /*1b080*/  LDL.LU R3, [R1+0xc] ;  /* 0x00000c0001037983 */ /* 0x000f680000300800 */
[----:B------:R-:W5:Y:S04]  /*1b090*/  LDL.LU R59, [R1+0x8] ;  /* 0x00000800013b7983 */ /* 0x000f680000300800 */
[----:B------:R-:W5:Y:S04]  /*1b0a0*/  LDL.LU R60, [R1+0x4] ;  /* 0x00000400013c7983 */ /* 0x000f680000300800 */
[----:B----4-:R-:W4:Y:S01]  /*1b0b0*/  LDL.LU R0, [R1] ;  /* 0x0000000001007983 */ /* 0x010f220000300800 */
[----:B--2---:R-:W-:-:S05]  /*1b0c0*/  SEL R28, R61, R28, !P0 ;  /* 0x0000001c3d1c7207 */ /* 0x004fca0004000000 */
[----:B------:R0:W-:Y:S01]  /*1b0d0*/  STL [R1+0xa4], R28 ;  /* 0x0000a41c01007387 */ /* 0x0001e20000100800 */
[----:B---3--:R-:W-:-:S03]  /*1b0e0*/  SEL R27, R61, R27, !P0 ;  /* 0x0000001b3d1b7207 */ /* 0x008fc60004000000 */
[----:B0-----:R-:W2:Y:S01]  /*1b0f0*/  LDL.LU R28, [R1+0x5ce0] ;  /* 0x005ce000011c7983 */ /* 0x001ea20000300800 */
[----:B-----5:R-:W-:-:S03]  /*1b100*/  SEL R26, R61, R26, !P0 ;  /* 0x0000001a3d1a7207 */ /* 0x020fc60004000000 */
[----:B------:R0:W-:Y:S01]  /*1b110*/  STL [R1+0xa0], R27 ;  /* 0x0000a01b01007387 */ /* 0x0001e20000100800 */
[C---:B------:R-:W-:Y:S02]  /*1b120*/  SEL R25, R61.reuse, R25, !P0 ;  /* 0x000000193d197207 */ /* 0x040fe40004000000 */
[C---:B------:R-:W-:Y:S01]  /*1b130*/  SEL R24, R61.reuse, R24, !P0 ;  /* 0x000000183d187207 */ /* 0x040fe20004000000 */
[----:B0-----:R-:W3:Y:S01]  /*1b140*/  LDL.LU R27, [R1+0x5cdc] ;  /* 0x005cdc00011b7983 */ /* 0x001ee20000300800 */
[----:B------:R-:W-:-:S03]  /*1b150*/  SEL R23, R61, R23, !P0 ;  /* 0x000000173d177207 */ /* 0x000fc60004000000 */
[----:B------:R0:W-:Y:S01]  /*1b160*/  STL [R1+0x9c], R26 ;  /* 0x00009c1a01007387 */ /* 0x0001e20000100800 */
[C---:B------:R-:W-:Y:S02]  /*1b170*/  SEL R22, R61.reuse, R22, !P0 ;  /* 0x000000163d167207 */ /* 0x040fe40004000000 */
[C---:B------:R-:W-:Y:S01]  /*1b180*/  SEL R21, R61.reuse, R21, !P0 ;  /* 0x000000153d157207 */ /* 0x040fe20004000000 */
[----:B0-----:R-:W5:Y:S04]  /*1b190*/  LDL.LU R26, [R1+0x5cd8] ;  /* 0x005cd800011a7983 */ /* 0x001f680000300800 */
[----:B------:R0:W-:Y:S01]  /*1b1a0*/  STL [R1+0x98], R25 ;  /* 0x0000981901007387 */ /* 0x0001e20000100800 */
[C---:B------:R-:W-:Y:S02]  /*1b1b0*/  SEL R20, R61.reuse, R20, !P0 ;  /* 0x000000143d147207 */ /* 0x040fe40004000000 */
[C---:B------:R-:W-:Y:S01]  /*1b1c0*/  SEL R19, R61.reuse, R19, !P0 ;  /* 0x000000133d137207 */ /* 0x040fe20004000000 */
[----:B0-----:R-:W2:Y:S04]  /*1b1d0*/  LDL.LU R25, [R1+0x5cd4] ;  /* 0x005cd40001197983 */ /* 0x001ea80000300800 */
[----:B------:R0:W-:Y:S01]  /*1b1e0*/  STL [R1+0x94], R24 ;  /* 0x0000941801007387 */ /* 0x0001e20000100800 */
[----:B------:R-:W-:-:S03]  /*1b1f0*/  SEL R18, R61, R18, !P0 ;  /* 0x000000123d127207 */ /* 0x000fc60004000000 */
[----:B0-----:R-:W3:Y:S04]  /*1b200*/  LDL.LU R24, [R1+0x5cd0] ;  /* 0x005cd00001187983 */ /* 0x001ee80000300800 */
[----:B------:R0:W-:Y:S01]  /*1b210*/  STL [R1+0x90], R23 ;  /* 0x0000901701007387 */ /* 0x0001e20000100800 */
[----:B------:R-:W-:-:S03]  /*1b220*/  SEL R17, R61, R17, !P0 ;  /* 0x000000113d117207 */ /* 0x000fc60004000000 */
[----:B0-----:R-:W5:Y:S04]  /*1b230*/  LDL.LU R23, [R1+0x5ccc] ;  /* 0x005ccc0001177983 */ /* 0x001f680000300800 */
[----:B------:R0:W-:Y:S01]  /*1b240*/  STL [R1+0x8c], R22 ;  /* 0x00008c1601007387 */ /* 0x0001e20000100800 */
[----:B------:R-:W-:-:S03]  /*1b250*/  SEL R16, R61, R16, !P0 ;  /* 0x000000103d107207 */ /* 0x000fc60004000000 */
        /* <DEDUP_REMOVED lines=42> */
[----:B0-----:R-:W3:Y:S04]  /*1b500*/  LDL.LU R7, [R1+0x5c90] ;  /* 0x005c900001077983 */ /* 0x001ee80000300800 */
[----:B------:R0:W-:Y:S01]  /*1b510*/  STL [R1+0x2c], R48 ;  /* 0x00002c3001007387 */ /* 0x0001e20000100800 */
[----:B------:R-:W-:-:S03]  /*1b520*/  SEL R3, R61, R3, !P0 ;  /* 0x000000033d037207 */ /* 0x000fc60004000000 */
[----:B0-----:R-:W3:Y:S04]  /*1b530*/  LDL.LU R48, [R1+0x5c8c] ;  /* 0x005c8c0001307983 */ /* 0x001ee80000300800 */
[----:B------:R0:W-:Y:S04]  /*1b540*/  STL [R1+0x28], R47 ;  /* 0x0000282f01007387 */ /* 0x0001e80000100800 */
        /* <DEDUP_REMOVED lines=10> */
[----:B0-----:R-:W3:Y:S01]  /*1b5f0*/  LDL.LU R3, [R1+0x5c74] ;  /* 0x005c740001037983 */ /* 0x001ee20000300800 */
[----:B------:R-:W-:-:S05]  /*1b600*/  SEL R59, R61, R59, !P0 ;  /* 0x0000003b3d3b7207 */ /* 0x000fca0004000000 */
[----:B------:R0:W-:Y:S02]  /*1b610*/  STL [R1+0x10], R59 ;  /* 0x0000103b01007387 */ /* 0x0001e40000100800 */
[C---:B0-----:R-:W-:Y:S02]  /*1b620*/  SEL R59, R61.reuse, R60, !P0 ;  /* 0x0000003c3d3b7207 */ /* 0x041fe40004000000 */
[----:B----4-:R-:W-:-:S05]  /*1b630*/  SEL R60, R61, R0, !P0 ;  /* 0x000000003d3c7207 */ /* 0x010fca0004000000 */
[----:B------:R0:W-:Y:S04]  /*1b640*/  STL [R1+0x5bf8], R60 ;  /* 0x005bf83c01007387 */ /* 0x0001e80000100800 */
[----:B------:R1:W-:Y:S04]  /*1b650*/  STL [R1+0xc], R59 ;  /* 0x00000c3b01007387 */ /* 0x0003e80000100800 */
[----:B0-----:R-:W4:Y:S01]  /*1b660*/  LDL.LU R60, [R1+0x25c] ;  /* 0x00025c00013c7983 */ /* 0x001f220000300800 */
[C---:B-----5:R-:W-:Y:S02]  /*1b670*/  SEL R11, R61.reuse, R11, !P0 ;  /* 0x0000000b3d0b7207 */ /* 0x060fe40004000000 */
[----:B--2---:R-:W-:-:S02]  /*1b680*/  SEL R10, R61, R10, !P0 ;  /* 0x0000000a3d0a7207 */ /* 0x004fc40004000000 */
[C---:B---3--:R-:W-:Y:S02]  /*1b690*/  SEL R9, R61.reuse, R9, !P0 ;  /* 0x000000093d097207 */ /* 0x048fe40004000000 */
[C---:B------:R-:W-:Y:S02]  /*1b6a0*/  SEL R7, R61.reuse, R7, !P0 ;  /* 0x000000073d077207 */ /* 0x040fe40004000000 */
[C---:B------:R-:W-:Y:S02]  /*1b6b0*/  SEL R48, R61.reuse, R48, !P0 ;  /* 0x000000303d307207 */ /* 0x040fe40004000000 */
[C---:B------:R-:W-:Y:S02]  /*1b6c0*/  SEL R47, R61.reuse, R47, !P0 ;  /* 0x0000002f3d2f7207 */ /* 0x040fe40004000000 */
[C---:B------:R-:W-:Y:S02]  /*1b6d0*/  SEL R8, R61.reuse, R8, !P0 ;  /* 0x000000083d087207 */ /* 0x040fe40004000000 */
[----:B------:R-:W-:-:S02]  /*1b6e0*/  SEL R6, R61, R6, !P0 ;  /* 0x000000063d067207 */ /* 0x000fc40004000000 */
[C---:B------:R-:W-:Y:S02]  /*1b6f0*/  SEL R5, R61.reuse, R5, !P0 ;  /* 0x000000053d057207 */ /* 0x040fe40004000000 */
[C---:B------:R-:W-:Y:S02]  /*1b700*/  SEL R0, R61.reuse, R4, !P0 ;  /* 0x000000043d007207 */ /* 0x040fe40004000000 */
[----:B-1----:R-:W-:-:S05]  /*1b710*/  SEL R59, R61, R3, !P0 ;  /* 0x000000033d3b7207 */ /* 0x002fca0004000000 */
[----:B------:R0:W-:Y:S04]  /*1b720*/  STL [R1+0x5bfc], R59 ;  /* 0x005bfc3b01007387 */ /* 0x0001e80000100800 */
[----:B0-----:R-:W2:Y:S04]  /*1b730*/  LDL.LU R59, [R1+0x254] ;  /* 0x00025400013b7983 */ /* 0x001ea80000300800 */
[----:B------:R0:W-:Y:S04]  /*1b740*/  STL [R1+0x5c00], R0 ;  /* 0x005c000001007387 */ /* 0x0001e80000100800 */
[----:B0-----:R-:W3:Y:S04]  /*1b750*/  LDL.LU R0, [R1+0x24c] ;  /* 0x00024c0001007983 */ /* 0x001ee80000300800 */
[----:B------:R0:W-:Y:S04]  /*1b760*/  STL [R1+0x5c04], R5 ;  /* 0x005c040501007387 */ /* 0x0001e80000100800 */
[----:B0-----:R-:W5:Y:S04]  /*1b770*/  LDL.LU R5, [R1+0x244] ;  /* 0x0002440001057983 */ /* 0x001f680000300800 */
[----:B------:R0:W-:Y:S04]  /*1b780*/  STL [R1+0x5c08], R6 ;  /* 0x005c080601007387 */ /* 0x0001e80000100800 */
[----:B0-----:R-:W4:Y:S04]  /*1b790*/  LDL.LU R6, [R1+0x104] ;  /* 0x0001040001067983 */ /* 0x001f280000300800 */
        /* <DEDUP_REMOVED lines=9> */
[----:B0-----:R-:W3:Y:S04]  /*1b830*/  LDL.LU R9, [R1+0x68] ;  /* 0x0000680001097983 */ /* 0x001ee80000300800 */
[----:B------:R0:W-:Y:S04]  /*1b840*/  STL [R1+0x5c20], R10 ;  /* 0x005c200a01007387 */ /* 0x0001e80000100800 */
[----:B0-----:R-:W5:Y:S04]  /*1b850*/  LDL.LU R10, [R1+0x6c] ;  /* 0x00006c00010a7983 */ /* 0x001f680000300800 */
[----:B------:R0:W-:Y:S04]  /*1b860*/  STL [R1+0x5c24], R11 ;  /* 0x005c240b01007387 */ /* 0x0001e80000100800 */
[----:B0-----:R-:W4:Y:S01]  /*1b870*/  LDL.LU R11, [R1+0x70] ;  /* 0x00007000010b7983 */ /* 0x001f220000300800 */
[----:B------:R-:W-:-:S05]  /*1b880*/  SEL R12, R61, R12, !P0 ;  /* 0x0000000c3d0c7207 */ /* 0x000fca0004000000 */
[----:B------:R0:W-:Y:S04]  /*1b890*/  STL [R1+0x5c28], R12 ;  /* 0x005c280c01007387 */ /* 0x0001e80000100800 */
[----:B0-----:R-:W5:Y:S01]  /*1b8a0*/  LDL.LU R12, [R1+0x74] ;  /* 0x00007400010c7983 */ /* 0x001f620000300800 */
[----:B------:R-:W0:Y:S01]  /*1b8b0*/  S2R R3, SR_TID.X ;  /* 0x0000000000037919 */ /* 0x000e220000002100 */
[C---:B------:R-:W-:Y:S02]  /*1b8c0*/  SEL R13, R61.reuse, R13, !P0 ;  /* 0x0000000d3d0d7207 */ /* 0x040fe40004000000 */
[----:B------:R-:W-:-:S03]  /*1b8d0*/  SEL R14, R61, R14, !P0 ;  /* 0x0000000e3d0e7207 */ /* 0x000fc60004000000 */
[----:B------:R-:W-:Y:S04]  /*1b8e0*/  STL [R1+0x5c2c], R13 ;  /* 0x005c2c0d01007387 */ /* 0x000fe80000100800 */
[----:B------:R1:W-:Y:S02]  /*1b8f0*/  STL [R1+0x5c30], R14 ;  /* 0x005c300e01007387 */ /* 0x0003e40000100800 */
[----:B-1----:R-:W1:Y:S01]  /*1b900*/  LDC R14, c[0x0][0x23c] ;  /* 0x00008f00ff0e7b82 */ /* 0x002e620000000800 */
[C---:B------:R-:W-:Y:S02]  /*1b910*/  SEL R15, R61.reuse, R15, !P0 ;  /* 0x0000000f3d0f7207 */ /* 0x040fe40004000000 */
[C---:B------:R-:W-:Y:S02]  /*1b920*/  SEL R16, R61.reuse, R16, !P0 ;  /* 0x000000103d107207 */ /* 0x040fe40004000000 */
[----:B------:R-:W-:-:S02]  /*1b930*/  SEL R17, R61, R17, !P0 ;  /* 0x000000113d117207 */ /* 0x000fc40004000000 */
[C---:B------:R-:W-:Y:S01]  /*1b940*/  SEL R18, R61.reuse, R18, !P0 ;  /* 0x000000123d127207 */ /* 0x040fe20004000000 */
[----:B------:R-:W-:Y:S01]  /*1b950*/  STL [R1+0x5c34], R15 ;  /* 0x005c340f01007387 */ /* 0x000fe20000100800 */
[C---:B------:R-:W-:Y:S02]  /*1b960*/  SEL R19, R61.reuse, R19, !P0 ;  /* 0x000000133d137207 */ /* 0x040fe40004000000 */
[C---:B------:R-:W-:Y:S01]  /*1b970*/  SEL R20, R61.reuse, R20, !P0 ;  /* 0x000000143d147207 */ /* 0x040fe20004000000 */
[----:B------:R-:W-:Y:S01]  /*1b980*/  STL [R1+0x5c38], R16 ;  /* 0x005c381001007387 */ /* 0x000fe20000100800 */
[----:B------:R-:W-:Y:S02]  /*1b990*/  SEL R21, R61, R21, !P0 ;  /* 0x000000153d157207 */ /* 0x000fe40004000000 */
[----:B0-----:R-:W-:Y:S01]  /*1b9a0*/  LOP3.LUT R13, R3, 0x1f, RZ, 0xc0, !PT ;  /* 0x0000001f030d7812 */ /* 0x001fe200078ec0ff */
[----:B------:R-:W-:Y:S01]  /*1b9b0*/  STL [R1+0x5c3c], R17 ;  /* 0x005c3c1101007387 */ /* 0x000fe20000100800 */
[----:B------:R-:W-:-:S02]  /*1b9c0*/  SEL R22, R61, R22, !P0 ;  /* 0x000000163d167207 */ /* 0x000fc40004000000 */
[C---:B------:R-:W-:Y:S01]  /*1b9d0*/  SEL R23, R61.reuse, R23, !P0 ;  /* 0x000000173d177207 */ /* 0x040fe20004000000 */
[----:B------:R-:W-:Y:S01]  /*1b9e0*/  STL [R1+0x5c40], R18 ;  /* 0x005c401201007387 */ /* 0x000fe20000100800 */
[C---:B------:R-:W-:Y:S02]  /*1b9f0*/  SEL R24, R61.reuse, R24, !P0 ;  /* 0x000000183d187207 */ /* 0x040fe40004000000 */
[C---:B------:R-:W-:Y:S01]  /*1ba00*/  SEL R25, R61.reuse, R25, !P0 ;  /* 0x000000193d197207 */ /* 0x040fe20004000000 */
[----:B------:R-:W-:Y:S01]  /*1ba10*/  STL [R1+0x5c44], R19 ;  /* 0x005c441301007387 */ /* 0x000fe20000100800 */
[----:B------:R-:W-:Y:S01]  /*1ba20*/  SEL R26, R61, R26, !P0 ;  /* 0x0000001a3d1a7207 */ /* 0x000fe20004000000 */
[-C--:B-1----:R-:W-:Y:S02]  /*1ba30*/  IMAD R3, R13, R14.reuse, RZ ;  /* 0x0000000e0d037224 */ /* 0x082fe400078e02ff */
[----:B------:R-:W-:Y:S01]  /*1ba40*/  STL [R1+0x5c48], R20 ;  /* 0x005c481401007387 */ /* 0x000fe20000100800 */
[----:B------:R-:W-:Y:S01]  /*1ba50*/  SEL R27, R61, R27, !P0 ;  /* 0x0000001b3d1b7207 */ /* 0x000fe20004000000 */
[----:B------:R-:W-:-:S02]  /*1ba60*/  IMAD R13, R13, R14, RZ ;  /* 0x0000000e0d0d7224 */ /* 0x000fc400078e02ff */
[----:B------:R-:W-:Y:S01]  /*1ba70*/  STL [R1+0x5c4c], R21 ;  /* 0x005c4c1501007387 */ /* 0x000fe20000100800 */
[----:B------:R-:W-:-:S03]  /*1ba80*/  SEL R28, R61, R28, !P0 ;  /* 0x0000001c3d1c7207 */ /* 0x000fc60004000000 */
[----:B------:R-:W-:Y:S01]  /*1ba90*/  STL [R1+0x5c50], R22 ;  /* 0x005c501601007387 */ /* 0x000fe20000100800 */
[----:B------:R-:W-:-:S03]  /*1baa0*/  LEA.HI.X.SX32 R3, R3, UR9, 0x1, P3 ;  /* 0x0000000903037c11 */ /* 0x000fc600098f0eff */
[----:B------:R-:W-:Y:S01]  /*1bab0*/  STL [R1+0x5c54], R23 ;  /* 0x005c541701007387 */ /* 0x000fe20000100800 */
[----:B------:R-:W-:-:S03]  /*1bac0*/  IMAD R13, R14, 0x20, R13 ;  /* 0x000000200e0d7824 */ /* 0x000fc600078e020d */
[----:B------:R-:W-:Y:S04]  /*1bad0*/  STL [R1+0x5c58], R24 ;  /* 0x005c581801007387 */ /* 0x000fe80000100800 */
[----:B------:R-:W-:Y:S04]  /*1bae0*/  STL [R1+0x5c5c], R25 ;  /* 0x005c5c1901007387 */ /* 0x000fe80000100800 */
[----:B------:R-:W-:Y:S04]  /*1baf0*/  STL [R1+0x5c60], R26 ;  /* 0x005c601a01007387 */ /* 0x000fe80000100800 */
[----:B------:R-:W-:Y:S01]  /*1bb00*/  STL [R1+0x5c64], R27 ;  /* 0x005c641b01007387 */ /* 0x000fe20000100800 */
[----:B------:R-:W-:-:S03]  /*1bb10*/  SEL R4, R61, R2, !P0 ;  /* 0x000000023d047207 */ /* 0x000fc60004000000 */
[----:B------:R-:W-:Y:S01]  /*1bb20*/  STL [R1+0x5c68], R28 ;  /* 0x005c681c01007387 */ /* 0x000fe20000100800 */
[----:B------:R-:W-:Y:S01]  /*1bb30*/  LEA.HI.X.SX32 R2, R13, UR9, 0x1, P5 ;  /* 0x000000090d027c11 */ /* 0x000fe2000a8f0eff */
[----:B--2---:R-:W-:Y:S02]  /*1bb40*/  IMAD R8, R8, UR7, RZ ;  /* 0x0000000708087c24 */ /* 0x004fe4000f8e02ff */
[----:B------:R-:W-:Y:S01]  /*1bb50*/  STL [R1+0x5c6c], R29 ;  /* 0x005c6c1d01007387 */ /* 0x000fe20000100800 */
[----:B---3--:R-:W-:-:S03]  /*1bb60*/  IMAD R9, R9, UR7, RZ ;  /* 0x0000000709097c24 */ /* 0x008fc6000f8e02ff */
[----:B------:R-:W-:Y:S01]  /*1bb70*/  STL [R1+0x5c70], R30 ;  /* 0x005c701e01007387 */ /* 0x000fe20000100800 */
[C---:B------:R-:W-:Y:S02]  /*1bb80*/  SEL R32, R61.reuse, R32, !P0 ;  /* 0x000000203d207207 */ /* 0x040fe40004000000 */
[C---:B------:R-:W-:Y:S01]  /*1bb90*/  SEL R33, R61.reuse, R33, !P0 ;  /* 0x000000213d217207 */ /* 0x040fe20004000000 */
[----:B------:R4:W-:Y:S01]  /*1bba0*/  STL [R1+0x5bd0], R3 ;  /* 0x005bd00301007387 */ /* 0x0009e20000100800 */
[C---:B------:R-:W-:Y:S02]  /*1bbb0*/  SEL R34, R61.reuse, R34, !P0 ;  /* 0x000000223d227207 */ /* 0x040fe40004000000 */
[C---:B------:R-:W-:Y:S01]  /*1bbc0*/  SEL R35, R61.reuse, R35, !P0 ;  /* 0x000000233d237207 */ /* 0x040fe20004000000 */
[----:B------:R-:W-:Y:S01]  /*1bbd0*/  STL [R1+0x5bd4], R2 ;  /* 0x005bd40201007387 */ /* 0x000fe20000100800 */
[C---:B------:R-:W-:Y:S02]  /*1bbe0*/  SEL R36, R61.reuse, R36, !P0 ;  /* 0x000000243d247207 */ /* 0x040fe40004000000 */
[----:B------:R-:W-:-:S02]  /*1bbf0*/  SEL R37, R61, R37, !P0 ;  /* 0x000000253d257207 */ /* 0x000fc40004000000 */
[C---:B------:R-:W-:Y:S02]  /*1bc00*/  SEL R38, R61.reuse, R38, !P0 ;  /* 0x000000263d267207 */ /* 0x040fe40004000000 */
[C---:B------:R-:W-:Y:S02]  /*1bc10*/  SEL R39, R61.reuse, R39, !P0 ;  /* 0x000000273d277207 */ /* 0x040fe40004000000 */
[C---:B------:R-:W-:Y:S02]  /*1bc20*/  SEL R40, R61.reuse, R40, !P0 ;  /* 0x000000283d287207 */ /* 0x040fe40004000000 */
[C---:B------:R-:W-:Y:S02]  /*1bc30*/  SEL R41, R61.reuse, R41, !P0 ;  /* 0x000000293d297207 */ /* 0x040fe40004000000 */
[C---:B------:R-:W-:Y:S02]  /*1bc40*/  SEL R42, R61.reuse, R42, !P0 ;  /* 0x0000002a3d2a7207 */ /* 0x040fe40004000000 */
[----:B------:R-:W-:-:S02]  /*1bc50*/  SEL R43, R61, R43, !P0 ;  /* 0x0000002b3d2b7207 */ /* 0x000fc40004000000 */
[C---:B------:R-:W-:Y:S02]  /*1bc60*/  SEL R49, R61.reuse, R49, !P0 ;  /* 0x000000313d317207 */ /* 0x040fe40004000000 */
[----:B------:R-:W-:Y:S01]  /*1bc70*/  SEL R50, R61, R50, !P0 ;  /* 0x000000323d327207 */ /* 0x000fe20004000000 */
[----:B----4-:R-:W-:Y:S01]  /*1bc80*/  IMAD R3, R11, UR7, RZ ;  /* 0x000000070b037c24 */ /* 0x010fe2000f8e02ff */
[C---:B------:R-:W-:Y:S01]  /*1bc90*/  SEL R51, R61.reuse, R51, !P0 ;  /* 0x000000333d337207 */ /* 0x040fe20004000000 */
[----:B-----5:R-:W-:Y:S01]  /*1bca0*/  IMAD R11, R10, UR7, RZ ;  /* 0x000000070a0b7c24 */ /* 0x020fe2000f8e02ff */
[----:B------:R-:W-:Y:S01]  /*1bcb0*/  SEL R52, R61, R52, !P0 ;  /* 0x000000343d347207 */ /* 0x000fe20004000000 */
[----:B------:R-:W-:Y:S01]  /*1bcc0*/  IMAD R10, R7, UR7, RZ ;  /* 0x00000007070a7c24 */ /* 0x000fe2000f8e02ff */
[C---:B------:R-:W-:Y:S01]  /*1bcd0*/  SEL R53, R61.reuse, R53, !P0 ;  /* 0x000000353d357207 */ /* 0x040fe20004000000 */
[----:B------:R-:W-:Y:S01]  /*1bce0*/  IMAD R7, R48, UR7, RZ ;  /* 0x0000000730077c24 */ /* 0x000fe2000f8e02ff */
[----:B------:R-:W-:Y:S01]  /*1bcf0*/  STL [R1+0x218], R11 ;  /* 0x0002180b01007387 */ /* 0x000fe20000100800 */
[----:B------:R-:W-:-:S02]  /*1bd00*/  SEL R54, R61, R54, !P0 ;  /* 0x000000363d367207 */ /* 0x000fc40004000000 */
[C---:B------:R-:W-:Y:S01]  /*1bd10*/  SEL R55, R61.reuse, R55, !P0 ;  /* 0x000000373d377207 */ /* 0x040fe20004000000 */
[----:B------:R0:W-:Y:S01]  /*1bd20*/  STL [R1+0x214], R9 ;  /* 0x0002140901007387 */ /* 0x0001e20000100800 */
[C---:B------:R-:W-:Y:S02]  /*1bd30*/  SEL R56, R61.reuse, R56, !P0 ;  /* 0x000000383d387207 */ /* 0x040fe40004000000 */
[C---:B------:R-:W-:Y:S01]  /*1bd40*/  SEL R57, R61.reuse, R57, !P0 ;  /* 0x000000393d397207 */ /* 0x040fe20004000000 */
[----:B------:R-:W-:Y:S01]  /*1bd50*/  STL [R1+0x210], R10 ;  /* 0x0002100a01007387 */ /* 0x000fe20000100800 */
[C---:B------:R-:W-:Y:S02]  /*1bd60*/  SEL R46, R61.reuse, R46, !P0 ;  /* 0x0000002e3d2e7207 */ /* 0x040fe40004000000 */
[C---:B------:R-:W-:Y:S01]  /*1bd70*/  SEL R44, R61.reuse, R44, !P0 ;  /* 0x0000002c3d2c7207 */ /* 0x040fe20004000000 */
[----:B------:R1:W-:Y:S01]  /*1bd80*/  STL [R1+0x20c], R7 ;  /* 0x00020c0701007387 */ /* 0x0003e20000100800 */
[----:B------:R-:W-:Y:S01]  /*1bd90*/  SEL R45, R61, R45, !P0 ;  /* 0x0000002d3d2d7207 */ /* 0x000fe20004000000 */
[----:B0-----:R-:W-:Y:S01]  /*1bda0*/  IMAD R9, R47, UR7, RZ ;  /* 0x000000072f097c24 */ /* 0x001fe2000f8e02ff */
[----:B------:R-:W-:Y:S01]  /*1bdb0*/  SEL R58, R61, R58, !P0 ;  /* 0x0000003a3d3a7207 */ /* 0x000fe20004000000 */
[----:B------:R-:W-:Y:S01]  /*1bdc0*/  IMAD R4, R4, UR7, RZ ;  /* 0x0000000704047c24 */ /* 0x000fe2000f8e02ff */
[----:B------:R-:W-:-:S02]  /*1bdd0*/  UIMAD UR8, UR8, 0x2e, URZ ;  /* 0x0000002e080878a4 */ /* 0x000fc4000f8e023f */
[----:B------:R-:W-:Y:S01]  /*1bde0*/  STL [R1+0x208], R9 ;  /* 0x0002080901007387 */ /* 0x000fe20000100800 */
[----:B------:R-:W-:Y:S01]  /*1bdf0*/  ULDC UR9, c[0x0][0x238] ;  /* 0x00008e0000097ab9 */ /* 0x000fe20000000800 */
[----:B-1----:R-:W-:Y:S02]  /*1be00*/  IMAD R7, R6, UR7, RZ ;  /* 0x0000000706077c24 */ /* 0x002fe4000f8e02ff */
[----:B------:R-:W-:Y:S01]  /*1be10*/  IMAD R6, R5, UR7, RZ ;  /* 0x0000000705067c24 */ /* 0x000fe2000f8e02ff */
[----:B------:R-:W-:Y:S01]  /*1be20*/  STL [R1+0x204], R8 ;  /* 0x0002040801007387 */ /* 0x000fe20000100800 */
[----:B------:R-:W-:Y:S02]  /*1be30*/  IMAD R5, R0, UR7, RZ ;  /* 0x0000000700057c24 */ /* 0x000fe4000f8e02ff */
[----:B------:R-:W-:Y:S01]  /*1be40*/  IMAD R0, R59, UR7, RZ ;  /* 0x000000073b007c24 */ /* 0x000fe2000f8e02ff */
[----:B------:R-:W-:Y:S04]  /*1be50*/  STL [R1+0x200], R7 ;  /* 0x0002000701007387 */ /* 0x000fe80000100800 */
[----:B------:R-:W-:Y:S04]  /*1be60*/  STL [R1+0x1fc], R6 ;  /* 0x0001fc0601007387 */ /* 0x000fe80000100800 */
[----:B------:R-:W2:Y:S04]  /*1be70*/  LDL.LU R29, [R1+0x264] ;  /* 0x00026400011d7983 */ /* 0x000ea80000300800 */
[----:B------:R-:W-:Y:S04]  /*1be80*/  STL [R1+0x1f8], R5 ;  /* 0x0001f80501007387 */ /* 0x000fe80000100800 */
[----:B------:R-:W3:Y:S04]  /*1be90*/  LDL.LU R28, [R1+0x26c] ;  /* 0x00026c00011c7983 */ /* 0x000ee80000300800 */
[----:B------:R0:W-:Y:S04]  /*1bea0*/  STL [R1+0x1f4], R0 ;  /* 0x0001f40001007387 */ /* 0x0001e80000100800 */
[----:B------:R-:W4:Y:S04]  /*1beb0*/  LDL.LU R27, [R1+0x278] ;  /* 0x00027800011b7983 */ /* 0x000f280000300800 */
[----:B------:R-:W5:Y:S04]  /*1bec0*/  LDL.LU R26, [R1+0x280] ;  /* 0x00028000011a7983 */ /* 0x000f680000300800 */
[----:B------:R-:W5:Y:S04]  /*1bed0*/  LDL.LU R25, [R1+0x288] ;  /* 0x0002880001197983 */ /* 0x000f680000300800 */
[----:B------:R-:W5:Y:S04]  /*1bee0*/  LDL.LU R24, [R1+0x290] ;  /* 0x0002900001187983 */ /* 0x000f680000300800 */
[----:B------:R-:W5:Y:S04]  /*1bef0*/  LDL.LU R23, [R1+0x298] ;  /* 0x0002980001177983 */ /* 0x000f680000300800 */
[----:B------:R-:W5:Y:S01]  /*1bf00*/  LDL.LU R22, [R1+0x2a0] ;  /* 0x0002a00001167983 */ /* 0x000f620000300800 */
[----:B0-----:R-:W-:-:S03]  /*1bf10*/  IMAD R0, R60, UR7, RZ ;  /* 0x000000073c007c24 */ /* 0x001fc6000f8e02ff */
[----:B------:R-:W5:Y:S04]  /*1bf20*/  LDL.LU R21, [R1+0x2a8] ;  /* 0x0002a80001157983 */ /* 0x000f680000300800 */
[----:B------:R-:W5:Y:S04]  /*1bf30*/  LDL.LU R59, [R1+0x2b0] ;  /* 0x0002b000013b7983 */ /* 0x000f680000300800 */
[----:B------:R-:W5:Y:S04]  /*1bf40*/  LDL.LU R20, [R1+0x2b8] ;  /* 0x0002b80001147983 */ /* 0x000f680000300800 */
[----:B------:R-:W5:Y:S04]  /*1bf50*/  LDL.LU R19, [R1+0x2c0] ;  /* 0x0002c00001137983 */ /* 0x000f680000300800 */
[----:B------:R0:W-:Y:S04]  /*1bf60*/  STL [R1+0x1f0], R0 ;  /* 0x0001f00001007387 */ /* 0x0001e80000100800 */
[----:B------:R-:W5:Y:S04]  /*1bf70*/  LDL.LU R18, [R1+0x2c8] ;  /* 0x0002c80001127983 */ /* 0x000f680000300800 */
[----:B------:R-:W5:Y:S01]  /*1bf80*/  LDL.LU R17, [R1+0x2d0] ;  /* 0x0002d00001117983 */ /* 0x000f620000300800 */
[----:B------:R-:W-:-:S03]  /*1bf90*/  IMAD R2, R12, UR7, RZ ;  /* 0x000000070c027c24 */ /* 0x000fc6000f8e02ff */
        /* <DEDUP_REMOVED lines=14> */
[----:B0-----:R-:W5:Y:S04]  /*1c080*/  LDL.LU R0, [R1+0x49c] ;  /* 0x00049c0001007983 */ /* 0x001f680000300800 */
[----:B------:R-:W5:Y:S01]  /*1c090*/  LDL.LU R60, [R1+0x498] ;  /* 0x00049800013c7983 */ /* 0x000f620000300800 */
[----:B--2---:R-:W-:-:S02]  /*1c0a0*/  IMAD R30, R29, UR7, RZ ;  /* 0x000000071d1e7c24 */ /* 0x004fc4000f8e02ff */
[----:B---3--:R-:W-:-:S03]  /*1c0b0*/  IMAD R29, R28, UR7, RZ ;  /* 0x000000071c1d7c24 */ /* 0x008fc6000f8e02ff */
[----:B------:R-:W-:Y:S01]  /*1c0c0*/  STL [R1+0x1ec], R30 ;  /* 0x0001ec1e01007387 */ /* 0x000fe20000100800 */
[----:B----4-:R-:W-:-:S03]  /*1c0d0*/  IMAD R28, R27, UR7, RZ ;  /* 0x000000071b1c7c24 */ /* 0x010fc6000f8e02ff */
[----:B------:R-:W-:Y:S01]  /*1c0e0*/  STL [R1+0x1e8], R29 ;  /* 0x0001e81d01007387 */ /* 0x000fe20000100800 */
[----:B-----5:R-:W-:-:S03]  /*1c0f0*/  IMAD R27, R26, UR7, RZ ;  /* 0x000000071a1b7c24 */ /* 0x020fc6000f8e02ff */
[----:B------:R-:W-:Y:S01]  /*1c100*/  STL [R1+0x1e4], R28 ;  /* 0x0001e41c01007387 */ /* 0x000fe20000100800 */
[----:B------:R-:W-:-:S03]  /*1c110*/  IMAD R26, R25, UR7, RZ ;  /* 0x00000007191a7c24 */ /* 0x000fc6000f8e02ff */
        /* <DEDUP_REMOVED lines=10> */
[----:B------:R-:W2:Y:S04]  /*1c1c0*/  LDL.LU R59, [R1+0x494] ;  /* 0x00049400013b7983 */ /* 0x000ea80000300800 */
[----:B------:R0:W-:Y:S04]  /*1c1d0*/  STL [R1+0x1cc], R21 ;  /* 0x0001cc1501007387 */ /* 0x0001e80000100800 */
[----:B------:R-:W-:Y:S01]  /*1c1e0*/  STL [R1+0x1c8], R22 ;  /* 0x0001c81601007387 */ /* 0x000fe20000100800 */
[----:B0-----:R-:W-:Y:S02]  /*1c1f0*/  IMAD R21, R20, UR7, RZ ;  /* 0x0000000714157c24 */ /* 0x001fe4000f8e02ff */
[----:B------:R-:W-:-:S02]  /*1c200*/  IMAD R20, R19, UR7, RZ ;  /* 0x0000000713147c24 */ /* 0x000fc4000f8e02ff */
[----:B------:R-:W-:Y:S02]  /*1c210*/  IMAD R19, R18, UR7, RZ ;  /* 0x0000000712137c24 */ /* 0x000fe4000f8e02ff */
[----:B------:R-:W-:Y:S01]  /*1c220*/  IMAD R18, R17, UR7, RZ ;  /* 0x0000000711127c24 */ /* 0x000fe2000f8e02ff */
        /* <DEDUP_REMOVED lines=20> */
[----:B------:R-:W-:Y:S04]  /*1c370*/  STL [R1+0x19c], R11 ;  /* 0x00019c0b01007387 */ /* 0x000fe80000100800 */
[----:B------:R0:W-:Y:S01]  /*1c380*/  STL [R1+0x198], R9 ;  /* 0x0001980901007387 */ /* 0x0001e20000100800 */
[----:B------:R-:W-:-:S03]  /*1c390*/  IMAD R8, R8, UR7, RZ ;  /* 0x0000000708087c24 */ /* 0x000fc6000f8e02ff */
[----:B------:R-:W-:Y:S04]  /*1c3a0*/  STL [R1+0x194], R10 ;  /* 0x0001940a01007387 */ /* 0x000fe80000100800 */
[----:B------:R1:W-:Y:S01]  /*1c3b0*/  STL [R1+0x190], R7 ;  /* 0x0001900701007387 */ /* 0x0003e20000100800 */
[----:B0-----:R-:W-:-:S05]  /*1c3c0*/  IMAD R9, R47, UR7, RZ ;  /* 0x000000072f097c24 */ /* 0x001fca000f8e02ff */
[----:B------:R-:W-:Y:S01]  /*1c3d0*/  STL [R1+0x18c], R9 ;  /* 0x00018c0901007387 */ /* 0x000fe20000100800 */
[----:B-1----:R-:W-:Y:S02]  /*1c3e0*/  IMAD R7, R6, UR7, RZ ;  /* 0x0000000706077c24 */ /* 0x002fe4000f8e02ff */
[----:B------:R-:W-:Y:S01]  /*1c3f0*/  IMAD R6, R5, UR7, RZ ;  /* 0x0000000705067c24 */ /* 0x000fe2000f8e02ff */
[----:B------:R-:W-:Y:S01]  /*1c400*/  STL [R1+0x188], R8 ;  /* 0x0001880801007387 */ /* 0x000fe20000100800 */
[----:B------:R-:W-:Y:S02]  /*1c410*/  IMAD R5, R0, UR7, RZ ;  /* 0x0000000700057c24 */ /* 0x000fe4000f8e02ff */
[----:B------:R-:W-:Y:S01]  /*1c420*/  IMAD R0, R60, UR7, RZ ;  /* 0x000000073c007c24 */ /* 0x000fe2000f8e02ff */
[----:B------:R-:W-:Y:S04]  /*1c430*/  STL [R1+0x184], R7 ;  /* 0x0001840701007387 */ /* 0x000fe80000100800 */
[----:B------:R-:W-:Y:S04]  /*1c440*/  STL [R1+0x180], R6 ;  /* 0x0001800601007387 */ /* 0x000fe80000100800 */
[----:B------:R-:W3:Y:S04]  /*1c450*/  LDL.LU R29, [R1+0x490] ;  /* 0x00049000011d7983 */ /* 0x000ee80000300800 */
[----:B------:R-:W-:Y:S04]  /*1c460*/  STL [R1+0x49c], R5 ;  /* 0x00049c0501007387 */ /* 0x000fe80000100800 */
[----:B------:R-:W4:Y:S04]  /*1c470*/  LDL.LU R28, [R1+0x48c] ;  /* 0x00048c00011c7983 */ /* 0x000f280000300800 */
        /* <DEDUP_REMOVED lines=11> */
[----:B--2---:R-:W-:-:S05]  /*1c530*/  IMAD R0, R59, UR7, RZ ;  /* 0x000000073b007c24 */ /* 0x004fca000f8e02ff */
[----:B------:R0:W-:Y:S04]  /*1c540*/  STL [R1+0x4a4], R0 ;  /* 0x0004a40001007387 */ /* 0x0001e80000100800 */
[----:B------:R-:W2:Y:S04]  /*1c550*/  LDL.LU R18, [R1+0x460] ;  /* 0x0004600001127983 */ /* 0x000ea80000300800 */
        /* <DEDUP_REMOVED lines=15> */
[----:B0-----:R-:W2:Y:S04]  /*1c650*/  LDL.LU R0, [R1+0x420] ;  /* 0x0004200001007983 */ /* 0x001ea80000300800 */
[----:B------:R-:W2:Y:S01]  /*1c660*/  LDL.LU R59, [R1+0x418] ;  /* 0x00041800013b7983 */ /* 0x000ea20000300800 */
[----:B---3--:R-:W-:-:S02]  /*1c670*/  IMAD R30, R29, UR7, RZ ;  /* 0x000000071d1e7c24 */ /* 0x008fc4000f8e02ff */
        /* <DEDUP_REMOVED lines=14> */
[----:B------:R-:W-:Y:S01]  /*1c760*/  STL [R1+0x4f4], R23 ;  /* 0x0004f41701007387 */ /* 0x000fe20000100800 */
[----:B------:R-:W-:-:S03]  /*1c770*/  IMAD R22, R60, UR7, RZ ;  /* 0x000000073c167c24 */ /* 0x000fc6000f8e02ff */
[----:B------:R-:W3:Y:S01]  /*1c780*/  LDL.LU R60, [R1+0x410] ;  /* 0x00041000013c7983 */ /* 0x000ee20000300800 */
[----:B------:R-:W-:-:S05]  /*1c790*/  IMAD R21, R21, UR7, RZ ;  /* 0x0000000715157c24 */ /* 0x000fca000f8e02ff */
[----:B------:R0:W-:Y:S04]  /*1c7a0*/  STL [R1+0x500], R21 ;  /* 0x0005001501007387 */ /* 0x0001e80000100800 */
[----:B------:R-:W-:Y:S01]  /*1c7b0*/  STL [R1+0x508], R22 ;  /* 0x0005081601007387 */ /* 0x000fe20000100800 */
[----:B0-----:R-:W-:Y:S02]  /*1c7c0*/  IMAD R21, R20, UR7, RZ ;  /* 0x0000000714157c24 */ /* 0x001fe4000f8e02ff */
[----:B------:R-:W-:-:S03]  /*1c7d0*/  IMAD R20, R19, UR7, RZ ;  /* 0x0000000713147c24 */ /* 0x000fc6000f8e02ff */
[----:B------:R-:W-:Y:S04]  /*1c7e0*/  STL [R1+0x514], R21 ;  /* 0x0005141501007387 */ /* 0x000fe80000100800 */
[----:B------:R-:W-:Y:S01]  /*1c7f0*/  STL [R1+0x51c], R20 ;  /* 0x00051c1401007387 */ /* 0x000fe20000100800 */
[----:B--2---:R-:W-:Y:S02]  /*1c800*/  IMAD R19, R18, UR7, RZ ;  /* 0x0000000712137c24 */ /* 0x004fe4000f8e02ff */
        /* <DEDUP_REMOVED lines=19> */
[----:B------:R0:W-:Y:S01]  /*1c940*/  STL [R1+0x584], R9 ;  /* 0x0005840901007387 */ /* 0x0001e20000100800 */
[----:B------:R-:W-:-:S03]  /*1c950*/  IMAD R7, R48, UR7, RZ ;  /* 0x0000000730077c24 */ /* 0x000fc6000f8e02ff */
[----:B------:R-:W-:Y:S04]  /*1c960*/  STL [R1+0x58c], R10 ;  /* 0x00058c0a01007387 */ /* 0x000fe80000100800 */
[----:B------:R1:W-:Y:S01]  /*1c970*/  STL [R1+0x598], R7 ;  /* 0x0005980701007387 */ /* 0x0003e20000100800 */
[----:B0-----:R-:W-:Y:S02]  /*1c980*/  IMAD R9, R47, UR7, RZ ;  /* 0x000000072f097c24 */ /* 0x001fe4000f8e02ff */
[----:B------:R-:W-:-:S03]  /*1c990*/  IMAD R8, R8, UR7, RZ ;  /* 0x0000000708087c24 */ /* 0x000fc6000f8e02ff */
[----:B------:R-:W-:Y:S01]  /*1c9a0*/  STL [R1+0x5a4], R9 ;  /* 0x0005a40901007387 */ /* 0x000fe20000100800 */
[----:B-1----:R-:W-:Y:S02]  /*1c9b0*/  IMAD R7, R6, UR7, RZ ;  /* 0x0000000706077c24 */ /* 0x002fe4000f8e02ff */
[----:B------:R-:W-:Y:S01]  /*1c9c0*/  IMAD R6, R5, UR7, RZ ;  /* 0x0000000705067c24 */ /* 0x000fe2000f8e02ff */
[----:B------:R-:W-:Y:S01]  /*1c9d0*/  STL [R1+0x5ac], R8 ;  /* 0x0005ac0801007387 */ /* 0x000fe20000100800 */
[----:B------:R-:W-:-:S03]  /*1c9e0*/  IMAD R5, R0, UR7, RZ ;  /* 0x0000000700057c24 */ /* 0x000fc6000f8e02ff */
[----:B------:R-:W-:Y:S01]  /*1c9f0*/  STL [R1+0x5b8], R7 ;  /* 0x0005b80701007387 */ /* 0x000fe20000100800 */
[----:B------:R-:W-:-:S03]  /*1ca00*/  IMAD R0, R59, UR7, RZ ;  /* 0x000000073b007c24 */ /* 0x000fc6000f8e02ff */
[----:B------:R-:W-:Y:S04]  /*1ca10*/  STL [R1+0x5c0], R6 ;  /* 0x0005c00601007387 */ /* 0x000fe80000100800 */
[----:B------:R-:W2:Y:S04]  /*1ca20*/  LDL.LU R29, [R1+0x408] ;  /* 0x00040800011d7983 */ /* 0x000ea80000300800 */
        /* <DEDUP_REMOVED lines=13> */
[----:B---3--:R-:W-:-:S05]  /*1cb00*/  IMAD R0, R60, UR7, RZ ;  /* 0x000000073c007c24 */ /* 0x008fca000f8e02ff */
[----:B------:R0:W-:Y:S04]  /*1cb10*/  STL [R1+0x5e0], R0 ;  /* 0x0005e00001007387 */ /* 0x0001e80000100800 */
[----:B------:R-:W3:Y:S04]  /*1cb20*/  LDL.LU R17, [R1+0x3c4] ;  /* 0x0003c40001117983 */ /* 0x000ee80000300800 */
        /* <DEDUP_REMOVED lines=14> */
[----:B0-----:R-:W3:Y:S04]  /*1cc10*/  LDL.LU R0, [R1+0x388] ;  /* 0x0003880001007983 */ /* 0x001ee80000300800 */
[----:B------:R-:W3:Y:S04]  /*1cc20*/  LDL.LU R59, [R1+0x384] ;  /* 0x00038400013b7983 */ /* 0x000ee80000300800 */
[----:B------:R-:W3:Y:S01]  /*1cc30*/  LDL.LU R60, [R1+0x380] ;  /* 0x00038000013c7983 */ /* 0x000ee20000300800 */
[----:B--2---:R-:W-:-:S02]  /*1cc40*/  IMAD R29, R29, UR7, RZ ;  /* 0x000000071d1d7c24 */ /* 0x004fc4000f8e02ff */
        /* <DEDUP_REMOVED lines=21> */
[----:B------:R-:W-:Y:S04]  /*1cda0*/  STL [R1+0x168], R20 ;  /* 0x0001681401007387 */ /* 0x000fe80000100800 */
[----:B------:R-:W-:Y:S01]  /*1cdb0*/  STL [R1+0x164], R19 ;  /* 0x0001641301007387 */ /* 0x000fe20000100800 */
[----:B---3--:R-:W-:Y:S02]  /*1cdc0*/  IMAD R18, R17, UR7, RZ ;  /* 0x0000000711127c24 */ /* 0x008fe4000f8e02ff */
        /* <DEDUP_REMOVED lines=17> */
[----:B------:R-:W-:Y:S01]  /*1cee0*/  STL [R1+0x140], R11 ;  /* 0x0001400b01007387 */ /* 0x000fe20000100800 */
[----:B0-----:R-:W-:Y:S02]  /*1cef0*/  IMAD R10, R48, UR7, RZ ;  /* 0x00000007300a7c24 */ /* 0x001fe4000f8e02ff */
[----:B------:R-:W-:Y:S01]  /*1cf00*/  IMAD R7, R47, UR7, RZ ;  /* 0x000000072f077c24 */ /* 0x000fe2000f8e02ff */
[----:B------:R0:W-:Y:S04]  /*1cf10*/  STL [R1+0x13c], R9 ;  /* 0x00013c0901007387 */ /* 0x0001e80000100800 */
[----:B------:R-:W-:Y:S04]  /*1cf20*/  STL [R1+0x138], R10 ;  /* 0x0001380a01007387 */ /* 0x000fe80000100800 */
[----:B------:R1:W-:Y:S01]  /*1cf30*/  STL [R1+0x134], R7 ;  /* 0x0001340701007387 */ /* 0x0003e20000100800 */
[----:B0-----:R-:W-:-:S02]  /*1cf40*/  IMAD R9, R8, UR7, RZ ;  /* 0x0000000708097c24 */ /* 0x001fc4000f8e02ff */
[----:B------:R-:W-:Y:S02]  /*1cf50*/  IMAD R8, R6, UR7, RZ ;  /* 0x0000000706087c24 */ /* 0x000fe4000f8e02ff */
[----:B------:R-:W-:Y:S01]  /*1cf60*/  IMAD R6, R0, UR7, RZ ;  /* 0x0000000700067c24 */ /* 0x000fe2000f8e02ff */
[----:B------:R0:W-:Y:S01]  /*1cf70*/  STL [R1+0x130], R9 ;  /* 0x0001300901007387 */ /* 0x0001e20000100800 */
[----:B-1----:R-:W-:-:S03]  /*1cf80*/  IMAD R7, R5, UR7, RZ ;  /* 0x0000000705077c24 */ /* 0x002fc6000f8e02ff */
[----:B------:R-:W-:Y:S01]  /*1cf90*/  STL [R1+0x12c], R8 ;  /* 0x00012c0801007387 */ /* 0x000fe20000100800 */
[----:B------:R-:W-:-:S03]  /*1cfa0*/  IMAD R5, R59, UR7, RZ ;  /* 0x000000073b057c24 */ /* 0x000fc6000f8e02ff */
[----:B------:R1:W-:Y:S01]  /*1cfb0*/  STL [R1+0x128], R7 ;  /* 0x0001280701007387 */ /* 0x0003e20000100800 */
[----:B------:R-:W-:-:S03]  /*1cfc0*/  IMAD R0, R60, UR7, RZ ;  /* 0x000000073c007c24 */ /* 0x000fc6000f8e02ff */
[----:B------:R2:W-:Y:S04]  /*1cfd0*/  STL [R1+0x124], R6 ;  /* 0x0001240601007387 */ /* 0x0005e80000100800 */
[----:B------:R-:W3:Y:S04]  /*1cfe0*/  LDL.LU R30, [R1+0x37c] ;  /* 0x00037c00011e7983 */ /* 0x000ee80000300800 */
[----:B------:R4:W-:Y:S04]  /*1cff0*/  STL [R1+0x120], R5 ;  /* 0x0001200501007387 */ /* 0x0009e80000100800 */
[----:B------:R-:W5:Y:S04]  /*1d000*/  LDL.LU R29, [R1+0x378] ;  /* 0x00037800011d7983 */ /* 0x000f680000300800 */
        /* <DEDUP_REMOVED lines=21> */
[----:B-1----:R-:W5:Y:S04]  /*1d160*/  LDL.LU R7, [R1+0x324] ;  /* 0x0003240001077983 */ /* 0x002f680000300800 */
[----:B------:R-:W5:Y:S04]  /*1d170*/  LDL.LU R48, [R1+0x320] ;  /* 0x0003200001307983 */ /* 0x000f680000300800 */
[----:B------:R-:W5:Y:S04]  /*1d180*/  LDL.LU R47, [R1+0x31c] ;  /* 0x00031c00012f7983 */ /* 0x000f680000300800 */
[----:B------:R-:W5:Y:S04]  /*1d190*/  LDL.LU R8, [R1+0x318] ;  /* 0x0003180001087983 */ /* 0x000f680000300800 */
[----:B--2---:R-:W2:Y:S04]  /*1d1a0*/  LDL.LU R6, [R1+0x314] ;  /* 0x0003140001067983 */ /* 0x004ea80000300800 */
[----:B----4-:R-:W4:Y:S04]  /*1d1b0*/  LDL.LU R5, [R1+0x310] ;  /* 0x0003100001057983 */ /* 0x010f280000300800 */
[----:B------:R-:W4:Y:S04]  /*1d1c0*/  LDL.LU R0, [R1+0x30c] ;  /* 0x00030c0001007983 */ /* 0x000f280000300800 */
[----:B------:R-:W4:Y:S04]  /*1d1d0*/  LDL.LU R59, [R1+0x308] ;  /* 0x00030800013b7983 */ /* 0x000f280000300800 */
[----:B------:R-:W4:Y:S01]  /*1d1e0*/  LDL.LU R60, [R1+0x304] ;  /* 0x00030400013c7983 */ /* 0x000f220000300800 */
[----:B---3--:R-:W-:-:S05]  /*1d1f0*/  IMAD R30, R30, UR7, RZ ;  /* 0x000000071e1e7c24 */ /* 0x008fca000f8e02ff */
[----:B------:R5:W-:Y:S02]  /*1d200*/  STL [R1+0x118], R30 ;  /* 0x0001181e01007387 */ /* 0x000be40000100800 */
[----:B-----5:R-:W-:Y:S02]  /*1d210*/  IMAD R30, R29, UR7, RZ ;  /* 0x000000071d1e7c24 */ /* 0x020fe4000f8e02ff */
        /* <DEDUP_REMOVED lines=40> */
[----:B------:R0:W-:Y:S04]  /*1d4a0*/  STL [R1+0xc8], R10 ;  /* 0x0000c80a01007387 */ /* 0x0001e80000100800 */
[----:B------:R-:W-:Y:S01]  /*1d4b0*/  STL [R1+0xc4], R11 ;  /* 0x0000c40b01007387 */ /* 0x000fe20000100800 */
[----:B------:R-:W-:Y:S02]  /*1d4c0*/  IMAD R7, R47, UR7, RZ ;  /* 0x000000072f077c24 */ /* 0x000fe4000f8e02ff */
[----:B0-----:R-:W-:Y:S01]  /*1d4d0*/  IMAD R10, R48, UR7, RZ ;  /* 0x00000007300a7c24 */ /* 0x001fe2000f8e02ff */
[----:B------:R0:W-:Y:S04]  /*1d4e0*/  STL [R1+0xc0], R9 ;  /* 0x0000c00901007387 */ /* 0x0001e80000100800 */
[----:B------:R-:W-:Y:S04]  /*1d4f0*/  STL [R1+0xbc], R10 ;  /* 0x0000bc0a01007387 */ /* 0x000fe80000100800 */
[----:B------:R1:W-:Y:S01]  /*1d500*/  STL [R1+0xb8], R7 ;  /* 0x0000b80701007387 */ /* 0x0003e20000100800 */
[----:B0-----:R-:W-:-:S02]  /*1d510*/  IMAD R9, R8, UR7, RZ ;  /* 0x0000000708097c24 */ /* 0x001fc4000f8e02ff */
[----:B--2---:R-:W-:Y:S02]  /*1d520*/  IMAD R8, R6, UR7, RZ ;  /* 0x0000000706087c24 */ /* 0x004fe4000f8e02ff */
[----:B----4-:R-:W-:Y:S01]  /*1d530*/  IMAD R6, R0, UR7, RZ ;  /* 0x0000000700067c24 */ /* 0x010fe2000f8e02ff */
        /* <DEDUP_REMOVED lines=96> */
[----:B------:R-:W-:Y:S02]  /*1db40*/  IMAD R5, R59, UR7, RZ ;  /* 0x000000073b057c24 */ /* 0x000fe4000f8e02ff */
[----:B------:R-:W-:Y:S01]  /*1db50*/  IMAD R0, R60, UR7, RZ ;  /* 0x000000073c007c24 */ /* 0x000fe2000f8e02ff */
[----:B------:R1:W-:Y:S04]  /*1db60*/  STL [R1+0x2dc], R7 ;  /* 0x0002dc0701007387 */ /* 0x0003e80000100800 */
        /* <DEDUP_REMOVED lines=35> */
[----:B------:R0:W-:Y:S01]  /*1dda0*/  STL [R1+0x2f8], R30 ;  /* 0x0002f81e01007387 */ /* 0x0001e20000100800 */
[----:B-----5:R-:W-:-:S03]  /*1ddb0*/  IMAD R29, R29, UR7, RZ ;  /* 0x000000071d1d7c24 */ /* 0x020fc6000f8e02ff */
[----:B0-----:R-:W3:Y:S01]  /*1ddc0*/  LDL.LU R30, [R1+0x5c70] ;  /* 0x005c7000011e7983 */ /* 0x001ee20000300800 */
[----:B------:R-:W-:-:S03]  /*1ddd0*/  IMAD R28, R28, UR7, RZ ;  /* 0x000000071c1c7c24 */ /* 0x000fc6000f8e02ff */
[----:B------:R0:W-:Y:S01]  /*1dde0*/  STL [R1+0x2fc], R29 ;  /* 0x0002fc1d01007387 */ /* 0x0001e20000100800 */
[----:B------:R-:W-:Y:S02]  /*1ddf0*/  IMAD R27, R27, UR7, RZ ;  /* 0x000000071b1b7c24 */ /* 0x000fe4000f8e02ff */
[----:B------:R-:W-:Y:S01]  /*1de00*/  IMAD R26, R26, UR7, RZ ;  /* 0x000000071a1a7c24 */ /* 0x000fe2000f8e02ff */
[----:B0-----:R-:W5:Y:S01]  /*1de10*/  LDL.LU R29, [R1+0x5c6c] ;  /* 0x005c6c00011d7983 */ /* 0x001f620000300800 */
[----:B------:R-:W-:-:S03]  /*1de20*/  IMAD R25, R25, UR7, RZ ;  /* 0x0000000719197c24 */ /* 0x000fc6000f8e02ff */
[----:B------:R0:W-:Y:S01]  /*1de30*/  STL [R1+0x304], R28 ;  /* 0x0003041c01007387 */ /* 0x0001e20000100800 */
[----:B------:R-:W-:Y:S02]  /*1de40*/  IMAD R24, R24, UR7, RZ ;  /* 0x0000000718187c24 */ /* 0x000fe4000f8e02ff */
[----:B------:R-:W-:Y:S01]  /*1de50*/  IMAD R23, R23, UR7, RZ ;  /* 0x0000000717177c24 */ /* 0x000fe2000f8e02ff */
[----:B0-----:R-:W3:Y:S04]  /*1de60*/  LDL.LU R28, [R1+0x5c68] ;  /* 0x005c6800011c7983 */ /* 0x001ee80000300800 */
[----:B------:R0:W-:Y:S01]  /*1de70*/  STL [R1+0x308], R27 ;  /* 0x0003081b01007387 */ /* 0x0001e20000100800 */
[----:B------:R-:W-:Y:S02]  /*1de80*/  IMAD R22, R22, UR7, RZ ;  /* 0x0000000716167c24 */ /* 0x000fe4000f8e02ff */
[----:B------:R-:W-:Y:S01]  /*1de90*/  IMAD R21, R21, UR7, RZ ;  /* 0x0000000715157c24 */ /* 0x000fe2000f8e02ff */
[----:B0-----:R-:W5:Y:S04]  /*1dea0*/  LDL.LU R27, [R1+0x5c64] ;  /* 0x005c6400011b7983 */ /* 0x001f680000300800 */
[----:B------:R0:W-:Y:S01]  /*1deb0*/  STL [R1+0x310], R26 ;  /* 0x0003101a01007387 */ /* 0x0001e20000100800 */
[----:B------:R-:W-:-:S03]  /*1dec0*/  IMAD R20, R20, UR7, RZ ;  /* 0x0000000714147c24 */ /* 0x000fc6000f8e02ff */
[----:B0-----:R-:W3:Y:S04]  /*1ded0*/  LDL.LU R26, [R1+0x5c60] ;  /* 0x005c6000011a7983 */ /* 0x001ee80000300800 */
[----:B------:R0:W-:Y:S01]  /*1dee0*/  STL [R1+0x314], R25 ;  /* 0x0003141901007387 */ /* 0x0001e20000100800 */
[----:B------:R-:W-:-:S03]  /*1def0*/  IMAD R19, R19, UR7, RZ ;  /* 0x0000000713137c24 */ /* 0x000fc6000f8e02ff */
        /* <DEDUP_REMOVED lines=44> */
[----:B--2---:R-:W-:-:S03]  /*1e1c0*/  IMAD R6, R6, UR7, RZ ;  /* 0x0000000706067c24 */ /* 0x004fc6000f8e02ff */
[----:B0-----:R-:W2:Y:S04]  /*1e1d0*/  LDL.LU R10, [R1+0x5c20] ;  /* 0x005c2000010a7983 */ /* 0x001ea80000300800 */
[----:B------:R0:W-:Y:S01]  /*1e1e0*/  STL [R1+0x37c], R9 ;  /* 0x00037c0901007387 */ /* 0x0001e20000100800 */
[----:B----4-:R-:W-:-:S03]  /*1e1f0*/  IMAD R5, R5, UR7, RZ ;  /* 0x0000000705057c24 */ /* 0x010fc6000f8e02ff */
[----:B0-----:R-:W4:Y:S04]  /*1e200*/  LDL.LU R9, [R1+0x5c1c] ;  /* 0x005c1c0001097983 */ /* 0x001f280000300800 */
        /* <DEDUP_REMOVED lines=8> */
[----:B0-----:R-:W2:Y:S04]  /*1e290*/  LDL.LU R47, [R1+0x5c10] ;  /* 0x005c1000012f7983 */ /* 0x001ea80000300800 */
[----:B------:R0:W-:Y:S04]  /*1e2a0*/  STL [R1+0x394], R8 ;  /* 0x0003940801007387 */ /* 0x0001e80000100800 */
[----:B0-----:R-:W4:Y:S04]  /*1e2b0*/  LDL.LU R8, [R1+0x5c0c] ;  /* 0x005c0c0001087983 */ /* 0x001f280000300800 */
[----:B------:R0:W-:Y:S04]  /*1e2c0*/  STL [R1+0x39c], R6 ;  /* 0x00039c0601007387 */ /* 0x0001e80000100800 */
[----:B0-----:R-:W3:Y:S04]  /*1e2d0*/  LDL.LU R6, [R1+0x5c08] ;  /* 0x005c080001067983 */ /* 0x001ee80000300800 */
[----:B------:R0:W-:Y:S04]  /*1e2e0*/  STL [R1+0x3a0], R5 ;  /* 0x0003a00501007387 */ /* 0x0001e80000100800 */
[----:B0-----:R-:W5:Y:S04]  /*1e2f0*/  LDL.LU R5, [R1+0x5c04] ;  /* 0x005c040001057983 */ /* 0x001f680000300800 */
[----:B------:R0:W-:Y:S04]  /*1e300*/  STL [R1+0x3a8], R0 ;  /* 0x0003a80001007387 */ /* 0x0001e80000100800 */
[----:B0-----:R-:W2:Y:S04]  /*1e310*/  LDL.LU R0, [R1+0x5c00] ;  /* 0x005c000001007983 */ /* 0x001ea80000300800 */
[----:B------:R0:W-:Y:S04]  /*1e320*/  STL [R1+0x3b0], R59 ;  /* 0x0003b03b01007387 */ /* 0x0001e80000100800 */
[----:B0-----:R-:W4:Y:S04]  /*1e330*/  LDL.LU R59, [R1+0x5bfc] ;  /* 0x005bfc00013b7983 */ /* 0x001f280000300800 */
[----:B------:R0:W-:Y:S04]  /*1e340*/  STL [R1+0x3b4], R60 ;  /* 0x0003b43c01007387 */ /* 0x0001e80000100800 */
[----:B0-----:R-:W3:Y:S01]  /*1e350*/  LDL.LU R60, [R1+0x5bf8] ;  /* 0x005bf800013c7983 */ /* 0x001ee20000300800 */
[----:B--2---:R-:W-:-:S02]  /*1e360*/  IMAD R0, R0, UR7, RZ ;  /* 0x0000000700007c24 */ /* 0x004fc4000f8e02ff */
[----:B---3--:R-:W-:-:S05]  /*1e370*/  IMAD R60, R60, UR7, RZ ;  /* 0x000000073c3c7c24 */ /* 0x008fca000f8e02ff */
[----:B------:R4:W-:Y:S02]  /*1e380*/  STL [R1+0x3bc], R60 ;  /* 0x0003bc3c01007387 */ /* 0x0009e40000100800 */
[----:B----4-:R-:W-:Y:S02]  /*1e390*/  IMAD R60, R59, UR7, RZ ;  /* 0x000000073b3c7c24 */ /* 0x010fe4000f8e02ff */
[----:B-----5:R-:W-:Y:S02]  /*1e3a0*/  IMAD R59, R5, UR7, RZ ;  /* 0x00000007053b7c24 */ /* 0x020fe4000f8e02ff */
[----:B------:R-:W-:Y:S01]  /*1e3b0*/  IMAD R5, R6, UR7, RZ ;  /* 0x0000000706057c24 */ /* 0x000fe2000f8e02ff */
[----:B------:R-:W-:Y:S01]  /*1e3c0*/  STL [R1+0x3c0], R60 ;  /* 0x0003c03c01007387 */ /* 0x000fe20000100800 */
[----:B------:R-:W-:-:S03]  /*1e3d0*/  IMAD R6, R47, UR7, RZ ;  /* 0x000000072f067c24 */ /* 0x000fc6000f8e02ff */
[----:B------:R0:W-:Y:S04]  /*1e3e0*/  STL [R1+0x3c8], R0 ;  /* 0x0003c80001007387 */ /* 0x0001e80000100800 */
[----:B------:R-:W-:Y:S01]  /*1e3f0*/  STL [R1+0x3d0], R59 ;  /* 0x0003d03b01007387 */ /* 0x000fe20000100800 */
[----:B0-----:R-:W-:-:S03]  /*1e400*/  IMAD R0, R8, UR7, RZ ;  /* 0x0000000708007c24 */ /* 0x001fc6000f8e02ff */
[----:B------:R0:W-:Y:S04]  /*1e410*/  STL [R1+0x3d4], R5 ;  /* 0x0003d40501007387 */ /* 0x0001e80000100800 */
[----:B------:R1:W-:Y:S04]  /*1e420*/  STL [R1+0x3dc], R0 ;  /* 0x0003dc0001007387 */ /* 0x0003e80000100800 */
[----:B------:R2:W-:Y:S01]  /*1e430*/  STL [R1+0x3e0], R6 ;  /* 0x0003e00601007387 */ /* 0x0005e20000100800 */
[----:B0-----:R-:W-:Y:S02]  /*1e440*/  IMAD R5, R48, UR7, RZ ;  /* 0x0000000730057c24 */ /* 0x001fe4000f8e02ff */
[----:B-1----:R-:W-:-:S03]  /*1e450*/  IMAD R0, R7, UR7, RZ ;  /* 0x0000000707007c24 */ /* 0x002fc6000f8e02ff */
[----:B------:R0:W-:Y:S01]  /*1e460*/  STL [R1+0x3e8], R5 ;  /* 0x0003e80501007387 */ /* 0x0001e20000100800 */
[----:B--2---:R-:W-:-:S03]  /*1e470*/  IMAD R6, R9, UR7, RZ ;  /* 0x0000000709067c24 */ /* 0x004fc6000f8e02ff */
        /* <DEDUP_REMOVED lines=73> */
[----:B------:R-:W-:Y:S01]  /*1e910*/  STL [R1+0x5dc], R6 ;  /* 0x0005dc0601007387 */ /* 0x000fe20000100800 */
[----:B0-----:R-:W-:-:S03]  /*1e920*/  IMAD R5, R51, UR7, RZ ;  /* 0x0000000733057c24 */ /* 0x001fc6000f8e02ff */
[----:B------:R-:W2:Y:S01]  /*1e930*/  LDL R13, [R1+0x218] ;  /* 0x00021800010d7983 */ /* 0x000ea20000100800 */
[----:B-1----:R-:W-:-:S03]  /*1e940*/  IMAD R0, R52, UR7, RZ ;  /* 0x0000000734007c24 */ /* 0x002fc6000f8e02ff */
[----:B------:R-:W-:Y:S04]  /*1e950*/  STL [R1+0x5e4], R5 ;  /* 0x0005e40501007387 */ /* 0x000fe80000100800 */
[----:B------:R-:W3:Y:S04]  /*1e960*/  LDL R12, [R1+0x214] ;  /* 0x00021400010c7983 */ /* 0x000ee80000100800 */
[----:B------:R0:W-:Y:S04]  /*1e970*/  STL [R1+0x5f0], R0 ;  /* 0x0005f00001007387 */ /* 0x0001e80000100800 */
[----:B------:R-:W4:Y:S04]  /*1e980*/  LDL R48, [R1+0x210] ;  /* 0x0002100001307983 */ /* 0x000f280000100800 */
[----:B------:R-:W5:Y:S01]  /*1e990*/  LDL R47, [R1+0x208] ;  /* 0x00020800012f7983 */ /* 0x000f620000100800 */
[----:B0-----:R-:W-:-:S03]  /*1e9a0*/  IMAD R0, R53, UR7, RZ ;  /* 0x0000000735007c24 */ /* 0x001fc6000f8e02ff */
[----:B------:R-:W5:Y:S04]  /*1e9b0*/  LDL R11, [R1+0x20c] ;  /* 0x00020c00010b7983 */ /* 0x000f680000100800 */
[----:B------:R0:W-:Y:S04]  /*1e9c0*/  STL [R1+0x5f8], R0 ;  /* 0x0005f80001007387 */ /* 0x0001e80000100800 */
[----:B------:R-:W5:Y:S04]  /*1e9d0*/  LDL R10, [R1+0x204] ;  /* 0x00020400010a7983 */ /* 0x000f680000100800 */
[----:B------:R-:W5:Y:S01]  /*1e9e0*/  LDL R9, [R1+0x200] ;  /* 0x0002000001097983 */ /* 0x000f620000100800 */
[----:B0-----:R-:W-:-:S05]  /*1e9f0*/  IMAD R0, R54, UR7, RZ ;  /* 0x0000000736007c24 */ /* 0x001fca000f8e02ff */
[----:B------:R0:W-:Y:S04]  /*1ea00*/  STL [R1+0x604], R0 ;  /* 0x0006040001007387 */ /* 0x0001e80000100800 */
[----:B------:R-:W5:Y:S04]  /*1ea10*/  LDL R7, [R1+0x1fc] ;  /* 0x0001fc0001077983 */ /* 0x000f680000100800 */
[----:B------:R-:W5:Y:S04]  /*1ea20*/  LDL R5, [R1+0x1f8] ;  /* 0x0001f80001057983 */ /* 0x000f680000100800 */
[----:B------:R-:W5:Y:S01]  /*1ea30*/  LDL R6, [R1+0x1f4] ;  /* 0x0001f40001067983 */ /* 0x000f620000100800 */
[----:B0-----:R-:W-:-:S02]  /*1ea40*/  IMAD R0, R55, UR7, RZ ;  /* 0x0000000737007c24 */ /* 0x001fc4000f8e02ff */
[----:B------:R-:W-:-:S03]  /*1ea50*/  IMAD R59, R56, UR7, RZ ;  /* 0x00000007383b7c24 */ /* 0x000fc6000f8e02ff */
[----:B------:R0:W-:Y:S01]  /*1ea60*/  STL [R1+0x60c], R0 ;  /* 0x00060c0001007387 */ /* 0x0001e20000100800 */
[----:B------:R-:W-:-:S03]  /*1ea70*/  IMAD R60, R57, UR7, RZ ;  /* 0x00000007393c7c24 */ /* 0x000fc6000f8e02ff */
[----:B------:R-:W-:Y:S01]  /*1ea80*/  STL [R1+0x614], R59 ;  /* 0x0006143b01007387 */ /* 0x000fe20000100800 */
[----:B0-----:R-:W-:-:S03]  /*1ea90*/  IMAD R0, R46, UR7, RZ ;  /* 0x000000072e007c24 */ /* 0x001fc6000f8e02ff */
[----:B------:R-:W-:Y:S04]  /*1eaa0*/  STL [R1+0x624], R4 ;  /* 0x0006240401007387 */ /* 0x000fe80000100800 */
[----:B------:R-:W-:Y:S04]  /*1eab0*/  STL [R1+0x5be0], R59 ;  /* 0x005be03b01007387 */ /* 0x000fe80000100800 */
[----:B------:R0:W-:Y:S04]  /*1eac0*/  STL [R1+0x62c], R0 ;  /* 0x00062c0001007387 */ /* 0x0001e80000100800 */
[----:B------:R-:W-:Y:S01]  /*1ead0*/  STL [R1+0x620], R60 ;  /* 0x0006203c01007387 */ /* 0x000fe20000100800 */
[----:B0-----:R-:W-:-:S03]  /*1eae0*/  IMAD R0, R44, UR7, RZ ;  /* 0x000000072c007c24 */ /* 0x001fc6000f8e02ff */
[----:B------:R-:W-:Y:S01]  /*1eaf0*/  STL [R1+0x5be4], R60 ;  /* 0x005be43c01007387 */ /* 0x000fe20000100800 */
[----:B------:R-:W-:-:S03]  /*1eb00*/  IMAD R14, R58, UR7, RZ ;  /* 0x000000073a0e7c24 */ /* 0x000fc6000f8e02ff */
[----:B------:R0:W-:Y:S04]  /*1eb10*/  STL [R1+0x630], R0 ;  /* 0x0006300001007387 */ /* 0x0001e80000100800 */
[----:B------:R-:W5:Y:S01]  /*1eb20*/  LDL R8, [R1+0x1f0] ;  /* 0x0001f00001087983 */ /* 0x000f620000100800 */
[----:B------:R-:W-:-:S03]  /*1eb30*/  SHF.R.S32.HI R4, RZ, 0x1f, R2 ;  /* 0x0000001fff047819 */ /* 0x000fc60000011402 */
[----:B------:R-:W-:Y:S01]  /*1eb40*/  STL [R1+0x640], R14 ;  /* 0x0006400e01007387 */ /* 0x000fe20000100800 */
[----:B0-----:R-:W-:Y:S01]  /*1eb50*/  IMAD R0, R45, UR7, RZ ;  /* 0x000000072d007c24 */ /* 0x001fe2000f8e02ff */
[----:B------:R-:W-:Y:S02]  /*1eb60*/  SHF.R.S32.HI R61, RZ, 0x1f, R61 ;  /* 0x0000001fff3d7819 */ /* 0x000fe4000001143d */
[----:B------:R0:W-:Y:S01]  /*1eb70*/  STL [R1+0x5be8], R2 ;  /* 0x005be80201007387 */ /* 0x0001e20000100800 */
[----:B------:R-:W-:-:S03]  /*1eb80*/  ULDC UR7, c[0x0][0x238] ;  /* 0x00008e0000077ab9 */ /* 0x000fc60000000800 */
[----:B------:R-:W-:Y:S04]  /*1eb90*/  STL [R1+0xa4], R4 ;  /* 0x0000a40401007387 */ /* 0x000fe80000100800 */
[----:B------:R2:W-:Y:S01]  /*1eba0*/  STL [R1+0x5bec], R3 ;  /* 0x005bec0301007387 */ /* 0x0005e20000100800 */
[----:B0-----:R-:W-:-:S03]  /*1ebb0*/  SHF.R.S32.HI R2, RZ, 0x1f, R3 ;  /* 0x0000001fff027819 */ /* 0x001fc60000011403 */
[----:B------:R-:W-:Y:S04]  /*1ebc0*/  STL [R1+0x638], R0 ;  /* 0x0006380001007387 */ /* 0x000fe80000100800 */
[----:B------:R-:W-:Y:S04]  /*1ebd0*/  STL [R1+0xa0], R2 ;  /* 0x0000a00201007387 */ /* 0x000fe80000100800 */
[----:B------:R3:W-:Y:S01]  /*1ebe0*/  STL [R1+0x5bf0], R0 ;  /* 0x005bf00001007387 */ /* 0x0007e20000100800 */
[----:B--2---:R-:W-:-:S05]  /*1ebf0*/  SHF.R.S32.HI R3, RZ, 0x1f, R13 ;  /* 0x0000001fff037819 */ /* 0x004fca000001140d */
[----:B------:R-:W-:Y:S01]  /*1ec00*/  STL [R1+0x9c], R3 ;  /* 0x00009c0301007387 */ /* 0x000fe20000100800 */
[----:B---3--:R-:W-:Y:S02]  /*1ec10*/  SHF.R.S32.HI R0, RZ, 0x1f, R12 ;  /* 0x0000001fff007819 */ /* 0x008fe4000001140c */
[----:B----4-:R-:W-:Y:S02]  /*1ec20*/  SHF.R.S32.HI R2, RZ, 0x1f, R48 ;  /* 0x0000001fff027819 */ /* 0x010fe40000011430 */
[----:B------:R-:W2:Y:S04]  /*1ec30*/  LDL R48, [R1+0x1ec] ;  /* 0x0001ec0001307983 */ /* 0x000ea80000100800 */
[----:B------:R-:W-:Y:S04]  /*1ec40*/  STL [R1+0x98], R0 ;  /* 0x0000980001007387 */ /* 0x000fe80000100800 */
[----:B------:R5:W-:Y:S02]  /*1ec50*/  STL [R1+0x94], R2 ;  /* 0x0000940201007387 */ /* 0x000be40000100800 */
[----:B-----5:R-:W-:-:S02]  /*1ec60*/  SHF.R.S32.HI R2, RZ, 0x1f, R47 ;  /* 0x0000001fff027819 */ /* 0x020fc4000001142f */
[----:B------:R-:W3:Y:S01]  /*1ec70*/  LDL R47, [R1+0x1e8] ;  /* 0x0001e800012f7983 */ /* 0x000ee20000100800 */
[----:B------:R-:W-:Y:S02]  /*1ec80*/  SHF.R.S32.HI R0, RZ, 0x1f, R11 ;  /* 0x0000001fff007819 */ /* 0x000fe4000001140b */
[----:B------:R-:W-:-:S03]  /*1ec90*/  SHF.R.S32.HI R3, RZ, 0x1f, R9 ;  /* 0x0000001fff037819 */ /* 0x000fc60000011409 */
[----:B------:R0:W-:Y:S04]  /*1eca0*/  STL [R1+0x90], R0 ;  /* 0x0000900001007387 */ /* 0x0001e80000100800 */
[----:B------:R1:W-:Y:S01]  /*1ecb0*/  STL [R1+0x8c], R2 ;  /* 0x00008c0201007387 */ /* 0x0003e20000100800 */
[----:B0-----:R-:W-:Y:S02]  /*1ecc0*/  SHF.R.S32.HI R0, RZ, 0x1f, R10 ;  /* 0x0000001fff007819 */ /* 0x001fe4000001140a */
[----:B-1----:R-:W-:-:S03]  /*1ecd0*/  SHF.R.S32.HI R2, RZ, 0x1f, R7 ;  /* 0x0000001fff027819 */ /* 0x002fc60000011407 */
[----:B------:R0:W-:Y:S04]  /*1ece0*/  STL [R1+0x88], R0 ;  /* 0x0000880001007387 */ /* 0x0001e80000100800 */
[----:B------:R-:W-:Y:S04]  /*1ecf0*/  STL [R1+0x84], R3 ;  /* 0x0000840301007387 */ /* 0x000fe80000100800 */
[----:B------:R-:W4:Y:S01]  /*1ed00*/  LDL R29, [R1+0x1e4] ;  /* 0x0001e400011d7983 */ /* 0x000f220000100800 */
[----:B0-----:R-:W-:-:S03]  /*1ed10*/  SHF.R.S32.HI R0, RZ, 0x1f, R5 ;  /* 0x0000001fff007819 */ /* 0x001fc60000011405 */
[----:B------:R-:W-:Y:S04]  /*1ed20*/  STL [R1+0x80], R2 ;  /* 0x0000800201007387 */ /* 0x000fe80000100800 */
[----:B------:R-:W5:Y:S04]  /*1ed30*/  LDL R28, [R1+0x1e0] ;  /* 0x0001e000011c7983 */ /* 0x000f680000100800 */
[----:B------:R0:W-:Y:S04]  /*1ed40*/  STL [R1+0x7c], R0 ;  /* 0x00007c0001007387 */ /* 0x0001e80000100800 */
[----:B------:R-:W5:Y:S04]  /*1ed50*/  LDL R5, [R1+0x1dc] ;  /* 0x0001dc0001057983 */ /* 0x000f680000100800 */
[----:B------:R-:W5:Y:S01]  /*1ed60*/  LDL R27, [R1+0x1d8] ;  /* 0x0001d800011b7983 */ /* 0x000f620000100800 */
[----:B0-----:R-:W-:-:S03]  /*1ed70*/  SHF.R.S32.HI R0, RZ, 0x1f, R6 ;  /* 0x0000001fff007819 */ /* 0x001fc60000011406 */
[----:B------:R-:W5:Y:S04]  /*1ed80*/  LDL R26, [R1+0x1d4] ;  /* 0x0001d400011a7983 */ /* 0x000f680000100800 */
[----:B------:R0:W-:Y:S04]  /*1ed90*/  STL [R1+0x78], R0 ;  /* 0x0000780001007387 */ /* 0x0001e80000100800 */
[----:B------:R-:W5:Y:S04]  /*1eda0*/  LDL R25, [R1+0x1d0] ;  /* 0x0001d00001197983 */ /* 0x000f680000100800 */
[----:B------:R-:W5:Y:S04]  /*1edb0*/  LDL R24, [R1+0x1cc] ;  /* 0x0001cc0001187983 */ /* 0x000f680000100800 */
[----:B------:R-:W5:Y:S04]  /*1edc0*/  LDL R23, [R1+0x1c8] ;  /* 0x0001c80001177983 */ /* 0x000f680000100800 */
[----:B------:R-:W5:Y:S04]  /*1edd0*/  LDL R22, [R1+0x1c4] ;  /* 0x0001c40001167983 */ /* 0x000f680000100800 */
[----:B------:R-:W5:Y:S04]  /*1ede0*/  LDL R21, [R1+0x1c0] ;  /* 0x0001c00001157983 */ /* 0x000f680000100800 */
[----:B------:R-:W5:Y:S04]  /*1edf0*/  LDL R20, [R1+0x1bc] ;  /* 0x0001bc0001147983 */ /* 0x000f680000100800 */
[----:B------:R-:W5:Y:S01]  /*1ee00*/  LDL R19, [R1+0x1b8] ;  /* 0x0001b80001137983 */ /* 0x000f620000100800 */
[----:B0-----:R-:W-:-:S03]  /*1ee10*/  SHF.R.S32.HI R0, RZ, 0x1f, R8 ;  /* 0x0000001fff007819 */ /* 0x001fc60000011408 */
[----:B------:R-:W5:Y:S04]  /*1ee20*/  LDL R6, [R1+0x1b4] ;  /* 0x0001b40001067983 */ /* 0x000f680000100800 */
[----:B------:R-:W5:Y:S04]  /*1ee30*/  LDL R18, [R1+0x1b0] ;  /* 0x0001b00001127983 */ /* 0x000f680000100800 */
        /* <DEDUP_REMOVED lines=8> */
[----:B------:R-:W5:Y:S04]  /*1eec0*/  LDL R11, [R1+0x190] ;  /* 0x00019000010b7983 */ /* 0x000f680000100800 */
[----:B------:R-:W5:Y:S01]  /*1eed0*/  LDL R9, [R1+0x18c] ;  /* 0x00018c0001097983 */ /* 0x000f620000100800 */
[----:B--2---:R-:W-:-:S05]  /*1eee0*/  SHF.R.S32.HI R0, RZ, 0x1f, R48 ;  /* 0x0000001fff007819 */ /* 0x004fca0000011430 */
[----:B------:R3:W-:Y:S04]  /*1eef0*/  STL [R1+0x70], R0 ;  /* 0x0000700001007387 */ /* 0x0007e80000100800 */
[----:B------:R-:W2:Y:S04]  /*1ef00*/  LDL R10, [R1+0x188] ;  /* 0x00018800010a7983 */ /* 0x000ea80000100800 */
[----:B------:R-:W2:Y:S01]  /*1ef10*/  LDL R7, [R1+0x184] ;  /* 0x0001840001077983 */ /* 0x000ea20000100800 */
[----:B---3--:R-:W-:-:S05]  /*1ef20*/  SHF.R.S32.HI R0, RZ, 0x1f, R47 ;  /* 0x0000001fff007819 */ /* 0x008fca000001142f */
[----:B------:R0:W-:Y:S04]  /*1ef30*/  STL [R1+0x6c], R0 ;  /* 0x00006c0001007387 */ /* 0x0001e80000100800 */
[----:B------:R-:W3:Y:S04]  /*1ef40*/  LDL R48, [R1+0x180] ;  /* 0x0001800001307983 */ /* 0x000ee80000100800 */
[----:B------:R-:W3:Y:S01]  /*1ef50*/  LDL R47, [R1+0x17c] ;  /* 0x00017c00012f7983 */ /* 0x000ee20000100800 */
[----:B----4-:R-:W-:-:S05]  /*1ef60*/  SHF.R.S32.HI R3, RZ, 0x1f, R29 ;  /* 0x0000001fff037819 */ /* 0x010fca000001141d */
[----:B------:R1:W-:Y:S01]  /*1ef70*/  STL [R1+0x68], R3 ;  /* 0x0000680301007387 */ /* 0x0003e20000100800 */
[----:B-----5:R-:W-:Y:S02]  /*1ef80*/  SHF.R.S32.HI R2, RZ, 0x1f, R28 ;  /* 0x0000001fff027819 */ /* 0x020fe4000001141c */
[----:B0-----:R-:W-:Y:S02]  /*1ef90*/  SHF.R.S32.HI R0, RZ, 0x1f, R5 ;  /* 0x0000001fff007819 */ /* 0x001fe40000011405 */
[----:B------:R-:W4:Y:S04]  /*1efa0*/  LDL R5, [R1+0x174] ;  /* 0x0001740001057983 */ /* 0x000f280000100800 */
[----:B------:R0:W-:Y:S01]  /*1efb0*/  STL [R1+0x64], R2 ;  /* 0x0000640201007387 */ /* 0x0001e20000100800 */
[----:B-1----:R-:W-:-:S03]  /*1efc0*/  SHF.R.S32.HI R3, RZ, 0x1f, R26 ;  /* 0x0000001fff037819 */ /* 0x002fc6000001141a */
[----:B------:R1:W-:Y:S01]  /*1efd0*/  STL [R1+0x60], R0 ;  /* 0x0000600001007387 */ /* 0x0003e20000100800 */
[----:B0-----:R-:W-:Y:S02]  /*1efe0*/  SHF.R.S32.HI R2, RZ, 0x1f, R27 ;  /* 0x0000001fff027819 */ /* 0x001fe4000001141b */
[----:B-1----:R-:W-:-:S03]  /*1eff0*/  SHF.R.S32.HI R0, RZ, 0x1f, R25 ;  /* 0x0000001fff007819 */ /* 0x002fc60000011419 */
[----:B------:R0:W-:Y:S04]  /*1f000*/  STL [R1+0x5c], R2 ;  /* 0x00005c0201007387 */ /* 0x0001e80000100800 */
[----:B------:R1:W-:Y:S04]  /*1f010*/  STL [R1+0x58], R3 ;  /* 0x0000580301007387 */ /* 0x0003e80000100800 */
[----:B------:R5:W-:Y:S01]  /*1f020*/  STL [R1+0x54], R0 ;  /* 0x0000540001007387 */ /* 0x000be20000100800 */
[----:B0-----:R-:W-:Y:S02]  /*1f030*/  SHF.R.S32.HI R2, RZ, 0x1f, R24 ;  /* 0x0000001fff027819 */ /* 0x001fe40000011418 */
[----:B-1----:R-:W-:-:S03]  /*1f040*/  SHF.R.S32.HI R3, RZ, 0x1f, R23 ;  /* 0x0000001fff037819 */ /* 0x002fc60000011417 */
[----:B------:R0:W-:Y:S01]  /*1f050*/  STL [R1+0x50], R2 ;  /* 0x0000500201007387 */ /* 0x0001e20000100800 */
[----:B-----5:R-:W-:-:S03]  /*1f060*/  SHF.R.S32.HI R0, RZ, 0x1f, R22 ;  /* 0x0000001fff007819 */ /* 0x020fc60000011416 */
[----:B------:R1:W-:Y:S04]  /*1f070*/  STL [R1+0x4c], R3 ;  /* 0x00004c0301007387 */ /* 0x0003e80000100800 */
[----:B------:R5:W-:Y:S01]  /*1f080*/  STL [R1+0x48], R0 ;  /* 0x0000480001007387 */ /* 0x000be20000100800 */
[----:B0-----:R-:W-:Y:S02]  /*1f090*/  SHF.R.S32.HI R2, RZ, 0x1f, R21 ;  /* 0x0000001fff027819 */ /* 0x001fe40000011415 */
[----:B-1----:R-:W-:-:S03]  /*1f0a0*/  SHF.R.S32.HI R3, RZ, 0x1f, R20 ;  /* 0x0000001fff037819 */ /* 0x002fc60000011414 */
[----:B------:R0:W-:Y:S01]  /*1f0b0*/  STL [R1+0x44], R2 ;  /* 0x0000440201007387 */ /* 0x0001e20000100800 */
[----:B-----5:R-:W-:-:S03]  /*1f0c0*/  SHF.R.S32.HI R0, RZ, 0x1f, R19 ;  /* 0x0000001fff007819 */ /* 0x020fc60000011413 */
[----:B------:R1:W-:Y:S01]  /*1f0d0*/  STL [R1+0x40], R3 ;  /* 0x0000400301007387 */ /* 0x0003e20000100800 */
[----:B0-----:R-:W-:-:S03]  /*1f0e0*/  SHF.R.S32.HI R2, RZ, 0x1f, R6 ;  /* 0x0000001fff027819 */ /* 0x001fc60000011406 */
[----:B------:R-:W5:Y:S04]  /*1f0f0*/  LDL R6, [R1+0x168] ;  /* 0x0001680001067983 */ /* 0x000f680000100800 */
[----:B------:R0:W-:Y:S01]  /*1f100*/  STL [R1+0x3c], R0 ;  /* 0x00003c0001007387 */ /* 0x0001e20000100800 */
[----:B-1----:R-:W-:-:S03]  /*1f110*/  SHF.R.S32.HI R3, RZ, 0x1f, R16 ;  /* 0x0000001fff037819 */ /* 0x002fc60000011410 */
[----:B------:R1:W-:Y:S01]  /*1f120*/  STL [R1+0x38], R2 ;  /* 0x0000380201007387 */ /* 0x0003e20000100800 */
[----:B0-----:R-:W-:Y:S02]  /*1f130*/  SHF.R.S32.HI R0, RZ, 0x1f, R18 ;  /* 0x0000001fff007819 */ /* 0x001fe40000011412 */
[----:B-1----:R-:W-:-:S03]  /*1f140*/  SHF.R.S32.HI R2, RZ, 0x1f, R17 ;  /* 0x0000001fff027819 */ /* 0x002fc60000011411 */
[----:B------:R0:W-:Y:S04]  /*1f150*/  STL [R1+0x34], R0 ;  /* 0x0000340001007387 */ /* 0x0001e80000100800 */
[----:B------:R1:W-:Y:S01]  /*1f160*/  STL [R1+0x30], R2 ;  /* 0x0000300201007387 */ /* 0x0003e20000100800 */
[----:B0-----:R-:W-:-:S03]  /*1f170*/  SHF.R.S32.HI R0, RZ, 0x1f, R15 ;  /* 0x0000001fff007819 */ /* 0x001fc6000001140f */
[----:B------:R0:W-:Y:S01]  /*1f180*/  STL [R1+0x2c], R3 ;  /* 0x00002c0301007387 */ /* 0x0001e20000100800 */
[----:B-1----:R-:W-:-:S03]  /*1f190*/  SHF.R.S32.HI R2, RZ, 0x1f, R14 ;  /* 0x0000001fff027819 */ /* 0x002fc6000001140e */
[----:B------:R1:W-:Y:S01]  /*1f1a0*/  STL [R1+0x28], R0 ;  /* 0x0000280001007387 */ /* 0x0003e20000100800 */
[----:B0-----:R-:W-:-:S03]  /*1f1b0*/  SHF.R.S32.HI R3, RZ, 0x1f, R13 ;  /* 0x0000001fff037819 */ /* 0x001fc6000001140d */
[----:B------:R0:W-:Y:S01]  /*1f1c0*/  STL [R1+0x24], R2 ;  /* 0x0000240201007387 */ /* 0x0001e20000100800 */
[----:B-1----:R-:W-:-:S03]  /*1f1d0*/  SHF.R.S32.HI R0, RZ, 0x1f, R12 ;  /* 0x0000001fff007819 */ /* 0x002fc6000001140c */
[----:B------:R-:W-:Y:S01]  /*1f1e0*/  STL [R1+0x20], R3 ;  /* 0x0000200301007387 */ /* 0x000fe20000100800 */
[----:B0-----:R-:W-:-:S03]  /*1f1f0*/  SHF.R.S32.HI R2, RZ, 0x1f, R8 ;  /* 0x0000001fff027819 */ /* 0x001fc60000011408 */
[----:B------:R-:W5:Y:S04]  /*1f200*/  LDL R8, [R1+0x160] ;  /* 0x0001600001087983 */ /* 0x000f680000100800 */
[----:B------:R0:W-:Y:S04]  /*1f210*/  STL [R1+0x1c], R0 ;  /* 0x00001c0001007387 */ /* 0x0001e80000100800 */
[----:B------:R1:W-:Y:S01]  /*1f220*/  STL [R1+0x18], R2 ;  /* 0x0000180201007387 */ /* 0x0003e20000100800 */
[----:B0-----:R-:W-:Y:S02]  /*1f230*/  SHF.R.S32.HI R0, RZ, 0x1f, R11 ;  /* 0x0000001fff007819 */ /* 0x001fe4000001140b */
[----:B-1----:R-:W-:-:S02]  /*1f240*/  SHF.R.S32.HI R2, RZ, 0x1f, R9 ;  /* 0x0000001fff027819 */ /* 0x002fc40000011409 */
[----:B------:R-:W5:Y:S04]  /*1f250*/  LDL R9, [R1+0x15c] ;  /* 0x00015c0001097983 */ /* 0x000f680000100800 */
[----:B------:R2:W-:Y:S04]  /*1f260*/  STL [R1+0x14], R0 ;  /* 0x0000140001007387 */ /* 0x0005e80000100800 */
[----:B------:R3:W-:Y:S01]  /*1f270*/  STL [R1+0x10], R2 ;  /* 0x0000100201007387 */ /* 0x0007e20000100800 */
[----:B--2---:R-:W-:Y:S02]  /*1f280*/  SHF.R.S32.HI R0, RZ, 0x1f, R10 ;  /* 0x0000001fff007819 */ /* 0x004fe4000001140a */
[----:B------:R-:W-:-:S03]  /*1f290*/  SHF.R.S32.HI R3, RZ, 0x1f, R7 ;  /* 0x0000001fff037819 */ /* 0x000fc60000011407 */
[----:B------:R0:W-:Y:S04]  /*1f2a0*/  STL [R1+0xc], R0 ;  /* 0x00000c0001007387 */ /* 0x0001e80000100800 */
[----:B------:R-:W-:Y:S01]  /*1f2b0*/  STL [R1+0x8], R3 ;  /* 0x0000080301007387 */ /* 0x000fe20000100800 */
[----:B---3--:R-:W-:Y:S02]  /*1f2c0*/  SHF.R.S32.HI R2, RZ, 0x1f, R48 ;  /* 0x0000001fff027819 */ /* 0x008fe40000011430 */
[----:B0-----:R-:W-:-:S03]  /*1f2d0*/  SHF.R.S32.HI R0, RZ, 0x1f, R47 ;  /* 0x0000001fff007819 */ /* 0x001fc6000001142f */
[----:B------:R-:W-:Y:S04]  /*1f2e0*/  STL [R1+0x4], R2 ;  /* 0x0000040201007387 */ /* 0x000fe80000100800 */
[----:B------:R0:W-:Y:S04]  /*1f2f0*/  STL [R1+0x5b90], R61 ;  /* 0x005b903d01007387 */ /* 0x0001e80000100800 */
[----:B------:R-:W-:Y:S04]  /*1f300*/  STL [R1], R0 ;  /* 0x0000000001007387 */ /* 0x000fe80000100800 */
[----:B0-----:R-:W2:Y:S04]  /*1f310*/  LDL.LU R61, [R1+0x170] ;  /* 0x00017000013d7983 */ /* 0x001ea80000300800 */
[----:B------:R-:W3:Y:S01]  /*1f320*/  LDL R12, [R1+0x150] ;  /* 0x00015000010c7983 */ /* 0x000ee20000100800 */
[----:B----4-:R-:W-:-:S05]  /*1f330*/  SHF.R.S32.HI R58, RZ, 0x1f, R5 ;  /* 0x0000001fff3a7819 */ /* 0x010fca0000011405 */
[----:B------:R-:W-:Y:S01]  /*1f340*/  STL [R1+0x5b8c], R58 ;  /* 0x005b8c3a01007387 */ /* 0x000fe20000100800 */
[----:B--2---:R-:W-:-:S03]  /*1f350*/  SHF.R.S32.HI R4, RZ, 0x1f, R61 ;  /* 0x0000001fff047819 */ /* 0x004fc6000001143d */
[----:B------:R-:W-:Y:S04]  /*1f360*/  STL [R1+0x5b98], R61 ;  /* 0x005b983d01007387 */ /* 0x000fe80000100800 */
[----:B------:R0:W-:Y:S04]  /*1f370*/  STL [R1+0x5b88], R4 ;  /* 0x005b880401007387 */ /* 0x0001e80000100800 */
[----:B0-----:R-:W2:Y:S02]  /*1f380*/  LDL.LU R4, [R1+0x16c] ;  /* 0x00016c0001047983 */ /* 0x001ea40000300800 */
[----:B--2---:R-:W-:-:S02]  /*1f390*/  SHF.R.S32.HI R5, RZ, 0x1f, R4 ;  /* 0x0000001fff057819 */ /* 0x004fc40000011404 */
[----:B------:R-:W-:Y:S04]  /*1f3a0*/  STL [R1+0x5b94], R4 ;  /* 0x005b940401007387 */ /* 0x000fe80000100800 */
[----:B------:R0:W-:Y:S04]  /*1f3b0*/  STL [R1+0x5b80], R5 ;  /* 0x005b800501007387 */ /* 0x0001e80000100800 */
[----:B0-----:R-:W2:Y:S01]  /*1f3c0*/  LDL.LU R5, [R1+0x164] ;  /* 0x0001640001057983 */ /* 0x001ea20000300800 */
[----:B-----5:R-:W-:Y:S02]  /*1f3d0*/  SHF.R.S32.HI R6, RZ, 0x1f, R6 ;  /* 0x0000001fff067819 */ /* 0x020fe40000011406 */
[----:B------:R-:W-:Y:S01]  /*1f3e0*/  SHF.R.S32.HI R8, RZ, 0x1f, R8 ;  /* 0x0000001fff087819 */ /* 0x000fe20000011408 */
[----:B------:R-:W4:Y:S01]  /*1f3f0*/  LDL R13, [R1+0x14c] ;  /* 0x00014c00010d7983 */ /* 0x000f220000100800 */
[----:B------:R-:W-:-:S03]  /*1f400*/  SHF.R.S32.HI R9, RZ, 0x1f, R9 ;  /* 0x0000001fff097819 */ /* 0x000fc60000011409 */
[----:B------:R-:W5:Y:S04]  /*1f410*/  LDL R14, [R1+0x148] ;  /* 0x00014800010e7983 */ /* 0x000f680000100800 */
[----:B------:R-:W5:Y:S04]  /*1f420*/  LDL R15, [R1+0x144] ;  /* 0x00014400010f7983 */ /* 0x000f680000100800 */
[----:B------:R-:W5:Y:S04]  /*1f430*/  LDL R48, [R1+0x140] ;  /* 0x0001400001307983 */ /* 0x000f680000100800 */
[----:B------:R-:W-:Y:S01]  /*1f440*/  STL [R1+0x5b84], R6 ;  /* 0x005b840601007387 */ /* 0x000fe20000100800 */
[----:B--2---:R-:W-:-:S05]  /*1f450*/  SHF.R.S32.HI R7, RZ, 0x1f, R5 ;  /* 0x0000001fff077819 */ /* 0x004fca0000011405 */
[----:B------:R-:W-:Y:S04]  /*1f460*/  STL [R1+0x5ba0], R7 ;  /* 0x005ba00701007387 */ /* 0x000fe80000100800 */
[----:B------:R-:W-:Y:S04]  /*1f470*/  STL [R1+0x5b9c], R5 ;  /* 0x005b9c0501007387 */ /* 0x000fe80000100800 */
[----:B------:R-:W2:Y:S04]  /*1f480*/  LDL R47, [R1+0x13c] ;  /* 0x00013c00012f7983 */ /* 0x000ea80000100800 */
[----:B------:R-:W-:Y:S04]  /*1f490*/  STL [R1+0x5ba4], R8 ;  /* 0x005ba40801007387 */ /* 0x000fe80000100800 */
[----:B------:R-:W2:Y:S04]  /*1f4a0*/  LDL R18, [R1+0x138] ;  /* 0x0001380001127983 */ /* 0x000ea80000100800 */
[----:B------:R-:W2:Y:S04]  /*1f4b0*/  LDL R19, [R1+0x134] ;  /* 0x0001340001137983 */ /* 0x000ea80000100800 */
[----:B------:R-:W2:Y:S04]  /*1f4c0*/  LDL R20, [R1+0x130] ;  /* 0x0001300001147983 */ /* 0x000ea80000100800 */
[----:B------:R-:W2:Y:S04]  /*1f4d0*/  LDL R21, [R1+0x12c] ;  /* 0x00012c0001157983 */ /* 0x000ea80000100800 */
[----:B------:R-:W2:Y:S04]  /*1f4e0*/  LDL R22, [R1+0x128] ;  /* 0x0001280001167983 */ /* 0x000ea80000100800 */
[----:B------:R-:W2:Y:S04]  /*1f4f0*/  LDL R23, [R1+0x124] ;  /* 0x0001240001177983 */ /* 0x000ea80000100800 */
[----:B------:R-:W2:Y:S04]  /*1f500*/  LDL R24, [R1+0x120] ;  /* 0x0001200001187983 */ /* 0x000ea80000100800 */
[----:B------:R0:W-:Y:S04]  /*1f510*/  STL [R1+0x5b7c], R9 ;  /* 0x005b7c0901007387 */ /* 0x0001e80000100800 */
[----:B0-----:R-:W3:Y:S02]  /*1f520*/  LDL.LU R9, [R1+0x158] ;  /* 0x0001580001097983 */ /* 0x001ee40000300800 */
[----:B---3--:R-:W-:-:S02]  /*1f530*/  SHF.R.S32.HI R10, RZ, 0x1f, R9 ;  /* 0x0000001fff0a7819 */ /* 0x008fc40000011409 */
[----:B------:R-:W-:Y:S04]  /*1f540*/  STL [R1+0x5ba8], R9 ;  /* 0x005ba80901007387 */ /* 0x000fe80000100800 */
[----:B------:R0:W-:Y:S04]  /*1f550*/  STL [R1+0x5b78], R10 ;  /* 0x005b780a01007387 */ /* 0x0001e80000100800 */
[----:B0-----:R-:W3:Y:S01]  /*1f560*/  LDL.LU R10, [R1+0x154] ;  /* 0x00015400010a7983 */ /* 0x001ee20000300800 */
[----:B------:R-:W-:Y:S02]  /*1f570*/  SHF.R.S32.HI R12, RZ, 0x1f, R12 ;  /* 0x0000001fff0c7819 */ /* 0x000fe4000001140c */
[----:B----4-:R-:W-:-:S02]  /*1f580*/  SHF.R.S32.HI R13, RZ, 0x1f, R13 ;  /* 0x0000001fff0d7819 */ /* 0x010fc4000001140d */
[----:B-----5:R-:W-:Y:S02]  /*1f590*/  SHF.R.S32.HI R14, RZ, 0x1f, R14 ;  /* 0x0000001fff0e7819 */ /* 0x020fe4000001140e */
[----:B------:R-:W-:Y:S02]  /*1f5a0*/  SHF.R.S32.HI R15, RZ, 0x1f, R15 ;  /* 0x0000001fff0f7819 */ /* 0x000fe4000001140f */
[----:B------:R-:W-:Y:S02]  /*1f5b0*/  SHF.R.S32.HI R16, RZ, 0x1f, R48 ;  /* 0x0000001fff107819 */ /* 0x000fe40000011430 */
[----:B--2---:R-:W-:Y:S02]  /*1f5c0*/  SHF.R.S32.HI R17, RZ, 0x1f, R47 ;  /* 0x0000001fff117819 */ /* 0x004fe4000001142f */
[----:B------:R-:W-:Y:S02]  /*1f5d0*/  SHF.R.S32.HI R18, RZ, 0x1f, R18 ;  /* 0x0000001fff127819 */ /* 0x000fe40000011412 */
[----:B------:R-:W-:-:S02]  /*1f5e0*/  SHF.R.S32.HI R19, RZ, 0x1f, R19 ;  /* 0x0000001fff137819 */ /* 0x000fc40000011413 */
[----:B---3--:R-:W-:-:S05]  /*1f5f0*/  SHF.R.S32.HI R11, RZ, 0x1f, R10 ;  /* 0x0000001fff0b7819 */ /* 0x008fca000001140a */
[----:B------:R-:W-:Y:S04]  /*1f600*/  STL [R1+0x5bb0], R11 ;  /* 0x005bb00b01007387 */ /* 0x000fe80000100800 */
[----:B------:R-:W-:Y:S04]  /*1f610*/  STL [R1+0x5bac], R10 ;  /* 0x005bac0a01007387 */ /* 0x000fe80000100800 */
[----:B------:R-:W2:Y:S04]  /*1f620*/  LDL R25, [R1+0x11c] ;  /* 0x00011c0001197983 */ /* 0x000ea80000100800 */
[----:B------:R-:W-:Y:S04]  /*1f630*/  STL [R1+0x5bb4], R12 ;  /* 0x005bb40c01007387 */ /* 0x000fe80000100800 */
[----:B------:R-:W-:Y:S04]  /*1f640*/  STL [R1+0x5bb8], R13 ;  /* 0x005bb80d01007387 */ /* 0x000fe80000100800 */
[----:B------:R-:W-:Y:S04]  /*1f650*/  STL [R1+0x5bbc], R14 ;  /* 0x005bbc0e01007387 */ /* 0x000fe80000100800 */
[----:B------:R-:W-:Y:S04]  /*1f660*/  STL [R1+0x5bc0], R15 ;  /* 0x005bc00f01007387 */ /* 0x000fe80000100800 */
[----:B------:R-:W3:Y:S04]  /*1f670*/  LDL R26, [R1+0x118] ;  /* 0x00011800011a7983 */ /* 0x000ee80000100800 */
[----:B------:R-:W-:Y:S04]  /*1f680*/  STL [R1+0x5bc4], R16 ;  /* 0x005bc41001007387 */ /* 0x000fe80000100800 */
[----:B------:R-:W4:Y:S04]  /*1f690*/  LDL R48, [R1+0x114] ;  /* 0x0001140001307983 */ /* 0x000f280000100800 */
[----:B------:R-:W5:Y:S04]  /*1f6a0*/  LDL R47, [R1+0x110] ;  /* 0x00011000012f7983 */ /* 0x000f680000100800 */
[----:B------:R-:W-:Y:S04]  /*1f6b0*/  STL [R1+0x5bc8], R17 ;  /* 0x005bc81101007387 */ /* 0x000fe80000100800 */
[----:B------:R-:W-:Y:S04]  /*1f6c0*/  STL [R1+0x5bcc], R18 ;  /* 0x005bcc1201007387 */ /* 0x000fe80000100800 */
[----:B------:R-:W3:Y:S04]  /*1f6d0*/  LDL R29, [R1+0x10c] ;  /* 0x00010c00011d7983 */ /* 0x000ee80000100800 */
[----:B------:R-:W3:Y:S04]  /*1f6e0*/  LDL R30, [R1+0x108] ;  /* 0x00010800011e7983 */ /* 0x000ee80000100800 */
[----:B------:R0:W-:Y:S04]  /*1f6f0*/  STL [R1+0x5bf4], R19 ;  /* 0x005bf41301007387 */ /* 0x0001e80000100800 */
[----:B------:R-:W2:Y:S04]  /*1f700*/  LDL R59, [R1+0xcc] ;  /* 0x0000cc00013b7983 */ /* 0x000ea80000100800 */
[----:B------:R-:W4:Y:S04]  /*1f710*/  LDL R2, [R1+0x25c] ;  /* 0x00025c0001027983 */ /* 0x000f280000100800 */
[----:B------:R-:W3:Y:S04]  /*1f720*/  LDL R60, [R1+0x264] ;  /* 0x00026400013c7983 */ /* 0x000ee80000100800 */
[----:B------:R-:W3:Y:S04]  /*1f730*/  LDL R4, [R1+0x278] ;  /* 0x0002780001047983 */ /* 0x000ee80000100800 */
[----:B0-----:R-:W3:Y:S04]  /*1f740*/  LDL R19, [R1+0x280] ;  /* 0x0002800001137983 */ /* 0x001ee80000100800 */
[----:B------:R-:W3:Y:S04]  /*1f750*/  LDL R18, [R1+0x288] ;  /* 0x0002880001127983 */ /* 0x000ee80000100800 */
        /* <DEDUP_REMOVED lines=36> */
[----:B------:R-:W3:Y:S01]  /*1f9a0*/  LDL R57, [R1+0x254] ;  /* 0x0002540001397983 */ /* 0x000ee20000100800 */
[----:B--2---:R-:W-:-:S03]  /*1f9b0*/  SHF.R.S32.HI R45, RZ, 0x1f, R59 ;  /* 0x0000001fff2d7819 */ /* 0x004fc6000001143b */
[----:B------:R-:W2:Y:S01]  /*1f9c0*/  LDL R59, [R1+0x26c] ;  /* 0x00026c00013b7983 */ /* 0x000ea20000100800 */
[----:B----4-:R-:W-:-:S03]  /*1f9d0*/  SHF.R.S32.HI R6, RZ, 0x1f, R2 ;  /* 0x0000001fff067819 */ /* 0x010fc60000011402 */
[----:B------:R-:W4:Y:S01]  /*1f9e0*/  LDL R2, [R1+0x2b0] ;  /* 0x0002b00001027983 */ /* 0x000f220000100800 */
[----:B------:R-:W-:Y:S02]  /*1f9f0*/  SHF.R.S32.HI R27, RZ, 0x1f, R48 ;  /* 0x0000001fff1b7819 */ /* 0x000fe40000011430 */
[----:B-----5:R-:W-:Y:S01]  /*1fa00*/  SHF.R.S32.HI R28, RZ, 0x1f, R47 ;  /* 0x0000001fff1c7819 */ /* 0x020fe2000001142f */
[----:B------:R-:W5:Y:S01]  /*1fa10*/  LDL R48, [R1+0xc0] ;  /* 0x0000c00001307983 */ /* 0x000f620000100800 */
[----:B---3--:R-:W-:-:S03]  /*1fa20*/  SHF.R.S32.HI R5, RZ, 0x1f, R60 ;  /* 0x0000001fff057819 */ /* 0x008fc6000001143c */
[----:B------:R-:W3:Y:S04]  /*1fa30*/  LDL R47, [R1+0xc4] ;  /* 0x0000c400012f7983 */ /* 0x000ee80000100800 */
[----:B------:R-:W-:Y:S04]  /*1fa40*/  STL [R1+0x224], R6 ;  /* 0x0002240601007387 */ /* 0x000fe80000100800 */
[----:B------:R-:W5:Y:S04]  /*1fa50*/  LDL R9, [R1+0x2b8] ;  /* 0x0002b80001097983 */ /* 0x000f680000100800 */
[----:B------:R-:W3:Y:S04]  /*1fa60*/  LDL R8, [R1+0x2bc] ;  /* 0x0002bc0001087983 */ /* 0x000ee80000100800 */
[----:B------:R2:W-:Y:S04]  /*1fa70*/  STL [R1+0x228], R5 ;  /* 0x0002280501007387 */ /* 0x0005e80000100800 */
[----:B------:R-:W3:Y:S01]  /*1fa80*/  LDL R60, [R1+0x2c4] ;  /* 0x0002c400013c7983 */ /* 0x000ee20000100800 */
[----:B------:R-:W-:-:S02]  /*1fa90*/  SHF.R.S32.HI R4, RZ, 0x1f, R4 ;  /* 0x0000001fff047819 */ /* 0x000fc40000011404 */
[----:B------:R-:W-:Y:S02]  /*1faa0*/  SHF.R.S32.HI R19, RZ, 0x1f, R19 ;  /* 0x0000001fff137819 */ /* 0x000fe40000011413 */
[----:B------:R-:W-:Y:S02]  /*1fab0*/  SHF.R.S32.HI R18, RZ, 0x1f, R18 ;  /* 0x0000001fff127819 */ /* 0x000fe40000011412 */
[----:B--2---:R-:W-:Y:S02]  /*1fac0*/  SHF.R.S32.HI R5, RZ, 0x1f, R59 ;  /* 0x0000001fff057819 */ /* 0x004fe4000001143b */
[----:B------:R-:W2:Y:S04]  /*1fad0*/  LDL R59, [R1+0x2c8] ;  /* 0x0002c800013b7983 */ /* 0x000ea80000100800 */
[----:B------:R0:W-:Y:S04]  /*1fae0*/  STL [R1+0x22c], R5 ;  /* 0x00022c0501007387 */ /* 0x0001e80000100800 */
[----:B------:R-:W2:Y:S04]  /*1faf0*/  LDL R6, [R1+0x2d8] ;  /* 0x0002d80001067983 */ /* 0x000ea80000100800 */
[----:B0-----:R-:W2:Y:S04]  /*1fb00*/  LDL R5, [R1+0x2d0] ;  /* 0x0002d00001057983 */ /* 0x001ea80000100800 */
[----:B------:R0:W-:Y:S04]  /*1fb10*/  STL [R1+0x230], R4 ;  /* 0x0002300401007387 */ /* 0x0001e80000100800 */
[----:B0-----:R-:W2:Y:S04]  /*1fb20*/  LDL R4, [R1+0x2dc] ;  /* 0x0002dc0001047983 */ /* 0x001ea80000100800 */
[----:B------:R0:W-:Y:S04]  /*1fb30*/  STL [R1+0x234], R19 ;  /* 0x0002341301007387 */ /* 0x0001e80000100800 */
[----:B------:R1:W-:Y:S01]  /*1fb40*/  STL [R1+0x238], R18 ;  /* 0x0002381201007387 */ /* 0x0003e20000100800 */
[----:B0-----:R-:W-:-:S03]  /*1fb50*/  SHF.R.S32.HI R19, RZ, 0x1f, R7 ;  /* 0x0000001fff137819 */ /* 0x001fc60000011407 */
[----:B------:R-:W2:Y:S01]  /*1fb60*/  LDL R7, [R1+0x2e4] ;  /* 0x0002e40001077983 */ /* 0x000ea20000100800 */
[----:B-1----:R-:W-:-:S03]  /*1fb70*/  SHF.R.S32.HI R18, RZ, 0x1f, R61 ;  /* 0x0000001fff127819 */ /* 0x002fc6000001143d */
[----:B------:R0:W-:Y:S04]  /*1fb80*/  STL [R1+0x23c], R19 ;  /* 0x00023c1301007387 */ /* 0x0001e80000100800 */
[----:B------:R-:W2:Y:S04]  /*1fb90*/  LDL R61, [R1+0x2e8] ;  /* 0x0002e800013d7983 */ /* 0x000ea80000100800 */
[----:B------:R1:W-:Y:S01]  /*1fba0*/  STL [R1+0x240], R18 ;  /* 0x0002401201007387 */ /* 0x0003e20000100800 */
[----:B0-----:R-:W-:-:S03]  /*1fbb0*/  SHF.R.S32.HI R19, RZ, 0x1f, R58 ;  /* 0x0000001fff137819 */ /* 0x001fc6000001143a */
[----:B------:R-:W2:Y:S01]  /*1fbc0*/  LDL R58, [R1+0x2f0] ;  /* 0x0002f000013a7983 */ /* 0x000ea20000100800 */
[----:B-1----:R-:W-:Y:S02]  /*1fbd0*/  SHF.R.S32.HI R18, RZ, 0x1f, R17 ;  /* 0x0000001fff127819 */ /* 0x002fe40000011411 */
[----:B------:R-:W-:Y:S02]  /*1fbe0*/  SHF.R.S32.HI R17, RZ, 0x1f, R16 ;  /* 0x0000001fff117819 */ /* 0x000fe40000011410 */
[----:B------:R-:W-:Y:S01]  /*1fbf0*/  SHF.R.S32.HI R16, RZ, 0x1f, R15 ;  /* 0x0000001fff107819 */ /* 0x000fe2000001140f */
[----:B------:R-:W-:Y:S01]  /*1fc00*/  STL [R1+0x248], R19 ;  /* 0x0002481301007387 */ /* 0x000fe20000100800 */
[----:B------:R-:W-:Y:S02]  /*1fc10*/  SHF.R.S32.HI R15, RZ, 0x1f, R14 ;  /* 0x0000001fff0f7819 */ /* 0x000fe4000001140e */
[----:B------:R-:W-:Y:S01]  /*1fc20*/  SHF.R.S32.HI R14, RZ, 0x1f, R13 ;  /* 0x0000001fff0e7819 */ /* 0x000fe2000001140d */
[----:B------:R-:W-:Y:S01]  /*1fc30*/  STL [R1+0x250], R18 ;  /* 0x0002501201007387 */ /* 0x000fe20000100800 */
[----:B------:R-:W-:-:S03]  /*1fc40*/  SHF.R.S32.HI R13, RZ, 0x1f, R12 ;  /* 0x0000001fff0d7819 */ /* 0x000fc6000001140c */
[----:B------:R-:W-:Y:S01]  /*1fc50*/  STL [R1+0x258], R17 ;  /* 0x0002581101007387 */ /* 0x000fe20000100800 */
[----:B------:R-:W-:-:S03]  /*1fc60*/  SHF.R.S32.HI R12, RZ, 0x1f, R10 ;  /* 0x0000001fff0c7819 */ /* 0x000fc6000001140a */
[----:B------:R-:W-:Y:S01]  /*1fc70*/  STL [R1+0x260], R16 ;  /* 0x0002601001007387 */ /* 0x000fe20000100800 */
[----:B------:R-:W-:-:S03]  /*1fc80*/  SHF.R.S32.HI R10, RZ, 0x1f, R0 ;  /* 0x0000001fff0a7819 */ /* 0x000fc60000011400 */
[----:B------:R-:W-:Y:S04]  /*1fc90*/  STL [R1+0x2ac], R15 ;  /* 0x0002ac0f01007387 */ /* 0x000fe80000100800 */
[----:B------:R-:W-:Y:S04]  /*1fca0*/  STL [R1+0x2b4], R14 ;  /* 0x0002b40e01007387 */ /* 0x000fe80000100800 */
[----:B------:R-:W-:Y:S04]  /*1fcb0*/  STL [R1+0x2c0], R13 ;  /* 0x0002c00d01007387 */ /* 0x000fe80000100800 */
[----:B------:R-:W2:Y:S01]  /*1fcc0*/  LDL R0, [R1+0x2f8] ;  /* 0x0002f80001007983 */ /* 0x000ea20000100800 */
[----:B------:R-:W-:-:S03]  /*1fcd0*/  SHF.R.S32.HI R11, RZ, 0x1f, R11 ;  /* 0x0000001fff0b7819 */ /* 0x000fc6000001140b */
[----:B------:R-:W-:Y:S04]  /*1fce0*/  STL [R1+0x2cc], R12 ;  /* 0x0002cc0c01007387 */ /* 0x000fe80000100800 */
[----:B------:R0:W-:Y:S02]  /*1fcf0*/  STL [R1+0x2d4], R10 ;  /* 0x0002d40a01007387 */ /* 0x0001e40000100800 */
[----:B0-----:R-:W-:Y:S02]  /*1fd00*/  SHF.R.S32.HI R10, RZ, 0x1f, R3 ;  /* 0x0000001fff0a7819 */ /* 0x001fe40000011403 */
[----:B------:R-:W2:Y:S04]  /*1fd10*/  LDL R3, [R1+0x2fc] ;  /* 0x0002fc0001037983 */ /* 0x000ea80000100800 */
[----:B------:R4:W-:Y:S04]  /*1fd20*/  STL [R1+0x2e0], R11 ;  /* 0x0002e00b01007387 */ /* 0x0009e80000100800 */
[----:B------:R5:W-:Y:S01]  /*1fd30*/  STL [R1+0x2ec], R10 ;  /* 0x0002ec0a01007387 */ /* 0x000be20000100800 */
[----:B----4-:R-:W-:-:S03]  /*1fd40*/  SHF.R.S32.HI R11, RZ, 0x1f, R2 ;  /* 0x0000001fff0b7819 */ /* 0x010fc60000011402 */
[----:B------:R-:W4:Y:S01]  /*1fd50*/  LDL R2, [R1+0x304] ;  /* 0x0003040001027983 */ /* 0x000f220000100800 */
[----:B-----5:R-:W-:-:S03]  /*1fd60*/  SHF.R.S32.HI R10, RZ, 0x1f, R9 ;  /* 0x0000001fff0a7819 */ /* 0x020fc60000011409 */
[----:B------:R-:W-:Y:S01]  /*1fd70*/  STL [R1+0x2f4], R11 ;  /* 0x0002f40b01007387 */ /* 0x000fe20000100800 */
[----:B---3--:R-:W-:Y:S02]  /*1fd80*/  SHF.R.S32.HI R9, RZ, 0x1f, R8 ;  /* 0x0000001fff097819 */ /* 0x008fe40000011408 */
[----:B------:R-:W-:Y:S01]  /*1fd90*/  SHF.R.S32.HI R8, RZ, 0x1f, R60 ;  /* 0x0000001fff087819 */ /* 0x000fe2000001143c */
[----:B------:R-:W-:Y:S04]  /*1fda0*/  STL [R1+0x300], R10 ;  /* 0x0003000a01007387 */ /* 0x000fe80000100800 */
[----:B------:R-:W3:Y:S04]  /*1fdb0*/  LDL R60, [R1+0x308] ;  /* 0x00030800013c7983 */ /* 0x000ee80000100800 */
[----:B------:R2:W-:Y:S04]  /*1fdc0*/  STL [R1+0x30c], R9 ;  /* 0x00030c0901007387 */ /* 0x0005e80000100800 */
[----:B------:R0:W-:Y:S01]  /*1fdd0*/  STL [R1+0x318], R8 ;  /* 0x0003180801007387 */ /* 0x0001e20000100800 */
[----:B--2---:R-:W-:-:S03]  /*1fde0*/  SHF.R.S32.HI R9, RZ, 0x1f, R59 ;  /* 0x0000001fff097819 */ /* 0x004fc6000001143b */
[----:B------:R-:W2:Y:S04]  /*1fdf0*/  LDL R59, [R1+0x310] ;  /* 0x00031000013b7983 */ /* 0x000ea80000100800 */
[----:B------:R-:W-:Y:S01]  /*1fe00*/  STL [R1+0x320], R9 ;  /* 0x0003200901007387 */ /* 0x000fe20000100800 */
[----:B0-----:R-:W-:Y:S02]  /*1fe10*/  SHF.R.S32.HI R8, RZ, 0x1f, R5 ;  /* 0x0000001fff087819 */ /* 0x001fe40000011405 */
[----:B------:R-:W-:-:S03]  /*1fe20*/  SHF.R.S32.HI R5, RZ, 0x1f, R6 ;  /* 0x0000001fff057819 */ /* 0x000fc60000011406 */
[----:B------:R-:W-:Y:S04]  /*1fe30*/  STL [R1+0x32c], R8 ;  /* 0x00032c0801007387 */ /* 0x000fe80000100800 */
[----:B------:R-:W5:Y:S04]  /*1fe40*/  LDL R19, [R1+0x314] ;  /* 0x0003140001137983 */ /* 0x000f680000100800 */
[----:B------:R0:W-:Y:S01]  /*1fe50*/  STL [R1+0x338], R5 ;  /* 0x0003380501007387 */ /* 0x0001e20000100800 */
[----:B------:R-:W-:-:S03]  /*1fe60*/  SHF.R.S32.HI R4, RZ, 0x1f, R4 ;  /* 0x0000001fff047819 */ /* 0x000fc60000011404 */
[----:B------:R-:W5:Y:S04]  /*1fe70*/  LDL R18, [R1+0x31c] ;  /* 0x00031c0001127983 */ /* 0x000f680000100800 */
[----:B------:R1:W-:Y:S04]  /*1fe80*/  STL [R1+0x344], R4 ;  /* 0x0003440401007387 */ /* 0x0003e80000100800 */
[----:B------:R-:W5:Y:S01]  /*1fe90*/  LDL R6, [R1+0x324] ;  /* 0x0003240001067983 */ /* 0x000f620000100800 */
[----:B0-----:R-:W-:-:S03]  /*1fea0*/  SHF.R.S32.HI R5, RZ, 0x1f, R7 ;  /* 0x0000001fff057819 */ /* 0x001fc60000011407 */
[----:B-1----:R-:W5:Y:S01]  /*1feb0*/  LDL R4, [R1+0x328] ;  /* 0x0003280001047983 */ /* 0x002f620000100800 */
[----:B------:R-:W-:-:S03]  /*1fec0*/  SHF.R.S32.HI R7, RZ, 0x1f, R61 ;  /* 0x0000001fff077819 */ /* 0x000fc6000001143d */
[----:B------:R-:W5:Y:S04]  /*1fed0*/  LDL R61, [R1+0x330] ;  /* 0x00033000013d7983 */ /* 0x000f680000100800 */
[----:B------:R0:W-:Y:S04]  /*1fee0*/  STL [R1+0x34c], R5 ;  /* 0x00034c0501007387 */ /* 0x0001e80000100800 */
[----:B------:R-:W-:Y:S04]  /*1fef0*/  STL [R1+0x358], R7 ;  /* 0x0003580701007387 */ /* 0x000fe80000100800 */
        /* <DEDUP_REMOVED lines=13> */
[----:B------:R0:W-:Y:S02]  /*1ffd0*/  STL [R1+0x36c], R5 ;  /* 0x00036c0501007387 */ /* 0x0001e40000100800 */
[----:B0-----:R-:W-:-:S02]  /*1ffe0*/  SHF.R.S32.HI R5, RZ, 0x1f, R3 ;  /* 0x0000001fff057819 */ /* 0x001fc40000011403 */
[----:B------:R-:W5:Y:S04]  /*1fff0*/  LDL R3, [R1+0x374] ;  /* 0x0003740001037983 */ /* 0x000f680000100800 */
[----:B------:R3:W-:Y:S04]  /*20000*/  STL [R1+0x378], R5 ;  /* 0x0003780501007387 */ /* 0x0007e80000100800 */
[----:B------:R-:W5:Y:S04]  /*20010*/  LDL R9, [R1+0x37c] ;  /* 0x00037c0001097983 */ /* 0x000f680000100800 */
[----:B------:R-:W5:Y:S01]  /*20020*/  LDL R8, [R1+0x380] ;  /* 0x0003800001087983 */ /* 0x000f620000100800 */
[----:B----4-:R-:W-:-:S05]  /*20030*/  SHF.R.S32.HI R2, RZ, 0x1f, R2 ;  /* 0x0000001fff027819 */ /* 0x010fca0000011402 */
[----:B------:R0:W-:Y:S01]  /*20040*/  STL [R1+0x384], R2 ;  /* 0x0003840201007387 */ /* 0x0001e20000100800 */
[----:B---3--:R-:W-:-:S03]  /*20050*/  SHF.R.S32.HI R5, RZ, 0x1f, R60 ;  /* 0x0000001fff057819 */ /* 0x008fc6000001143c */
[----:B------:R-:W3:Y:S04]  /*20060*/  LDL R60, [R1+0x390] ;  /* 0x00039000013c7983 */ /* 0x000ee80000100800 */
[----:B0-----:R-:W4:Y:S04]  /*20070*/  LDL R2, [R1+0x388] ;  /* 0x0003880001027983 */ /* 0x001f280000100800 */
[----:B------:R0:W-:Y:S04]  /*20080*/  STL [R1+0x38c], R5 ;  /* 0x00038c0501007387 */ /* 0x0001e80000100800 */
[----:B------:R-:W3:Y:S04]  /*20090*/  LDL R7, [R1+0x39c] ;  /* 0x00039c0001077983 */ /* 0x000ee80000100800 */
[----:B0-----:R-:W3:Y:S01]  /*200a0*/  LDL R5, [R1+0x394] ;  /* 0x0003940001057983 */ /* 0x001ee20000100800 */
[----:B--2---:R-:W-:-:S05]  /*200b0*/  SHF.R.S32.HI R59, RZ, 0x1f, R59 ;  /* 0x0000001fff3b7819 */ /* 0x004fca000001143b */
[----:B------:R0:W-:Y:S04]  /*200c0*/  STL [R1+0x398], R59 ;  /* 0x0003983b01007387 */ /* 0x0001e80000100800 */
[----:B0-----:R-:W2:Y:S01]  /*200d0*/  LDL R59, [R1+0x3a0] ;  /* 0x0003a000013b7983 */ /* 0x001ea20000100800 */
[----:B-----5:R-:W-:-:S05]  /*200e0*/  SHF.R.S32.HI R19, RZ, 0x1f, R19 ;  /* 0x0000001fff137819 */ /* 0x020fca0000011413 */
[----:B------:R0:W-:Y:S01]  /*200f0*/  STL [R1+0x3a4], R19 ;  /* 0x0003a41301007387 */ /* 0x0001e20000100800 */
[----:B------:R-:W-:-:S05]  /*20100*/  SHF.R.S32.HI R18, RZ, 0x1f, R18 ;  /* 0x0000001fff127819 */ /* 0x000fca0000011412 */
[----:B------:R1:W-:Y:S01]  /*20110*/  STL [R1+0x3ac], R18 ;  /* 0x0003ac1201007387 */ /* 0x0003e20000100800 */
[----:B0-----:R-:W-:-:S03]  /*20120*/  SHF.R.S32.HI R19, RZ, 0x1f, R6 ;  /* 0x0000001fff137819 */ /* 0x001fc60000011406 */
[----:B------:R-:W5:Y:S01]  /*20130*/  LDL R6, [R1+0x3a8] ;  /* 0x0003a80001067983 */ /* 0x000f620000100800 */
[----:B-1----:R-:W-:-:S03]  /*20140*/  SHF.R.S32.HI R18, RZ, 0x1f, R4 ;  /* 0x0000001fff127819 */ /* 0x002fc60000011404 */
[----:B------:R0:W-:Y:S04]  /*20150*/  STL [R1+0x3b8], R19 ;  /* 0x0003b81301007387 */ /* 0x0001e80000100800 */
[----:B------:R-:W5:Y:S04]  /*20160*/  LDL R4, [R1+0x3b0] ;  /* 0x0003b00001047983 */ /* 0x000f680000100800 */
[----:B------:R1:W-:Y:S01]  /*20170*/  STL [R1+0x3c4], R18 ;  /* 0x0003c41201007387 */ /* 0x0003e20000100800 */
[----:B0-----:R-:W-:-:S03]  /*20180*/  SHF.R.S32.HI R19, RZ, 0x1f, R61 ;  /* 0x0000001fff137819 */ /* 0x001fc6000001143d */
[----:B------:R-:W5:Y:S01]  /*20190*/  LDL R61, [R1+0x3b4] ;  /* 0x0003b400013d7983 */ /* 0x000f620000100800 */
[----:B-1----:R-:W-:-:S03]  /*201a0*/  SHF.R.S32.HI R18, RZ, 0x1f, R17 ;  /* 0x0000001fff127819 */ /* 0x002fc60000011411 */
[----:B------:R-:W-:Y:S01]  /*201b0*/  STL [R1+0x3cc], R19 ;  /* 0x0003cc1301007387 */ /* 0x000fe20000100800 */
[----:B------:R-:W-:-:S03]  /*201c0*/  SHF.R.S32.HI R17, RZ, 0x1f, R16 ;  /* 0x0000001fff117819 */ /* 0x000fc60000011410 */
        /* <DEDUP_REMOVED lines=12> */
[----:B------:R-:W5:Y:S01]  /*20290*/  LDL R58, [R1+0x3bc] ;  /* 0x0003bc00013a7983 */ /* 0x000f620000100800 */
[----:B------:R-:W-:-:S03]  /*202a0*/  SHF.R.S32.HI R11, RZ, 0x1f, R11 ;  /* 0x0000001fff0b7819 */ /* 0x000fc6000001140b */
[----:B------:R-:W-:Y:S04]  /*202b0*/  STL [R1+0x400], R12 ;  /* 0x0004000c01007387 */ /* 0x000fe80000100800 */
[----:B------:R0:W-:Y:S02]  /*202c0*/  STL [R1+0x404], R10 ;  /* 0x0004040a01007387 */ /* 0x0001e40000100800 */
[----:B0-----:R-:W-:Y:S02]  /*202d0*/  SHF.R.S32.HI R10, RZ, 0x1f, R0 ;  /* 0x0000001fff0a7819 */ /* 0x001fe40000011400 */
[----:B------:R-:W5:Y:S04]  /*202e0*/  LDL R0, [R1+0x3c0] ;  /* 0x0003c00001007983 */ /* 0x000f680000100800 */
[----:B------:R0:W-:Y:S04]  /*202f0*/  STL [R1+0x408], R11 ;  /* 0x0004080b01007387 */ /* 0x0001e80000100800 */
[----:B------:R1:W-:Y:S01]  /*20300*/  STL [R1+0x40c], R10 ;  /* 0x00040c0a01007387 */ /* 0x0003e20000100800 */
[----:B0-----:R-:W-:-:S03]  /*20310*/  SHF.R.S32.HI R11, RZ, 0x1f, R3 ;  /* 0x0000001fff0b7819 */ /* 0x001fc60000011403 */
[----:B------:R-:W5:Y:S01]  /*20320*/  LDL R3, [R1+0x3c8] ;  /* 0x0003c80001037983 */ /* 0x000f620000100800 */
[----:B-1----:R-:W-:-:S03]  /*20330*/  SHF.R.S32.HI R10, RZ, 0x1f, R9 ;  /* 0x0000001fff0a7819 */ /* 0x002fc60000011409 */
[----:B------:R-:W-:Y:S01]  /*20340*/  STL [R1+0x410], R11 ;  /* 0x0004100b01007387 */ /* 0x000fe20000100800 */
[----:B------:R-:W-:-:S03]  /*20350*/  SHF.R.S32.HI R9, RZ, 0x1f, R8 ;  /* 0x0000001fff097819 */ /* 0x000fc60000011408 */
[----:B------:R-:W-:Y:S01]  /*20360*/  STL [R1+0x414], R10 ;  /* 0x0004140a01007387 */ /* 0x000fe20000100800 */
[----:B----4-:R-:W-:-:S03]  /*20370*/  SHF.R.S32.HI R8, RZ, 0x1f, R2 ;  /* 0x0000001fff087819 */ /* 0x010fc60000011402 */
[----:B------:R-:W4:Y:S04]  /*20380*/  LDL R2, [R1+0x3d0] ;  /* 0x0003d00001027983 */ /* 0x000f280000100800 */
[----:B------:R3:W-:Y:S04]  /*20390*/  STL [R1+0x418], R9 ;  /* 0x0004180901007387 */ /* 0x0007e80000100800 */
[----:B------:R0:W-:Y:S01]  /*203a0*/  STL [R1+0x41c], R8 ;  /* 0x00041c0801007387 */ /* 0x0001e20000100800 */
[----:B---3--:R-:W-:-:S03]  /*203b0*/  SHF.R.S32.HI R9, RZ, 0x1f, R60 ;  /* 0x0000001fff097819 */ /* 0x008fc6000001143c */
[----:B------:R-:W3:Y:S01]  /*203c0*/  LDL R60, [R1+0x3d4] ;  /* 0x0003d400013c7983 */ /* 0x000ee20000100800 */
[----:B0-----:R-:W-:-:S03]  /*203d0*/  SHF.R.S32.HI R8, RZ, 0x1f, R5 ;  /* 0x0000001fff087819 */ /* 0x001fc60000011405 */
[----:B------:R-:W-:Y:S01]  /*203e0*/  STL [R1+0x420], R9 ;  /* 0x0004200901007387 */ /* 0x000fe20000100800 */
[----:B------:R-:W-:-:S03]  /*203f0*/  SHF.R.S32.HI R7, RZ, 0x1f, R7 ;  /* 0x0000001fff077819 */ /* 0x000fc60000011407 */
[----:B------:R-:W-:Y:S04]  /*20400*/  STL [R1+0x424], R8 ;  /* 0x0004240801007387 */ /* 0x000fe80000100800 */
[----:B------:R-:W3:Y:S04]  /*20410*/  LDL R19, [R1+0x3dc] ;  /* 0x0003dc0001137983 */ /* 0x000ee80000100800 */
[----:B------:R0:W-:Y:S04]  /*20420*/  STL [R1+0x428], R7 ;  /* 0x0004280701007387 */ /* 0x0001e80000100800 */
[----:B------:R-:W3:Y:S01]  /*20430*/  LDL R18, [R1+0x3e0] ;  /* 0x0003e00001127983 */ /* 0x000ee20000100800 */
[----:B--2---:R-:W-:-:S05]  /*20440*/  SHF.R.S32.HI R5, RZ, 0x1f, R59 ;  /* 0x0000001fff057819 */ /* 0x004fca000001143b */
[----:B------:R1:W-:Y:S04]  /*20450*/  STL [R1+0x42c], R5 ;  /* 0x00042c0501007387 */ /* 0x0003e80000100800 */
[----:B0-----:R-:W2:Y:S04]  /*20460*/  LDL R7, [R1+0x3e8] ;  /* 0x0003e80001077983 */ /* 0x001ea80000100800 */
[----:B------:R-:W2:Y:S01]  /*20470*/  LDL R59, [R1+0x3f0] ;  /* 0x0003f000013b7983 */ /* 0x000ea20000100800 */
[----:B-----5:R-:W-:-:S03]  /*20480*/  SHF.R.S32.HI R8, RZ, 0x1f, R6 ;  /* 0x0000001fff087819 */ /* 0x020fc60000011406 */
[----:B------:R-:W5:Y:S04]  /*20490*/  LDL R6, [R1+0x49c] ;  /* 0x00049c0001067983 */ /* 0x000f680000100800 */
[----:B------:R-:W-:Y:S01]  /*204a0*/  STL [R1+0x430], R8 ;  /* 0x0004300801007387 */ /* 0x000fe20000100800 */
[----:B-1----:R-:W-:-:S05]  /*204b0*/  SHF.R.S32.HI R5, RZ, 0x1f, R4 ;  /* 0x0000001fff057819 */ /* 0x002fca0000011404 */
[----:B------:R-:W-:Y:S01]  /*204c0*/  STL [R1+0x434], R5 ;  /* 0x0004340501007387 */ /* 0x000fe20000100800 */
[----:B------:R-:W-:-:S03]  /*204d0*/  SHF.R.S32.HI R4, RZ, 0x1f, R61 ;  /* 0x0000001fff047819 */ /* 0x000fc6000001143d */
        /* <DEDUP_REMOVED lines=8> */
[----:B0-----:R-:W5:Y:S04]  /*20560*/  LDL R4, [R1+0x4e0] ;  /* 0x0004e00001047983 */ /* 0x001f680000100800 */
[----:B------:R-:W5:Y:S01]  /*20570*/  LDL R11, [R1+0x4ec] ;  /* 0x0004ec00010b7983 */ /* 0x000f620000100800 */
[----:B------:R-:W-:-:S03]  /*20580*/  SHF.R.S32.HI R5, RZ, 0x1f, R58 ;  /* 0x0000001fff057819 */ /* 0x000fc6000001143a */
[----:B------:R-:W5:Y:S04]  /*20590*/  LDL R61, [R1+0x4f4] ;  /* 0x0004f400013d7983 */ /* 0x000f680000100800 */
[----:B------:R0:W-:Y:S04]  /*205a0*/  STL [R1+0x43c], R5 ;  /* 0x00043c0501007387 */ /* 0x0001e80000100800 */
[----:B------:R-:W5:Y:S01]  /*205b0*/  LDL R58, [R1+0x500] ;  /* 0x00050000013a7983 */ /* 0x000f620000100800 */
[----:B0-----:R-:W-:-:S05]  /*205c0*/  SHF.R.S32.HI R5, RZ, 0x1f, R0 ;  /* 0x0000001fff057819 */ /* 0x001fca0000011400 */
[----:B------:R-:W-:Y:S04]  /*205d0*/  STL [R1+0x440], R5 ;  /* 0x0004400501007387 */ /* 0x000fe80000100800 */
[----:B------:R-:W5:Y:S04]  /*205e0*/  LDL R9, [R1+0x508] ;  /* 0x0005080001097983 */ /* 0x000f680000100800 */
[----:B------:R-:W5:Y:S01]  /*205f0*/  LDL R8, [R1+0x514] ;  /* 0x0005140001087983 */ /* 0x000f620000100800 */
[----:B------:R-:W-:-:S05]  /*20600*/  SHF.R.S32.HI R0, RZ, 0x1f, R3 ;  /* 0x0000001fff007819 */ /* 0x000fca0000011403 */
[----:B------:R0:W-:Y:S04]  /*20610*/  STL [R1+0x444], R0 ;  /* 0x0004440001007387 */ /* 0x0001e80000100800 */
[----:B------:R-:W5:Y:S04]  /*20620*/  LDL R3, [R1+0x528] ;  /* 0x0005280001037983 */ /* 0x000f680000100800 */
[----:B0-----:R-:W5:Y:S01]  /*20630*/  LDL R0, [R1+0x51c] ;  /* 0x00051c0001007983 */ /* 0x001f620000100800 */
[----:B----4-:R-:W-:-:S05]  /*20640*/  SHF.R.S32.HI R2, RZ, 0x1f, R2 ;  /* 0x0000001fff027819 */ /* 0x010fca0000011402 */
[----:B------:R0:W-:Y:S04]  /*20650*/  STL [R1+0x448], R2 ;  /* 0x0004480201007387 */ /* 0x0001e80000100800 */
[----:B------:R-:W4:Y:S04]  /*20660*/  LDL R5, [R1+0x530] ;  /* 0x0005300001057983 */ /* 0x000f280000100800 */
[----:B0-----:R-:W4:Y:S01]  /*20670*/  LDL R2, [R1+0x53c] ;  /* 0x00053c0001027983 */ /* 0x001f220000100800 */
[----:B---3--:R-:W-:-:S05]  /*20680*/  SHF.R.S32.HI R60, RZ, 0x1f, R60 ;  /* 0x0000001fff3c7819 */ /* 0x008fca000001143c */
[----:B------:R0:W-:Y:S01]  /*20690*/  STL [R1+0x44c], R60 ;  /* 0x00044c3c01007387 */ /* 0x0001e20000100800 */
[----:B------:R-:W-:-:S03]  /*206a0*/  SHF.R.S32.HI R19, RZ, 0x1f, R19 ;  /* 0x0000001fff137819 */ /* 0x000fc60000011413 */
[----:B0-----:R-:W3:Y:S04]  /*206b0*/  LDL R60, [R1+0x548] ;  /* 0x00054800013c7983 */ /* 0x001ee80000100800 */
[----:B------:R2:W-:Y:S01]  /*206c0*/  STL [R1+0x450], R19 ;  /* 0x0004501301007387 */ /* 0x0005e20000100800 */
[----:B------:R-:W-:-:S05]  /*206d0*/  SHF.R.S32.HI R18, RZ, 0x1f, R18 ;  /* 0x0000001fff127819 */ /* 0x000fca0000011412 */
[----:B------:R0:W-:Y:S01]  /*206e0*/  STL [R1+0x454], R18 ;  /* 0x0004541201007387 */ /* 0x0001e20000100800 */
[----:B--2---:R-:W-:-:S03]  /*206f0*/  SHF.R.S32.HI R19, RZ, 0x1f, R7 ;  /* 0x0000001fff137819 */ /* 0x004fc60000011407 */
[----:B------:R-:W2:Y:S01]  /*20700*/  LDL R7, [R1+0x550] ;  /* 0x0005500001077983 */ /* 0x000ea20000100800 */
[----:B0-----:R-:W-:-:S03]  /*20710*/  SHF.R.S32.HI R18, RZ, 0x1f, R59 ;  /* 0x0000001fff127819 */ /* 0x001fc6000001143b */
[----:B------:R5:W-:Y:S04]  /*20720*/  STL [R1+0x458], R19 ;  /* 0x0004581301007387 */ /* 0x000be80000100800 */
[----:B------:R-:W2:Y:S04]  /*20730*/  LDL R59, [R1+0x55c] ;  /* 0x00055c00013b7983 */ /* 0x000ea80000100800 */
[----:B------:R0:W-:Y:S01]  /*20740*/  STL [R1+0x45c], R18 ;  /* 0x00045c1201007387 */ /* 0x0001e20000100800 */
[----:B-----5:R-:W-:-:S03]  /*20750*/  SHF.R.S32.HI R19, RZ, 0x1f, R6 ;  /* 0x0000001fff137819 */ /* 0x020fc60000011406 */
[----:B------:R-:W5:Y:S04]  /*20760*/  LDL R6, [R1+0x564] ;  /* 0x0005640001067983 */ /* 0x000f680000100800 */
[----:B------:R-:W-:Y:S01]  /*20770*/  STL [R1+0x460], R19 ;  /* 0x0004601301007387 */ /* 0x000fe20000100800 */
[----:B0-----:R-:W-:Y:S02]  /*20780*/  SHF.R.S32.HI R18, RZ, 0x1f, R17 ;  /* 0x0000001fff127819 */ /* 0x001fe40000011411 */
        /* <DEDUP_REMOVED lines=23> */
[----:B-1----:R-:W-:Y:S02]  /*20900*/  SHF.R.S32.HI R10, RZ, 0x1f, R9 ;  /* 0x0000001fff0a7819 */ /* 0x002fe40000011409 */
[----:B------:R-:W-:Y:S01]  /*20910*/  SHF.R.S32.HI R9, RZ, 0x1f, R8 ;  /* 0x0000001fff097819 */ /* 0x000fe20000011408 */
[----:B------:R-:W-:Y:S04]  /*20920*/  STL [R1+0x4d8], R11 ;  /* 0x0004d80b01007387 */ /* 0x000fe80000100800 */
[----:B------:R-:W-:Y:S01]  /*20930*/  STL [R1+0x4e8], R10 ;  /* 0x0004e80a01007387 */ /* 0x000fe20000100800 */
[----:B------:R-:W-:-:S03]  /*20940*/  SHF.R.S32.HI R8, RZ, 0x1f, R0 ;  /* 0x0000001fff087819 */ /* 0x000fc60000011400 */
[----:B------:R-:W5:Y:S04]  /*20950*/  LDL R0, [R1+0x58c] ;  /* 0x00058c0001007983 */ /* 0x000f680000100800 */
[----:B------:R0:W-:Y:S04]  /*20960*/  STL [R1+0x4fc], R9 ;  /* 0x0004fc0901007387 */ /* 0x0001e80000100800 */
[----:B------:R4:W-:Y:S01]  /*20970*/  STL [R1+0x50c], R8 ;  /* 0x00050c0801007387 */ /* 0x0009e20000100800 */
[----:B0-----:R-:W-:-:S03]  /*20980*/  SHF.R.S32.HI R9, RZ, 0x1f, R3 ;  /* 0x0000001fff097819 */ /* 0x001fc60000011403 */
[----:B------:R-:W5:Y:S01]  /*20990*/  LDL R3, [R1+0x598] ;  /* 0x0005980001037983 */ /* 0x000f620000100800 */
[----:B----4-:R-:W-:-:S03]  /*209a0*/  SHF.R.S32.HI R8, RZ, 0x1f, R5 ;  /* 0x0000001fff087819 */ /* 0x010fc60000011405 */
[----:B------:R-:W-:Y:S01]  /*209b0*/  STL [R1+0x520], R9 ;  /* 0x0005200901007387 */ /* 0x000fe20000100800 */
[----:B------:R-:W-:-:S03]  /*209c0*/  SHF.R.S32.HI R5, RZ, 0x1f, R2 ;  /* 0x0000001fff057819 */ /* 0x000fc60000011402 */
[----:B------:R-:W-:Y:S04]  /*209d0*/  STL [R1+0x534], R8 ;  /* 0x0005340801007387 */ /* 0x000fe80000100800 */
[----:B------:R-:W4:Y:S01]  /*209e0*/  LDL R19, [R1+0x5a4] ;  /* 0x0005a40001137983 */ /* 0x000f220000100800 */
[----:B---3--:R-:W-:-:S03]  /*209f0*/  SHF.R.S32.HI R2, RZ, 0x1f, R60 ;  /* 0x0000001fff027819 */ /* 0x008fc6000001143c */
[----:B------:R-:W-:Y:S04]  /*20a00*/  STL [R1+0x544], R5 ;  /* 0x0005440501007387 */ /* 0x000fe80000100800 */
[----:B------:R-:W3:Y:S04]  /*20a10*/  LDL R18, [R1+0x5ac] ;  /* 0x0005ac0001127983 */ /* 0x000ee80000100800 */
[----:B------:R0:W-:Y:S04]  /*20a20*/  STL [R1+0x558], R2 ;  /* 0x0005580201007387 */ /* 0x0001e80000100800 */
[----:B------:R-:W3:Y:S04]  /*20a30*/  LDL R60, [R1+0x5c0] ;  /* 0x0005c000013c7983 */ /* 0x000ee80000100800 */
[----:B0-----:R-:W3:Y:S01]  /*20a40*/  LDL R2, [R1+0x5b8] ;  /* 0x0005b80001027983 */ /* 0x001ee20000100800 */
[----:B--2---:R-:W-:-:S02]  /*20a50*/  SHF.R.S32.HI R5, RZ, 0x1f, R7 ;  /* 0x0000001fff057819 */ /* 0x004fc40000011407 */
[----:B------:R-:W-:Y:S02]  /*20a60*/  SHF.R.S32.HI R7, RZ, 0x1f, R59 ;  /* 0x0000001fff077819 */ /* 0x000fe4000001143b */
[----:B------:R-:W2:Y:S04]  /*20a70*/  LDL R59, [R1+0x5cc] ;  /* 0x0005cc00013b7983 */ /* 0x000ea80000100800 */
[----:B------:R5:W-:Y:S04]  /*20a80*/  STL [R1+0x568], R5 ;  /* 0x0005680501007387 */ /* 0x000be80000100800 */
[----:B------:R-:W-:Y:S04]  /*20a90*/  STL [R1+0x57c], R7 ;  /* 0x00057c0701007387 */ /* 0x000fe80000100800 */
[----:B------:R-:W2:Y:S01]  /*20aa0*/  LDL R17, [R1+0x5d4] ;  /* 0x0005d40001117983 */ /* 0x000ea20000100800 */
[----:B-----5:R-:W-:-:S03]  /*20ab0*/  SHF.R.S32.HI R5, RZ, 0x1f, R6 ;  /* 0x0000001fff057819 */ /* 0x020fc60000011406 */
        /* <DEDUP_REMOVED lines=10> */
[----:B------:R-:W-:-:S05]  /*20b60*/  SHF.R.S32.HI R4, RZ, 0x1f, R4 ;  /* 0x0000001fff047819 */ /* 0x000fca0000011404 */
[----:B------:R-:W-:Y:S04]  /*20b70*/  STL [R1+0x5a0], R4 ;  /* 0x0005a00401007387 */ /* 0x000fe80000100800 */
[----:B0-----:R-:W5:Y:S01]  /*20b80*/  LDL R5, [R1+0x488] ;  /* 0x0004880001057983 */ /* 0x001f620000100800 */
[----:B------:R-:W-:-:S05]  /*20b90*/  SHF.R.S32.HI R6, RZ, 0x1f, R61 ;  /* 0x0000001fff067819 */ /* 0x000fca000001143d */
[----:B------:R0:W-:Y:S04]  /*20ba0*/  STL [R1+0x5b4], R6 ;  /* 0x0005b40601007387 */ /* 0x0001e80000100800 */
[----:B------:R-:W5:Y:S04]  /*20bb0*/  LDL R7, [R1+0x490] ;  /* 0x0004900001077983 */ /* 0x000f680000100800 */
        /* <DEDUP_REMOVED lines=10> */
[----:B------:R0:W-:Y:S01]  /*20c60*/  STL [R1+0x5ec], R3 ;  /* 0x0005ec0301007387 */ /* 0x0001e20000100800 */
[----:B----4-:R-:W-:-:S03]  /*20c70*/  SHF.R.S32.HI R19, RZ, 0x1f, R19 ;  /* 0x0000001fff137819 */ /* 0x010fc60000011413 */
[----:B0-----:R-:W4:Y:S04]  /*20c80*/  LDL R3, [R1+0x4d0] ;  /* 0x0004d00001037983 */ /* 0x001f280000100800 */
[----:B------:R0:W-:Y:S01]  /*20c90*/  STL [R1+0x5fc], R19 ;  /* 0x0005fc1301007387 */ /* 0x0001e20000100800 */
[----:B---3--:R-:W-:-:S05]  /*20ca0*/  SHF.R.S32.HI R18, RZ, 0x1f, R18 ;  /* 0x0000001fff127819 */ /* 0x008fca0000011412 */
[----:B------:R1:W-:Y:S01]  /*20cb0*/  STL [R1+0x610], R18 ;  /* 0x0006101201007387 */ /* 0x0003e20000100800 */
[----:B0-----:R-:W-:Y:S02]  /*20cc0*/  SHF.R.S32.HI R19, RZ, 0x1f, R2 ;  /* 0x0000001fff137819 */ /* 0x001fe40000011402 */
[----:B-1----:R-:W-:Y:S01]  /*20cd0*/  SHF.R.S32.HI R18, RZ, 0x1f, R60 ;  /* 0x0000001fff127819 */ /* 0x002fe2000001143c */
[----:B------:R-:W3:Y:S04]  /*20ce0*/  LDL R2, [R1+0x4dc] ;  /* 0x0004dc0001027983 */ /* 0x000ee80000100800 */
[----:B------:R2:W-:Y:S04]  /*20cf0*/  STL [R1+0x61c], R19 ;  /* 0x00061c1301007387 */ /* 0x0005e80000100800 */
[----:B------:R-:W3:Y:S04]  /*20d00*/  LDL R60, [R1+0x4e4] ;  /* 0x0004e400013c7983 */ /* 0x000ee80000100800 */
[----:B------:R0:W-:Y:S01]  /*20d10*/  STL [R1+0x628], R18 ;  /* 0x0006281201007387 */ /* 0x0001e20000100800 */
[----:B--2---:R-:W-:-:S03]  /*20d20*/  SHF.R.S32.HI R19, RZ, 0x1f, R59 ;  /* 0x0000001fff137819 */ /* 0x004fc6000001143b */
[----:B------:R-:W2:Y:S04]  /*20d30*/  LDL R59, [R1+0x4f0] ;  /* 0x0004f000013b7983 */ /* 0x000ea80000100800 */
[----:B------:R-:W-:Y:S01]  /*20d40*/  STL [R1+0x634], R19 ;  /* 0x0006341301007387 */ /* 0x000fe20000100800 */
[----:B0-----:R-:W-:Y:S02]  /*20d50*/  SHF.R.S32.HI R18, RZ, 0x1f, R17 ;  /* 0x0000001fff127819 */ /* 0x001fe40000011411 */
[----:B-----5:R-:W-:-:S03]  /*20d60*/  SHF.R.S32.HI R17, RZ, 0x1f, R16 ;  /* 0x0000001fff117819 */ /* 0x020fc60000011410 */
        /* <DEDUP_REMOVED lines=19> */
[----:B------:R-:W-:Y:S01]  /*20ea0*/  STL [R1+0x664], R10 ;  /* 0x0006640a01007387 */ /* 0x000fe20000100800 */
[----:B0-----:R-:W-:-:S03]  /*20eb0*/  SHF.R.S32.HI R9, RZ, 0x1f, R5 ;  /* 0x0000001fff097819 */ /* 0x001fc60000011405 */
[----:B------:R-:W5:Y:S01]  /*20ec0*/  LDL R5, [R1+0x510] ;  /* 0x0005100001057983 */ /* 0x000f620000100800 */
[----:B------:R-:W-:-:S03]  /*20ed0*/  SHF.R.S32.HI R7, RZ, 0x1f, R7 ;  /* 0x0000001fff077819 */ /* 0x000fc60000011407 */
[----:B------:R0:W-:Y:S01]  /*20ee0*/  STL [R1+0x668], R9 ;  /* 0x0006680901007387 */ /* 0x0001e20000100800 */
[----:B------:R-:W-:-:S03]  /*20ef0*/  SHF.R.S32.HI R6, RZ, 0x1f, R6 ;  /* 0x0000001fff067819 */ /* 0x000fc60000011406 */
[----:B------:R1:W-:Y:S01]  /*20f00*/  STL [R1+0x66c], R7 ;  /* 0x00066c0701007387 */ /* 0x0003e20000100800 */
[----:B0-----:R-:W-:-:S03]  /*20f10*/  SHF.R.S32.HI R9, RZ, 0x1f, R61 ;  /* 0x0000001fff097819 */ /* 0x001fc6000001143d */
[----:B-1----:R-:W5:Y:S01]  /*20f20*/  LDL R7, [R1+0x518] ;  /* 0x0005180001077983 */ /* 0x002f620000100800 */
[----:B------:R-:W-:-:S03]  /*20f30*/  SHF.R.S32.HI R4, RZ, 0x1f, R4 ;  /* 0x0000001fff047819 */ /* 0x000fc60000011404 */
[----:B------:R-:W-:Y:S04]  /*20f40*/  STL [R1+0x670], R6 ;  /* 0x0006700601007387 */ /* 0x000fe80000100800 */
[----:B------:R0:W-:Y:S04]  /*20f50*/  STL [R1+0x674], R4 ;  /* 0x0006740401007387 */ /* 0x0001e80000100800 */
[----:B0-----:R-:W5:Y:S01]  /*20f60*/  LDL R4, [R1+0x524] ;  /* 0x0005240001047983 */ /* 0x001f620000100800 */
[----:B------:R-:W-:-:S03]  /*20f70*/  SHF.R.S32.HI R6, RZ, 0x1f, R58 ;  /* 0x0000001fff067819 */ /* 0x000fc6000001143a */
[----:B------:R-:W-:Y:S01]  /*20f80*/  STL [R1+0x678], R9 ;  /* 0x0006780901007387 */ /* 0x000fe20000100800 */
[----:B------:R-:W-:-:S03]  /*20f90*/  SHF.R.S32.HI R0, RZ, 0x1f, R0 ;  /* 0x0000001fff007819 */ /* 0x000fc60000011400 */
[----:B------:R-:W-:Y:S04]  /*20fa0*/  STL [R1+0x67c], R6 ;  /* 0x00067c0601007387 */ /* 0x000fe80000100800 */
[----:B------:R-:W5:Y:S04]  /*20fb0*/  LDL R19, [R1+0x52c] ;  /* 0x00052c0001137983 */ /* 0x000f680000100800 */
[----:B------:R0:W-:Y:S01]  /*20fc0*/  STL [R1+0x680], R0 ;  /* 0x0006800001007387 */ /* 0x0001e20000100800 */
[----:B----4-:R-:W-:-:S03]  /*20fd0*/  SHF.R.S32.HI R3, RZ, 0x1f, R3 ;  /* 0x0000001fff037819 */ /* 0x010fc60000011403 */
[----:B0-----:R-:W4:Y:S04]  /*20fe0*/  LDL R0, [R1+0x538] ;  /* 0x0005380001007983 */ /* 0x001f280000100800 */
[----:B------:R3:W-:Y:S04]  /*20ff0*/  STL [R1+0x684], R3 ;  /* 0x0006840301007387 */ /* 0x0007e80000100800 */
[----:B------:R-:W4:Y:S04]  /*21000*/  LDL R9, [R1+0x540] ;  /* 0x0005400001097983 */ /* 0x000f280000100800 */
[----:B------:R-:W4:Y:S04]  /*21010*/  LDL R61, [R1+0x54c] ;  /* 0x00054c00013d7983 */ /* 0x000f280000100800 */
[----:B------:R-:W4:Y:S01]  /*21020*/  LDL R58, [R1+0x554] ;  /* 0x00055400013a7983 */ /* 0x000f220000100800 */
[----:B---3--:R-:W-:-:S02]  /*21030*/  SHF.R.S32.HI R3, RZ, 0x1f, R2 ;  /* 0x0000001fff037819 */ /* 0x008fc40000011402 */
[----:B------:R-:W-:-:S03]  /*21040*/  SHF.R.S32.HI R2, RZ, 0x1f, R60 ;  /* 0x0000001fff027819 */ /* 0x000fc6000001143c */
[----:B------:R0:W-:Y:S04]  /*21050*/  STL [R1+0x688], R3 ;  /* 0x0006880301007387 */ /* 0x0001e80000100800 */
[----:B------:R1:W-:Y:S04]  /*21060*/  STL [R1+0x68c], R2 ;  /* 0x00068c0201007387 */ /* 0x0003e80000100800 */
[----:B0-----:R-:W3:Y:S04]  /*21070*/  LDL R3, [R1+0x560] ;  /* 0x0005600001037983 */ /* 0x001ee80000100800 */
[----:B-1----:R-:W3:Y:S01]  /*21080*/  LDL R2, [R1+0x56c] ;  /* 0x00056c0001027983 */ /* 0x002ee20000100800 */
[----:B--2---:R-:W-:-:S05]  /*21090*/  SHF.R.S32.HI R6, RZ, 0x1f, R59 ;  /* 0x0000001fff067819 */ /* 0x004fca000001143b */
[----:B------:R0:W-:Y:S04]  /*210a0*/  STL [R1+0x690], R6 ;  /* 0x0006900601007387 */ /* 0x0001e80000100800 */
[----:B------:R-:W2:Y:S04]  /*210b0*/  LDL R60, [R1+0x574] ;  /* 0x00057400013c7983 */ /* 0x000ea80000100800 */
[----:B------:R-:W2:Y:S04]  /*210c0*/  LDL R59, [R1+0x580] ;  /* 0x00058000013b7983 */ /* 0x000ea80000100800 */
[----:B------:R-:W2:Y:S04]  /*210d0*/  LDL R18, [R1+0x588] ;  /* 0x0005880001127983 */ /* 0x000ea80000100800 */
[----:B------:R-:W2:Y:S04]  /*210e0*/  LDL R17, [R1+0x594] ;  /* 0x0005940001117983 */ /* 0x000ea80000100800 */
[----:B------:R-:W2:Y:S04]  /*210f0*/  LDL R16, [R1+0x59c] ;  /* 0x00059c0001107983 */ /* 0x000ea80000100800 */
[----:B0-----:R-:W2:Y:S04]  /*21100*/  LDL R6, [R1+0x5a8] ;  /* 0x0005a80001067983 */ /* 0x001ea80000100800 */
[----:B------:R-:W2:Y:S04]  /*21110*/  LDL R15, [R1+0x5b0] ;  /* 0x0005b000010f7983 */ /* 0x000ea80000100800 */
[----:B------:R-:W2:Y:S01]  /*21120*/  LDL R13, [R1+0x5bc] ;  /* 0x0005bc00010d7983 */ /* 0x000ea20000100800 */
[----:B-----5:R-:W-:-:S05]  /*21130*/  SHF.R.S32.HI R10, RZ, 0x1f, R11 ;  /* 0x0000001fff0a7819 */ /* 0x020fca000001140b */
[----:B------:R0:W-:Y:S02]  /*21140*/  STL [R1+0x694], R10 ;  /* 0x0006940a01007387 */ /* 0x0001e40000100800 */
[----:B0-----:R-:W-:Y:S02]  /*21150*/  SHF.R.S32.HI R10, RZ, 0x1f, R8 ;  /* 0x0000001fff0a7819 */ /* 0x001fe40000011408 */
[----:B------:R-:W5:Y:S04]  /*21160*/  LDL R8, [R1+0x5c8] ;  /* 0x0005c80001087983 */ /* 0x000f680000100800 */
[----:B------:R-:W-:Y:S04]  /*21170*/  STL [R1+0x698], R10 ;  /* 0x0006980a01007387 */ /* 0x000fe80000100800 */
[----:B------:R-:W5:Y:S04]  /*21180*/  LDL R14, [R1+0x5d0] ;  /* 0x0005d000010e7983 */ /* 0x000f680000100800 */
[----:B------:R-:W5:Y:S01]  /*21190*/  LDL R12, [R1+0x5dc] ;  /* 0x0005dc00010c7983 */ /* 0x000f620000100800 */
[----:B------:R-:W-:-:S05]  /*211a0*/  SHF.R.S32.HI R5, RZ, 0x1f, R5 ;  /* 0x0000001fff057819 */ /* 0x000fca0000011405 */
[----:B------:R0:W-:Y:S04]  /*211b0*/  STL [R1+0x69c], R5 ;  /* 0x00069c0501007387 */ /* 0x0001e80000100800 */
[----:B0-----:R-:W5:Y:S01]  /*211c0*/  LDL R5, [R1+0x5e4] ;  /* 0x0005e40001057983 */ /* 0x001f620000100800 */
[----:B------:R-:W-:-:S03]  /*211d0*/  SHF.R.S32.HI R10, RZ, 0x1f, R7 ;  /* 0x0000001fff0a7819 */ /* 0x000fc60000011407 */
[----:B------:R-:W5:Y:S04]  /*211e0*/  LDL R7, [R1+0x5f0] ;  /* 0x0005f00001077983 */ /* 0x000f680000100800 */
[----:B------:R0:W-:Y:S04]  /*211f0*/  STL [R1+0x6a0], R10 ;  /* 0x0006a00a01007387 */ /* 0x0001e80000100800 */
[----:B------:R-:W5:Y:S04]  /*21200*/  LDL R11, [R1+0x604] ;  /* 0x00060400010b7983 */ /* 0x000f680000100800 */
[----:B0-----:R-:W5:Y:S01]  /*21210*/  LDL R10, [R1+0x5f8] ;  /* 0x0005f800010a7983 */ /* 0x001f620000100800 */
[----:B------:R-:W-:-:S05]  /*21220*/  SHF.R.S32.HI R4, RZ, 0x1f, R4 ;  /* 0x0000001fff047819 */ /* 0x000fca0000011404 */
[----:B------:R0:W-:Y:S01]  /*21230*/  STL [R1+0x6a4], R4 ;  /* 0x0006a40401007387 */ /* 0x0001e20000100800 */
[----:B------:R-:W-:-:S03]  /*21240*/  SHF.R.S32.HI R19, RZ, 0x1f, R19 ;  /* 0x0000001fff137819 */ /* 0x000fc60000011413 */
[----:B0-----:R-:W5:Y:S04]  /*21250*/  LDL R4, [R1+0x60c] ;  /* 0x00060c0001047983 */ /* 0x001f680000100800 */
[----:B------:R0:W-:Y:S01]  /*21260*/  STL [R1+0x6a8], R19 ;  /* 0x0006a81301007387 */ /* 0x0001e20000100800 */
[----:B----4-:R-:W-:-:S03]  /*21270*/  SHF.R.S32.HI R0, RZ, 0x1f, R0 ;  /* 0x0000001fff007819 */ /* 0x010fc60000011400 */
[----:B0-----:R-:W4:Y:S01]  /*21280*/  LDL.LU R19, [R1+0x5bf4] ;  /* 0x005bf40001137983 */ /* 0x001f220000300800 */
[----:B------:R-:W-:-:S03]  /*21290*/  SHF.R.S32.HI R9, RZ, 0x1f, R9 ;  /* 0x0000001fff097819 */ /* 0x000fc60000011409 */
[----:B------:R0:W-:Y:S01]  /*212a0*/  STL [R1+0x6ac], R0 ;  /* 0x0006ac0001007387 */ /* 0x0001e20000100800 */
[----:B------:R-:W-:Y:S02]  /*212b0*/  SHF.R.S32.HI R61, RZ, 0x1f, R61 ;  /* 0x0000001fff3d7819 */ /* 0x000fe4000001143d */
[----:B------:R-:W-:Y:S01]  /*212c0*/  SHF.R.S32.HI R58, RZ, 0x1f, R58 ;  /* 0x0000001fff3a7819 */ /* 0x000fe2000001143a */
[----:B0-----:R-:W4:Y:S04]  /*212d0*/  LDL.LU R0, [R1+0x5bf0] ;  /* 0x005bf00001007983 */ /* 0x001f280000300800 */
[----:B------:R0:W-:Y:S04]  /*212e0*/  STL [R1+0x6b0], R9 ;  /* 0x0006b00901007387 */ /* 0x0001e80000100800 */
[----:B0-----:R-:W4:Y:S04]  /*212f0*/  LDL R9, [R1+0x624] ;  /* 0x0006240001097983 */ /* 0x001f280000100800 */
[----:B------:R0:W-:Y:S01]  /*21300*/  STL [R1+0x6b4], R61 ;  /* 0x0006b43d01007387 */ /* 0x0001e20000100800 */
[----:B---3--:R-:W-:-:S02]  /*21310*/  SHF.R.S32.HI R3, RZ, 0x1f, R3 ;  /* 0x0000001fff037819 */ /* 0x008fc40000011403 */
[----:B------:R-:W-:Y:S01]  /*21320*/  SHF.R.S32.HI R2, RZ, 0x1f, R2 ;  /* 0x0000001fff027819 */ /* 0x000fe20000011402 */
[----:B0-----:R-:W3:Y:S04]  /*21330*/  LDL R61, [R1+0x62c] ;  /* 0x00062c00013d7983 */ /* 0x001ee80000100800 */
[----:B------:R0:W-:Y:S04]  /*21340*/  STL [R1+0x6b8], R58 ;  /* 0x0006b83a01007387 */ /* 0x0001e80000100800 */
[----:B0-----:R-:W3:Y:S04]  /*21350*/  LDL R58, [R1+0x630] ;  /* 0x00063000013a7983 */ /* 0x001ee80000100800 */
[----:B------:R0:W-:Y:S04]  /*21360*/  STL [R1+0x6bc], R3 ;  /* 0x0006bc0301007387 */ /* 0x0001e80000100800 */
[----:B0-----:R-:W3:Y:S04]  /*21370*/  LDL.LU R3, [R1+0x5bec] ;  /* 0x005bec0001037983 */ /* 0x001ee80000300800 */
[----:B------:R0:W-:Y:S04]  /*21380*/  STL [R1+0x6c0], R2 ;  /* 0x0006c00201007387 */ /* 0x0001e80000100800 */
[----:B0-----:R-:W3:Y:S01]  /*21390*/  LDL.LU R2, [R1+0x5be8] ;  /* 0x005be80001027983 */ /* 0x001ee20000300800 */
[----:B--2---:R-:W-:-:S02]  /*213a0*/  SHF.R.S32.HI R60, RZ, 0x1f, R60 ;  /* 0x0000001fff3c7819 */ /* 0x004fc4000001143c */
[----:B------:R-:W-:-:S03]  /*213b0*/  SHF.R.S32.HI R59, RZ, 0x1f, R59 ;  /* 0x0000001fff3b7819 */ /* 0x000fc6000001143b */
[----:B------:R0:W-:Y:S04]  /*213c0*/  STL [R1+0x6c4], R60 ;  /* 0x0006c43c01007387 */ /* 0x0001e80000100800 */
[----:B0-----:R-:W2:Y:S04]  /*213d0*/  LDL.LU R60, [R1+0x5be4] ;  /* 0x005be400013c7983 */ /* 0x001ea80000300800 */
[----:B------:R0:W-:Y:S04]  /*213e0*/  STL [R1+0x6c8], R59 ;  /* 0x0006c83b01007387 */ /* 0x0001e80000100800 */
[----:B0-----:R-:W4:Y:S01]  /*213f0*/  LDL.LU R59, [R1+0x5be0] ;  /* 0x005be000013b7983 */ /* 0x001f220000300800 */
[----:B------:R-:W-:-:S02]  /*21400*/  SHF.R.S32.HI R18, RZ, 0x1f, R18 ;  /* 0x0000001fff127819 */ /* 0x000fc40000011412 */
[----:B------:R-:W-:-:S03]  /*21410*/  SHF.R.S32.HI R16, RZ, 0x1f, R16 ;  /* 0x0000001fff107819 */ /* 0x000fc60000011410 */
[----:B------:R0:W-:Y:S02]  /*21420*/  STL [R1+0x6cc], R18 ;  /* 0x0006cc1201007387 */ /* 0x0001e40000100800 */
[----:B0-----:R-:W-:Y:S02]  /*21430*/  SHF.R.S32.HI R18, RZ, 0x1f, R17 ;  /* 0x0000001fff127819 */ /* 0x001fe40000011411 */
[----:B------:R-:W-:-:S03]  /*21440*/  SHF.R.S32.HI R17, RZ, 0x1f, R6 ;  /* 0x0000001fff117819 */ /* 0x000fc60000011406 */
[----:B------:R-:W-:Y:S04]  /*21450*/  STL [R1+0x6d0], R18 ;  /* 0x0006d01201007387 */ /* 0x000fe80000100800 */
[----:B------:R-:W3:Y:S04]  /*21460*/  LDL.LU R6, [R1+0x218] ;  /* 0x0002180001067983 */ /* 0x000ee80000300800 */
[----:B------:R0:W-:Y:S04]  /*21470*/  STL [R1+0x6d4], R16 ;  /* 0x0006d41001007387 */ /* 0x0001e80000100800 */
[----:B------:R-:W-:Y:S01]  /*21480*/  STL [R1+0x6d8], R17 ;  /* 0x0006d81101007387 */ /* 0x000fe20000100800 */
[----:B0-----:R-:W-:-:S02]  /*21490*/  SHF.R.S32.HI R16, RZ, 0x1f, R15 ;  /* 0x0000001fff107819 */ /* 0x001fc4000001140f */
[----:B------:R-:W-:Y:S02]  /*214a0*/  SHF.R.S32.HI R15, RZ, 0x1f, R13 ;  /* 0x0000001fff0f7819 */ /* 0x000fe4000001140d */
[----:B------:R-:W3:Y:S04]  /*214b0*/  LDL.LU R13, [R1+0x214] ;  /* 0x00021400010d7983 */ /* 0x000ee80000300800 */
[----:B------:R5:W-:Y:S04]  /*214c0*/  STL [R1+0x6dc], R16 ;  /* 0x0006dc1001007387 */ /* 0x000be80000100800 */
[----:B------:R0:W-:Y:S01]  /*214d0*/  STL [R1+0x6e0], R15 ;  /* 0x0006e00f01007387 */ /* 0x0001e20000100800 */
[----:B-----5:R-:W-:-:S03]  /*214e0*/  SHF.R.S32.HI R16, RZ, 0x1f, R8 ;  /* 0x0000001fff107819 */ /* 0x020fc60000011408 */
[----:B------:R-:W5:Y:S01]  /*214f0*/  LDL.LU R8, [R1+0xa4] ;  /* 0x0000a40001087983 */ /* 0x000f620000300800 */
[----:B0-----:R-:W-:Y:S02]  /*21500*/  SHF.R.S32.HI R15, RZ, 0x1f, R14 ;  /* 0x0000001fff0f7819 */ /* 0x001fe4000001140e */
[----:B------:R-:W-:Y:S01]  /*21510*/  SHF.R.S32.HI R14, RZ, 0x1f, R12 ;  /* 0x0000001fff0e7819 */ /* 0x000fe2000001140c */
[----:B------:R-:W-:Y:S01]  /*21520*/  STL [R1+0x6e4], R16 ;  /* 0x0006e41001007387 */ /* 0x000fe20000100800 */
[----:B------:R-:W-:-:S03]  /*21530*/  SHF.R.S32.HI R12, RZ, 0x1f, R5 ;  /* 0x0000001fff0c7819 */ /* 0x000fc60000011405 */
[----:B------:R-:W-:Y:S04]  /*21540*/  STL [R1+0x6e8], R15 ;  /* 0x0006e80f01007387 */ /* 0x000fe80000100800 */
[----:B------:R-:W5:Y:S04]  /*21550*/  LDL.LU R5, [R1+0x210] ;  /* 0x0002100001057983 */ /* 0x000f680000300800 */
[----:B------:R0:W-:Y:S04]  /*21560*/  STL [R1+0x6ec], R14 ;  /* 0x0006ec0e01007387 */ /* 0x0001e80000100800 */
[----:B------:R1:W-:Y:S01]  /*21570*/  STL [R1+0x6f0], R12 ;  /* 0x0006f00c01007387 */ /* 0x0003e20000100800 */
[----:B0-----:R-:W-:-:S03]  /*21580*/  SHF.R.S32.HI R14, RZ, 0x1f, R7 ;  /* 0x0000001fff0e7819 */ /* 0x001fc60000011407 */
[----:B------:R-:W5:Y:S01]  /*21590*/  LDL.LU R7, [R1+0xa0] ;  /* 0x0000a00001077983 */ /* 0x000f620000300800 */
[----:B-1----:R-:W-:Y:S02]  /*215a0*/  SHF.R.S32.HI R12, RZ, 0x1f, R10 ;  /* 0x0000001fff0c7819 */ /* 0x002fe4000001140a */
[----:B------:R-:W-:Y:S01]  /*215b0*/  SHF.R.S32.HI R10, RZ, 0x1f, R11 ;  /* 0x0000001fff0a7819 */ /* 0x000fe2000001140b */
[----:B------:R-:W-:Y:S01]  /*215c0*/  STL [R1+0x6f4], R14 ;  /* 0x0006f40e01007387 */ /* 0x000fe20000100800 */
[----:B------:R-:W-:-:S03]  /*215d0*/  SHF.R.S32.HI R4, RZ, 0x1f, R4 ;  /* 0x0000001fff047819 */ /* 0x000fc60000011404 */
[----:B------:R0:W-:Y:S04]  /*215e0*/  STL [R1+0x6f8], R12 ;  /* 0x0006f80c01007387 */ /* 0x0001e80000100800 */
[----:B0-----:R-:W5:Y:S04]  /*215f0*/  LDL.LU R12, [R1+0x20c] ;  /* 0x00020c00010c7983 */ /* 0x001f680000300800 */
[----:B------:R2:W-:Y:S04]  /*21600*/  STL [R1+0x6fc], R10 ;  /* 0x0006fc0a01007387 */ /* 0x0005e80000100800 */
[----:B------:R0:W-:Y:S01]  /*21610*/  STL [R1+0x700], R4 ;  /* 0x0007000401007387 */ /* 0x0001e20000100800 */
[----:B--2---:R-:W-:-:S02]  /*21620*/  SHF.R.S32.HI R10, RZ, 0x1f, R60 ;  /* 0x0000001fff0a7819 */ /* 0x004fc4000001143c */
[----:B----4-:R-:W-:Y:S02]  /*21630*/  SHF.R.S32.HI R11, RZ, 0x1f, R59 ;  /* 0x0000001fff0b7819 */ /* 0x010fe4000001143b */
[----:B------:R-:W2:Y:S04]  /*21640*/  LDL.LU R59, [R1+0x5bdc] ;  /* 0x005bdc00013b7983 */ /* 0x000ea80000300800 */
[----:B0-----:R-:W4:Y:S04]  /*21650*/  LDL.LU R4, [R1+0x9c] ;  /* 0x00009c0001047983 */ /* 0x001f280000300800 */
[----:B------:R3:W-:Y:S04]  /*21660*/  STL [R1+0x704], R11 ;  /* 0x0007040b01007387 */ /* 0x0007e80000100800 */
[----:B------:R-:W5:Y:S01]  /*21670*/  LDL.LU R60, [R1+0x5bd8] ;  /* 0x005bd800013c7983 */ /* 0x000f620000300800 */
[----:B------:R-:W-:-:S03]  /*21680*/  SHF.R.S32.HI R9, RZ, 0x1f, R9 ;  /* 0x0000001fff097819 */ /* 0x000fc60000011409 */
[----:B------:R0:W-:Y:S01]  /*21690*/  STL [R1+0x708], R10 ;  /* 0x0007080a01007387 */ /* 0x0001e20000100800 */
[----:B---3--:R-:W-:-:S03]  /*216a0*/  SHF.R.S32.HI R11, RZ, 0x1f, R61 ;  /* 0x0000001fff0b7819 */ /* 0x008fc6000001143d */
[----:B0-----:R-:W3:Y:S04]  /*216b0*/  LDL.LU R10, [R1+0x208] ;  /* 0x00020800010a7983 */ /* 0x001ee80000300800 */
[----:B------:R0:W-:Y:S04]  /*216c0*/  STL [R1+0x70c], R9 ;  /* 0x00070c0901007387 */ /* 0x0001e80000100800 */
[----:B------:R2:W-:Y:S04]  /*216d0*/  STL [R1+0x710], R11 ;  /* 0x0007100b01007387 */ /* 0x0005e80000100800 */
[----:B------:R-:W3:Y:S01]  /*216e0*/  LDL.LU R61, [R1+0x98] ;  /* 0x00009800013d7983 */ /* 0x000ee20000300800 */
[----:B0-----:R-:W-:-:S05]  /*216f0*/  SHF.R.S32.HI R9, RZ, 0x1f, R58 ;  /* 0x0000001fff097819 */ /* 0x001fca000001143a */
[----:B------:R5:W-:Y:S01]  /*21700*/  STL [R1+0x714], R9 ;  /* 0x0007140901007387 */ /* 0x000be20000100800 */
[CC--:B--2---:R-:W-:Y:S02]  /*21710*/  IADD3 R11, P6, R2.reuse, R59.reuse, RZ ;  /* 0x0000003b020b7210 */ /* 0x0c4fe40007fde0ff */
[C---:B------:R-:W-:Y:S02]  /*21720*/  IADD3 R14, P4, R3.reuse, R59, RZ ;  /* 0x0000003b030e7210 */ /* 0x040fe40007f9e0ff */
[-C--:B-----5:R-:W-:Y:S02]  /*21730*/  IADD3 R9, P5, R2, R60.reuse, RZ ;  /* 0x0000003c02097210 */ /* 0x0a0fe40007fbe0ff */
[----:B------:R-:W2:Y:S04]  /*21740*/  LDL.LU R2, [R1+0x5bd4] ;  /* 0x005bd40001027983 */ /* 0x000ea80000300800 */
[----:B------:R0:W-:Y:S04]  /*21750*/  STL [R1+0x5150], R11 ;  /* 0x0051500b01007387 */ /* 0x0001e80000100800 */
[----:B0-----:R-:W5:Y:S04]  /*21760*/  LDL.LU R11, [R1+0x204] ;  /* 0x00020400010b7983 */ /* 0x001f680000300800 */
[----:B------:R0:W-:Y:S04]  /*21770*/  STL [R1+0x5148], R9 ;  /* 0x0051480901007387 */ /* 0x0001e80000100800 */
[----:B------:R-:W5:Y:S04]  /*21780*/  LDL.LU R58, [R1+0x94] ;  /* 0x00009400013a7983 */ /* 0x000f680000300800 */
[----:B------:R1:W-:Y:S01]  /*21790*/  STL [R1+0x514c], R14 ;  /* 0x00514c0e01007387 */ /* 0x0003e20000100800 */
[----:B0-----:R-:W-:-:S03]  /*217a0*/  IADD3 R9, P3, R3, R60, RZ ;  /* 0x0000003c03097210 */ /* 0x001fc60007f7e0ff */
[----:B------:R-:W4:Y:S01]  /*217b0*/  LDL.LU R3, [R1+0x5bd0] ;  /* 0x005bd00001037983 */ /* 0x000f220000300800 */
[CC--:B-1----:R-:W-:Y:S02]  /*217c0*/  IADD3 R14, P2, R6.reuse, R59.reuse, RZ ;  /* 0x0000003b060e7210 */ /* 0x0c2fe40007f5e0ff */
[----:B------:R-:W-:Y:S01]  /*217d0*/  IADD3 R6, P1, R6, R60, RZ ;  /* 0x0000003c06067210 */ /* 0x000fe20007f3e0ff */
[----:B------:R0:W-:Y:S04]  /*217e0*/  STL [R1+0x5140], R9 ;  /* 0x0051400901007387 */ /* 0x0001e80000100800 */
[----:B0-----:R-:W5:Y:S04]  /*217f0*/  LDL.LU R9, [R1+0x200] ;  /* 0x0002000001097983 */ /* 0x001f680000300800 */
[----:B------:R-:W-:Y:S04]  /*21800*/  STL [R1+0x5144], R14 ;  /* 0x0051440e01007387 */ /* 0x000fe80000100800 */
[----:B------:R0:W-:Y:S04]  /*21810*/  STL [R1+0x5138], R6 ;  /* 0x0051380601007387 */ /* 0x0001e80000100800 */
[----:B0-----:R-:W5:Y:S01]  /*21820*/  LDL.LU R6, [R1+0x90] ;  /* 0x0000900001067983 */ /* 0x001f620000300800 */
[----:B------:R-:W-:-:S05]  /*21830*/  IADD3 R14, P0, R13, R59, RZ ;  /* 0x0000003b0d0e7210 */ /* 0x000fca0007f1e0ff */
[----:B------:R0:W-:Y:S01]  /*21840*/  STL [R1+0x513c], R14 ;  /* 0x00513c0e01007387 */ /* 0x0001e20000100800 */
[----:B--2---:R-:W-:Y:S01]  /*21850*/  IMAD.X R15, R8, 0x1, R2, P6 ;  /* 0x00000001080f7824 */ /* 0x004fe200030e0602 */
[----:B0-----:R-:W-:-:S04]  /*21860*/  IADD3 R14, P6, R13, R60, RZ ;  /* 0x0000003c0d0e7210 */ /* 0x001fc80007fde0ff */
[----:B------:R-:W-:Y:S04]  /*21870*/  STL [R1+0x5134], R15 ;  /* 0x0051340f01007387 */ /* 0x000fe80000100800 */
[----:B------:R-:W2:Y:S04]  /*21880*/  LDL.LU R13, [R1+0x1fc] ;  /* 0x0001fc00010d7983 */ /* 0x000ea80000300800 */
[----:B------:R-:W-:Y:S01]  /*21890*/  STL [R1+0x5130], R14 ;  /* 0x0051300e01007387 */ /* 0x000fe20000100800 */
[----:B----4-:R-:W-:-:S05]  /*218a0*/  IMAD.X R8, R8, 0x1, R3, P5 ;  /* 0x0000000108087824 */ /* 0x010fca00028e0603 */
[----:B------:R0:W-:Y:S04]  /*218b0*/  STL [R1+0x5124], R8 ;  /* 0x0051240801007387 */ /* 0x0001e80000100800 */
[----:B0-----:R-:W4:Y:S01]  /*218c0*/  LDL.LU R8, [R1+0x8c] ;  /* 0x00008c0001087983 */ /* 0x001f220000300800 */
[----:B------:R-:W-:Y:S01]  /*218d0*/  IADD3 R14, P5, R5, R59, RZ ;  /* 0x0000003b050e7210 */ /* 0x000fe20007fbe0ff */
[C---:B------:R-:W-:Y:S02]  /*218e0*/  IMAD.X R15, R7.reuse, 0x1, R2, P4 ;  /* 0x00000001070f7824 */ /* 0x040fe400020e0602 */
[----:B------:R-:W-:Y:S02]  /*218f0*/  IMAD.X R7, R7, 0x1, R3, P3 ;  /* 0x0000000107077824 */ /* 0x000fe400018e0603 */
[----:B------:R0:W-:Y:S04]  /*21900*/  STL [R1+0x512c], R14 ;  /* 0x00512c0e01007387 */ /* 0x0001e80000100800 */
[----:B------:R-:W-:Y:S01]  /*21910*/  STL [R1+0x5128], R15 ;  /* 0x0051280f01007387 */ /* 0x000fe20000100800 */
[----:B0-----:R-:W-:-:S03]  /*21920*/  IADD3 R14, P4, R5, R60, RZ ;  /* 0x0000003c050e7210 */ /* 0x001fc60007f9e0ff */
[----:B------:R-:W4:Y:S04]  /*21930*/  LDL.LU R5, [R1+0x1f8] ;  /* 0x0001f80001057983 */ /* 0x000f280000300800 */
[----:B------:R-:W-:Y:S04]  /*21940*/  STL [R1+0x5120], R14 ;  /* 0x0051200e01007387 */ /* 0x000fe80000100800 */
[----:B------:R0:W-:Y:S04]  /*21950*/  STL [R1+0x5114], R7 ;  /* 0x0051140701007387 */ /* 0x0001e80000100800 */
[----:B0-----:R-:W4:Y:S01]  /*21960*/  LDL.LU R7, [R1+0x88] ;  /* 0x0000880001077983 */ /* 0x001f220000300800 */
[----:B------:R-:W-:Y:S01]  /*21970*/  IADD3 R14, P3, R12, R59, RZ ;  /* 0x0000003b0c0e7210 */ /* 0x000fe20007f7e0ff */
[----:B------:R-:W-:-:S02]  /*21980*/  IMAD.X R15, R4, 0x1, R2, P2 ;  /* 0x00000001040f7824 */ /* 0x000fc400010e0602 */
[----:B------:R-:W-:Y:S02]  /*21990*/  IMAD.X R4, R4, 0x1, R3, P1 ;  /* 0x0000000104047824 */ /* 0x000fe400008e0603 */
[----:B------:R0:W-:Y:S04]  /*219a0*/  STL [R1+0x511c], R14 ;  /* 0x00511c0e01007387 */ /* 0x0001e80000100800 */
[----:B------:R-:W-:Y:S01]  /*219b0*/  STL [R1+0x5118], R15 ;  /* 0x0051180f01007387 */ /* 0x000fe20000100800 */
[----:B0-----:R-:W-:-:S03]  /*219c0*/  IADD3 R14, P2, R12, R60, RZ ;  /* 0x0000003c0c0e7210 */ /* 0x001fc60007f5e0ff */
[----:B------:R-:W4:Y:S04]  /*219d0*/  LDL.LU R12, [R1+0x1f4] ;  /* 0x0001f400010c7983 */ /* 0x000f280000300800 */
[----:B------:R0:W-:Y:S01]  /*219e0*/  STL [R1+0x5110], R14 ;  /* 0x0051100e01007387 */ /* 0x0001e20000100800 */
[----:B---3--:R-:W-:-:S03]  /*219f0*/  IMAD.X R16, R61, 0x1, R2, P0 ;  /* 0x000000013d107824 */ /* 0x008fc600000e0602 */
[----:B------:R1:W-:Y:S01]  /*21a00*/  STL [R1+0x5104], R4 ;  /* 0x0051040401007387 */ /* 0x0003e20000100800 */
[----:B0-----:R-:W-:-:S03]  /*21a10*/  IADD3 R14, P1, R10, R59, RZ ;  /* 0x0000003b0a0e7210 */ /* 0x001fc60007f3e0ff */
[----:B-1----:R-:W3:Y:S01]  /*21a20*/  LDL.LU R4, [R1+0x84] ;  /* 0x0000840001047983 */ /* 0x002ee20000300800 */
[----:B------:R-:W-:-:S03]  /*21a30*/  IMAD.X R15, R61, 0x1, R3, P6 ;  /* 0x000000013d0f7824 */ /* 0x000fc600030e0603 */
[----:B------:R0:W-:Y:S04]  /*21a40*/  STL [R1+0x510c], R14 ;  /* 0x00510c0e01007387 */ /* 0x0001e80000100800 */
[----:B------:R-:W-:Y:S01]  /*21a50*/  STL [R1+0x5108], R16 ;  /* 0x0051081001007387 */ /* 0x000fe20000100800 */
[----:B0-----:R-:W-:-:S03]  /*21a60*/  IADD3 R14, P0, R10, R60, RZ ;  /* 0x0000003c0a0e7210 */ /* 0x001fc60007f1e0ff */
[----:B------:R-:W3:Y:S04]  /*21a70*/  LDL.LU R10, [R1+0x1f0] ;  /* 0x0001f000010a7983 */ /* 0x000ee80000300800 */
[----:B------:R5:W-:Y:S04]  /*21a80*/  STL [R1+0x5100], R14 ;  /* 0x0051000e01007387 */ /* 0x000be80000100800 */
[----:B------:R0:W-:Y:S04]  /*21a90*/  STL [R1+0x50f4], R15 ;  /* 0x0050f40f01007387 */ /* 0x0001e80000100800 */
[----:B------:R-:W3:Y:S01]  /*21aa0*/  LDL.LU R61, [R1+0x80] ;  /* 0x00008000013d7983 */ /* 0x000ee20000300800 */
[----:B-----5:R-:W-:Y:S01]  /*21ab0*/  IADD3 R14, P6, R11, R59, RZ ;  /* 0x0000003b0b0e7210 */ /* 0x020fe20007fde0ff */
[----:B------:R-:W-:-:S04]  /*21ac0*/  IMAD.X R16, R58, 0x1, R2, P5 ;  /* 0x000000013a107824 */ /* 0x000fc800028e0602 */
[----:B------:R1:W-:Y:S01]  /*21ad0*/  STL [R1+0x50fc], R14 ;  /* 0x0050fc0e01007387 */ /* 0x0003e20000100800 */
[----:B0-----:R-:W-:-:S03]  /*21ae0*/  IMAD.X R15, R58, 0x1, R3, P4 ;  /* 0x000000013a0f7824 */ /* 0x001fc600020e0603 */
[----:B------:R-:W-:Y:S01]  /*21af0*/  STL [R1+0x50f8], R16 ;  /* 0x0050f81001007387 */ /* 0x000fe20000100800 */
[----:B-1----:R-:W-:-:S03]  /*21b00*/  IADD3 R14, P5, R11, R60, RZ ;  /* 0x0000003c0b0e7210 */ /* 0x002fc60007fbe0ff */
[----:B------:R-:W5:Y:S04]  /*21b10*/  LDL.LU R11, [R1+0x1ec] ;  /* 0x0001ec00010b7983 */ /* 0x000f680000300800 */
[----:B------:R0:W-:Y:S04]  /*21b20*/  STL [R1+0x50f0], R14 ;  /* 0x0050f00e01007387 */ /* 0x0001e80000100800 */
[----:B------:R1:W-:Y:S04]  /*21b30*/  STL [R1+0x50e4], R15 ;  /* 0x0050e40f01007387 */ /* 0x0003e80000100800 */
[----:B------:R-:W5:Y:S01]  /*21b40*/  LDL.LU R58, [R1+0x7c] ;  /* 0x00007c00013a7983 */ /* 0x000f620000300800 */
[----:B0-----:R-:W-:Y:S01]  /*21b50*/  IADD3 R14, P4, R9, R59, RZ ;  /* 0x0000003b090e7210 */ /* 0x001fe20007f9e0ff */
[----:B-1----:R-:W-:-:S04]  /*21b60*/  IMAD.X R15, R6, 0x1, R2, P3 ;  /* 0x00000001060f7824 */ /* 0x002fc800018e0602 */
[----:B------:R0:W-:Y:S01]  /*21b70*/  STL [R1+0x50ec], R14 ;  /* 0x0050ec0e01007387 */ /* 0x0001e20000100800 */
[----:B------:R-:W-:-:S03]  /*21b80*/  IMAD.X R6, R6, 0x1, R3, P2 ;  /* 0x0000000106067824 */ /* 0x000fc600010e0603 */
[----:B------:R-:W-:Y:S01]  /*21b90*/  STL [R1+0x50e8], R15 ;  /* 0x0050e80f01007387 */ /* 0x000fe20000100800 */
[----:B0-----:R-:W-:-:S03]  /*21ba0*/  IADD3 R14, P3, R9, R60, RZ ;  /* 0x0000003c090e7210 */ /* 0x001fc60007f7e0ff */
[----:B------:R-:W5:Y:S04]  /*21bb0*/  LDL.LU R9, [R1+0x1e8] ;  /* 0x0001e80001097983 */ /* 0x000f680000300800 */
[----:B------:R-:W-:Y:S04]  /*21bc0*/  STL [R1+0x50e0], R14 ;  /* 0x0050e00e01007387 */ /* 0x000fe80000100800 */
[----:B------:R0:W-:Y:S04]  /*21bd0*/  STL [R1+0x50d4], R6 ;  /* 0x0050d40601007387 */ /* 0x0001e80000100800 */
[----:B0-----:R-:W5:Y:S01]  /*21be0*/  LDL.LU R6, [R1+0x78] ;  /* 0x0000780001067983 */ /* 0x001f620000300800 */
[----:B--2---:R-:W-:-:S05]  /*21bf0*/  IADD3 R14, P2, R13, R59, RZ ;  /* 0x0000003b0d0e7210 */ /* 0x004fca0007f5e0ff */
[----:B------:R0:W-:Y:S01]  /*21c00*/  STL [R1+0x50dc], R14 ;  /* 0x0050dc0e01007387 */ /* 0x0001e20000100800 */
[C---:B----4-:R-:W-:Y:S01]  /*21c10*/  IMAD.X R15, R8.reuse, 0x1, R2, P1 ;  /* 0x00000001080f7824 */ /* 0x050fe200008e0602 */
[----:B0-----:R-:W-:Y:S01]  /*21c20*/  IADD3 R14, P1, R13, R60, RZ ;  /* 0x0000003c0d0e7210 */ /* 0x001fe20007f3e0ff */
[----:B------:R-:W-:-:S03]  /*21c30*/  IMAD.X R8, R8, 0x1, R3, P0 ;  /* 0x0000000108087824 */ /* 0x000fc600000e0603 */
[----:B------:R-:W-:Y:S04]  /*21c40*/  STL [R1+0x50d8], R15 ;  /* 0x0050d80f01007387 */ /* 0x000fe80000100800 */
[----:B------:R-:W2:Y:S04]  /*21c50*/  LDL.LU R13, [R1+0x1e4] ;  /* 0x0001e400010d7983 */ /* 0x000ea80000300800 */
[----:B------:R-:W-:Y:S04]  /*21c60*/  STL [R1+0x50d0], R14 ;  /* 0x0050d00e01007387 */ /* 0x000fe80000100800 */
[----:B------:R0:W-:Y:S04]  /*21c70*/  STL [R1+0x50c4], R8 ;  /* 0x0050c40801007387 */ /* 0x0001e80000100800 */
[----:B0-----:R-:W4:Y:S01]  /*21c80*/  LDL.LU R8, [R1+0x74] ;  /* 0x0000740001087983 */ /* 0x001f220000300800 */
[----:B------:R-:W-:-:S05]  /*21c90*/  IADD3 R14, P0, R5, R59, RZ ;  /* 0x0000003b050e7210 */ /* 0x000fca0007f1e0ff */
[----:B------:R0:W-:Y:S01]  /*21ca0*/  STL [R1+0x50cc], R14 ;  /* 0x0050cc0e01007387 */ /* 0x0001e20000100800 */
[C---:B------:R-:W-:Y:S02]  /*21cb0*/  IMAD.X R15, R7.reuse, 0x1, R2, P6 ;  /* 0x00000001070f7824 */ /* 0x040fe400030e0602 */
[----:B------:R-:W-:-:S03]  /*21cc0*/  IMAD.X R7, R7, 0x1, R3, P5 ;  /* 0x0000000107077824 */ /* 0x000fc600028e0603 */
[----:B------:R-:W-:Y:S01]  /*21cd0*/  STL [R1+0x50c8], R15 ;  /* 0x0050c80f01007387 */ /* 0x000fe20000100800 */
[----:B0-----:R-:W-:-:S03]  /*21ce0*/  IADD3 R14, P6, R5, R60, RZ ;  /* 0x0000003c050e7210 */ /* 0x001fc60007fde0ff */
[----:B------:R-:W4:Y:S04]  /*21cf0*/  LDL.LU R5, [R1+0x1e0] ;  /* 0x0001e00001057983 */ /* 0x000f280000300800 */
[----:B------:R-:W-:Y:S04]  /*21d00*/  STL [R1+0x50c0], R14 ;  /* 0x0050c00e01007387 */ /* 0x000fe80000100800 */
[----:B------:R0:W-:Y:S04]  /*21d10*/  STL [R1+0x50b4], R7 ;  /* 0x0050b40701007387 */ /* 0x0001e80000100800 */
[----:B0-----:R-:W4:Y:S01]  /*21d20*/  LDL.LU R7, [R1+0x70] ;  /* 0x0000700001077983 */ /* 0x001f220000300800 */
[----:B------:R-:W-:-:S05]  /*21d30*/  IADD3 R14, P5, R12, R59, RZ ;  /* 0x0000003b0c0e7210 */ /* 0x000fca0007fbe0ff */
[----:B------:R0:W-:Y:S01]  /*21d40*/  STL [R1+0x50bc], R14 ;  /* 0x0050bc0e01007387 */ /* 0x0001e20000100800 */
[C---:B---3--:R-:W-:Y:S02]  /*21d50*/  IMAD.X R15, R4.reuse, 0x1, R2, P4 ;  /* 0x00000001040f7824 */ /* 0x048fe400020e0602 */
[----:B------:R-:W-:Y:S01]  /*21d60*/  IMAD.X R4, R4, 0x1, R3, P3 ;  /* 0x0000000104047824 */ /* 0x000fe200018e0603 */
[----:B0-----:R-:W-:Y:S02]  /*21d70*/  IADD3 R14, P4, R12, R60, RZ ;  /* 0x0000003c0c0e7210 */ /* 0x001fe40007f9e0ff */
[----:B------:R-:W-:Y:S04]  /*21d80*/  STL [R1+0x50b8], R15 ;  /* 0x0050b80f01007387 */ /* 0x000fe80000100800 */
[----:B------:R-:W3:Y:S04]  /*21d90*/  LDL.LU R12, [R1+0x1dc] ;  /* 0x0001dc00010c7983 */ /* 0x000ee80000300800 */
[----:B------:R0:W-:Y:S04]  /*21da0*/  STL [R1+0x50b0], R14 ;  /* 0x0050b00e01007387 */ /* 0x0001e80000100800 */
[----:B------:R1:W-:Y:S01]  /*21db0*/  STL [R1+0x50a4], R4 ;  /* 0x0050a40401007387 */ /* 0x0003e20000100800 */
[----:B0-----:R-:W-:-:S03]  /*21dc0*/  IADD3 R14, P3, R10, R59, RZ ;  /* 0x0000003b0a0e7210 */ /* 0x001fc60007f7e0ff */
[----:B-1----:R-:W3:Y:S01]  /*21dd0*/  LDL.LU R4, [R1+0x6c] ;  /* 0x00006c0001047983 */ /* 0x002ee20000300800 */
[----:B------:R-:W-:-:S03]  /*21de0*/  IMAD.X R16, R61, 0x1, R2, P2 ;  /* 0x000000013d107824 */ /* 0x000fc600010e0602 */
[----:B------:R0:W-:Y:S01]  /*21df0*/  STL [R1+0x50ac], R14 ;  /* 0x0050ac0e01007387 */ /* 0x0001e20000100800 */
[----:B------:R-:W-:-:S03]  /*21e00*/  IMAD.X R15, R61, 0x1, R3, P1 ;  /* 0x000000013d0f7824 */ /* 0x000fc600008e0603 */
        /* <DEDUP_REMOVED lines=18> */
[----:B------:R0:W-:Y:S02]  /*21f30*/  STL [R1+0x508c], R14 ;  /* 0x00508c0e01007387 */ /* 0x0001e40000100800 */
[----:B0-----:R-:W-:Y:S02]  /*21f40*/  IADD3 R14, P5, R9, R60, RZ ;  /* 0x0000003c090e7210 */ /* 0x001fe40007fbe0ff */
[----:B------:R-:W5:Y:S04]  /*21f50*/  LDL.LU R9, [R1+0x1d0] ;  /* 0x0001d00001097983 */ /* 0x000f680000300800 */
[----:B------:R0:W-:Y:S04]  /*21f60*/  STL [R1+0x5088], R15 ;  /* 0x0050880f01007387 */ /* 0x0001e80000100800 */
[----:B------:R2:W-:Y:S01]  /*21f70*/  STL [R1+0x5080], R14 ;  /* 0x0050800e01007387 */ /* 0x0005e20000100800 */
[----:B0-----:R-:W-:-:S03]  /*21f80*/  IMAD.X R15, R6, 0x1, R3, P4 ;  /* 0x00000001060f7824 */ /* 0x001fc600020e0603 */
[----:B------:R-:W5:Y:S04]  /*21f90*/  LDL.LU R6, [R1+0x60] ;  /* 0x0000600001067983 */ /* 0x000f680000300800 */
[----:B------:R4:W-:Y:S01]  /*21fa0*/  STL [R1+0x5074], R15 ;  /* 0x0050740f01007387 */ /* 0x0009e20000100800 */
[----:B--2---:R-:W-:-:S05]  /*21fb0*/  IADD3 R14, P4, R13, R59, RZ ;  /* 0x0000003b0d0e7210 */ /* 0x004fca0007f9e0ff */
[----:B------:R0:W-:Y:S01]  /*21fc0*/  STL [R1+0x507c], R14 ;  /* 0x00507c0e01007387 */ /* 0x0001e20000100800 */
[C---:B----4-:R-:W-:Y:S01]  /*21fd0*/  IMAD.X R15, R8.reuse, 0x1, R2, P3 ;  /* 0x00000001080f7824 */ /* 0x050fe200018e0602 */
[----:B0-----:R-:W-:Y:S02]  /*21fe0*/  IADD3 R14, P3, R13, R60, RZ ;  /* 0x0000003c0d0e7210 */ /* 0x001fe40007f7e0ff */
[----:B------:R-:W2:Y:S04]  /*21ff0*/  LDL.LU R13, [R1+0x1cc] ;  /* 0x0001cc00010d7983 */ /* 0x000ea80000300800 */
[----:B------:R0:W-:Y:S04]  /*22000*/  STL [R1+0x5078], R15 ;  /* 0x0050780f01007387 */ /* 0x0001e80000100800 */
[----:B------:R1:W-:Y:S01]  /*22010*/  STL [R1+0x5070], R14 ;  /* 0x0050700e01007387 */ /* 0x0003e20000100800 */
[----:B0-----:R-:W-:-:S03]  /*22020*/  IMAD.X R15, R8, 0x1, R3, P2 ;  /* 0x00000001080f7824 */ /* 0x001fc600010e0603 */
[----:B------:R-:W4:Y:S01]  /*22030*/  LDL.LU R8, [R1+0x5c] ;  /* 0x00005c0001087983 */ /* 0x000f220000300800 */
[----:B-1----:R-:W-:-:S03]  /*22040*/  IADD3 R14, P2, R5, R59, RZ ;  /* 0x0000003b050e7210 */ /* 0x002fc60007f5e0ff */
[----:B------:R0:W-:Y:S04]  /*22050*/  STL [R1+0x5064], R15 ;  /* 0x0050640f01007387 */ /* 0x0001e80000100800 */
[----:B------:R1:W-:Y:S01]  /*22060*/  STL [R1+0x506c], R14 ;  /* 0x00506c0e01007387 */ /* 0x0003e20000100800 */
[----:B0-----:R-:W-:Y:S01]  /*22070*/  IMAD.X R15, R7, 0x1, R2, P1 ;  /* 0x00000001070f7824 */ /* 0x001fe200008e0602 */
[----:B-1----:R-:W-:Y:S02]  /*22080*/  IADD3 R14, P1, R5, R60, RZ ;  /* 0x0000003c050e7210 */ /* 0x002fe40007f3e0ff */
[----:B------:R-:W4:Y:S04]  /*22090*/  LDL.LU R5, [R1+0x1c8] ;  /* 0x0001c80001057983 */ /* 0x000f280000300800 */
[----:B------:R0:W-:Y:S04]  /*220a0*/  STL [R1+0x5068], R15 ;  /* 0x0050680f01007387 */ /* 0x0001e80000100800 */
[----:B------:R3:W-:Y:S01]  /*220b0*/  STL [R1+0x5060], R14 ;  /* 0x0050600e01007387 */ /* 0x0007e20000100800 */
[----:B0-----:R-:W-:-:S03]  /*220c0*/  IMAD.X R15, R7, 0x1, R3, P0 ;  /* 0x00000001070f7824 */ /* 0x001fc600000e0603 */
[----:B------:R-:W4:Y:S01]  /*220d0*/  LDL.LU R7, [R1+0x58] ;  /* 0x0000580001077983 */ /* 0x000f220000300800 */
[----:B---3--:R-:W-:-:S03]  /*220e0*/  IADD3 R14, P0, R12, R59, RZ ;  /* 0x0000003b0c0e7210 */ /* 0x008fc60007f1e0ff */
[----:B------:R0:W-:Y:S04]  /*220f0*/  STL [R1+0x5054], R15 ;  /* 0x0050540f01007387 */ /* 0x0001e80000100800 */
[----:B------:R1:W-:Y:S01]  /*22100*/  STL [R1+0x505c], R14 ;  /* 0x00505c0e01007387 */ /* 0x0003e20000100800 */
[----:B0-----:R-:W-:Y:S01]  /*22110*/  IMAD.X R15, R4, 0x1, R2, P6 ;  /* 0x00000001040f7824 */ /* 0x001fe200030e0602 */
[----:B-1----:R-:W-:Y:S02]  /*22120*/  IADD3 R14, P6, R12, R60, RZ ;  /* 0x0000003c0c0e7210 */ /* 0x002fe40007fde0ff */
[----:B------:R-:W3:Y:S04]  /*22130*/  LDL.LU R12, [R1+0x1c4] ;  /* 0x0001c400010c7983 */ /* 0x000ee80000300800 */
[----:B------:R0:W-:Y:S04]  /*22140*/  STL [R1+0x5058], R15 ;  /* 0x0050580f01007387 */ /* 0x0001e80000100800 */
[----:B------:R1:W-:Y:S01]  /*22150*/  STL [R1+0x5050], R14 ;  /* 0x0050500e01007387 */ /* 0x0003e20000100800 */
[----:B0-----:R-:W-:-:S03]  /*22160*/  IMAD.X R15, R4, 0x1, R3, P5 ;  /* 0x00000001040f7824 */ /* 0x001fc600028e0603 */
[----:B------:R-:W3:Y:S01]  /*22170*/  LDL.LU R4, [R1+0x54] ;  /* 0x0000540001047983 */ /* 0x000ee20000300800 */
[----:B-1----:R-:W-:-:S03]  /*22180*/  IADD3 R14, P5, R10, R59, RZ ;  /* 0x0000003b0a0e7210 */ /* 0x002fc60007fbe0ff */
[----:B------:R0:W-:Y:S04]  /*22190*/  STL [R1+0x5044], R15 ;  /* 0x0050440f01007387 */ /* 0x0001e80000100800 */
[----:B------:R1:W-:Y:S01]  /*221a0*/  STL [R1+0x504c], R14 ;  /* 0x00504c0e01007387 */ /* 0x0003e20000100800 */
[C---:B0-----:R-:W-:Y:S01]  /*221b0*/  IMAD.X R15, R61.reuse, 0x1, R2, P4 ;  /* 0x000000013d0f7824 */ /* 0x041fe200020e0602 */
[----:B-1----:R-:W-:Y:S01]  /*221c0*/  IADD3 R14, P4, R10, R60, RZ ;  /* 0x0000003c0a0e7210 */ /* 0x002fe20007f9e0ff */
[----:B------:R-:W-:-:S03]  /*221d0*/  IMAD.X R10, R61, 0x1, R3, P3 ;  /* 0x000000013d0a7824 */ /* 0x000fc600018e0603 */
[----:B------:R-:W-:Y:S04]  /*221e0*/  STL [R1+0x5048], R15 ;  /* 0x0050480f01007387 */ /* 0x000fe80000100800 */
[----:B------:R-:W3:Y:S04]  /*221f0*/  LDL.LU R61, [R1+0x1c0] ;  /* 0x0001c000013d7983 */ /* 0x000ee80000300800 */
[----:B------:R-:W-:Y:S04]  /*22200*/  STL [R1+0x5040], R14 ;  /* 0x0050400e01007387 */ /* 0x000fe80000100800 */
[----:B------:R0:W-:Y:S04]  /*22210*/  STL [R1+0x5034], R10 ;  /* 0x0050340a01007387 */ /* 0x0001e80000100800 */
[----:B0-----:R-:W3:Y:S01]  /*22220*/  LDL.LU R10, [R1+0x50] ;  /* 0x00005000010a7983 */ /* 0x001ee20000300800 */
[----:B-----5:R-:W-:Y:S01]  /*22230*/  IADD3 R15, P3, R11, R59, RZ ;  /* 0x0000003b0b0f7210 */ /* 0x020fe20007f7e0ff */
[----:B------:R-:W-:-:S04]  /*22240*/  IMAD.X R14, R58, 0x1, R2, P2 ;  /* 0x000000013a0e7824 */ /* 0x000fc800010e0602 */
[----:B------:R0:W-:Y:S04]  /*22250*/  STL [R1+0x503c], R15 ;  /* 0x00503c0f01007387 */ /* 0x0001e80000100800 */
[----:B------:R1:W-:Y:S01]  /*22260*/  STL [R1+0x5038], R14 ;  /* 0x0050380e01007387 */ /* 0x0003e20000100800 */
[----:B0-----:R-:W-:Y:S01]  /*22270*/  IADD3 R15, P2, R11, R60, RZ ;  /* 0x0000003c0b0f7210 */ /* 0x001fe20007f5e0ff */
[----:B------:R-:W-:-:S04]  /*22280*/  IMAD.X R11, R58, 0x1, R3, P1 ;  /* 0x000000013a0b7824 */ /* 0x000fc800008e0603 */
[----:B------:R-:W-:Y:S04]  /*22290*/  STL [R1+0x5030], R15 ;  /* 0x0050300f01007387 */ /* 0x000fe80000100800 */
[----:B------:R-:W5:Y:S01]  /*222a0*/  LDL.LU R58, [R1+0x1bc] ;  /* 0x0001bc00013a7983 */ /* 0x000f620000300800 */
[----:B-1----:R-:W-:-:S03]  /*222b0*/  IADD3 R14, P1, R9, R59, RZ ;  /* 0x0000003b090e7210 */ /* 0x002fc60007f3e0ff */
[----:B------:R0:W-:Y:S04]  /*222c0*/  STL [R1+0x5024], R11 ;  /* 0x0050240b01007387 */ /* 0x0001e80000100800 */
[----:B0-----:R-:W5:Y:S04]  /*222d0*/  LDL.LU R11, [R1+0x4c] ;  /* 0x00004c00010b7983 */ /* 0x001f680000300800 */
[----:B------:R0:W-:Y:S02]  /*222e0*/  STL [R1+0x502c], R14 ;  /* 0x00502c0e01007387 */ /* 0x0001e40000100800 */
[C---:B0-----:R-:W-:Y:S01]  /*222f0*/  IMAD.X R14, R6.reuse, 0x1, R2, P0 ;  /* 0x00000001060e7824 */ /* 0x041fe200000e0602 */
[----:B------:R-:W-:Y:S01]  /*22300*/  IADD3 R15, P0, R9, R60, RZ ;  /* 0x0000003c090f7210 */ /* 0x000fe20007f1e0ff */
[----:B------:R-:W-:-:S03]  /*22310*/  IMAD.X R9, R6, 0x1, R3, P6 ;  /* 0x0000000106097824 */ /* 0x000fc600030e0603 */
[----:B------:R-:W-:Y:S04]  /*22320*/  STL [R1+0x5028], R14 ;  /* 0x0050280e01007387 */ /* 0x000fe80000100800 */
[----:B------:R-:W-:Y:S04]  /*22330*/  STL [R1+0x5020], R15 ;  /* 0x0050200f01007387 */ /* 0x000fe80000100800 */
[----:B------:R-:W5:Y:S04]  /*22340*/  LDL.LU R6, [R1+0x1b8] ;  /* 0x0001b80001067983 */ /* 0x000f680000300800 */
[----:B------:R0:W-:Y:S04]  /*22350*/  STL [R1+0x5014], R9 ;  /* 0x0050140901007387 */ /* 0x0001e80000100800 */
[----:B0-----:R-:W5:Y:S01]  /*22360*/  LDL.LU R9, [R1+0x48] ;  /* 0x0000480001097983 */ /* 0x001f620000300800 */
[----:B--2---:R-:W-:-:S05]  /*22370*/  IADD3 R14, P6, R13, R59, RZ ;  /* 0x0000003b0d0e7210 */ /* 0x004fca0007fde0ff */
[----:B------:R0:W-:Y:S01]  /*22380*/  STL [R1+0x501c], R14 ;  /* 0x00501c0e01007387 */ /* 0x0001e20000100800 */
[C---:B----4-:R-:W-:Y:S01]  /*22390*/  IMAD.X R16, R8.reuse, 0x1, R2, P5 ;  /* 0x0000000108107824 */ /* 0x050fe200028e0602 */
[----:B------:R-:W-:Y:S01]  /*223a0*/  IADD3 R15, P5, R13, R60, RZ ;  /* 0x0000003c0d0f7210 */ /* 0x000fe20007fbe0ff */
[----:B0-----:R-:W-:-:S03]  /*223b0*/  IMAD.X R14, R8, 0x1, R3, P4 ;  /* 0x00000001080e7824 */ /* 0x001fc600020e0603 */
[----:B------:R-:W-:Y:S04]  /*223c0*/  STL [R1+0x5018], R16 ;  /* 0x0050181001007387 */ /* 0x000fe80000100800 */
[----:B------:R-:W-:Y:S04]  /*223d0*/  STL [R1+0x5010], R15 ;  /* 0x0050100f01007387 */ /* 0x000fe80000100800 */
[----:B------:R-:W2:Y:S04]  /*223e0*/  LDL.LU R8, [R1+0x1b4] ;  /* 0x0001b40001087983 */ /* 0x000ea80000300800 */
[----:B------:R0:W-:Y:S04]  /*223f0*/  STL [R1+0x5004], R14 ;  /* 0x0050040e01007387 */ /* 0x0001e80000100800 */
[----:B0-----:R-:W4:Y:S01]  /*22400*/  LDL.LU R14, [R1+0x44] ;  /* 0x00004400010e7983 */ /* 0x001f220000300800 */
[----:B------:R-:W-:-:S05]  /*22410*/  IADD3 R13, P4, R5, R59, RZ ;  /* 0x0000003b050d7210 */ /* 0x000fca0007f9e0ff */
[----:B------:R0:W-:Y:S02]  /*22420*/  STL [R1+0x500c], R13 ;  /* 0x00500c0d01007387 */ /* 0x0001e40000100800 */
[----:B0-----:R-:W-:Y:S01]  /*22430*/  IMAD.X R13, R7, 0x1, R2, P3 ;  /* 0x00000001070d7824 */ /* 0x001fe200018e0602 */
[----:B------:R-:W-:Y:S01]  /*22440*/  IADD3 R5, P3, R5, R60, RZ ;  /* 0x0000003c05057210 */ /* 0x000fe20007f7e0ff */
[----:B------:R-:W-:-:S03]  /*22450*/  IMAD.X R7, R7, 0x1, R3, P2 ;  /* 0x0000000107077824 */ /* 0x000fc600010e0603 */
[----:B------:R-:W-:Y:S04]  /*22460*/  STL [R1+0x5008], R13 ;  /* 0x0050080d01007387 */ /* 0x000fe80000100800 */
[----:B------:R0:W-:Y:S04]  /*22470*/  STL [R1+0x5000], R5 ;  /* 0x0050000501007387 */ /* 0x0001e80000100800 */
[----:B0-----:R-:W4:Y:S04]  /*22480*/  LDL.LU R5, [R1+0x1b0] ;  /* 0x0001b00001057983 */ /* 0x001f280000300800 */
[----:B------:R0:W-:Y:S04]  /*22490*/  STL [R1+0x4ff4], R7 ;  /* 0x004ff40701007387 */ /* 0x0001e80000100800 */
[----:B0-----:R-:W4:Y:S01]  /*224a0*/  LDL.LU R7, [R1+0x40] ;  /* 0x0000400001077983 */ /* 0x001f220000300800 */
[----:B---3--:R-:W-:-:S05]  /*224b0*/  IADD3 R13, P2, R12, R59, RZ ;  /* 0x0000003b0c0d7210 */ /* 0x008fca0007f5e0ff */
[----:B------:R0:W-:Y:S02]  /*224c0*/  STL [R1+0x4ffc], R13 ;  /* 0x004ffc0d01007387 */ /* 0x0001e40000100800 */
[----:B0-----:R-:W-:Y:S01]  /*224d0*/  IMAD.X R13, R4, 0x1, R2, P1 ;  /* 0x00000001040d7824 */ /* 0x001fe200008e0602 */
[----:B------:R-:W-:Y:S01]  /*224e0*/  IADD3 R12, P1, R12, R60, RZ ;  /* 0x0000003c0c0c7210 */ /* 0x000fe20007f3e0ff */
[----:B------:R-:W-:-:S03]  /*224f0*/  IMAD.X R4, R4, 0x1, R3, P0 ;  /* 0x0000000104047824 */ /* 0x000fc600000e0603 */
[----:B------:R0:W-:Y:S04]  /*22500*/  STL [R1+0x4ff8], R13 ;  /* 0x004ff80d01007387 */ /* 0x0001e80000100800 */
[----:B0-----:R-:W3:Y:S04]  /*22510*/  LDL.LU R13, [R1+0x1ac] ;  /* 0x0001ac00010d7983 */ /* 0x001ee80000300800 */
[----:B------:R0:W-:Y:S04]  /*22520*/  STL [R1+0x4ff0], R12 ;  /* 0x004ff00c01007387 */ /* 0x0001e80000100800 */
[----:B------:R1:W-:Y:S01]  /*22530*/  STL [R1+0x4fe4], R4 ;  /* 0x004fe40401007387 */ /* 0x0003e20000100800 */
[----:B0-----:R-:W-:-:S03]  /*22540*/  IADD3 R12, P0, R61, R59, RZ ;  /* 0x0000003b3d0c7210 */ /* 0x001fc60007f1e0ff */
[----:B-1----:R-:W3:Y:S01]  /*22550*/  LDL.LU R4, [R1+0x3c] ;  /* 0x00003c0001047983 */ /* 0x002ee20000300800 */
[----:B------:R-:W-:-:S03]  /*22560*/  IMAD.X R15, R10, 0x1, R2, P6 ;  /* 0x000000010a0f7824 */ /* 0x000fc600030e0602 */
[----:B------:R0:W-:Y:S02]  /*22570*/  STL [R1+0x4fec], R12 ;  /* 0x004fec0c01007387 */ /* 0x0001e40000100800 */
[----:B0-----:R-:W-:Y:S02]  /*22580*/  IADD3 R12, P6, R61, R60, RZ ;  /* 0x0000003c3d0c7210 */ /* 0x001fe40007fde0ff */
[----:B------:R-:W3:Y:S04]  /*22590*/  LDL.LU R61, [R1+0x1a8] ;  /* 0x0001a800013d7983 */ /* 0x000ee80000300800 */
[----:B------:R-:W-:Y:S04]  /*225a0*/  STL [R1+0x4fe8], R15 ;  /* 0x004fe80f01007387 */ /* 0x000fe80000100800 */
[----:B------:R0:W-:Y:S04]  /*225b0*/  STL [R1+0x4fe0], R12 ;  /* 0x004fe00c01007387 */ /* 0x0001e80000100800 */
[----:B0-----:R-:W3:Y:S01]  /*225c0*/  LDL.LU R12, [R1+0x38] ;  /* 0x00003800010c7983 */ /* 0x001ee20000300800 */
[----:B------:R-:W-:Y:S01]  /*225d0*/  IMAD.X R15, R10, 0x1, R3, P5 ;  /* 0x000000010a0f7824 */ /* 0x000fe200028e0603 */
[----:B-----5:R-:W-:Y:S01]  /*225e0*/  IADD3 R10, P5, R58, R59, RZ ;  /* 0x0000003b3a0a7210 */ /* 0x020fe20007fbe0ff */
[----:B------:R-:W-:-:S03]  /*225f0*/  IMAD.X R16, R11, 0x1, R2, P4 ;  /* 0x000000010b107824 */ /* 0x000fc600020e0602 */
[----:B------:R0:W-:Y:S04]  /*22600*/  STL [R1+0x4fd4], R15 ;  /* 0x004fd40f01007387 */ /* 0x0001e80000100800 */
[----:B------:R1:W-:Y:S01]  /*22610*/  STL [R1+0x4fdc], R10 ;  /* 0x004fdc0a01007387 */ /* 0x0003e20000100800 */
[----:B0-----:R-:W-:-:S03]  /*22620*/  IADD3 R15, P4, R58, R60, RZ ;  /* 0x0000003c3a0f7210 */ /* 0x001fc60007f9e0ff */
[----:B-1----:R-:W5:Y:S04]  /*22630*/  LDL.LU R10, [R1+0x1a4] ;  /* 0x0001a400010a7983 */ /* 0x002f680000300800 */
[----:B------:R0:W-:Y:S04]  /*22640*/  STL [R1+0x4fd8], R16 ;  /* 0x004fd81001007387 */ /* 0x0001e80000100800 */
[----:B------:R-:W5:Y:S01]  /*22650*/  LDL.LU R58, [R1+0x34] ;  /* 0x00003400013a7983 */ /* 0x000f620000300800 */
[----:B------:R-:W-:-:S03]  /*22660*/  IMAD.X R11, R11, 0x1, R3, P3 ;  /* 0x000000010b0b7824 */ /* 0x000fc600018e0603 */
[----:B------:R1:W-:Y:S01]  /*22670*/  STL [R1+0x4fd0], R15 ;  /* 0x004fd00f01007387 */ /* 0x0003e20000100800 */
[----:B0-----:R-:W-:-:S03]  /*22680*/  IADD3 R16, P3, R6, R59, RZ ;  /* 0x0000003b06107210 */ /* 0x001fc60007f7e0ff */
[----:B------:R0:W-:Y:S01]  /*22690*/  STL [R1+0x4fc4], R11 ;  /* 0x004fc40b01007387 */ /* 0x0001e20000100800 */
[----:B-1----:R-:W-:-:S03]  /*226a0*/  IMAD.X R15, R9, 0x1, R2, P2 ;  /* 0x00000001090f7824 */ /* 0x002fc600010e0602 */
[----:B0-----:R-:W5:Y:S04]  /*226b0*/  LDL.LU R11, [R1+0x1a0] ;  /* 0x0001a000010b7983 */ /* 0x001f680000300800 */
[----:B------:R0:W-:Y:S04]  /*226c0*/  STL [R1+0x4fcc], R16 ;  /* 0x004fcc1001007387 */ /* 0x0001e80000100800 */
[----:B------:R1:W-:Y:S01]  /*226d0*/  STL [R1+0x4fc8], R15 ;  /* 0x004fc80f01007387 */ /* 0x0003e20000100800 */
[----:B0-----:R-:W-:-:S03]  /*226e0*/  IADD3 R16, P2, R6, R60, RZ ;  /* 0x0000003c06107210 */ /* 0x001fc60007f5e0ff */
[----:B------:R-:W5:Y:S01]  /*226f0*/  LDL.LU R6, [R1+0x30] ;  /* 0x0000300001067983 */ /* 0x000f620000300800 */
[----:B-1----:R-:W-:-:S03]  /*22700*/  IMAD.X R15, R9, 0x1, R3, P1 ;  /* 0x00000001090f7824 */ /* 0x002fc600008e0603 */
[----:B------:R4:W-:Y:S04]  /*22710*/  STL [R1+0x4fc0], R16 ;  /* 0x004fc01001007387 */ /* 0x0009e80000100800 */
[----:B------:R-:W-:Y:S01]  /*22720*/  STL [R1+0x4fb4], R15 ;  /* 0x004fb40f01007387 */ /* 0x000fe20000100800 */
[----:B--2---:R-:W-:-:S05]  /*22730*/  IADD3 R9, P1, R8, R59, RZ ;  /* 0x0000003b08097210 */ /* 0x004fca0007f3e0ff */
[----:B------:R0:W-:Y:S01]  /*22740*/  STL [R1+0x4fbc], R9 ;  /* 0x004fbc0901007387 */ /* 0x0001e20000100800 */
[----:B----4-:R-:W-:-:S03]  /*22750*/  IMAD.X R16, R14, 0x1, R2, P0 ;  /* 0x000000010e107824 */ /* 0x010fc600000e0602 */
[----:B0-----:R-:W2:Y:S01]  /*22760*/  LDL.LU R9, [R1+0x19c] ;  /* 0x00019c0001097983 */ /* 0x001ea20000300800 */
[----:B------:R-:W-:-:S03]  /*22770*/  IADD3 R15, P0, R8, R60, RZ ;  /* 0x0000003c080f7210 */ /* 0x000fc60007f1e0ff */
[----:B------:R0:W-:Y:S04]  /*22780*/  STL [R1+0x4fb8], R16 ;  /* 0x004fb81001007387 */ /* 0x0001e80000100800 */
[----:B------:R-:W4:Y:S01]  /*22790*/  LDL.LU R8, [R1+0x2c] ;  /* 0x00002c0001087983 */ /* 0x000f220000300800 */
[----:B------:R-:W-:-:S03]  /*227a0*/  IMAD.X R14, R14, 0x1, R3, P6 ;  /* 0x000000010e0e7824 */ /* 0x000fc600030e0603 */
[----:B------:R1:W-:Y:S04]  /*227b0*/  STL [R1+0x4fb0], R15 ;  /* 0x004fb00f01007387 */ /* 0x0003e80000100800 */
[----:B------:R1:W-:Y:S01]  /*227c0*/  STL [R1+0x4fa4], R14 ;  /* 0x004fa40e01007387 */ /* 0x0003e20000100800 */
[----:B0-----:R-:W-:-:S05]  /*227d0*/  IADD3 R16, P6, R5, R59, RZ ;  /* 0x0000003b05107210 */ /* 0x001fca0007fde0ff */
[----:B------:R-:W-:Y:S01]  /*227e0*/  STL [R1+0x4fac], R16 ;  /* 0x004fac1001007387 */ /* 0x000fe20000100800 */
[----:B-1----:R-:W-:Y:S01]  /*227f0*/  IMAD.X R15, R7, 0x1, R2, P5 ;  /* 0x00000001070f7824 */ /* 0x002fe200028e0602 */
[----:B------:R-:W-:Y:S02]  /*22800*/  IADD3 R14, P5, R5, R60, RZ ;  /* 0x0000003c050e7210 */ /* 0x000fe40007fbe0ff */
[----:B------:R-:W4:Y:S04]  /*22810*/  LDL.LU R5, [R1+0x198] ;  /* 0x0001980001057983 */ /* 0x000f280000300800 */
[----:B------:R0:W-:Y:S04]  /*22820*/  STL [R1+0x4fa8], R15 ;  /* 0x004fa80f01007387 */ /* 0x0001e80000100800 */
[----:B------:R3:W-:Y:S01]  /*22830*/  STL [R1+0x4fa0], R14 ;  /* 0x004fa00e01007387 */ /* 0x0007e20000100800 */
[----:B0-----:R-:W-:-:S03]  /*22840*/  IMAD.X R15, R7, 0x1, R3, P4 ;  /* 0x00000001070f7824 */ /* 0x001fc600020e0603 */
[----:B------:R-:W4:Y:S04]  /*22850*/  LDL.LU R7, [R1+0x28] ;  /* 0x0000280001077983 */ /* 0x000f280000300800 */
[----:B------:R0:W-:Y:S01]  /*22860*/  STL [R1+0x4f94], R15 ;  /* 0x004f940f01007387 */ /* 0x0001e20000100800 */
[----:B---3--:R-:W-:-:S05]  /*22870*/  IADD3 R14, P4, R13, R59, RZ ;  /* 0x0000003b0d0e7210 */ /* 0x008fca0007f9e0ff */
[----:B------:R1:W-:Y:S01]  /*22880*/  STL [R1+0x4f9c], R14 ;  /* 0x004f9c0e01007387 */ /* 0x0003e20000100800 */
[C---:B------:R-:W-:Y:S01]  /*22890*/  IMAD.X R16, R4.reuse, 0x1, R2, P3 ;  /* 0x0000000104107824 */ /* 0x040fe200018e0602 */
[----:B0-----:R-:W-:Y:S01]  /*228a0*/  IADD3 R15, P3, R13, R60, RZ ;  /* 0x0000003c0d0f7210 */ /* 0x001fe20007f7e0ff */
[----:B-1----:R-:W-:-:S03]  /*228b0*/  IMAD.X R14, R4, 0x1, R3, P2 ;  /* 0x00000001040e7824 */ /* 0x002fc600010e0603 */
[----:B------:R-:W-:Y:S04]  /*228c0*/  STL [R1+0x4f98], R16 ;  /* 0x004f981001007387 */ /* 0x000fe80000100800 */
[----:B------:R-:W-:Y:S04]  /*228d0*/  STL [R1+0x4f90], R15 ;  /* 0x004f900f01007387 */ /* 0x000fe80000100800 */
[----:B------:R-:W3:Y:S01]  /*228e0*/  LDL.LU R4, [R1+0x194] ;  /* 0x0001940001047983 */ /* 0x000ee20000300800 */
[----:B------:R-:W-:-:S03]  /*228f0*/  IADD3 R13, P2, R61, R59, RZ ;  /* 0x0000003b3d0d7210 */ /* 0x000fc60007f5e0ff */
[----:B------:R0:W-:Y:S04]  /*22900*/  STL [R1+0x4f84], R14 ;  /* 0x004f840e01007387 */ /* 0x0001e80000100800 */
[----:B------:R1:W-:Y:S01]  /*22910*/  STL [R1+0x4f8c], R13 ;  /* 0x004f8c0d01007387 */ /* 0x0003e20000100800 */
[C---:B0-----:R-:W-:Y:S01]  /*22920*/  IMAD.X R14, R12.reuse, 0x1, R2, P1 ;  /* 0x000000010c0e7824 */ /* 0x041fe200008e0602 */
[----:B-1----:R-:W-:Y:S02]  /*22930*/  IADD3 R13, P1, R61, R60, RZ ;  /* 0x0000003c3d0d7210 */ /* 0x002fe40007f3e0ff */
[----:B------:R-:W3:Y:S04]  /*22940*/  LDL.LU R61, [R1+0x24] ;  /* 0x00002400013d7983 */ /* 0x000ee80000300800 */
[----:B------:R0:W-:Y:S04]  /*22950*/  STL [R1+0x4f88], R14 ;  /* 0x004f880e01007387 */ /* 0x0001e80000100800 */
[----:B------:R5:W-:Y:S01]  /*22960*/  STL [R1+0x4f80], R13 ;  /* 0x004f800d01007387 */ /* 0x000be20000100800 */
[----:B0-----:R-:W-:Y:S01]  /*22970*/  IMAD.X R14, R12, 0x1, R3, P0 ;  /* 0x000000010c0e7824 */ /* 0x001fe200000e0603 */
[----:B-----5:R-:W-:-:S04]  /*22980*/  IADD3 R13, P0, R10, R59, RZ ;  /* 0x0000003b0a0d7210 */ /* 0x020fc80007f1e0ff */
[----:B------:R-:W-:Y:S04]  /*22990*/  STL [R1+0x4f74], R14 ;  /* 0x004f740e01007387 */ /* 0x000fe80000100800 */
[----:B------:R-:W-:Y:S01]  /*229a0*/  STL [R1+0x4f7c], R13 ;  /* 0x004f7c0d01007387 */ /* 0x000fe20000100800 */
[----:B------:R-:W-:Y:S01]  /*229b0*/  IMAD.X R12, R58, 0x1, R2, P6 ;  /* 0x000000013a0c7824 */ /* 0x000fe200030e0602 */
[----:B------:R-:W-:Y:S02]  /*229c0*/  IADD3 R10, P6, R10, R60, RZ ;  /* 0x0000003c0a0a7210 */ /* 0x000fe40007fde0ff */
[----:B------:R-:W5:Y:S04]  /*229d0*/  LDL.LU R17, [R1+0x190] ;  /* 0x0001900001117983 */ /* 0x000f680000300800 */
[----:B------:R0:W-:Y:S04]  /*229e0*/  STL [R1+0x4f78], R12 ;  /* 0x004f780c01007387 */ /* 0x0001e80000100800 */
[----:B------:R1:W-:Y:S01]  /*229f0*/  STL [R1+0x4f70], R10 ;  /* 0x004f700a01007387 */ /* 0x0003e20000100800 */
[----:B0-----:R-:W-:-:S03]  /*22a00*/  IMAD.X R12, R58, 0x1, R3, P5 ;  /* 0x000000013a0c7824 */ /* 0x001fc600028e0603 */
[----:B------:R-:W5:Y:S01]  /*22a10*/  LDL.LU R58, [R1+0x20] ;  /* 0x00002000013a7983 */ /* 0x000f620000300800 */
[----:B-1----:R-:W-:-:S03]  /*22a20*/  IADD3 R10, P5, R11, R59, RZ ;  /* 0x0000003b0b0a7210 */ /* 0x002fc60007fbe0ff */
[----:B------:R0:W-:Y:S04]  /*22a30*/  STL [R1+0x4f64], R12 ;  /* 0x004f640c01007387 */ /* 0x0001e80000100800 */
[----:B------:R1:W-:Y:S01]  /*22a40*/  STL [R1+0x4f6c], R10 ;  /* 0x004f6c0a01007387 */ /* 0x0003e20000100800 */
[----:B0-----:R-:W-:Y:S01]  /*22a50*/  IMAD.X R12, R6, 0x1, R2, P4 ;  /* 0x00000001060c7824 */ /* 0x001fe200020e0602 */
[----:B-1----:R-:W-:-:S04]  /*22a60*/  IADD3 R10, P4, R11, R60, RZ ;  /* 0x0000003c0b0a7210 */ /* 0x002fc80007f9e0ff */
[----:B------:R-:W-:Y:S04]  /*22a70*/  STL [R1+0x4f68], R12 ;  /* 0x004f680c01007387 */ /* 0x000fe80000100800 */
[----:B------:R-:W5:Y:S04]  /*22a80*/  LDL.LU R16, [R1+0x18c] ;  /* 0x00018c0001107983 */ /* 0x000f680000300800 */
[----:B------:R-:W-:Y:S04]  /*22a90*/  STL [R1+0x4f60], R10 ;  /* 0x004f600a01007387 */ /* 0x000fe80000100800 */
[----:B------:R-:W5:Y:S01]  /*22aa0*/  LDL.LU R15, [R1+0x1c] ;  /* 0x00001c00010f7983 */ /* 0x000f620000300800 */
[----:B------:R-:W-:-:S05]  /*22ab0*/  IMAD.X R6, R6, 0x1, R3, P3 ;  /* 0x0000000106067824 */ /* 0x000fca00018e0603 */
[----:B------:R0:W-:Y:S04]  /*22ac0*/  STL [R1+0x4f54], R6 ;  /* 0x004f540601007387 */ /* 0x0001e80000100800 */
[----:B0-----:R-:W5:Y:S01]  /*22ad0*/  LDL.LU R6, [R1+0x188] ;  /* 0x0001880001067983 */ /* 0x001f620000300800 */
[----:B--2---:R-:W-:-:S05]  /*22ae0*/  IADD3 R11, P3, R9, R59, RZ ;  /* 0x0000003b090b7210 */ /* 0x004fca0007f7e0ff */
[----:B------:R-:W-:Y:S01]  /*22af0*/  STL [R1+0x4f5c], R11 ;  /* 0x004f5c0b01007387 */ /* 0x000fe20000100800 */
[----:B----4-:R-:W-:-:S03]  /*22b00*/  IMAD.X R10, R8, 0x1, R2, P2 ;  /* 0x00000001080a7824 */ /* 0x010fc600010e0602 */
[----:B------:R-:W2:Y:S04]  /*22b10*/  LDL.LU R14, [R1+0x18] ;  /* 0x00001800010e7983 */ /* 0x000ea80000300800 */
[----:B------:R0:W-:Y:S02]  /*22b20*/  STL [R1+0x4f58], R10 ;  /* 0x004f580a01007387 */ /* 0x0001e40000100800 */
[----:B0-----:R-:W-:Y:S01]  /*22b30*/  IADD3 R10, P2, R9, R60, RZ ;  /* 0x0000003c090a7210 */ /* 0x001fe20007f5e0ff */
[----:B------:R-:W-:-:S04]  /*22b40*/  IMAD.X R9, R8, 0x1, R3, P1 ;  /* 0x0000000108097824 */ /* 0x000fc800008e0603 */
[----:B------:R-:W-:Y:S04]  /*22b50*/  STL [R1+0x4f50], R10 ;  /* 0x004f500a01007387 */ /* 0x000fe80000100800 */
[----:B------:R-:W4:Y:S04]  /*22b60*/  LDL.LU R13, [R1+0x184] ;  /* 0x00018400010d7983 */ /* 0x000f280000300800 */
[----:B------:R-:W-:Y:S04]  /*22b70*/  STL [R1+0x4f44], R9 ;  /* 0x004f440901007387 */ /* 0x000fe80000100800 */
[----:B------:R-:W4:Y:S01]  /*22b80*/  LDL.LU R12, [R1+0x14] ;  /* 0x00001400010c7983 */ /* 0x000f220000300800 */
[----:B------:R-:W-:-:S05]  /*22b90*/  IADD3 R8, P1, R5, R59, RZ ;  /* 0x0000003b05087210 */ /* 0x000fca0007f3e0ff */
[----:B------:R0:W-:Y:S04]  /*22ba0*/  STL [R1+0x4f4c], R8 ;  /* 0x004f4c0801007387 */ /* 0x0001e80000100800 */
[----:B------:R-:W4:Y:S01]  /*22bb0*/  LDL.LU R11, [R1+0x180] ;  /* 0x00018000010b7983 */ /* 0x000f220000300800 */
[----:B0-----:R-:W-:-:S05]  /*22bc0*/  IMAD.X R8, R7, 0x1, R2, P0 ;  /* 0x0000000107087824 */ /* 0x001fca00000e0602 */
[----:B------:R0:W-:Y:S04]  /*22bd0*/  STL [R1+0x4f48], R8 ;  /* 0x004f480801007387 */ /* 0x0001e80000100800 */
[----:B------:R-:W4:Y:S01]  /*22be0*/  LDL.LU R10, [R1+0x10] ;  /* 0x00001000010a7983 */ /* 0x000f220000300800 */
[----:B------:R-:W-:Y:S01]  /*22bf0*/  IADD3 R5, P0, R5, R60, RZ ;  /* 0x0000003c05057210 */ /* 0x000fe20007f1e0ff */
[----:B------:R-:W-:-:S04]  /*22c00*/  IMAD.X R7, R7, 0x1, R3, P6 ;  /* 0x0000000107077824 */ /* 0x000fc800030e0603 */
[----:B------:R3:W-:Y:S04]  /*22c10*/  STL [R1+0x4f40], R5 ;  /* 0x004f400501007387 */ /* 0x0007e80000100800 */
[----:B------:R-:W4:Y:S04]  /*22c20*/  LDL.LU R9, [R1+0x17c] ;  /* 0x00017c0001097983 */ /* 0x000f280000300800 */
[----:B------:R1:W-:Y:S04]  /*22c30*/  STL [R1+0x4f34], R7 ;  /* 0x004f340701007387 */ /* 0x0003e80000100800 */
[----:B0-----:R-:W4:Y:S01]  /*22c40*/  LDL.LU R8, [R1+0xc] ;  /* 0x00000c0001087983 */ /* 0x001f220000300800 */
[----:B---3--:R-:W-:-:S05]  /*22c50*/  IADD3 R5, P6, R4, R59, RZ ;  /* 0x0000003b04057210 */ /* 0x008fca0007fde0ff */
[----:B------:R0:W-:Y:S04]  /*22c60*/  STL [R1+0x4f3c], R5 ;  /* 0x004f3c0501007387 */ /* 0x0001e80000100800 */
[----:B-1----:R-:W3:Y:S01]  /*22c70*/  LDL.LU R7, [R1+0x178] ;  /* 0x0001780001077983 */ /* 0x002ee20000300800 */
[----:B0-----:R-:W-:Y:S01]  /*22c80*/  IMAD.X R5, R61, 0x1, R2, P5 ;  /* 0x000000013d057824 */ /* 0x001fe200028e0602 */
[----:B------:R-:W-:-:S04]  /*22c90*/  IADD3 R4, P5, R4, R60, RZ ;  /* 0x0000003c04047210 */ /* 0x000fc80007fbe0ff */
[----:B------:R0:W-:Y:S04]  /*22ca0*/  STL [R1+0x4f38], R5 ;  /* 0x004f380501007387 */ /* 0x0001e80000100800 */
[----:B0-----:R-:W3:Y:S04]  /*22cb0*/  LDL.LU R5, [R1+0x8] ;  /* 0x0000080001057983 */ /* 0x001ee80000300800 */
[----:B------:R0:W-:Y:S02]  /*22cc0*/  STL [R1+0x4f30], R4 ;  /* 0x004f300401007387 */ /* 0x0001e40000100800 */
[----:B0-----:R-:W-:-:S02]  /*22cd0*/  IMAD.X R4, R61, 0x1, R3, P4 ;  /* 0x000000013d047824 */ /* 0x001fc400020e0603 */
[----:B------:R-:W3:Y:S04]  /*22ce0*/  LDL.LU R61, [R1+0x174] ;  /* 0x00017400013d7983 */ /* 0x000ee80000300800 */
[----:B------:R0:W-:Y:S04]  /*22cf0*/  STL [R1+0x4f24], R4 ;  /* 0x004f240401007387 */ /* 0x0001e80000100800 */
[----:B0-----:R-:W3:Y:S01]  /*22d00*/  LDL.LU R4, [R1+0x4] ;  /* 0x0000040001047983 */ /* 0x001ee20000300800 */
[----:B-----5:R-:W-:-:S05]  /*22d10*/  IADD3 R18, P4, R17, R59, RZ ;  /* 0x0000003b11127210 */ /* 0x020fca0007f9e0ff */
[----:B------:R0:W-:Y:S02]  /*22d20*/  STL [R1+0x4f2c], R18 ;  /* 0x004f2c1201007387 */ /* 0x0001e40000100800 */
[----:B0-----:R-:W-:Y:S01]  /*22d30*/  IMAD.X R18, R58, 0x1, R2, P3 ;  /* 0x000000013a127824 */ /* 0x001fe200018e0602 */
[----:B------:R-:W-:-:S04]  /*22d40*/  IADD3 R17, P3, R17, R60, RZ ;  /* 0x0000003c11117210 */ /* 0x000fc80007f7e0ff */
[----:B------:R0:W-:Y:S04]  /*22d50*/  STL [R1+0x4f28], R18 ;  /* 0x004f281201007387 */ /* 0x0001e80000100800 */
[----:B0-----:R-:W5:Y:S04]  /*22d60*/  LDL.LU R18, [R1+0x5bcc] ;  /* 0x005bcc0001127983 */ /* 0x001f680000300800 */
[----:B------:R0:W-:Y:S02]  /*22d70*/  STL [R1+0x4f20], R17 ;  /* 0x004f201101007387 */ /* 0x0001e40000100800 */
[----:B0-----:R-:W-:-:S02]  /*22d80*/  IMAD.X R17, R58, 0x1, R3, P2 ;  /* 0x000000013a117824 */ /* 0x001fc400010e0603 */
[----:B------:R-:W5:Y:S04]  /*22d90*/  LDL.LU R58, [R1] ;  /* 0x00000000013a7983 */ /* 0x000f680000300800 */
[----:B------:R0:W-:Y:S02]  /*22da0*/  STL [R1+0x4f14], R17 ;  /* 0x004f141101007387 */ /* 0x0001e40000100800 */
[----:B0-----:R-:W-:-:S05]  /*22db0*/  IADD3 R17, P2, R16, R59, RZ ;  /* 0x0000003b10117210 */ /* 0x001fca0007f5e0ff */
[----:B------:R0:W-:Y:S02]  /*22dc0*/  STL [R1+0x4f1c], R17 ;  /* 0x004f1c1101007387 */ /* 0x0001e40000100800 */
[C---:B0-----:R-:W-:Y:S01]  /*22dd0*/  IMAD.X R17, R15.reuse, 0x1, R2, P1 ;  /* 0x000000010f117824 */ /* 0x041fe200008e0602 */
[----:B------:R-:W-:Y:S01]  /*22de0*/  IADD3 R16, P1, R16, R60, RZ ;  /* 0x0000003c10107210 */ /* 0x000fe20007f3e0ff */
[----:B------:R-:W-:-:S03]  /*22df0*/  IMAD.X R15, R15, 0x1, R3, P0 ;  /* 0x000000010f0f7824 */ /* 0x000fc600000e0603 */
[----:B------:R0:W-:Y:S04]  /*22e00*/  STL [R1+0x4f18], R17 ;  /* 0x004f181101007387 */ /* 0x0001e80000100800 */
[----:B0-----:R-:W5:Y:S04]  /*22e10*/  LDL.LU R17, [R1+0x5bc8] ;  /* 0x005bc80001117983 */ /* 0x001f680000300800 */
[----:B------:R0:W-:Y:S04]  /*22e20*/  STL [R1+0x4f10], R16 ;  /* 0x004f101001007387 */ /* 0x0001e80000100800 */
[----:B0-----:R-:W5:Y:S04]  /*22e30*/  LDL.LU R16, [R1+0x5bc4] ;  /* 0x005bc40001107983 */ /* 0x001f680000300800 */
[----:B------:R0:W-:Y:S02]  /*22e40*/  STL [R1+0x4f04], R15 ;  /* 0x004f040f01007387 */ /* 0x0001e40000100800 */
[----:B0-----:R-:W-:-:S05]  /*22e50*/  IADD3 R15, P0, R6, R59, RZ ;  /* 0x0000003b060f7210 */ /* 0x001fca0007f1e0ff */
[----:B------:R2:W-:Y:S02]  /*22e60*/  STL [R1+0x4f0c], R15 ;  /* 0x004f0c0f01007387 */ /* 0x0005e40000100800 */
[----:B--2---:R-:W-:Y:S01]  /*22e70*/  IMAD.X R15, R14, 0x1, R2, P6 ;  /* 0x000000010e0f7824 */ /* 0x004fe200030e0602 */
[----:B------:R-:W-:Y:S01]  /*22e80*/  IADD3 R6, P6, R6, R60, RZ ;  /* 0x0000003c06067210 */ /* 0x000fe20007fde0ff */
[----:B------:R-:W-:-:S03]  /*22e90*/  IMAD.X R14, R14, 0x1, R3, P5 ;  /* 0x000000010e0e7824 */ /* 0x000fc600028e0603 */
[----:B------:R0:W-:Y:S04]  /*22ea0*/  STL [R1+0x4f08], R15 ;  /* 0x004f080f01007387 */ /* 0x0001e80000100800 */
[----:B0-----:R-:W2:Y:S04]  /*22eb0*/  LDL.LU R15, [R1+0x5bc0] ;  /* 0x005bc000010f7983 */ /* 0x001ea80000300800 */
[----:B------:R0:W-:Y:S04]  /*22ec0*/  STL [R1+0x4f00], R6 ;  /* 0x004f000601007387 */ /* 0x0001e80000100800 */
[----:B0-----:R-:W2:Y:S04]  /*22ed0*/  LDL.LU R6, [R1+0x168] ;  /* 0x0001680001067983 */ /* 0x001ea80000300800 */
[----:B------:R4:W-:Y:S02]  /*22ee0*/  STL [R1+0x4ef4], R14 ;  /* 0x004ef40e01007387 */ /* 0x0009e40000100800 */
[----:B----4-:R-:W-:-:S05]  /*22ef0*/  IADD3 R14, P5, R13, R59, RZ ;  /* 0x0000003b0d0e7210 */ /* 0x010fca0007fbe0ff */
[----:B------:R0:W-:Y:S02]  /*22f00*/  STL [R1+0x4efc], R14 ;  /* 0x004efc0e01007387 */ /* 0x0001e40000100800 */
[C---:B0-----:R-:W-:Y:S01]  /*22f10*/  IMAD.X R14, R12.reuse, 0x1, R2, P4 ;  /* 0x000000010c0e7824 */ /* 0x041fe200020e0602 */
[----:B------:R-:W-:Y:S01]  /*22f20*/  IADD3 R13, P4, R13, R60, RZ ;  /* 0x0000003c0d0d7210 */ /* 0x000fe20007f9e0ff */
[----:B------:R-:W-:-:S03]  /*22f30*/  IMAD.X R12, R12, 0x1, R3, P3 ;  /* 0x000000010c0c7824 */ /* 0x000fc600018e0603 */
[----:B------:R0:W-:Y:S04]  /*22f40*/  STL [R1+0x4ef8], R14 ;  /* 0x004ef80e01007387 */ /* 0x0001e80000100800 */
[----:B0-----:R-:W4:Y:S04]  /*22f50*/  LDL.LU R14, [R1+0x5bbc] ;  /* 0x005bbc00010e7983 */ /* 0x001f280000300800 */
[----:B------:R0:W-:Y:S04]  /*22f60*/  STL [R1+0x4ef0], R13 ;  /* 0x004ef00d01007387 */ /* 0x0001e80000100800 */
[----:B0-----:R-:W4:Y:S04]  /*22f70*/  LDL.LU R13, [R1+0x5bb8] ;  /* 0x005bb800010d7983 */ /* 0x001f280000300800 */
[----:B------:R0:W-:Y:S02]  /*22f80*/  STL [R1+0x4ee4], R12 ;  /* 0x004ee40c01007387 */ /* 0x0001e40000100800 */
[----:B0-----:R-:W-:-:S05]  /*22f90*/  IADD3 R12, P3, R11, R59, RZ ;  /* 0x0000003b0b0c7210 */ /* 0x001fca0007f7e0ff */
        /* <DEDUP_REMOVED lines=27> */
[----:B0-----:R-:W3:Y:S04]  /*23150*/  LDL.LU R7, [R1+0x5ba0] ;  /* 0x005ba00001077983 */ /* 0x001ee80000300800 */
[----:B------:R0:W-:Y:S02]  /*23160*/  STL [R1+0x4eb4], R5 ;  /* 0x004eb40501007387 */ /* 0x0001e40000100800 */
[----:B0-----:R-:W-:-:S05]  /*23170*/  IADD3 R5, P4, R61, R59, RZ ;  /* 0x0000003b3d057210 */ /* 0x001fca0007f9e0ff */
[----:B------:R0:W-:Y:S02]  /*23180*/  STL [R1+0x4ebc], R5 ;  /* 0x004ebc0501007387 */ /* 0x0001e40000100800 */
[----:B0-----:R-:W-:Y:S01]  /*23190*/  IMAD.X R5, R4, 0x1, R2, P3 ;  /* 0x0000000104057824 */ /* 0x001fe200018e0602 */
[----:B------:R-:W-:-:S04]  /*231a0*/  IADD3 R61, P3, R61, R60, RZ ;  /* 0x0000003c3d3d7210 */ /* 0x000fc80007f7e0ff */
[----:B------:R0:W-:Y:S04]  /*231b0*/  STL [R1+0x4eb8], R5 ;  /* 0x004eb80501007387 */ /* 0x0001e80000100800 */
[----:B0-----:R-:W4:Y:S04]  /*231c0*/  LDL.LU R5, [R1+0x5b9c] ;  /* 0x005b9c0001057983 */ /* 0x001f280000300800 */
[----:B------:R0:W-:Y:S04]  /*231d0*/  STL [R1+0x4eb0], R61 ;  /* 0x004eb03d01007387 */ /* 0x0001e80000100800 */
[----:B0-----:R-:W5:Y:S01]  /*231e0*/  LDL.LU R61, [R1+0x5b98] ;  /* 0x005b9800013d7983 */ /* 0x001f620000300800 */
[----:B------:R-:W-:-:S05]  /*231f0*/  IMAD.X R4, R4, 0x1, R3, P2 ;  /* 0x0000000104047824 */ /* 0x000fca00010e0603 */
[----:B------:R5:W-:Y:S02]  /*23200*/  STL [R1+0x4ea4], R4 ;  /* 0x004ea40401007387 */ /* 0x000be40000100800 */
[----:B-----5:R-:W-:-:S05]  /*23210*/  IADD3 R4, P2, R61, R59, RZ ;  /* 0x0000003b3d047210 */ /* 0x020fca0007f5e0ff */
[----:B------:R0:W-:Y:S02]  /*23220*/  STL [R1+0x4eac], R4 ;  /* 0x004eac0401007387 */ /* 0x0001e40000100800 */
[----:B0-----:R-:W-:Y:S01]  /*23230*/  IMAD.X R4, R58, 0x1, R2, P1 ;  /* 0x000000013a047824 */ /* 0x001fe200008e0602 */
[----:B------:R-:W-:-:S04]  /*23240*/  IADD3 R61, P1, R61, R60, RZ ;  /* 0x0000003c3d3d7210 */ /* 0x000fc80007f3e0ff */
[----:B------:R0:W-:Y:S04]  /*23250*/  STL [R1+0x4ea8], R4 ;  /* 0x004ea80401007387 */ /* 0x0001e80000100800 */
[----:B0-----:R-:W5:Y:S04]  /*23260*/  LDL.LU R4, [R1+0x5b94] ;  /* 0x005b940001047983 */ /* 0x001f680000300800 */
[----:B------:R0:W-:Y:S04]  /*23270*/  STL [R1+0x4ea0], R61 ;  /* 0x004ea03d01007387 */ /* 0x0001e80000100800 */
[----:B0-----:R-:W2:Y:S01]  /*23280*/  LDL.LU R61, [R1+0x5b90] ;  /* 0x005b9000013d7983 */ /* 0x001ea20000300800 */
[----:B------:R-:W-:-:S05]  /*23290*/  IMAD.X R58, R58, 0x1, R3, P0 ;  /* 0x000000013a3a7824 */ /* 0x000fca00000e0603 */
[----:B------:R5:W-:Y:S02]  /*232a0*/  STL [R1+0x4e94], R58 ;  /* 0x004e943a01007387 */ /* 0x000be40000100800 */
[----:B-----5:R-:W-:-:S05]  /*232b0*/  IADD3 R58, P0, R4, R59, RZ ;  /* 0x0000003b043a7210 */ /* 0x020fca0007f1e0ff */
[----:B------:R2:W-:Y:S02]  /*232c0*/  STL [R1+0x4e9c], R58 ;  /* 0x004e9c3a01007387 */ /* 0x0005e40000100800 */
[----:B--2---:R-:W-:-:S05]  /*232d0*/  IMAD.X R58, R61, 0x1, R2, P6 ;  /* 0x000000013d3a7824 */ /* 0x004fca00030e0602 */
[----:B------:R0:W-:Y:S04]  /*232e0*/  STL [R1+0x4e98], R58 ;  /* 0x004e983a01007387 */ /* 0x0001e80000100800 */
[----:B0-----:R-:W2:Y:S01]  /*232f0*/  LDL.LU R58, [R1+0x5b8c] ;  /* 0x005b8c00013a7983 */ /* 0x001ea20000300800 */
[----:B------:R-:W-:-:S05]  /*23300*/  IADD3 R4, P6, R4, R60, RZ ;  /* 0x0000003c04047210 */ /* 0x000fca0007fde0ff */
[----:B------:R0:W-:Y:S02]  /*23310*/  STL [R1+0x4e90], R4 ;  /* 0x004e900401007387 */ /* 0x0001e40000100800 */
[----:B0-----:R-:W-:Y:S02]  /*23320*/  IMAD.X R4, R61, 0x1, R3, P5 ;  /* 0x000000013d047824 */ /* 0x001fe400028e0603 */
[----:B------:R-:W5:Y:S04]  /*23330*/  LDL.LU R61, [R1+0x15c] ;  /* 0x00015c00013d7983 */ /* 0x000f680000300800 */
[----:B------:R0:W-:Y:S02]  /*23340*/  STL [R1+0x4e84], R4 ;  /* 0x004e840401007387 */ /* 0x0001e40000100800 */
[----:B0-----:R-:W-:-:S05]  /*23350*/  IADD3 R4, P5, R6, R59, RZ ;  /* 0x0000003b06047210 */ /* 0x001fca0007fbe0ff */
[----:B------:R2:W-:Y:S02]  /*23360*/  STL [R1+0x4e8c], R4 ;  /* 0x004e8c0401007387 */ /* 0x0005e40000100800 */
[----:B--2---:R-:W-:-:S05]  /*23370*/  IMAD.X R4, R58, 0x1, R2, P4 ;  /* 0x000000013a047824 */ /* 0x004fca00020e0602 */
[----:B------:R0:W-:Y:S04]  /*23380*/  STL [R1+0x4e88], R4 ;  /* 0x004e880401007387 */ /* 0x0001e80000100800 */
[----:B0-----:R-:W2:Y:S01]  /*23390*/  LDL.LU R4, [R1+0x5b88] ;  /* 0x005b880001047983 */ /* 0x001ea20000300800 */
[----:B------:R-:W-:-:S05]  /*233a0*/  IADD3 R6, P4, R6, R60, RZ ;  /* 0x0000003c06067210 */ /* 0x000fca0007f9e0ff */
[----:B------:R0:W-:Y:S02]  /*233b0*/  STL [R1+0x4e80], R6 ;  /* 0x004e800601007387 */ /* 0x0001e40000100800 */
[----:B0-----:R-:W-:Y:S02]  /*233c0*/  IMAD.X R6, R58, 0x1, R3, P3 ;  /* 0x000000013a067824 */ /* 0x001fe400018e0603 */
[----:B------:R-:W3:Y:S04]  /*233d0*/  LDL.LU R58, [R1+0x160] ;  /* 0x00016000013a7983 */ /* 0x000ee80000300800 */
[----:B------:R4:W-:Y:S02]  /*233e0*/  STL [R1+0x4e74], R6 ;  /* 0x004e740601007387 */ /* 0x0009e40000100800 */
[----:B----4-:R-:W-:-:S05]  /*233f0*/  IADD3 R6, P3, R5, R59, RZ ;  /* 0x0000003b05067210 */ /* 0x010fca0007f7e0ff */
[----:B------:R2:W-:Y:S02]  /*23400*/  STL [R1+0x4e7c], R6 ;  /* 0x004e7c0601007387 */ /* 0x0005e40000100800 */
[----:B--2---:R-:W-:Y:S01]  /*23410*/  IMAD.X R6, R4, 0x1, R2, P2 ;  /* 0x0000000104067824 */ /* 0x004fe200010e0602 */
[----:B------:R-:W-:-:S04]  /*23420*/  IADD3 R5, P2, R5, R60, RZ ;  /* 0x0000003c05057210 */ /* 0x000fc80007f5e0ff */
[----:B------:R0:W-:Y:S04]  /*23430*/  STL [R1+0x4e78], R6 ;  /* 0x004e780601007387 */ /* 0x0001e80000100800 */
[----:B0-----:R-:W2:Y:S04]  /*23440*/  LDL.LU R6, [R1+0x5b84] ;  /* 0x005b840001067983 */ /* 0x001ea80000300800 */
[----:B------:R0:W-:Y:S04]  /*23450*/  STL [R1+0x4e70], R5 ;  /* 0x004e700501007387 */ /* 0x0001e80000100800 */
[----:B0-----:R-:W4:Y:S01]  /*23460*/  LDL.LU R5, [R1+0x5b80] ;  /* 0x005b800001057983 */ /* 0x001f220000300800 */
[----:B------:R-:W-:-:S05]  /*23470*/  IMAD.X R4, R4, 0x1, R3, P1 ;  /* 0x0000000104047824 */ /* 0x000fca00008e0603 */
[----:B------:R3:W-:Y:S02]  /*23480*/  STL [R1+0x4e64], R4 ;  /* 0x004e640401007387 */ /* 0x0007e40000100800 */
[----:B---3--:R-:W-:-:S05]  /*23490*/  IADD3 R4, P1, R58, R59, RZ ;  /* 0x0000003b3a047210 */ /* 0x008fca0007f3e0ff */
[----:B------:R4:W-:Y:S02]  /*234a0*/  STL [R1+0x4e6c], R4 ;  /* 0x004e6c0401007387 */ /* 0x0009e40000100800 */
[----:B----4-:R-:W-:-:S05]  /*234b0*/  IMAD.X R4, R5, 0x1, R2, P0 ;  /* 0x0000000105047824 */ /* 0x010fca00000e0602 */
[----:B------:R0:W-:Y:S02]  /*234c0*/  STL [R1+0x4e68], R4 ;  /* 0x004e680401007387 */ /* 0x0001e40000100800 */
[----:B0-----:R-:W-:Y:S01]  /*234d0*/  IADD3 R4, P0, R58, R60, RZ ;  /* 0x0000003c3a047210 */ /* 0x001fe20007f1e0ff */
[----:B------:R-:W-:Y:S02]  /*234e0*/  IMAD.X R58, R5, 0x1, R3, P6 ;  /* 0x00000001053a7824 */ /* 0x000fe400030e0603 */
[----:B------:R-:W3:Y:S04]  /*234f0*/  LDL.LU R5, [R1+0x148] ;  /* 0x0001480001057983 */ /* 0x000ee80000300800 */
[----:B------:R0:W-:Y:S04]  /*23500*/  STL [R1+0x4e60], R4 ;  /* 0x004e600401007387 */ /* 0x0001e80000100800 */
[----:B0-----:R-:W4:Y:S04]  /*23510*/  LDL.LU R4, [R1+0x144] ;  /* 0x0001440001047983 */ /* 0x001f280000300800 */
[----:B------:R5:W-:Y:S02]  /*23520*/  STL [R1+0x4e54], R58 ;  /* 0x004e543a01007387 */ /* 0x000be40000100800 */
[----:B-----5:R-:W-:-:S05]  /*23530*/  IADD3 R58, P6, R61, R59, RZ ;  /* 0x0000003b3d3a7210 */ /* 0x020fca0007fde0ff */
[----:B------:R2:W-:Y:S02]  /*23540*/  STL [R1+0x4e5c], R58 ;  /* 0x004e5c3a01007387 */ /* 0x0005e40000100800 */
[----:B--2---:R-:W-:-:S05]  /*23550*/  IMAD.X R58, R6, 0x1, R2, P5 ;  /* 0x00000001063a7824 */ /* 0x004fca00028e0602 */
[----:B------:R0:W-:Y:S02]  /*23560*/  STL [R1+0x4e58], R58 ;  /* 0x004e583a01007387 */ /* 0x0001e40000100800 */
[----:B0-----:R-:W-:Y:S01]  /*23570*/  IADD3 R58, P5, R61, R60, RZ ;  /* 0x0000003c3d3a7210 */ /* 0x001fe20007fbe0ff */
[----:B------:R-:W-:Y:S02]  /*23580*/  IMAD.X R61, R6, 0x1, R3, P4 ;  /* 0x00000001063d7824 */ /* 0x000fe400020e0603 */
[----:B------:R-:W2:Y:S04]  /*23590*/  LDL.LU R6, [R1+0x14c] ;  /* 0x00014c0001067983 */ /* 0x000ea80000300800 */
[----:B------:R0:W-:Y:S04]  /*235a0*/  STL [R1+0x4e50], R58 ;  /* 0x004e503a01007387 */ /* 0x0001e80000100800 */
[----:B0-----:R-:W5:Y:S04]  /*235b0*/  LDL.LU R58, [R1+0x140] ;  /* 0x00014000013a7983 */ /* 0x001f680000300800 */
[----:B------:R0:W-:Y:S02]  /*235c0*/  STL [R1+0x4e44], R61 ;  /* 0x004e443d01007387 */ /* 0x0001e40000100800 */
[----:B0-----:R-:W-:-:S05]  /*235d0*/  IADD3 R61, P4, R9, R59, RZ ;  /* 0x0000003b093d7210 */ /* 0x001fca0007f9e0ff */
[----:B------:R0:W-:Y:S02]  /*235e0*/  STL [R1+0x4e4c], R61 ;  /* 0x004e4c3d01007387 */ /* 0x0001e40000100800 */
[----:B0-----:R-:W-:-:S05]  /*235f0*/  IMAD.X R61, R7, 0x1, R2, P3 ;  /* 0x00000001073d7824 */ /* 0x001fca00018e0602 */
[----:B------:R0:W-:Y:S02]  /*23600*/  STL [R1+0x4e48], R61 ;  /* 0x004e483d01007387 */ /* 0x0001e40000100800 */
[----:B0-----:R-:W-:Y:S01]  /*23610*/  IADD3 R61, P3, R9, R60, RZ ;  /* 0x0000003c093d7210 */ /* 0x001fe20007f7e0ff */
[----:B------:R-:W-:Y:S02]  /*23620*/  IMAD.X R9, R7, 0x1, R3, P2 ;  /* 0x0000000107097824 */ /* 0x000fe400010e0603 */
[----:B------:R-:W3:Y:S04]  /*23630*/  LDL.LU R7, [R1+0x150] ;  /* 0x0001500001077983 */ /* 0x000ee80000300800 */
[----:B------:R0:W-:Y:S04]  /*23640*/  STL [R1+0x4e40], R61 ;  /* 0x004e403d01007387 */ /* 0x0001e80000100800 */
[----:B0-----:R-:W5:Y:S04]  /*23650*/  LDL.LU R61, [R1+0x13c] ;  /* 0x00013c00013d7983 */ /* 0x001f680000300800 */
[----:B------:R0:W-:Y:S02]  /*23660*/  STL [R1+0x4e34], R9 ;  /* 0x004e340901007387 */ /* 0x0001e40000100800 */
[----:B0-----:R-:W-:-:S05]  /*23670*/  IADD3 R9, P2, R10, R59, RZ ;  /* 0x0000003b0a097210 */ /* 0x001fca0007f5e0ff */
[----:B------:R0:W-:Y:S02]  /*23680*/  STL [R1+0x4e3c], R9 ;  /* 0x004e3c0901007387 */ /* 0x0001e40000100800 */
[----:B0-----:R-:W-:-:S05]  /*23690*/  IMAD.X R9, R8, 0x1, R2, P1 ;  /* 0x0000000108097824 */ /* 0x001fca00008e0602 */
[----:B------:R0:W-:Y:S04]  /*236a0*/  STL [R1+0x4e38], R9 ;  /* 0x004e380901007387 */ /* 0x0001e80000100800 */
[----:B0-----:R-:W4:Y:S01]  /*236b0*/  LDL.LU R9, [R1+0x5b7c] ;  /* 0x005b7c0001097983 */ /* 0x001f220000300800 */
[----:B------:R-:W-:-:S05]  /*236c0*/  IADD3 R10, P1, R10, R60, RZ ;  /* 0x0000003c0a0a7210 */ /* 0x000fca0007f3e0ff */
[----:B------:R0:W-:Y:S02]  /*236d0*/  STL [R1+0x4e30], R10 ;  /* 0x004e300a01007387 */ /* 0x0001e40000100800 */
[----:B0-----:R-:W-:Y:S02]  /*236e0*/  IMAD.X R10, R8, 0x1, R3, P0 ;  /* 0x00000001080a7824 */ /* 0x001fe400000e0603 */
[----:B------:R-:W5:Y:S04]  /*236f0*/  LDL.LU R8, [R1+0x138] ;  /* 0x0001380001087983 */ /* 0x000f680000300800 */
[----:B------:R3:W-:Y:S02]  /*23700*/  STL [R1+0x4e24], R10 ;  /* 0x004e240a01007387 */ /* 0x0007e40000100800 */
[----:B---3--:R-:W-:-:S05]  /*23710*/  IADD3 R10, P0, R7, R59, RZ ;  /* 0x0000003b070a7210 */ /* 0x008fca0007f1e0ff */
[----:B------:R4:W-:Y:S02]  /*23720*/  STL [R1+0x4e2c], R10 ;  /* 0x004e2c0a01007387 */ /* 0x0009e40000100800 */
[----:B----4-:R-:W-:-:S05]  /*23730*/  IMAD.X R10, R9, 0x1, R2, P6 ;  /* 0x00000001090a7824 */ /* 0x010fca00030e0602 */
[----:B------:R0:W-:Y:S04]  /*23740*/  STL [R1+0x4e28], R10 ;  /* 0x004e280a01007387 */ /* 0x0001e80000100800 */
[----:B0-----:R-:W3:Y:S01]  /*23750*/  LDL.LU R10, [R1+0x5b78] ;  /* 0x005b7800010a7983 */ /* 0x001ee20000300800 */
[----:B------:R-:W-:Y:S01]  /*23760*/  IADD3 R7, P6, R7, R60, RZ ;  /* 0x0000003c07077210 */ /* 0x000fe20007fde0ff */
[----:B------:R-:W-:-:S04]  /*23770*/  IMAD.X R9, R9, 0x1, R3, P5 ;  /* 0x0000000109097824 */ /* 0x000fc800028e0603 */
[----:B------:R0:W-:Y:S04]  /*23780*/  STL [R1+0x4e20], R7 ;  /* 0x004e200701007387 */ /* 0x0001e80000100800 */
[----:B0-----:R-:W4:Y:S04]  /*23790*/  LDL.LU R7, [R1+0x134] ;  /* 0x0001340001077983 */ /* 0x001f280000300800 */
[----:B------:R2:W-:Y:S02]  /*237a0*/  STL [R1+0x4e14], R9 ;  /* 0x004e140901007387 */ /* 0x0005e40000100800 */
[----:B--2---:R-:W-:-:S05]  /*237b0*/  IADD3 R9, P5, R6, R59, RZ ;  /* 0x0000003b06097210 */ /* 0x004fca0007fbe0ff */
[----:B------:R3:W-:Y:S02]  /*237c0*/  STL [R1+0x4e1c], R9 ;  /* 0x004e1c0901007387 */ /* 0x0007e40000100800 */
[----:B---3--:R-:W-:Y:S01]  /*237d0*/  IMAD.X R9, R10, 0x1, R2, P4 ;  /* 0x000000010a097824 */ /* 0x008fe200020e0602 */
[----:B------:R-:W-:-:S04]  /*237e0*/  IADD3 R6, P4, R6, R60, RZ ;  /* 0x0000003c06067210 */ /* 0x000fc80007f9e0ff */
[----:B------:R0:W-:Y:S04]  /*237f0*/  STL [R1+0x4e18], R9 ;  /* 0x004e180901007387 */ /* 0x0001e80000100800 */
[----:B------:R1:W-:Y:S01]  /*23800*/  STL [R1+0x4e10], R6 ;  /* 0x004e100601007387 */ /* 0x0003e20000100800 */
[----:B0-----:R-:W-:Y:S01]  /*23810*/  IMAD.X R9, R10, 0x1, R3, P3 ;  /* 0x000000010a097824 */ /* 0x001fe200018e0603 */
[----:B------:R-:W-:Y:S02]  /*23820*/  IADD3 R10, P3, R5, R59, RZ ;  /* 0x0000003b050a7210 */ /* 0x000fe40007f7e0ff */
[----:B-1----:R-:W2:Y:S04]  /*23830*/  LDL.LU R6, [R1+0x130] ;  /* 0x0001300001067983 */ /* 0x002ea80000300800 */
[----:B------:R0:W-:Y:S04]  /*23840*/  STL [R1+0x4e04], R9 ;  /* 0x004e040901007387 */ /* 0x0001e80000100800 */
[----:B------:R1:W-:Y:S01]  /*23850*/  STL [R1+0x4e0c], R10 ;  /* 0x004e0c0a01007387 */ /* 0x0003e20000100800 */
[----:B0-----:R-:W-:Y:S01]  /*23860*/  IMAD.X R9, R11, 0x1, R2, P2 ;  /* 0x000000010b097824 */ /* 0x001fe200010e0602 */
[----:B-1----:R-:W-:-:S04]  /*23870*/  IADD3 R10, P2, R5, R60, RZ ;  /* 0x0000003c050a7210 */ /* 0x002fc80007f5e0ff */
[----:B------:R0:W-:Y:S04]  /*23880*/  STL [R1+0x4e08], R9 ;  /* 0x004e080901007387 */ /* 0x0001e80000100800 */
[----:B------:R-:W3:Y:S04]  /*23890*/  LDL.LU R5, [R1+0x12c] ;  /* 0x00012c0001057983 */ /* 0x000ee80000300800 */
[----:B------:R1:W-:Y:S01]  /*238a0*/  STL [R1+0x4e00], R10 ;  /* 0x004e000a01007387 */ /* 0x0003e20000100800 */
[----:B0-----:R-:W-:Y:S02]  /*238b0*/  IMAD.X R9, R11, 0x1, R3, P1 ;  /* 0x000000010b097824 */ /* 0x001fe400008e0603 */
[----:B------:R-:W-:Y:S01]  /*238c0*/  IMAD.X R11, R12, 0x1, R2, P0 ;  /* 0x000000010c0b7824 */ /* 0x000fe200000e0602 */
[----:B-1----:R-:W-:-:S02]  /*238d0*/  IADD3 R10, P1, R4, R59, RZ ;  /* 0x0000003b040a7210 */ /* 0x002fc40007f3e0ff */
[----:B------:R0:W-:Y:S04]  /*238e0*/  STL [R1+0x4df4], R9 ;  /* 0x004df40901007387 */ /* 0x0001e80000100800 */
[----:B------:R1:W-:Y:S04]  /*238f0*/  STL [R1+0x4dfc], R10 ;  /* 0x004dfc0a01007387 */ /* 0x0003e80000100800 */
[----:B------:R5:W-:Y:S01]  /*23900*/  STL [R1+0x4df8], R11 ;  /* 0x004df80b01007387 */ /* 0x000be20000100800 */
[----:B0-----:R-:W-:-:S03]  /*23910*/  IADD3 R9, P0, R4, R60, RZ ;  /* 0x0000003c04097210 */ /* 0x001fc60007f1e0ff */
[----:B------:R-:W3:Y:S01]  /*23920*/  LDL.LU R4, [R1+0x128] ;  /* 0x0001280001047983 */ /* 0x000ee20000300800 */
[----:B-1----:R-:W-:-:S03]  /*23930*/  IMAD.X R10, R12, 0x1, R3, P6 ;  /* 0x000000010c0a7824 */ /* 0x002fc600030e0603 */
[----:B------:R0:W-:Y:S01]  /*23940*/  STL [R1+0x4df0], R9 ;  /* 0x004df00901007387 */ /* 0x0001e20000100800 */
[----:B-----5:R-:W-:-:S03]  /*23950*/  IMAD.X R11, R13, 0x1, R2, P5 ;  /* 0x000000010d0b7824 */ /* 0x020fc600028e0602 */
[----:B------:R1:W-:Y:S01]  /*23960*/  STL [R1+0x4de4], R10 ;  /* 0x004de40a01007387 */ /* 0x0003e20000100800 */
[C---:B0-----:R-:W-:Y:S02]  /*23970*/  IADD3 R9, P6, R58.reuse, R59, RZ ;  /* 0x0000003b3a097210 */ /* 0x041fe40007fde0ff */
[----:B-1----:R-:W-:-:S03]  /*23980*/  IADD3 R10, P5, R58, R60, RZ ;  /* 0x0000003c3a0a7210 */ /* 0x002fc60007fbe0ff */
[----:B------:R0:W-:Y:S04]  /*23990*/  STL [R1+0x4dec], R9 ;  /* 0x004dec0901007387 */ /* 0x0001e80000100800 */
[----:B------:R1:W-:Y:S04]  /*239a0*/  STL [R1+0x4de8], R11 ;  /* 0x004de80b01007387 */ /* 0x0003e80000100800 */
[----:B------:R-:W5:Y:S01]  /*239b0*/  LDL.LU R58, [R1+0x124] ;  /* 0x00012400013a7983 */ /* 0x000f620000300800 */
[----:B0-----:R-:W-:-:S03]  /*239c0*/  IMAD.X R9, R13, 0x1, R3, P4 ;  /* 0x000000010d097824 */ /* 0x001fc600020e0603 */
[----:B------:R0:W-:Y:S01]  /*239d0*/  STL [R1+0x4de0], R10 ;  /* 0x004de00a01007387 */ /* 0x0001e20000100800 */
[----:B-1----:R-:W-:-:S03]  /*239e0*/  IMAD.X R11, R14, 0x1, R2, P3 ;  /* 0x000000010e0b7824 */ /* 0x002fc600018e0602 */
        /* <DEDUP_REMOVED lines=19> */
[C---:B----4-:R-:W-:Y:S02]  /*23b20*/  IADD3 R10, P0, R7.reuse, R59, RZ ;  /* 0x0000003b070a7210 */ /* 0x050fe40007f1e0ff */
[----:B0-----:R-:W-:-:S03]  /*23b30*/  IADD3 R9, P6, R7, R60, RZ ;  /* 0x0000003c07097210 */ /* 0x001fc60007fde0ff */
[----:B------:R0:W-:Y:S04]  /*23b40*/  STL [R1+0x4dbc], R10 ;  /* 0x004dbc0a01007387 */ /* 0x0001e80000100800 */
[----:B------:R1:W-:Y:S04]  /*23b50*/  STL [R1+0x4db8], R11 ;  /* 0x004db80b01007387 */ /* 0x0003e80000100800 */
[----:B------:R-:W4:Y:S01]  /*23b60*/  LDL.LU R7, [R1+0x118] ;  /* 0x0001180001077983 */ /* 0x000f220000300800 */
[----:B0-----:R-:W-:-:S03]  /*23b70*/  IMAD.X R10, R16, 0x1, R3, P5 ;  /* 0x00000001100a7824 */ /* 0x001fc600028e0603 */
[----:B------:R2:W-:Y:S01]  /*23b80*/  STL [R1+0x4db0], R9 ;  /* 0x004db00901007387 */ /* 0x0005e20000100800 */
[----:B-1----:R-:W-:-:S03]  /*23b90*/  IMAD.X R11, R17, 0x1, R2, P4 ;  /* 0x00000001110b7824 */ /* 0x002fc600020e0602 */
[----:B------:R0:W-:Y:S01]  /*23ba0*/  STL [R1+0x4da4], R10 ;  /* 0x004da40a01007387 */ /* 0x0001e20000100800 */
[----:B------:R-:W-:Y:S02]  /*23bb0*/  SHF.R.S32.HI R20, RZ, 0x1f, R20 ;  /* 0x0000001fff147819 */ /* 0x000fe40000011414 */
[----:B------:R-:W-:Y:S02]  /*23bc0*/  SHF.R.S32.HI R21, RZ, 0x1f, R21 ;  /* 0x0000001fff157819 */ /* 0x000fe40000011415 */
[C---:B--2---:R-:W-:Y:S02]  /*23bd0*/  IADD3 R9, P5, R6.reuse, R59, RZ ;  /* 0x0000003b06097210 */ /* 0x044fe40007fbe0ff */
[----:B0-----:R-:W-:-:S03]  /*23be0*/  IADD3 R10, P4, R6, R60, RZ ;  /* 0x0000003c060a7210 */ /* 0x001fc60007f9e0ff */
[----:B------:R0:W-:Y:S04]  /*23bf0*/  STL [R1+0x4dac], R9 ;  /* 0x004dac0901007387 */ /* 0x0001e80000100800 */
[----:B------:R1:W-:Y:S04]  /*23c00*/  STL [R1+0x4da8], R11 ;  /* 0x004da80b01007387 */ /* 0x0003e80000100800 */
[----:B------:R-:W2:Y:S01]  /*23c10*/  LDL.LU R6, [R1+0x114] ;  /* 0x0001140001067983 */ /* 0x000ea20000300800 */
[----:B0-----:R-:W-:-:S03]  /*23c20*/  IMAD.X R9, R17, 0x1, R3, P3 ;  /* 0x0000000111097824 */ /* 0x001fc600018e0603 */
[----:B------:R3:W-:Y:S01]  /*23c30*/  STL [R1+0x4da0], R10 ;  /* 0x004da00a01007387 */ /* 0x0007e20000100800 */
[----:B-1----:R-:W-:-:S03]  /*23c40*/  IMAD.X R11, R18, 0x1, R2, P2 ;  /* 0x00000001120b7824 */ /* 0x002fc600010e0602 */
[----:B------:R0:W-:Y:S01]  /*23c50*/  STL [R1+0x4d94], R9 ;  /* 0x004d940901007387 */ /* 0x0001e20000100800 */
[C---:B---3--:R-:W-:Y:S02]  /*23c60*/  IADD3 R10, P3, R5.reuse, R59, RZ ;  /* 0x0000003b050a7210 */ /* 0x048fe40007f7e0ff */
[----:B0-----:R-:W-:-:S03]  /*23c70*/  IADD3 R9, P2, R5, R60, RZ ;  /* 0x0000003c05097210 */ /* 0x001fc60007f5e0ff */
[----:B------:R0:W-:Y:S04]  /*23c80*/  STL [R1+0x4d9c], R10 ;  /* 0x004d9c0a01007387 */ /* 0x0001e80000100800 */
[----:B------:R1:W-:Y:S04]  /*23c90*/  STL [R1+0x4d98], R11 ;  /* 0x004d980b01007387 */ /* 0x0003e80000100800 */
[----:B------:R-:W3:Y:S01]  /*23ca0*/  LDL.LU R5, [R1+0x110] ;  /* 0x0001100001057983 */ /* 0x000ee20000300800 */
        /* <DEDUP_REMOVED lines=8> */
[----:B------:R-:W3:Y:S01]  /*23d30*/  LDL.LU R4, [R1+0x10c] ;  /* 0x00010c0001047983 */ /* 0x000ee20000300800 */
[----:B0-----:R-:W-:-:S03]  /*23d40*/  IMAD.X R9, R19, 0x1, R3, P6 ;  /* 0x0000000113097824 */ /* 0x001fc600030e0603 */
[----:B------:R5:W-:Y:S01]  /*23d50*/  STL [R1+0x4d80], R10 ;  /* 0x004d800a01007387 */ /* 0x000be20000100800 */
[----:B-1----:R-:W-:-:S03]  /*23d60*/  IMAD.X R11, R20, 0x1, R2, P5 ;  /* 0x00000001140b7824 */ /* 0x002fc600028e0602 */
[----:B------:R0:W-:Y:S01]  /*23d70*/  STL [R1+0x4d74], R9 ;  /* 0x004d740901007387 */ /* 0x0001e20000100800 */
[C---:B-----5:R-:W-:Y:S02]  /*23d80*/  IADD3 R10, P6, R58.reuse, R59, RZ ;  /* 0x0000003b3a0a7210 */ /* 0x060fe40007fde0ff */
[----:B0-----:R-:W-:-:S03]  /*23d90*/  IADD3 R9, P5, R58, R60, RZ ;  /* 0x0000003c3a097210 */ /* 0x001fc60007fbe0ff */
        /* <DEDUP_REMOVED lines=12> */
[----:B------:R-:W-:Y:S01]  /*23e60*/  SHF.R.S32.HI R22, RZ, 0x1f, R22 ;  /* 0x0000001fff167819 */ /* 0x000fe20000011416 */
[----:B0-----:R-:W-:-:S02]  /*23e70*/  IMAD.X R9, R21, 0x1, R3, P2 ;  /* 0x0000000115097824 */ /* 0x001fc400010e0603 */
[----:B------:R0:W-:Y:S02]  /*23e80*/  STL [R1+0x4d60], R10 ;  /* 0x004d600a01007387 */ /* 0x0001e40000100800 */
[----:B-1----:R-:W-:Y:S02]  /*23e90*/  IMAD.X R11, R22, 0x1, R2, P1 ;  /* 0x00000001160b7824 */ /* 0x002fe400008e0602 */
[----:B------:R1:W-:Y:S01]  /*23ea0*/  STL [R1+0x4d54], R9 ;  /* 0x004d540901007387 */ /* 0x0003e20000100800 */
[----:B------:R-:W-:Y:S02]  /*23eb0*/  SHF.R.S32.HI R23, RZ, 0x1f, R23 ;  /* 0x0000001fff177819 */ /* 0x000fe40000011417 */
        /* <DEDUP_REMOVED lines=10> */
[----:B------:R-:W-:Y:S02]  /*23f60*/  SHF.R.S32.HI R24, RZ, 0x1f, R24 ;  /* 0x0000001fff187819 */ /* 0x000fe40000011418 */
[----:B0-----:R-:W-:Y:S01]  /*23f70*/  IADD3 R10, P6, R7, R60, RZ ;  /* 0x0000003c070a7210 */ /* 0x001fe20007fde0ff */
        /* <DEDUP_REMOVED lines=182> */
[----:B------:R0:W-:Y:S04]  /*24ae0*/  STL [R1+0x4c20], R10 ;  /* 0x004c200a01007387 */ /* 0x0001e80000100800 */
[----:B------:R0:W-:Y:S01]  /*24af0*/  STL [R1+0x4c14], R9 ;  /* 0x004c140901007387 */ /* 0x0001e20000100800 */
[C---:B-1----:R-:W-:Y:S01]  /*24b00*/  IADD3 R11, P4, R61.reuse, R59, RZ ;  /* 0x0000003b3d0b7210 */ /* 0x042fe20007f9e0ff */
[----:B0-----:R-:W-:Y:S01]  /*24b10*/  IMAD.X R10, R42, 0x1, R2, P3 ;  /* 0x000000012a0a7824 */ /* 0x001fe200018e0602 */
[----:B------:R-:W-:-:S03]  /*24b20*/  IADD3 R9, P3, R61, R60, RZ ;  /* 0x0000003c3d097210 */ /* 0x000fc60007f7e0ff */
[----:B------:R-:W-:Y:S04]  /*24b30*/  STL [R1+0x4c1c], R11 ;  /* 0x004c1c0b01007387 */ /* 0x000fe80000100800 */
[----:B------:R-:W5:Y:S01]  /*24b40*/  LDL.LU R61, [R1+0xb0] ;  /* 0x0000b000013d7983 */ /* 0x000f620000300800 */
[----:B------:R-:W-:-:S03]  /*24b50*/  SHF.R.S32.HI R43, RZ, 0x1f, R43 ;  /* 0x0000001fff2b7819 */ /* 0x000fc6000001142b */
[----:B------:R0:W-:Y:S04]  /*24b60*/  STL [R1+0x4c18], R10 ;  /* 0x004c180a01007387 */ /* 0x0001e80000100800 */
[----:B------:R1:W-:Y:S01]  /*24b70*/  STL [R1+0x4c10], R9 ;  /* 0x004c100901007387 */ /* 0x0003e20000100800 */
[----:B0-----:R-:W-:Y:S01]  /*24b80*/  IMAD.X R10, R42, 0x1, R3, P2 ;  /* 0x000000012a0a7824 */ /* 0x001fe200010e0603 */
[----:B------:R-:W-:Y:S01]  /*24b90*/  IADD3 R11, P2, R8, R59, RZ ;  /* 0x0000003b080b7210 */ /* 0x000fe20007f5e0ff */
[----:B-1----:R-:W-:-:S03]  /*24ba0*/  IMAD.X R9, R43, 0x1, R2, P1 ;  /* 0x000000012b097824 */ /* 0x002fc600008e0602 */
[----:B------:R0:W-:Y:S01]  /*24bb0*/  STL [R1+0x4c04], R10 ;  /* 0x004c040a01007387 */ /* 0x0001e20000100800 */
[----:B------:R-:W-:-:S03]  /*24bc0*/  SHF.R.S32.HI R44, RZ, 0x1f, R44 ;  /* 0x0000001fff2c7819 */ /* 0x000fc6000001142c */
[----:B------:R-:W-:Y:S01]  /*24bd0*/  STL [R1+0x4c0c], R11 ;  /* 0x004c0c0b01007387 */ /* 0x000fe20000100800 */
[----:B0-----:R-:W-:-:S03]  /*24be0*/  IADD3 R10, P1, R8, R60, RZ ;  /* 0x0000003c080a7210 */ /* 0x001fc60007f3e0ff */
[----:B------:R-:W5:Y:S04]  /*24bf0*/  LDL.LU R8, [R1+0xac] ;  /* 0x0000ac0001087983 */ /* 0x000f680000300800 */
[----:B------:R0:W-:Y:S04]  /*24c00*/  STL [R1+0x4c08], R9 ;  /* 0x004c080901007387 */ /* 0x0001e80000100800 */
[----:B------:R1:W-:Y:S01]  /*24c10*/  STL [R1+0x4c00], R10 ;  /* 0x004c000a01007387 */ /* 0x0003e20000100800 */
[----:B0-----:R-:W-:Y:S01]  /*24c20*/  IMAD.X R9, R43, 0x1, R3, P0 ;  /* 0x000000012b097824 */ /* 0x001fe200000e0603 */
[----:B----4-:R-:W-:Y:S01]  /*24c30*/  IADD3 R11, P0, R7, R59, RZ ;  /* 0x0000003b070b7210 */ /* 0x010fe20007f1e0ff */
[----:B-1----:R-:W-:-:S03]  /*24c40*/  IMAD.X R10, R44, 0x1, R2, P6 ;  /* 0x000000012c0a7824 */ /* 0x002fc600030e0602 */
[----:B------:R0:W-:Y:S04]  /*24c50*/  STL [R1+0x4bf4], R9 ;  /* 0x004bf40901007387 */ /* 0x0001e80000100800 */
[----:B------:R-:W-:Y:S01]  /*24c60*/  STL [R1+0x4bfc], R11 ;  /* 0x004bfc0b01007387 */ /* 0x000fe20000100800 */
[----:B0-----:R-:W-:-:S03]  /*24c70*/  IADD3 R9, P6, R7, R60, RZ ;  /* 0x0000003c07097210 */ /* 0x001fc60007fde0ff */
[----:B------:R-:W4:Y:S04]  /*24c80*/  LDL.LU R7, [R1+0xa8] ;  /* 0x0000a80001077983 */ /* 0x000f280000300800 */
[----:B------:R0:W-:Y:S04]  /*24c90*/  STL [R1+0x4bf8], R10 ;  /* 0x004bf80a01007387 */ /* 0x0001e80000100800 */
[----:B------:R1:W-:Y:S01]  /*24ca0*/  STL [R1+0x4bf0], R9 ;  /* 0x004bf00901007387 */ /* 0x0003e20000100800 */
[----:B0-----:R-:W-:Y:S02]  /*24cb0*/  IMAD.X R10, R44, 0x1, R3, P5 ;  /* 0x000000012c0a7824 */ /* 0x001fe400028e0603 */
        /* <DEDUP_REMOVED lines=8> */
[----:B------:R-:W-:Y:S04]  /*24d40*/  STL [R1+0x4bec], R11 ;  /* 0x004bec0b01007387 */ /* 0x000fe80000100800 */
[----:B------:R-:W2:Y:S04]  /*24d50*/  LDL.LU R6, [R1+0x244] ;  /* 0x0002440001067983 */ /* 0x000ea80000300800 */
[----:B------:R0:W-:Y:S04]  /*24d60*/  STL [R1+0x4be8], R9 ;  /* 0x004be80901007387 */ /* 0x0001e80000100800 */
[----:B------:R1:W-:Y:S01]  /*24d70*/  STL [R1+0x4be0], R10 ;  /* 0x004be00a01007387 */ /* 0x0003e20000100800 */
[----:B0-----:R-:W-:Y:S01]  /*24d80*/  IMAD.X R9, R45, 0x1, R3, P3 ;  /* 0x000000012d097824 */ /* 0x001fe200018e0603 */
[----:B---3--:R-:W-:Y:S01]  /*24d90*/  IADD3 R11, P3, R5, R59, RZ ;  /* 0x0000003b050b7210 */ /* 0x008fe20007f7e0ff */
[----:B-1----:R-:W-:-:S03]  /*24da0*/  IMAD.X R10, R46, 0x1, R2, P2 ;  /* 0x000000012e0a7824 */ /* 0x002fc600010e0602 */
[----:B------:R0:W-:Y:S04]  /*24db0*/  STL [R1+0x4bd4], R9 ;  /* 0x004bd40901007387 */ /* 0x0001e80000100800 */
[----:B------:R1:W-:Y:S01]  /*24dc0*/  STL [R1+0x4bdc], R11 ;  /* 0x004bdc0b01007387 */ /* 0x0003e20000100800 */
[----:B0-----:R-:W-:-:S03]  /*24dd0*/  IADD3 R9, P2, R5, R60, RZ ;  /* 0x0000003c05097210 */ /* 0x001fc60007f5e0ff */
[----:B------:R-:W3:Y:S04]  /*24de0*/  LDL.LU R5, [R1+0x24c] ;  /* 0x00024c0001057983 */ /* 0x000ee80000300800 */
[----:B------:R0:W-:Y:S01]  /*24df0*/  STL [R1+0x4bd8], R10 ;  /* 0x004bd80a01007387 */ /* 0x0001e20000100800 */
[----:B-1----:R-:W-:-:S03]  /*24e00*/  IMAD.X R11, R47, 0x1, R2, P0 ;  /* 0x000000012f0b7824 */ /* 0x002fc600000e0602 */
[----:B------:R1:W-:Y:S01]  /*24e10*/  STL [R1+0x4bd0], R9 ;  /* 0x004bd00901007387 */ /* 0x0003e20000100800 */
[----:B0-----:R-:W-:Y:S01]  /*24e20*/  IMAD.X R10, R46, 0x1, R3, P1 ;  /* 0x000000012e0a7824 */ /* 0x001fe200008e0603 */
[----:B-1----:R-:W-:-:S04]  /*24e30*/  IADD3 R9, P1, R4, R59, RZ ;  /* 0x0000003b04097210 */ /* 0x002fc80007f3e0ff */
[----:B------:R0:W-:Y:S04]  /*24e40*/  STL [R1+0x4bc4], R10 ;  /* 0x004bc40a01007387 */ /* 0x0001e80000100800 */
[----:B------:R1:W-:Y:S04]  /*24e50*/  STL [R1+0x4bcc], R9 ;  /* 0x004bcc0901007387 */ /* 0x0003e80000100800 */
[----:B------:R-:W-:Y:S01]  /*24e60*/  STL [R1+0x4bc8], R11 ;  /* 0x004bc80b01007387 */ /* 0x000fe20000100800 */
[----:B0-----:R-:W-:-:S03]  /*24e70*/  IADD3 R10, P0, R4, R60, RZ ;  /* 0x0000003c040a7210 */ /* 0x001fc60007f1e0ff */
[----:B------:R-:W3:Y:S01]  /*24e80*/  LDL.LU R4, [R1+0x254] ;  /* 0x0002540001047983 */ /* 0x000ee20000300800 */
[----:B-1----:R-:W-:-:S03]  /*24e90*/  IMAD.X R9, R47, 0x1, R3, P6 ;  /* 0x000000012f097824 */ /* 0x002fc600030e0603 */
[----:B------:R5:W-:Y:S04]  /*24ea0*/  STL [R1+0x4bc0], R10 ;  /* 0x004bc00a01007387 */ /* 0x000be80000100800 */
[----:B------:R0:W-:Y:S01]  /*24eb0*/  STL [R1+0x4bb4], R9 ;  /* 0x004bb40901007387 */ /* 0x0001e20000100800 */
[----:B-----5:R-:W-:Y:S01]  /*24ec0*/  IADD3 R10, P6, R58, R59, RZ ;  /* 0x0000003b3a0a7210 */ /* 0x020fe20007fde0ff */
[----:B0-----:R-:W-:Y:S01]  /*24ed0*/  IMAD.X R9, R48, 0x1, R2, P5 ;  /* 0x0000000130097824 */ /* 0x001fe200028e0602 */
[----:B------:R-:W-:-:S03]  /*24ee0*/  IADD3 R11, P5, R58, R60, RZ ;  /* 0x0000003c3a0b7210 */ /* 0x000fc60007fbe0ff */
[----:B------:R0:W-:Y:S04]  /*24ef0*/  STL [R1+0x4bbc], R10 ;  /* 0x004bbc0a01007387 */ /* 0x0001e80000100800 */
[----:B------:R1:W-:Y:S04]  /*24f00*/  STL [R1+0x4bb8], R9 ;  /* 0x004bb80901007387 */ /* 0x0003e80000100800 */
[----:B------:R5:W-:Y:S01]  /*24f10*/  STL [R1+0x4bb0], R11 ;  /* 0x004bb00b01007387 */ /* 0x000be20000100800 */
[----:B0-----:R-:W-:-:S03]  /*24f20*/  IMAD.X R10, R48, 0x1, R3, P4 ;  /* 0x00000001300a7824 */ /* 0x001fc600020e0603 */
[----:B------:R-:W3:Y:S01]  /*24f30*/  LDL.LU R58, [R1+0x25c] ;  /* 0x00025c00013a7983 */ /* 0x000ee20000300800 */
[----:B-1----:R-:W-:-:S03]  /*24f40*/  IADD3 R9, P4, R61, R59, RZ ;  /* 0x0000003b3d097210 */ /* 0x002fc60007f9e0ff */
[----:B------:R0:W-:Y:S01]  /*24f50*/  STL [R1+0x4ba4], R10 ;  /* 0x004ba40a01007387 */ /* 0x0001e20000100800 */
[----:B-----5:R-:W-:-:S03]  /*24f60*/  IMAD.X R11, R49, 0x1, R3, P2 ;  /* 0x00000001310b7824 */ /* 0x020fc600010e0603 */
[----:B------:R1:W-:Y:S01]  /*24f70*/  STL [R1+0x4bac], R9 ;  /* 0x004bac0901007387 */ /* 0x0003e20000100800 */
[----:B0-----:R-:W-:Y:S01]  /*24f80*/  IMAD.X R10, R49, 0x1, R2, P3 ;  /* 0x00000001310a7824 */ /* 0x001fe200018e0602 */
[----:B-1----:R-:W-:-:S04]  /*24f90*/  IADD3 R9, P3, R61, R60, RZ ;  /* 0x0000003c3d097210 */ /* 0x002fc80007f7e0ff */
[----:B------:R0:W-:Y:S04]  /*24fa0*/  STL [R1+0x4ba8], R10 ;  /* 0x004ba80a01007387 */ /* 0x0001e80000100800 */
[----:B------:R1:W-:Y:S04]  /*24fb0*/  STL [R1+0x4ba0], R9 ;  /* 0x004ba00901007387 */ /* 0x0003e80000100800 */
[----:B------:R-:W-:Y:S04]  /*24fc0*/  STL [R1+0x4b94], R11 ;  /* 0x004b940b01007387 */ /* 0x000fe80000100800 */
[----:B------:R-:W5:Y:S01]  /*24fd0*/  LDL.LU R61, [R1+0x264] ;  /* 0x00026400013d7983 */ /* 0x000f620000300800 */
[----:B------:R-:W-:-:S02]  /*24fe0*/  SHF.R.S32.HI R50, RZ, 0x1f, R50 ;  /* 0x0000001fff327819 */ /* 0x000fc40000011432 */
[----:B0-----:R-:W-:-:S03]  /*24ff0*/  IADD3 R10, P2, R8, R59, RZ ;  /* 0x0000003b080a7210 */ /* 0x001fc60007f5e0ff */
[----:B-1----:R-:W-:Y:S02]  /*25000*/  IMAD.X R9, R50, 0x1, R2, P1 ;  /* 0x0000000132097824 */ /* 0x002fe400008e0602 */
[----:B------:R0:W-:Y:S01]  /*25010*/  STL [R1+0x4b9c], R10 ;  /* 0x004b9c0a01007387 */ /* 0x0001e20000100800 */
[----:B------:R-:W-:-:S03]  /*25020*/  SHF.R.S32.HI R51, RZ, 0x1f, R51 ;  /* 0x0000001fff337819 */ /* 0x000fc60000011433 */
[----:B------:R1:W-:Y:S01]  /*25030*/  STL [R1+0x4b98], R9 ;  /* 0x004b980901007387 */ /* 0x0003e20000100800 */
[----:B0-----:R-:W-:Y:S01]  /*25040*/  IADD3 R10, P1, R8, R60, RZ ;  /* 0x0000003c080a7210 */ /* 0x001fe20007f3e0ff */
[----:B-1----:R-:W-:-:S04]  /*25050*/  IMAD.X R9, R50, 0x1, R3, P0 ;  /* 0x0000000132097824 */ /* 0x002fc800000e0603 */
[----:B------:R0:W-:Y:S01]  /*25060*/  STL [R1+0x4b90], R10 ;  /* 0x004b900a01007387 */ /* 0x0001e20000100800 */
[----:B------:R-:W-:-:S03]  /*25070*/  SHF.R.S32.HI R52, RZ, 0x1f, R52 ;  /* 0x0000001fff347819 */ /* 0x000fc60000011434 */
[----:B------:R1:W-:Y:S01]  /*25080*/  STL [R1+0x4b84], R9 ;  /* 0x004b840901007387 */ /* 0x0003e20000100800 */
[----:B----4-:R-:W-:Y:S01]  /*25090*/  IADD3 R8, P0, R7, R59, RZ ;  /* 0x0000003b07087210 */ /* 0x010fe20007f1e0ff */
[----:B0-----:R-:W-:-:S04]  /*250a0*/  IMAD.X R10, R51, 0x1, R2, P6 ;  /* 0x00000001330a7824 */ /* 0x001fc800030e0602 */
[----:B------:R0:W-:Y:S01]  /*250b0*/  STL [R1+0x4b8c], R8 ;  /* 0x004b8c0801007387 */ /* 0x0001e20000100800 */
[----:B-1----:R-:W-:Y:S01]  /*250c0*/  IADD3 R9, P6, R7, R60, RZ ;  /* 0x0000003c07097210 */ /* 0x002fe20007fde0ff */
[----:B------:R-:W-:Y:S02]  /*250d0*/  IMAD.X R7, R51, 0x1, R3, P5 ;  /* 0x0000000133077824 */ /* 0x000fe400028e0603 */
[----:B0-----:R-:W4:Y:S04]  /*250e0*/  LDL.LU R8, [R1+0x26c] ;  /* 0x00026c0001087983 */ /* 0x001f280000300800 */
[----:B------:R-:W-:Y:S04]  /*250f0*/  STL [R1+0x4b88], R10 ;  /* 0x004b880a01007387 */ /* 0x000fe80000100800 */
[----:B------:R0:W-:Y:S04]  /*25100*/  STL [R1+0x4b80], R9 ;  /* 0x004b800901007387 */ /* 0x0001e80000100800 */
[----:B------:R1:W-:Y:S01]  /*25110*/  STL [R1+0x4b70], R7 ;  /* 0x004b700701007387 */ /* 0x0003e20000100800 */
[----:B0-----:R-:W-:Y:S01]  /*25120*/  IMAD.X R9, R52, 0x1, R2, P4 ;  /* 0x0000000134097824 */ /* 0x001fe200020e0602 */
[----:B------:R-:W-:-:S02]  /*25130*/  SHF.R.S32.HI R53, RZ, 0x1f, R53 ;  /* 0x0000001fff357819 */ /* 0x000fc40000011435 */
[----:B------:R-:W-:Y:S02]  /*25140*/  SHF.R.S32.HI R54, RZ, 0x1f, R54 ;  /* 0x0000001fff367819 */ /* 0x000fe40000011436 */
[----:B------:R-:W-:Y:S02]  /*25150*/  SHF.R.S32.HI R55, RZ, 0x1f, R55 ;  /* 0x0000001fff377819 */ /* 0x000fe40000011437 */
[----:B------:R-:W-:Y:S02]  /*25160*/  SHF.R.S32.HI R56, RZ, 0x1f, R56 ;  /* 0x0000001fff387819 */ /* 0x000fe40000011438 */
[CC--:B--2---:R-:W-:Y:S02]  /*25170*/  IADD3 R10, P5, R6.reuse, R59.reuse, RZ ;  /* 0x0000003b060a7210 */ /* 0x0c4fe40007fbe0ff */
[----:B-1----:R-:W-:Y:S01]  /*25180*/  IADD3 R7, P4, R6, R60, RZ ;  /* 0x0000003c06077210 */ /* 0x002fe20007f9e0ff */
[----:B------:R-:W-:Y:S02]  /*25190*/  IMAD.X R6, R52, 0x1, R3, P3 ;  /* 0x0000000134067824 */ /* 0x000fe400018e0603 */
[----:B------:R-:W-:Y:S04]  /*251a0*/  STL [R1+0x4b78], R10 ;  /* 0x004b780a01007387 */ /* 0x000fe80000100800 */
[----:B------:R-:W-:Y:S04]  /*251b0*/  STL [R1+0x4b74], R9 ;  /* 0x004b740901007387 */ /* 0x000fe80000100800 */
[----:B------:R-:W2:Y:S04]  /*251c0*/  LDL.LU R13, [R1+0x278] ;  /* 0x00027800010d7983 */ /* 0x000ea80000300800 */
[----:B------:R0:W-:Y:S04]  /*251d0*/  STL [R1+0x4b7c], R7 ;  /* 0x004b7c0701007387 */ /* 0x0001e80000100800 */
[----:B------:R1:W-:Y:S04]  /*251e0*/  STL [R1+0x4b60], R6 ;  /* 0x004b600601007387 */ /* 0x0003e80000100800 */
[----:B0-----:R-:W2:Y:S01]  /*251f0*/  LDL.LU R7, [R1+0x224] ;  /* 0x0002240001077983 */ /* 0x001ea20000300800 */
[----:B---3--:R-:W-:Y:S01]  /*25200*/  IADD3 R9, P3, R5, R59, RZ ;  /* 0x0000003b05097210 */ /* 0x008fe20007f7e0ff */
[----:B-1----:R-:W-:-:S04]  /*25210*/  IMAD.X R6, R53, 0x1, R2, P2 ;  /* 0x0000000135067824 */ /* 0x002fc800010e0602 */
[----:B------:R0:W-:Y:S04]  /*25220*/  STL [R1+0x4b68], R9 ;  /* 0x004b680901007387 */ /* 0x0001e80000100800 */
[----:B------:R1:W-:Y:S01]  /*25230*/  STL [R1+0x4b64], R6 ;  /* 0x004b640601007387 */ /* 0x0003e20000100800 */
[----:B0-----:R-:W-:Y:S01]  /*25240*/  IADD3 R9, P2, R5, R60, RZ ;  /* 0x0000003c05097210 */ /* 0x001fe20007f5e0ff */
[----:B------:R-:W-:Y:S02]  /*25250*/  IMAD.X R5, R53, 0x1, R3, P1 ;  /* 0x0000000135057824 */ /* 0x000fe400008e0603 */
[----:B-1----:R-:W3:Y:S04]  /*25260*/  LDL.LU R6, [R1+0x280] ;  /* 0x0002800001067983 */ /* 0x002ee80000300800 */
[----:B------:R0:W-:Y:S04]  /*25270*/  STL [R1+0x4b6c], R9 ;  /* 0x004b6c0901007387 */ /* 0x0001e80000100800 */
[----:B------:R1:W-:Y:S01]  /*25280*/  STL [R1+0x4b50], R5 ;  /* 0x004b500501007387 */ /* 0x0003e20000100800 */
[----:B------:R-:W-:Y:S01]  /*25290*/  IMAD.X R10, R54, 0x1, R2, P0 ;  /* 0x00000001360a7824 */ /* 0x000fe200000e0602 */
[----:B0-----:R-:W-:-:S02]  /*252a0*/  IADD3 R9, P1, R4, R59, RZ ;  /* 0x0000003b04097210 */ /* 0x001fc40007f3e0ff */
[----:B-1----:R-:W3:Y:S04]  /*252b0*/  LDL.LU R5, [R1+0x228] ;  /* 0x0002280001057983 */ /* 0x002ee80000300800 */
[----:B------:R0:W-:Y:S04]  /*252c0*/  STL [R1+0x4b58], R9 ;  /* 0x004b580901007387 */ /* 0x0001e80000100800 */
[----:B------:R-:W-:Y:S04]  /*252d0*/  STL [R1+0x4b54], R10 ;  /* 0x004b540a01007387 */ /* 0x000fe80000100800 */
[----:B------:R-:W3:Y:S01]  /*252e0*/  LDL.LU R12, [R1+0x288] ;  /* 0x00028800010c7983 */ /* 0x000ee20000300800 */
[----:B0-----:R-:W-:Y:S01]  /*252f0*/  IADD3 R9, P0, R4, R60, RZ ;  /* 0x0000003c04097210 */ /* 0x001fe20007f1e0ff */
[----:B------:R-:W-:-:S04]  /*25300*/  IMAD.X R4, R54, 0x1, R3, P6 ;  /* 0x0000000136047824 */ /* 0x000fc800030e0603 */
[----:B------:R0:W-:Y:S04]  /*25310*/  STL [R1+0x4b5c], R9 ;  /* 0x004b5c0901007387 */ /* 0x0001e80000100800 */
[----:B------:R1:W-:Y:S01]  /*25320*/  STL [R1+0x4b40], R4 ;  /* 0x004b400401007387 */ /* 0x0003e20000100800 */
[C---:B------:R-:W-:Y:S01]  /*25330*/  IMAD.X R11, R55.reuse, 0x1, R2, P5 ;  /* 0x00000001370b7824 */ /* 0x040fe200028e0602 */
[----:B0-----:R-:W-:Y:S02]  /*25340*/  IADD3 R9, P6, R58, R59, RZ ;  /* 0x0000003b3a097210 */ /* 0x001fe40007fde0ff */
[----:B-1----:R-:W3:Y:S01]  /*25350*/  LDL.LU R4, [R1+0x22c] ;  /* 0x00022c0001047983 */ /* 0x002ee20000300800 */
[----:B------:R-:W-:-:S03]  /*25360*/  IMAD.X R10, R55, 0x1, R3, P4 ;  /* 0x00000001370a7824 */ /* 0x000fc600020e0603 */
[----:B------:R0:W-:Y:S04]  /*25370*/  STL [R1+0x4b48], R9 ;  /* 0x004b480901007387 */ /* 0x0001e80000100800 */
[----:B------:R1:W-:Y:S01]  /*25380*/  STL [R1+0x4b44], R11 ;  /* 0x004b440b01007387 */ /* 0x0003e20000100800 */
[----:B0-----:R-:W-:-:S03]  /*25390*/  IADD3 R9, P5, R58, R60, RZ ;  /* 0x0000003c3a097210 */ /* 0x001fc60007fbe0ff */
[----:B-1----:R-:W3:Y:S04]  /*253a0*/  LDL.LU R11, [R1+0x290] ;  /* 0x00029000010b7983 */ /* 0x002ee80000300800 */
[----:B------:R5:W-:Y:S04]  /*253b0*/  STL [R1+0x4b4c], R9 ;  /* 0x004b4c0901007387 */ /* 0x000be80000100800 */
[----:B------:R0:W-:Y:S04]  /*253c0*/  STL [R1+0x4b30], R10 ;  /* 0x004b300a01007387 */ /* 0x0001e80000100800 */
[----:B------:R-:W3:Y:S01]  /*253d0*/  LDL.LU R58, [R1+0x230] ;  /* 0x00023000013a7983 */ /* 0x000ee20000300800 */
[----:B-----5:R-:W-:Y:S01]  /*253e0*/  IADD3 R9, P4, R61, R59, RZ ;  /* 0x0000003b3d097210 */ /* 0x020fe20007f9e0ff */
[----:B0-----:R-:W-:-:S04]  /*253f0*/  IMAD.X R10, R56, 0x1, R2, P3 ;  /* 0x00000001380a7824 */ /* 0x001fc800018e0602 */
[----:B------:R0:W-:Y:S01]  /*25400*/  STL [R1+0x4b38], R9 ;  /* 0x004b380901007387 */ /* 0x0001e20000100800 */
[----:B------:R-:W-:-:S03]  /*25410*/  IADD3 R14, P3, R61, R60, RZ ;  /* 0x0000003c3d0e7210 */ /* 0x000fc60007f7e0ff */
[----:B------:R1:W-:Y:S01]  /*25420*/  STL [R1+0x4b34], R10 ;  /* 0x004b340a01007387 */ /* 0x0003e20000100800 */
[----:B0-----:R-:W-:-:S03]  /*25430*/  IMAD.X R9, R56, 0x1, R3, P2 ;  /* 0x0000000138097824 */ /* 0x001fc600010e0603 */
[----:B-1----:R-:W5:Y:S04]  /*25440*/  LDL.LU R10, [R1+0x298] ;  /* 0x00029800010a7983 */ /* 0x002f680000300800 */
[----:B------:R4:W-:Y:S04]  /*25450*/  STL [R1+0x4b3c], R14 ;  /* 0x004b3c0e01007387 */ /* 0x0009e80000100800 */
[----:B------:R0:W-:Y:S04]  /*25460*/  STL [R1+0x4b20], R9 ;  /* 0x004b200901007387 */ /* 0x0001e80000100800 */
[----:B------:R-:W5:Y:S01]  /*25470*/  LDL.LU R61, [R1+0x234] ;  /* 0x00023400013d7983 */ /* 0x000f620000300800 */
[----:B------:R-:W-:-:S02]  /*25480*/  SHF.R.S32.HI R57, RZ, 0x1f, R57 ;  /* 0x0000001fff397819 */ /* 0x000fc40000011439 */
[----:B----4-:R-:W-:-:S03]  /*25490*/  IADD3 R14, P2, R8, R59, RZ ;  /* 0x0000003b080e7210 */ /* 0x010fc60007f5e0ff */
[C---:B0-----:R-:W-:Y:S02]  /*254a0*/  IMAD.X R9, R57.reuse, 0x1, R2, P1 ;  /* 0x0000000139097824 */ /* 0x041fe400008e0602 */
[----:B------:R0:W-:Y:S04]  /*254b0*/  STL [R1+0x4b28], R14 ;  /* 0x004b280e01007387 */ /* 0x0001e80000100800 */
[----:B------:R1:W-:Y:S01]  /*254c0*/  STL [R1+0x4b24], R9 ;  /* 0x004b240901007387 */ /* 0x0003e20000100800 */
[----:B0-----:R-:W-:Y:S01]  /*254d0*/  IADD3 R14, P1, R8, R60, RZ ;  /* 0x0000003c080e7210 */ /* 0x001fe20007f3e0ff */
[----:B------:R-:W-:Y:S02]  /*254e0*/  IMAD.X R8, R57, 0x1, R3, P0 ;  /* 0x0000000139087824 */ /* 0x000fe400000e0603 */
[----:B-1----:R-:W4:Y:S04]  /*254f0*/  LDL.LU R9, [R1+0x2a0] ;  /* 0x0002a00001097983 */ /* 0x002f280000300800 */
[----:B------:R-:W-:Y:S04]  /*25500*/  STL [R1+0x4b2c], R14 ;  /* 0x004b2c0e01007387 */ /* 0x000fe80000100800 */
[----:B------:R0:W-:Y:S04]  /*25510*/  STL [R1+0x417c], R8 ;  /* 0x00417c0801007387 */ /* 0x0001e80000100800 */
[----:B0-----:R-:W4:Y:S01]  /*25520*/  LDL.LU R8, [R1+0x238] ;  /* 0x0002380001087983 */ /* 0x001f220000300800 */
[----:B--2---:R-:W-:-:S05]  /*25530*/  IADD3 R14, P0, R13, R59, RZ ;  /* 0x0000003b0d0e7210 */ /* 0x004fca0007f1e0ff */
[----:B------:R0:W-:Y:S01]  /*25540*/  STL [R1+0x419c], R14 ;  /* 0x00419c0e01007387 */ /* 0x0001e20000100800 */
[----:B------:R-:W-:Y:S01]  /*25550*/  IMAD.X R15, R7, 0x1, R2, P6 ;  /* 0x00000001070f7824 */ /* 0x000fe200030e0602 */
[----:B0-----:R-:W-:Y:S01]  /*25560*/  IADD3 R14, P6, R13, R60, RZ ;  /* 0x0000003c0d0e7210 */ /* 0x001fe20007fde0ff */
[----:B------:R-:W-:-:S03]  /*25570*/  IMAD.X R7, R7, 0x1, R3, P5 ;  /* 0x0000000107077824 */ /* 0x000fc600028e0603 */
[----:B------:R-:W-:Y:S04]  /*25580*/  STL [R1+0x4180], R15 ;  /* 0x0041800f01007387 */ /* 0x000fe80000100800 */
[----:B------:R-:W2:Y:S04]  /*25590*/  LDL.LU R13, [R1+0x2a8] ;  /* 0x0002a800010d7983 */ /* 0x000ea80000300800 */
[----:B------:R3:W-:Y:S04]  /*255a0*/  STL [R1+0x41a4], R14 ;  /* 0x0041a40e01007387 */ /* 0x0007e80000100800 */
[----:B------:R0:W-:Y:S01]  /*255b0*/  STL [R1+0x4184], R7 ;  /* 0x0041840701007387 */ /* 0x0001e20000100800 */
[----:B---3--:R-:W-:-:S03]  /*255c0*/  IADD3 R14, P5, R6, R59, RZ ;  /* 0x0000003b060e7210 */ /* 0x008fc60007fbe0ff */
[----:B0-----:R-:W3:Y:S04]  /*255d0*/  LDL.LU R7, [R1+0x23c] ;  /* 0x00023c0001077983 */ /* 0x001ee80000300800 */
[----:B------:R0:W-:Y:S01]  /*255e0*/  STL [R1+0x41ac], R14 ;  /* 0x0041ac0e01007387 */ /* 0x0001e20000100800 */
[C---:B------:R-:W-:Y:S01]  /*255f0*/  IMAD.X R15, R5.reuse, 0x1, R2, P4 ;  /* 0x00000001050f7824 */ /* 0x040fe200020e0602 */
[----:B0-----:R-:W-:Y:S01]  /*25600*/  IADD3 R14, P4, R6, R60, RZ ;  /* 0x0000003c060e7210 */ /* 0x001fe20007f9e0ff */
[----:B------:R-:W-:-:S03]  /*25610*/  IMAD.X R5, R5, 0x1, R3, P3 ;  /* 0x0000000105057824 */ /* 0x000fc600018e0603 */
[----:B------:R-:W-:Y:S04]  /*25620*/  STL [R1+0x4188], R15 ;  /* 0x0041880f01007387 */ /* 0x000fe80000100800 */
[----:B------:R-:W3:Y:S04]  /*25630*/  LDL.LU R6, [R1+0x2a4] ;  /* 0x0002a40001067983 */ /* 0x000ee80000300800 */
[----:B------:R0:W-:Y:S04]  /*25640*/  STL [R1+0x41b4], R14 ;  /* 0x0041b40e01007387 */ /* 0x0001e80000100800 */
[----:B------:R1:W-:Y:S01]  /*25650*/  STL [R1+0x418c], R5 ;  /* 0x00418c0501007387 */ /* 0x0003e20000100800 */
[----:B0-----:R-:W-:-:S03]  /*25660*/  IADD3 R14, P3, R12, R59, RZ ;  /* 0x0000003b0c0e7210 */ /* 0x001fc60007f7e0ff */
[----:B-1----:R-:W3:Y:S04]  /*25670*/  LDL.LU R5, [R1+0x240] ;  /* 0x0002400001057983 */ /* 0x002ee80000300800 */
[----:B------:R0:W-:Y:S01]  /*25680*/  STL [R1+0x41bc], R14 ;  /* 0x0041bc0e01007387 */ /* 0x0001e20000100800 */
[C---:B------:R-:W-:Y:S02]  /*25690*/  IMAD.X R15, R4.reuse, 0x1, R2, P2 ;  /* 0x00000001040f7824 */ /* 0x040fe400010e0602 */
[----:B------:R-:W-:-:S03]  /*256a0*/  IMAD.X R4, R4, 0x1, R3, P1 ;  /* 0x0000000104047824 */ /* 0x000fc600008e0603 */
[----:B------:R-:W-:Y:S01]  /*256b0*/  STL [R1+0x4190], R15 ;  /* 0x0041900f01007387 */ /* 0x000fe20000100800 */
[----:B0-----:R-:W-:-:S03]  /*256c0*/  IADD3 R14, P2, R12, R60, RZ ;  /* 0x0000003c0c0e7210 */ /* 0x001fc60007f5e0ff */
        /* <DEDUP_REMOVED lines=24> */
[----:B----4-:R-:W-:-:S05]  /*25850*/  IADD3 R14, P4, R9, R59, RZ ;  /* 0x0000003b090e7210 */ /* 0x010fca0007f9e0ff */
[----:B------:R1:W-:Y:S01]  /*25860*/  STL [R1+0x41ec], R14 ;  /* 0x0041ec0e01007387 */ /* 0x0003e20000100800 */
[C---:B0-----:R-:W-:Y:S01]  /*25870*/  IMAD.X R15, R8.reuse, 0x1, R2, P3 ;  /* 0x00000001080f7824 */ /* 0x041fe200018e0602 */
[----:B-1----:R-:W-:Y:S01]  /*25880*/  IADD3 R14, P3, R9, R60, RZ ;  /* 0x0000003c090e7210 */ /* 0x002fe20007f7e0ff */
[----:B------:R-:W-:-:S03]  /*25890*/  IMAD.X R8, R8, 0x1, R3, P2 ;  /* 0x0000000108087824 */ /* 0x000fc600010e0603 */
[----:B------:R-:W-:Y:S04]  /*258a0*/  STL [R1+0x41b8], R15 ;  /* 0x0041b80f01007387 */ /* 0x000fe80000100800 */
[----:B------:R-:W4:Y:S04]  /*258b0*/  LDL.LU R9, [R1+0x284] ;  /* 0x0002840001097983 */ /* 0x000f280000300800 */
[----:B------:R-:W-:Y:S04]  /*258c0*/  STL [R1+0x41f4], R14 ;  /* 0x0041f40e01007387 */ /* 0x000fe80000100800 */
[----:B------:R0:W-:Y:S04]  /*258d0*/  STL [R1+0x41c0], R8 ;  /* 0x0041c00801007387 */ /* 0x0001e80000100800 */
[----:B0-----:R-:W4:Y:S01]  /*258e0*/  LDL.LU R8, [R1+0x260] ;  /* 0x0002600001087983 */ /* 0x001f220000300800 */
[----:B--2---:R-:W-:-:S05]  /*258f0*/  IADD3 R14, P2, R13, R59, RZ ;  /* 0x0000003b0d0e7210 */ /* 0x004fca0007f5e0ff */
[----:B------:R0:W-:Y:S01]  /*25900*/  STL [R1+0x41fc], R14 ;  /* 0x0041fc0e01007387 */ /* 0x0001e20000100800 */
[----:B---3--:R-:W-:Y:S01]  /*25910*/  IMAD.X R15, R7, 0x1, R2, P1 ;  /* 0x00000001070f7824 */ /* 0x008fe200008e0602 */
[----:B0-----:R-:W-:Y:S01]  /*25920*/  IADD3 R14, P1, R13, R60, RZ ;  /* 0x0000003c0d0e7210 */ /* 0x001fe20007f3e0ff */
[----:B------:R-:W-:-:S03]  /*25930*/  IMAD.X R7, R7, 0x1, R3, P0 ;  /* 0x0000000107077824 */ /* 0x000fc600000e0603 */
[----:B------:R-:W-:Y:S04]  /*25940*/  STL [R1+0x41c8], R15 ;  /* 0x0041c80f01007387 */ /* 0x000fe80000100800 */
[----:B------:R-:W2:Y:S04]  /*25950*/  LDL.LU R13, [R1+0x27c] ;  /* 0x00027c00010d7983 */ /* 0x000ea80000300800 */
[----:B------:R0:W-:Y:S04]  /*25960*/  STL [R1+0x4204], R14 ;  /* 0x0042040e01007387 */ /* 0x0001e80000100800 */
[----:B------:R1:W-:Y:S01]  /*25970*/  STL [R1+0x41d0], R7 ;  /* 0x0041d00701007387 */ /* 0x0003e20000100800 */
[----:B0-----:R-:W-:-:S03]  /*25980*/  IADD3 R14, P0, R6, R59, RZ ;  /* 0x0000003b060e7210 */ /* 0x001fc60007f1e0ff */
[----:B-1----:R-:W3:Y:S04]  /*25990*/  LDL.LU R7, [R1+0x2ac] ;  /* 0x0002ac0001077983 */ /* 0x002ee80000300800 */
        /* <DEDUP_REMOVED lines=1091> */
[----:B------:R-:W-:Y:S01]  /*29dd0*/  IMAD.X R15, R4, 0x1, R2, P5 ;  /* 0x00000001040f7824 */ /* 0x000fe200028e0602 */
[----:B0-----:R-:W-:Y:S02]  /*29de0*/  IADD3 R14, P5, R12, R60, RZ ;  /* 0x0000003c0c0e7210 */ /* 0x001fe40007fbe0ff */
[----:B------:R-:W3:Y:S04]  /*29df0*/  LDL.LU R12, [R1+0x510] ;  /* 0x00051000010c7983 */ /* 0x000ee80000300800 */
[----:B------:R0:W-:Y:S04]  /*29e00*/  STL [R1+0x4898], R15 ;  /* 0x0048980f01007387 */ /* 0x0001e80000100800 */
[----:B------:R1:W-:Y:S01]  /*29e10*/  STL [R1+0x48d4], R14 ;  /* 0x0048d40e01007387 */ /* 0x0003e20000100800 */
[----:B0-----:R-:W-:-:S03]  /*29e20*/  IMAD.X R15, R4, 0x1, R3, P4 ;  /* 0x00000001040f7824 */ /* 0x001fc600020e0603 */
[----:B------:R-:W3:Y:S01]  /*29e30*/  LDL.LU R4, [R1+0x690] ;  /* 0x0006900001047983 */ /* 0x000ee20000300800 */
[----:B-1----:R-:W-:-:S03]  /*29e40*/  IADD3 R14, P4, R11, R59, RZ ;  /* 0x0000003b0b0e7210 */ /* 0x002fc60007f9e0ff */
[----:B------:R0:W-:Y:S01]  /*29e50*/  STL [R1+0x48a0], R15 ;  /* 0x0048a00f01007387 */ /* 0x0001e20000100800 */
[----:B------:R-:W-:-:S03]  /*29e60*/  IMAD.X R16, R58, 0x1, R2, P3 ;  /* 0x000000013a107824 */ /* 0x000fc600018e0602 */
[----:B------:R1:W-:Y:S04]  /*29e70*/  STL [R1+0x48dc], R14 ;  /* 0x0048dc0e01007387 */ /* 0x0003e80000100800 */
[----:B------:R-:W-:Y:S01]  /*29e80*/  STL [R1+0x48a8], R16 ;  /* 0x0048a81001007387 */ /* 0x000fe20000100800 */
[----:B0-----:R-:W-:Y:S01]  /*29e90*/  IMAD.X R15, R58, 0x1, R3, P2 ;  /* 0x000000013a0f7824 */ /* 0x001fe200010e0603 */
[----:B-1----:R-:W-:Y:S02]  /*29ea0*/  IADD3 R14, P3, R11, R60, RZ ;  /* 0x0000003c0b0e7210 */ /* 0x002fe40007f7e0ff */
        /* <DEDUP_REMOVED lines=29> */
[----:B------:R0:W-:Y:S04]  /*2a080*/  STL [R1+0x48d8], R15 ;  /* 0x0048d80f01007387 */ /* 0x0001e80000100800 */
[----:B------:R-:W2:Y:S04]  /*2a090*/  LDL.LU R13, [R1+0x538] ;  /* 0x00053800010d7983 */ /* 0x000ea80000300800 */
[----:B------:R-:W-:Y:S04]  /*2a0a0*/  STL [R1+0x4914], R14 ;  /* 0x0049140e01007387 */ /* 0x000fe80000100800 */
[----:B------:R1:W-:Y:S01]  /*2a0b0*/  STL [R1+0x48e0], R7 ;  /* 0x0048e00701007387 */ /* 0x0003e20000100800 */
[----:B0-----:R-:W-:-:S03]  /*2a0c0*/  IADD3 R15, P3, R6, R59, RZ ;  /* 0x0000003b060f7210 */ /* 0x001fc60007f7e0ff */
[----:B-1----:R-:W3:Y:S04]  /*2a0d0*/  LDL.LU R7, [R1+0x6a0] ;  /* 0x0006a00001077983 */ /* 0x002ee80000300800 */
[----:B------:R-:W-:Y:S01]  /*2a0e0*/  STL [R1+0x491c], R15 ;  /* 0x00491c0f01007387 */ /* 0x000fe20000100800 */
[C---:B------:R-:W-:Y:S01]  /*2a0f0*/  IMAD.X R14, R5.reuse, 0x1, R2, P2 ;  /* 0x00000001050e7824 */ /* 0x040fe200010e0602 */
[----:B------:R-:W-:Y:S01]  /*2a100*/  IADD3 R6, P2, R6, R60, RZ ;  /* 0x0000003c06067210 */ /* 0x000fe20007f5e0ff */
[----:B------:R-:W-:-:S03]  /*2a110*/  IMAD.X R5, R5, 0x1, R3, P1 ;  /* 0x0000000105057824 */ /* 0x000fc600008e0603 */
[----:B------:R0:W-:Y:S04]  /*2a120*/  STL [R1+0x48e8], R14 ;  /* 0x0048e80e01007387 */ /* 0x0001e80000100800 */
[----:B------:R1:W-:Y:S01]  /*2a130*/  STL [R1+0x4924], R6 ;  /* 0x0049240601007387 */ /* 0x0003e20000100800 */
[----:B0-----:R-:W-:-:S03]  /*2a140*/  IADD3 R14, P1, R12, R59, RZ ;  /* 0x0000003b0c0e7210 */ /* 0x001fc60007f3e0ff */
[----:B-1----:R-:W3:Y:S04]  /*2a150*/  LDL.LU R6, [R1+0x540] ;  /* 0x0005400001067983 */ /* 0x002ee80000300800 */
[----:B------:R0:W-:Y:S04]  /*2a160*/  STL [R1+0x48f0], R5 ;  /* 0x0048f00501007387 */ /* 0x0001e80000100800 */
[----:B0-----:R-:W3:Y:S01]  /*2a170*/  LDL.LU R5, [R1+0x6a4] ;  /* 0x0006a40001057983 */ /* 0x001ee20000300800 */
[----:B------:R-:W-:-:S03]  /*2a180*/  IMAD.X R15, R4, 0x1, R2, P0 ;  /* 0x00000001040f7824 */ /* 0x000fc600000e0602 */
[----:B------:R0:W-:Y:S01]  /*2a190*/  STL [R1+0x492c], R14 ;  /* 0x00492c0e01007387 */ /* 0x0001e20000100800 */
[----:B------:R-:W-:-:S03]  /*2a1a0*/  IMAD.X R4, R4, 0x1, R3, P6 ;  /* 0x0000000104047824 */ /* 0x000fc600030e0603 */
[----:B------:R-:W-:Y:S01]  /*2a1b0*/  STL [R1+0x48f8], R15 ;  /* 0x0048f80f01007387 */ /* 0x000fe20000100800 */
[----:B0-----:R-:W-:-:S03]  /*2a1c0*/  IADD3 R14, P0, R12, R60, RZ ;  /* 0x0000003c0c0e7210 */ /* 0x001fc60007f1e0ff */
[----:B------:R-:W3:Y:S04]  /*2a1d0*/  LDL.LU R12, [R1+0x54c] ;  /* 0x00054c00010c7983 */ /* 0x000ee80000300800 */
[----:B------:R0:W-:Y:S04]  /*2a1e0*/  STL [R1+0x4934], R14 ;  /* 0x0049340e01007387 */ /* 0x0001e80000100800 */
[----:B------:R1:W-:Y:S01]  /*2a1f0*/  STL [R1+0x4900], R4 ;  /* 0x0049000401007387 */ /* 0x0003e20000100800 */
[----:B0-----:R-:W-:Y:S01]  /*2a200*/  IADD3 R14, P6, R11, R59, RZ ;  /* 0x0000003b0b0e7210 */ /* 0x001fe20007fde0ff */
[----:B------:R-:W-:-:S02]  /*2a210*/  IMAD.X R16, R58, 0x1, R2, P5 ;  /* 0x000000013a107824 */ /* 0x000fc400028e0602 */
[----:B-1----:R-:W3:Y:S01]  /*2a220*/  LDL.LU R4, [R1+0x6a8] ;  /* 0x0006a80001047983 */ /* 0x002ee20000300800 */
[----:B------:R-:W-:-:S03]  /*2a230*/  IMAD.X R15, R58, 0x1, R3, P4 ;  /* 0x000000013a0f7824 */ /* 0x000fc600020e0603 */
[----:B------:R0:W-:Y:S04]  /*2a240*/  STL [R1+0x493c], R14 ;  /* 0x00493c0e01007387 */ /* 0x0001e80000100800 */
[----:B------:R5:W-:Y:S01]  /*2a250*/  STL [R1+0x4908], R16 ;  /* 0x0049081001007387 */ /* 0x000be20000100800 */
[----:B0-----:R-:W-:-:S03]  /*2a260*/  IADD3 R14, P5, R11, R60, RZ ;  /* 0x0000003c0b0e7210 */ /* 0x001fc60007fbe0ff */
[----:B------:R-:W3:Y:S04]  /*2a270*/  LDL.LU R11, [R1+0x554] ;  /* 0x00055400010b7983 */ /* 0x000ee80000300800 */
[----:B------:R0:W-:Y:S04]  /*2a280*/  STL [R1+0x4944], R14 ;  /* 0x0049440e01007387 */ /* 0x0001e80000100800 */
[----:B------:R1:W-:Y:S04]  /*2a290*/  STL [R1+0x4910], R15 ;  /* 0x0049100f01007387 */ /* 0x0003e80000100800 */
[----:B------:R-:W3:Y:S01]  /*2a2a0*/  LDL.LU R58, [R1+0x6ac] ;  /* 0x0006ac00013a7983 */ /* 0x000ee20000300800 */
[----:B-----5:R-:W-:Y:S01]  /*2a2b0*/  IMAD.X R16, R61, 0x1, R2, P3 ;  /* 0x000000013d107824 */ /* 0x020fe200018e0602 */
[----:B0-----:R-:W-:-:S02]  /*2a2c0*/  IADD3 R14, P4, R10, R59, RZ ;  /* 0x0000003b0a0e7210 */ /* 0x001fc40007f9e0ff */
[----:B-1----:R-:W-:-:S03]  /*2a2d0*/  IADD3 R15, P3, R10, R60, RZ ;  /* 0x0000003c0a0f7210 */ /* 0x002fc60007f7e0ff */
[----:B------:R0:W-:Y:S04]  /*2a2e0*/  STL [R1+0x494c], R14 ;  /* 0x00494c0e01007387 */ /* 0x0001e80000100800 */
[----:B------:R-:W-:Y:S04]  /*2a2f0*/  STL [R1+0x4918], R16 ;  /* 0x0049181001007387 */ /* 0x000fe80000100800 */
[----:B------:R-:W5:Y:S01]  /*2a300*/  LDL.LU R10, [R1+0x560] ;  /* 0x00056000010a7983 */ /* 0x000f620000300800 */
[----:B0-----:R-:W-:-:S03]  /*2a310*/  IMAD.X R14, R61, 0x1, R3, P2 ;  /* 0x000000013d0e7824 */ /* 0x001fc600010e0603 */
[----:B------:R4:W-:Y:S04]  /*2a320*/  STL [R1+0x4954], R15 ;  /* 0x0049540f01007387 */ /* 0x0009e80000100800 */
[----:B------:R0:W-:Y:S04]  /*2a330*/  STL [R1+0x4920], R14 ;  /* 0x0049200e01007387 */ /* 0x0001e80000100800 */
[----:B------:R-:W5:Y:S01]  /*2a340*/  LDL.LU R61, [R1+0x6b0] ;  /* 0x0006b000013d7983 */ /* 0x000f620000300800 */
[----:B----4-:R-:W-:-:S05]  /*2a350*/  IADD3 R15, P2, R9, R59, RZ ;  /* 0x0000003b090f7210 */ /* 0x010fca0007f5e0ff */
[----:B------:R1:W-:Y:S01]  /*2a360*/  STL [R1+0x495c], R15 ;  /* 0x00495c0f01007387 */ /* 0x0003e20000100800 */
[C---:B0-----:R-:W-:Y:S01]  /*2a370*/  IMAD.X R14, R8.reuse, 0x1, R2, P1 ;  /* 0x00000001080e7824 */ /* 0x041fe200008e0602 */
[----:B-1----:R-:W-:Y:S02]  /*2a380*/  IADD3 R15, P1, R9, R60, RZ ;  /* 0x0000003c090f7210 */ /* 0x002fe40007f3e0ff */
[----:B------:R-:W4:Y:S04]  /*2a390*/  LDL.LU R9, [R1+0x56c] ;  /* 0x00056c0001097983 */ /* 0x000f280000300800 */
[----:B------:R0:W-:Y:S04]  /*2a3a0*/  STL [R1+0x4928], R14 ;  /* 0x0049280e01007387 */ /* 0x0001e80000100800 */
[----:B------:R2:W-:Y:S01]  /*2a3b0*/  STL [R1+0x4964], R15 ;  /* 0x0049640f01007387 */ /* 0x0005e20000100800 */
[----:B0-----:R-:W-:-:S03]  /*2a3c0*/  IMAD.X R14, R8, 0x1, R3, P0 ;  /* 0x00000001080e7824 */ /* 0x001fc600000e0603 */
[----:B------:R-:W4:Y:S04]  /*2a3d0*/  LDL.LU R8, [R1+0x6b4] ;  /* 0x0006b40001087983 */ /* 0x000f280000300800 */
[----:B------:R3:W-:Y:S01]  /*2a3e0*/  STL [R1+0x4930], R14 ;  /* 0x0049300e01007387 */ /* 0x0007e20000100800 */
[----:B--2---:R-:W-:-:S05]  /*2a3f0*/  IADD3 R15, P0, R13, R59, RZ ;  /* 0x0000003b0d0f7210 */ /* 0x004fca0007f1e0ff */
[----:B------:R0:W-:Y:S01]  /*2a400*/  STL [R1+0x496c], R15 ;  /* 0x00496c0f01007387 */ /* 0x0001e20000100800 */
[----:B---3--:R-:W-:Y:S01]  /*2a410*/  IMAD.X R14, R7, 0x1, R2, P6 ;  /* 0x00000001070e7824 */ /* 0x008fe200030e0602 */
[----:B0-----:R-:W-:Y:S02]  /*2a420*/  IADD3 R15, P6, R13, R60, RZ ;  /* 0x0000003c0d0f7210 */ /* 0x001fe40007fde0ff */
[----:B------:R-:W2:Y:S04]  /*2a430*/  LDL.LU R13, [R1+0x574] ;  /* 0x00057400010d7983 */ /* 0x000ea80000300800 */
[----:B------:R0:W-:Y:S04]  /*2a440*/  STL [R1+0x4938], R14 ;  /* 0x0049380e01007387 */ /* 0x0001e80000100800 */
[----:B------:R1:W-:Y:S01]  /*2a450*/  STL [R1+0x4974], R15 ;  /* 0x0049740f01007387 */ /* 0x0003e20000100800 */
[----:B0-----:R-:W-:-:S03]  /*2a460*/  IMAD.X R14, R7, 0x1, R3, P5 ;  /* 0x00000001070e7824 */ /* 0x001fc600028e0603 */
[----:B------:R-:W3:Y:S04]  /*2a470*/  LDL.LU R7, [R1+0x6b8] ;  /* 0x0006b80001077983 */ /* 0x000ee80000300800 */
[----:B------:R0:W-:Y:S01]  /*2a480*/  STL [R1+0x4940], R14 ;  /* 0x0049400e01007387 */ /* 0x0001e20000100800 */
[----:B------:R-:W-:-:S05]  /*2a490*/  IADD3 R16, P5, R6, R59, RZ ;  /* 0x0000003b06107210 */ /* 0x000fca0007fbe0ff */
[----:B------:R-:W-:Y:S01]  /*2a4a0*/  STL [R1+0x497c], R16 ;  /* 0x00497c1001007387 */ /* 0x000fe20000100800 */
[C---:B-1----:R-:W-:Y:S01]  /*2a4b0*/  IMAD.X R15, R5.reuse, 0x1, R2, P4 ;  /* 0x00000001050f7824 */ /* 0x042fe200020e0602 */
[----:B0-----:R-:W-:Y:S02]  /*2a4c0*/  IADD3 R14, P4, R6, R60, RZ ;  /* 0x0000003c060e7210 */ /* 0x001fe40007f9e0ff */
        /* <DEDUP_REMOVED lines=21> */
[----:B------:R5:W-:Y:S04]  /*2a620*/  STL [R1+0x4968], R15 ;  /* 0x0049680f01007387 */ /* 0x000be80000100800 */
[----:B------:R-:W3:Y:S04]  /*2a630*/  LDL.LU R58, [R1+0x594] ;  /* 0x00059400013a7983 */ /* 0x000ee80000300800 */
[----:B------:R0:W-:Y:S01]  /*2a640*/  STL [R1+0x49a4], R14 ;  /* 0x0049a40e01007387 */ /* 0x0001e20000100800 */
[----:B-----5:R-:W-:-:S03]  /*2a650*/  IADD3 R15, P6, R10, R59, RZ ;  /* 0x0000003b0a0f7210 */ /* 0x020fc60007fde0ff */
[----:B------:R1:W-:Y:S01]  /*2a660*/  STL [R1+0x4970], R11 ;  /* 0x0049700b01007387 */ /* 0x0003e20000100800 */
[----:B0-----:R-:W-:-:S03]  /*2a670*/  IMAD.X R14, R61, 0x1, R2, P5 ;  /* 0x000000013d0e7824 */ /* 0x001fc600028e0602 */
[----:B-1----:R-:W5:Y:S04]  /*2a680*/  LDL.LU R11, [R1+0x6c4] ;  /* 0x0006c400010b7983 */ /* 0x002f680000300800 */
[----:B------:R0:W-:Y:S04]  /*2a690*/  STL [R1+0x49ac], R15 ;  /* 0x0049ac0f01007387 */ /* 0x0001e80000100800 */
[----:B------:R-:W-:Y:S01]  /*2a6a0*/  STL [R1+0x4978], R14 ;  /* 0x0049780e01007387 */ /* 0x000fe20000100800 */
[----:B0-----:R-:W-:Y:S01]  /*2a6b0*/  IADD3 R15, P5, R10, R60, RZ ;  /* 0x0000003c0a0f7210 */ /* 0x001fe20007fbe0ff */
[----:B------:R-:W-:-:S04]  /*2a6c0*/  IMAD.X R10, R61, 0x1, R3, P4 ;  /* 0x000000013d0a7824 */ /* 0x000fc800020e0603 */
[----:B------:R-:W-:Y:S04]  /*2a6d0*/  STL [R1+0x49b4], R15 ;  /* 0x0049b40f01007387 */ /* 0x000fe80000100800 */
[----:B------:R-:W5:Y:S04]  /*2a6e0*/  LDL.LU R61, [R1+0x59c] ;  /* 0x00059c00013d7983 */ /* 0x000f680000300800 */
[----:B------:R0:W-:Y:S04]  /*2a6f0*/  STL [R1+0x4980], R10 ;  /* 0x0049800a01007387 */ /* 0x0001e80000100800 */
[----:B0-----:R-:W5:Y:S01]  /*2a700*/  LDL.LU R10, [R1+0x6c8] ;  /* 0x0006c800010a7983 */ /* 0x001f620000300800 */
[C---:B----4-:R-:W-:Y:S01]  /*2a710*/  IADD3 R14, P4, R9.reuse, R59, RZ ;  /* 0x0000003b090e7210 */ /* 0x050fe20007f9e0ff */
[----:B------:R-:W-:Y:S01]  /*2a720*/  IMAD.X R15, R8, 0x1, R2, P3 ;  /* 0x00000001080f7824 */ /* 0x000fe200018e0602 */
[----:B------:R-:W-:-:S03]  /*2a730*/  IADD3 R9, P3, R9, R60, RZ ;  /* 0x0000003c09097210 */ /* 0x000fc60007f7e0ff */
[----:B------:R0:W-:Y:S04]  /*2a740*/  STL [R1+0x49bc], R14 ;  /* 0x0049bc0e01007387 */ /* 0x0001e80000100800 */
[----:B------:R-:W-:Y:S01]  /*2a750*/  STL [R1+0x4988], R15 ;  /* 0x0049880f01007387 */ /* 0x000fe20000100800 */
[----:B0-----:R-:W-:-:S03]  /*2a760*/  IMAD.X R14, R8, 0x1, R3, P2 ;  /* 0x00000001080e7824 */ /* 0x001fc600010e0603 */
[----:B------:R0:W-:Y:S04]  /*2a770*/  STL [R1+0x49c4], R9 ;  /* 0x0049c40901007387 */ /* 0x0001e80000100800 */
[----:B0-----:R-:W4:Y:S04]  /*2a780*/  LDL.LU R9, [R1+0x5a8] ;  /* 0x0005a80001097983 */ /* 0x001f280000300800 */
[----:B------:R-:W-:Y:S01]  /*2a790*/  STL [R1+0x4990], R14 ;  /* 0x0049900e01007387 */ /* 0x000fe20000100800 */
[----:B--2---:R-:W-:-:S05]  /*2a7a0*/  IADD3 R8, P2, R13, R59, RZ ;  /* 0x0000003b0d087210 */ /* 0x004fca0007f5e0ff */
[----:B------:R0:W-:Y:S04]  /*2a7b0*/  STL [R1+0x49cc], R8 ;  /* 0x0049cc0801007387 */ /* 0x0001e80000100800 */
[----:B0-----:R-:W2:Y:S01]  /*2a7c0*/  LDL.LU R8, [R1+0x6cc] ;  /* 0x0006cc0001087983 */ /* 0x001ea20000300800 */
[----:B---3--:R-:W-:Y:S01]  /*2a7d0*/  IMAD.X R14, R7, 0x1, R2, P1 ;  /* 0x00000001070e7824 */ /* 0x008fe200008e0602 */
[----:B------:R-:W-:-:S04]  /*2a7e0*/  IADD3 R15, P1, R13, R60, RZ ;  /* 0x0000003c0d0f7210 */ /* 0x000fc80007f3e0ff */
[----:B------:R0:W-:Y:S04]  /*2a7f0*/  STL [R1+0x4998], R14 ;  /* 0x0049980e01007387 */ /* 0x0001e80000100800 */
[----:B------:R-:W-:Y:S01]  /*2a800*/  STL [R1+0x49d4], R15 ;  /* 0x0049d40f01007387 */ /* 0x000fe20000100800 */
[----:B0-----:R-:W-:-:S03]  /*2a810*/  IMAD.X R14, R7, 0x1, R3, P0 ;  /* 0x00000001070e7824 */ /* 0x001fc600000e0603 */
[----:B------:R-:W3:Y:S04]  /*2a820*/  LDL.LU R7, [R1+0x5b0] ;  /* 0x0005b00001077983 */ /* 0x000ee80000300800 */
[----:B------:R0:W-:Y:S04]  /*2a830*/  STL [R1+0x49a0], R14 ;  /* 0x0049a00e01007387 */ /* 0x0001e80000100800 */
[----:B0-----:R-:W3:Y:S01]  /*2a840*/  LDL.LU R14, [R1+0x6d0] ;  /* 0x0006d000010e7983 */ /* 0x001ee20000300800 */
[----:B------:R-:W-:-:S05]  /*2a850*/  IADD3 R13, P0, R6, R59, RZ ;  /* 0x0000003b060d7210 */ /* 0x000fca0007f1e0ff */
[----:B------:R0:W-:Y:S02]  /*2a860*/  STL [R1+0x49dc], R13 ;  /* 0x0049dc0d01007387 */ /* 0x0001e40000100800 */
[C---:B0-----:R-:W-:Y:S01]  /*2a870*/  IMAD.X R13, R5.reuse, 0x1, R2, P6 ;  /* 0x00000001050d7824 */ /* 0x041fe200030e0602 */
[----:B------:R-:W-:Y:S01]  /*2a880*/  IADD3 R6, P6, R6, R60, RZ ;  /* 0x0000003c06067210 */ /* 0x000fe20007fde0ff */
[----:B------:R-:W-:-:S03]  /*2a890*/  IMAD.X R5, R5, 0x1, R3, P5 ;  /* 0x0000000105057824 */ /* 0x000fc600028e0603 */
[----:B------:R-:W-:Y:S04]  /*2a8a0*/  STL [R1+0x49a8], R13 ;  /* 0x0049a80d01007387 */ /* 0x000fe80000100800 */
[----:B------:R0:W-:Y:S04]  /*2a8b0*/  STL [R1+0x49e4], R6 ;  /* 0x0049e40601007387 */ /* 0x0001e80000100800 */
[----:B0-----:R-:W3:Y:S01]  /*2a8c0*/  LDL.LU R6, [R1+0x5bc] ;  /* 0x0005bc0001067983 */ /* 0x001ee20000300800 */
[----:B------:R-:W-:-:S03]  /*2a8d0*/  IADD3 R13, P5, R12, R59, RZ ;  /* 0x0000003b0c0d7210 */ /* 0x000fc60007fbe0ff */
[----:B------:R0:W-:Y:S04]  /*2a8e0*/  STL [R1+0x49b0], R5 ;  /* 0x0049b00501007387 */ /* 0x0001e80000100800 */
[----:B0-----:R-:W3:Y:S01]  /*2a8f0*/  LDL.LU R5, [R1+0x6d4] ;  /* 0x0006d40001057983 */ /* 0x001ee20000300800 */
[----:B------:R-:W-:Y:S01]  /*2a900*/  IMAD.X R16, R4, 0x1, R2, P4 ;  /* 0x0000000104107824 */ /* 0x000fe200020e0602 */
[----:B------:R-:W-:Y:S02]  /*2a910*/  IADD3 R15, P4, R12, R60, RZ ;  /* 0x0000003c0c0f7210 */ /* 0x000fe40007f9e0ff */
[----:B------:R0:W-:Y:S01]  /*2a920*/  STL [R1+0x49ec], R13 ;  /* 0x0049ec0d01007387 */ /* 0x0001e20000100800 */
[----:B------:R-:W-:-:S03]  /*2a930*/  IMAD.X R12, R4, 0x1, R3, P3 ;  /* 0x00000001040c7824 */ /* 0x000fc600018e0603 */
[----:B0-----:R-:W3:Y:S04]  /*2a940*/  LDL.LU R13, [R1+0x5c8] ;  /* 0x0005c800010d7983 */ /* 0x001ee80000300800 */
[----:B------:R-:W-:Y:S04]  /*2a950*/  STL [R1+0x49b8], R16 ;  /* 0x0049b81001007387 */ /* 0x000fe80000100800 */
[----:B------:R0:W-:Y:S04]  /*2a960*/  STL [R1+0x49f4], R15 ;  /* 0x0049f40f01007387 */ /* 0x0001e80000100800 */
[----:B------:R-:W3:Y:S04]  /*2a970*/  LDL.LU R4, [R1+0x6d8] ;  /* 0x0006d80001047983 */ /* 0x000ee80000300800 */
[----:B------:R5:W-:Y:S01]  /*2a980*/  STL [R1+0x49c0], R12 ;  /* 0x0049c00c01007387 */ /* 0x000be20000100800 */
[----:B0-----:R-:W-:-:S05]  /*2a990*/  IADD3 R15, P3, R58, R59, RZ ;  /* 0x0000003b3a0f7210 */ /* 0x001fca0007f7e0ff */
[----:B------:R0:W-:Y:S01]  /*2a9a0*/  STL [R1+0x49fc], R15 ;  /* 0x0049fc0f01007387 */ /* 0x0001e20000100800 */
[C-C-:B-----5:R-:W-:Y:S01]  /*2a9b0*/  IMAD.X R12, R11.reuse, 0x1, R2.reuse, P2 ;  /* 0x000000010b0c7824 */ /* 0x160fe200010e0602 */
[----:B0-----:R-:W-:Y:S02]  /*2a9c0*/  IADD3 R15, P2, R58, R60, RZ ;  /* 0x0000003c3a0f7210 */ /* 0x001fe40007f5e0ff */
[----:B------:R-:W5:Y:S04]  /*2a9d0*/  LDL.LU R58, [R1+0x5d0] ;  /* 0x0005d000013a7983 */ /* 0x000f680000300800 */
[----:B------:R0:W-:Y:S04]  /*2a9e0*/  STL [R1+0x49c8], R12 ;  /* 0x0049c80c01007387 */ /* 0x0001e80000100800 */
[----:B0-----:R-:W5:Y:S04]  /*2a9f0*/  LDL.LU R12, [R1+0x6dc] ;  /* 0x0006dc00010c7983 */ /* 0x001f680000300800 */
[----:B------:R0:W-:Y:S02]  /*2aa00*/  STL [R1+0x4a04], R15 ;  /* 0x004a040f01007387 */ /* 0x0001e40000100800 */
[----:B0-----:R-:W-:Y:S01]  /*2aa10*/  IMAD.X R15, R11, 0x1, R3, P1 ;  /* 0x000000010b0f7824 */ /* 0x001fe200008e0603 */
[----:B------:R-:W-:Y:S01]  /*2aa20*/  IADD3 R11, P1, R61, R59, RZ ;  /* 0x0000003b3d0b7210 */ /* 0x000fe20007f3e0ff */
[----:B------:R-:W-:-:S03]  /*2aa30*/  IMAD.X R16, R10, 0x1, R2, P0 ;  /* 0x000000010a107824 */ /* 0x000fc600000e0602 */
[----:B------:R0:W-:Y:S04]  /*2aa40*/  STL [R1+0x49d0], R15 ;  /* 0x0049d00f01007387 */ /* 0x0001e80000100800 */
[----:B------:R1:W-:Y:S01]  /*2aa50*/  STL [R1+0x4a0c], R11 ;  /* 0x004a0c0b01007387 */ /* 0x0003e20000100800 */
[----:B0-----:R-:W-:-:S03]  /*2aa60*/  IADD3 R15, P0, R61, R60, RZ ;  /* 0x0000003c3d0f7210 */ /* 0x001fc60007f1e0ff */
[----:B-1----:R-:W5:Y:S04]  /*2aa70*/  LDL.LU R11, [R1+0x5dc] ;  /* 0x0005dc00010b7983 */ /* 0x002f680000300800 */
[----:B------:R-:W-:Y:S04]  /*2aa80*/  STL [R1+0x49d8], R16 ;  /* 0x0049d81001007387 */ /* 0x000fe80000100800 */
[----:B------:R-:W5:Y:S04]  /*2aa90*/  LDL.LU R61, [R1+0x6e0] ;  /* 0x0006e000013d7983 */ /* 0x000f680000300800 */
[----:B------:R0:W-:Y:S02]  /*2aaa0*/  STL [R1+0x4a14], R15 ;  /* 0x004a140f01007387 */ /* 0x0001e40000100800 */
[----:B0-----:R-:W-:Y:S01]  /*2aab0*/  IMAD.X R15, R10, 0x1, R3, P6 ;  /* 0x000000010a0f7824 */ /* 0x001fe200030e0603 */
[C---:B----4-:R-:W-:Y:S01]  /*2aac0*/  IADD3 R16, P6, R9.reuse, R59, RZ ;  /* 0x0000003b09107210 */ /* 0x050fe20007fde0ff */
[----:B------:R-:W4:Y:S04]  /*2aad0*/  LDL.LU R10, [R1+0x5e4] ;  /* 0x0005e400010a7983 */ /* 0x000f280000300800 */
[----:B------:R2:W-:Y:S04]  /*2aae0*/  STL [R1+0x49e0], R15 ;  /* 0x0049e00f01007387 */ /* 0x0005e80000100800 */
[----:B------:R0:W-:Y:S01]  /*2aaf0*/  STL [R1+0x4a1c], R16 ;  /* 0x004a1c1001007387 */ /* 0x0001e20000100800 */
[----:B--2---:R-:W-:Y:S01]  /*2ab00*/  IMAD.X R15, R8, 0x1, R2, P5 ;  /* 0x00000001080f7824 */ /* 0x004fe200028e0602 */
[----:B0-----:R-:W-:-:S02]  /*2ab10*/  IADD3 R16, P5, R9, R60, RZ ;  /* 0x0000003c09107210 */ /* 0x001fc40007fbe0ff */
[----:B------:R-:W2:Y:S04]  /*2ab20*/  LDL.LU R9, [R1+0x6e4] ;  /* 0x0006e40001097983 */ /* 0x000ea80000300800 */
[----:B------:R0:W-:Y:S04]  /*2ab30*/  STL [R1+0x49e8], R15 ;  /* 0x0049e80f01007387 */ /* 0x0001e80000100800 */
[----:B------:R1:W-:Y:S01]  /*2ab40*/  STL [R1+0x4a24], R16 ;  /* 0x004a241001007387 */ /* 0x0003e20000100800 */
[----:B0-----:R-:W-:Y:S01]  /*2ab50*/  IMAD.X R15, R8, 0x1, R3, P4 ;  /* 0x00000001080f7824 */ /* 0x001fe200020e0603 */
[----:B---3--:R-:W-:-:S04]  /*2ab60*/  IADD3 R8, P4, R7, R59, RZ ;  /* 0x0000003b07087210 */ /* 0x008fc80007f9e0ff */
[----:B------:R0:W-:Y:S04]  /*2ab70*/  STL [R1+0x49f0], R15 ;  /* 0x0049f00f01007387 */ /* 0x0001e80000100800 */
[----:B------:R3:W-:Y:S01]  /*2ab80*/  STL [R1+0x4a2c], R8 ;  /* 0x004a2c0801007387 */ /* 0x0007e20000100800 */
[C---:B-1----:R-:W-:Y:S01]  /*2ab90*/  IMAD.X R16, R14.reuse, 0x1, R2, P3 ;  /* 0x000000010e107824 */ /* 0x042fe200018e0602 */
[----:B0-----:R-:W-:Y:S02]  /*2aba0*/  IADD3 R15, P3, R7, R60, RZ ;  /* 0x0000003c070f7210 */ /* 0x001fe40007f7e0ff */
[----:B---3--:R-:W3:Y:S04]  /*2abb0*/  LDL.LU R8, [R1+0x5f0] ;  /* 0x0005f00001087983 */ /* 0x008ee80000300800 */
[----:B------:R0:W-:Y:S04]  /*2abc0*/  STL [R1+0x49f8], R16 ;  /* 0x0049f81001007387 */ /* 0x0001e80000100800 */
[----:B------:R-:W3:Y:S04]  /*2abd0*/  LDL.LU R7, [R1+0x6e8] ;  /* 0x0006e80001077983 */ /* 0x000ee80000300800 */
[----:B------:R1:W-:Y:S01]  /*2abe0*/  STL [R1+0x4a34], R15 ;  /* 0x004a340f01007387 */ /* 0x0003e20000100800 */
[----:B0-----:R-:W-:-:S05]  /*2abf0*/  IMAD.X R16, R14, 0x1, R3, P2 ;  /* 0x000000010e107824 */ /* 0x001fca00010e0603 */
[----:B------:R-:W-:Y:S01]  /*2ac00*/  STL [R1+0x4a00], R16 ;  /* 0x004a001001007387 */ /* 0x000fe20000100800 */
[----:B-1----:R-:W-:-:S05]  /*2ac10*/  IADD3 R15, P2, R6, R59, RZ ;  /* 0x0000003b060f7210 */ /* 0x002fca0007f5e0ff */
        /* <DEDUP_REMOVED lines=8> */
[----:B------:R0:W-:Y:S01]  /*2aca0*/  STL [R1+0x4a10], R5 ;  /* 0x004a100501007387 */ /* 0x0001e20000100800 */
[----:B------:R-:W-:-:S03]  /*2acb0*/  IMAD.X R15, R4, 0x1, R2, P6 ;  /* 0x00000001040f7824 */ /* 0x000fc600030e0602 */
[----:B0-----:R-:W3:Y:S04]  /*2acc0*/  LDL.LU R5, [R1+0x6ec] ;  /* 0x0006ec0001057983 */ /* 0x001ee80000300800 */
[----:B------:R0:W-:Y:S04]  /*2acd0*/  STL [R1+0x4a4c], R14 ;  /* 0x004a4c0e01007387 */ /* 0x0001e80000100800 */
[----:B------:R-:W-:Y:S01]  /*2ace0*/  STL [R1+0x4a18], R15 ;  /* 0x004a180f01007387 */ /* 0x000fe20000100800 */
[----:B0-----:R-:W-:Y:S01]  /*2acf0*/  IADD3 R14, P6, R13, R60, RZ ;  /* 0x0000003c0d0e7210 */ /* 0x001fe20007fde0ff */
[----:B------:R-:W-:Y:S01]  /*2ad00*/  IMAD.X R13, R4, 0x1, R3, P5 ;  /* 0x00000001040d7824 */ /* 0x000fe200028e0603 */
[----:B-----5:R-:W-:-:S03]  /*2ad10*/  IADD3 R4, P5, R58, R59, RZ ;  /* 0x0000003b3a047210 */ /* 0x020fc60007fbe0ff */
[----:B------:R0:W-:Y:S04]  /*2ad20*/  STL [R1+0x4a54], R14 ;  /* 0x004a540e01007387 */ /* 0x0001e80000100800 */
[----:B------:R1:W-:Y:S04]  /*2ad30*/  STL [R1+0x4a20], R13 ;  /* 0x004a200d01007387 */ /* 0x0003e80000100800 */
[----:B------:R5:W-:Y:S01]  /*2ad40*/  STL [R1+0x4a5c], R4 ;  /* 0x004a5c0401007387 */ /* 0x000be20000100800 */
[----:B0-----:R-:W-:Y:S01]  /*2ad50*/  IMAD.X R14, R12, 0x1, R2, P4 ;  /* 0x000000010c0e7824 */ /* 0x001fe200020e0602 */
[----:B-1----:R-:W-:-:S02]  /*2ad60*/  IADD3 R13, P4, R58, R60, RZ ;  /* 0x0000003c3a0d7210 */ /* 0x002fc40007f9e0ff */
[----:B-----5:R-:W5:Y:S04]  /*2ad70*/  LDL.LU R4, [R1+0x604] ;  /* 0x0006040001047983 */ /* 0x020f680000300800 */
[----:B------:R-:W-:Y:S04]  /*2ad80*/  STL [R1+0x4a28], R14 ;  /* 0x004a280e01007387 */ /* 0x000fe80000100800 */
[----:B------:R-:W5:Y:S04]  /*2ad90*/  LDL.LU R58, [R1+0x6f0] ;  /* 0x0006f000013a7983 */ /* 0x000f680000300800 */
[----:B------:R0:W-:Y:S02]  /*2ada0*/  STL [R1+0x4a64], R13 ;  /* 0x004a640d01007387 */ /* 0x0001e40000100800 */
[----:B0-----:R-:W-:Y:S01]  /*2adb0*/  IMAD.X R13, R12, 0x1, R3, P3 ;  /* 0x000000010c0d7824 */ /* 0x001fe200018e0603 */
[----:B------:R-:W-:-:S04]  /*2adc0*/  IADD3 R12, P3, R11, R59, RZ ;  /* 0x0000003b0b0c7210 */ /* 0x000fc80007f7e0ff */
[----:B------:R0:W-:Y:S01]  /*2add0*/  STL [R1+0x4a30], R13 ;  /* 0x004a300d01007387 */ /* 0x0001e20000100800 */
[----:B------:R-:W-:Y:S01]  /*2ade0*/  IMAD.X R14, R61, 0x1, R2, P2 ;  /* 0x000000013d0e7824 */ /* 0x000fe200010e0602 */
[----:B0-----:R-:W-:Y:S02]  /*2adf0*/  IADD3 R13, P2, R11, R60, RZ ;  /* 0x0000003c0b0d7210 */ /* 0x001fe40007f5e0ff */
[----:B------:R0:W-:Y:S04]  /*2ae00*/  STL [R1+0x4a6c], R12 ;  /* 0x004a6c0c01007387 */ /* 0x0001e80000100800 */
[----:B------:R-:W-:Y:S04]  /*2ae10*/  STL [R1+0x4a38], R14 ;  /* 0x004a380e01007387 */ /* 0x000fe80000100800 */
[----:B------:R-:W-:Y:S01]  /*2ae20*/  STL [R1+0x4a74], R13 ;  /* 0x004a740d01007387 */ /* 0x000fe20000100800 */
[----:B0-----:R-:W-:-:S03]  /*2ae30*/  IMAD.X R12, R61, 0x1, R3, P1 ;  /* 0x000000013d0c7824 */ /* 0x001fc600008e0603 */
[----:B------:R-:W5:Y:S04]  /*2ae40*/  LDL.LU R61, [R1+0x60c] ;  /* 0x00060c00013d7983 */ /* 0x000f680000300800 */
[----:B------:R-:W-:Y:S04]  /*2ae50*/  STL [R1+0x4a40], R12 ;  /* 0x004a400c01007387 */ /* 0x000fe80000100800 */
[----:B------:R-:W5:Y:S01]  /*2ae60*/  LDL.LU R17, [R1+0x6f4] ;  /* 0x0006f40001117983 */ /* 0x000f620000300800 */
[----:B----4-:R-:W-:-:S05]  /*2ae70*/  IADD3 R11, P1, R10, R59, RZ ;  /* 0x0000003b0a0b7210 */ /* 0x010fca0007f3e0ff */
[----:B------:R2:W-:Y:S02]  /*2ae80*/  STL [R1+0x4a7c], R11 ;  /* 0x004a7c0b01007387 */ /* 0x0005e40000100800 */
[C---:B--2---:R-:W-:Y:S01]  /*2ae90*/  IMAD.X R11, R9.reuse, 0x1, R2, P0 ;  /* 0x00000001090b7824 */ /* 0x044fe200000e0602 */
[----:B------:R-:W-:Y:S01]  /*2aea0*/  IADD3 R10, P0, R10, R60, RZ ;  /* 0x0000003c0a0a7210 */ /* 0x000fe20007f1e0ff */
[----:B------:R-:W-:-:S03]  /*2aeb0*/  IMAD.X R9, R9, 0x1, R3, P6 ;  /* 0x0000000109097824 */ /* 0x000fc600030e0603 */
[----:B------:R-:W-:Y:S04]  /*2aec0*/  STL [R1+0x4a48], R11 ;  /* 0x004a480b01007387 */ /* 0x000fe80000100800 */
[----:B------:R-:W2:Y:S04]  /*2aed0*/  LDL.LU R16, [R1+0x614] ;  /* 0x0006140001107983 */ /* 0x000ea80000300800 */
[----:B------:R3:W-:Y:S04]  /*2aee0*/  STL [R1+0x4a84], R10 ;  /* 0x004a840a01007387 */ /* 0x0007e80000100800 */
[----:B------:R-:W4:Y:S04]  /*2aef0*/  LDL.LU R15, [R1+0x6f8] ;  /* 0x0006f800010f7983 */ /* 0x000f280000300800 */
[----:B------:R0:W-:Y:S04]  /*2af00*/  STL [R1+0x4a50], R9 ;  /* 0x004a500901007387 */ /* 0x0001e80000100800 */
[----:B------:R-:W4:Y:S01]  /*2af10*/  LDL.LU R14, [R1+0x620] ;  /* 0x00062000010e7983 */ /* 0x000f220000300800 */
[----:B---3--:R-:W-:-:S05]  /*2af20*/  IADD3 R10, P6, R8, R59, RZ ;  /* 0x0000003b080a7210 */ /* 0x008fca0007fde0ff */
[----:B------:R1:W-:Y:S01]  /*2af30*/  STL [R1+0x4a8c], R10 ;  /* 0x004a8c0a01007387 */ /* 0x0003e20000100800 */
[----:B0-----:R-:W-:-:S03]  /*2af40*/  IMAD.X R9, R7, 0x1, R2, P5 ;  /* 0x0000000107097824 */ /* 0x001fc600028e0602 */
[----:B------:R-:W3:Y:S01]  /*2af50*/  LDL.LU R13, [R1+0x6fc] ;  /* 0x0006fc00010d7983 */ /* 0x000ee20000300800 */
[----:B------:R-:W-:Y:S01]  /*2af60*/  IADD3 R8, P5, R8, R60, RZ ;  /* 0x0000003c08087210 */ /* 0x000fe20007fbe0ff */
[----:B------:R-:W-:Y:S02]  /*2af70*/  IMAD.X R7, R7, 0x1, R3, P4 ;  /* 0x0000000107077824 */ /* 0x000fe400020e0603 */
[----:B------:R-:W-:Y:S04]  /*2af80*/  STL [R1+0x4a58], R9 ;  /* 0x004a580901007387 */ /* 0x000fe80000100800 */
[----:B------:R-:W3:Y:S04]  /*2af90*/  LDL.LU R12, [R1+0x624] ;  /* 0x00062400010c7983 */ /* 0x000ee80000300800 */
[----:B------:R0:W-:Y:S04]  /*2afa0*/  STL [R1+0x4a94], R8 ;  /* 0x004a940801007387 */ /* 0x0001e80000100800 */
[----:B------:R-:W3:Y:S04]  /*2afb0*/  LDL.LU R11, [R1+0x700] ;  /* 0x00070000010b7983 */ /* 0x000ee80000300800 */
[----:B------:R0:W-:Y:S04]  /*2afc0*/  STL [R1+0x4a60], R7 ;  /* 0x004a600701007387 */ /* 0x0001e80000100800 */
[----:B-1----:R-:W3:Y:S01]  /*2afd0*/  LDL.LU R10, [R1+0x62c] ;  /* 0x00062c00010a7983 */ /* 0x002ee20000300800 */
[----:B0-----:R-:W-:-:S05]  /*2afe0*/  IADD3 R8, P4, R6, R59, RZ ;  /* 0x0000003b06087210 */ /* 0x001fca0007f9e0ff */
[----:B------:R0:W-:Y:S04]  /*2aff0*/  STL [R1+0x4a9c], R8 ;  /* 0x004a9c0801007387 */ /* 0x0001e80000100800 */
[----:B------:R-:W3:Y:S01]  /*2b000*/  LDL.LU R9, [R1+0x704] ;  /* 0x0007040001097983 */ /* 0x000ee20000300800 */
[C---:B------:R-:W-:Y:S01]  /*2b010*/  IMAD.X R7, R5.reuse, 0x1, R2, P3 ;  /* 0x0000000105077824 */ /* 0x040fe200018e0602 */
[----:B------:R-:W-:Y:S01]  /*2b020*/  IADD3 R6, P3, R6, R60, RZ ;  /* 0x0000003c06067210 */ /* 0x000fe20007f7e0ff */
[----:B------:R-:W-:-:S03]  /*2b030*/  IMAD.X R5, R5, 0x1, R3, P2 ;  /* 0x0000000105057824 */ /* 0x000fc600010e0603 */
[----:B------:R1:W-:Y:S04]  /*2b040*/  STL [R1+0x4a68], R7 ;  /* 0x004a680701007387 */ /* 0x0003e80000100800 */
[----:B0-----:R-:W3:Y:S04]  /*2b050*/  LDL.LU R8, [R1+0x630] ;  /* 0x0006300001087983 */ /* 0x001ee80000300800 */
[----:B------:R0:W-:Y:S04]  /*2b060*/  STL [R1+0x4aa4], R6 ;  /* 0x004aa40601007387 */ /* 0x0001e80000100800 */
[----:B-1----:R-:W3:Y:S04]  /*2b070*/  LDL.LU R7, [R1+0x708] ;  /* 0x0007080001077983 */ /* 0x002ee80000300800 */
[----:B------:R5:W-:Y:S04]  /*2b080*/  STL [R1+0x4a70], R5 ;  /* 0x004a700501007387 */ /* 0x000be80000100800 */
[----:B0-----:R-:W3:Y:S01]  /*2b090*/  LDL.LU R6, [R1+0x638] ;  /* 0x0006380001067983 */ /* 0x001ee20000300800 */
[----:B-----5:R-:W-:-:S05]  /*2b0a0*/  IADD3 R5, P2, R4, R59, RZ ;  /* 0x0000003b04057210 */ /* 0x020fca0007f5e0ff */
[----:B------:R0:W-:Y:S01]  /*2b0b0*/  STL [R1+0x4aac], R5 ;  /* 0x004aac0501007387 */ /* 0x0001e20000100800 */
[----:B------:R-:W-:Y:S01]  /*2b0c0*/  IMAD.X R18, R58, 0x1, R2, P1 ;  /* 0x000000013a127824 */ /* 0x000fe200008e0602 */
[----:B------:R-:W-:Y:S02]  /*2b0d0*/  IADD3 R19, P1, R4, R60, RZ ;  /* 0x0000003c04137210 */ /* 0x000fe40007f3e0ff */
[----:B0-----:R-:W5:Y:S04]  /*2b0e0*/  LDL.LU R5, [R1+0x70c] ;  /* 0x00070c0001057983 */ /* 0x001f680000300800 */
[----:B------:R0:W-:Y:S04]  /*2b0f0*/  STL [R1+0x4a78], R18 ;  /* 0x004a781201007387 */ /* 0x0001e80000100800 */
[----:B------:R-:W5:Y:S04]  /*2b100*/  LDL.LU R4, [R1+0x640] ;  /* 0x0006400001047983 */ /* 0x000f680000300800 */
[----:B------:R-:W-:Y:S01]  /*2b110*/  STL [R1+0x4ab4], R19 ;  /* 0x004ab41301007387 */ /* 0x000fe20000100800 */
[----:B0-----:R-:W-:-:S03]  /*2b120*/  IMAD.X R18, R58, 0x1, R3, P0 ;  /* 0x000000013a127824 */ /* 0x001fc600000e0603 */
[----:B------:R-:W5:Y:S04]  /*2b130*/  LDL.LU R58, [R1+0x710] ;  /* 0x00071000013a7983 */ /* 0x000f680000300800 */
[----:B------:R0:W-:Y:S01]  /*2b140*/  STL [R1+0x4a80], R18 ;  /* 0x004a801201007387 */ /* 0x0001e20000100800 */
[----:B------:R-:W-:-:S05]  /*2b150*/  IADD3 R20, P0, R61, R59, RZ ;  /* 0x0000003b3d147210 */ /* 0x000fca0007f1e0ff */
[----:B------:R-:W-:Y:S01]  /*2b160*/  STL [R1+0x4abc], R20 ;  /* 0x004abc1401007387 */ /* 0x000fe20000100800 */
[----:B0-----:R-:W-:Y:S01]  /*2b170*/  IMAD.X R18, R17, 0x1, R2, P6 ;  /* 0x0000000111127824 */ /* 0x001fe200030e0602 */
[----:B------:R-:W-:Y:S02]  /*2b180*/  IADD3 R19, P6, R61, R60, RZ ;  /* 0x0000003c3d137210 */ /* 0x000fe40007fde0ff */
[----:B------:R-:W5:Y:S04]  /*2b190*/  LDL.LU R61, [R1+0x714] ;  /* 0x00071400013d7983 */ /* 0x000f680000300800 */
[----:B------:R0:W-:Y:S04]  /*2b1a0*/  STL [R1+0x4a88], R18 ;  /* 0x004a881201007387 */ /* 0x0001e80000100800 */
[----:B------:R2:W-:Y:S01]  /*2b1b0*/  STL [R1+0x4ac4], R19 ;  /* 0x004ac41301007387 */ /* 0x0005e20000100800 */
[----:B0-----:R-:W-:-:S05]  /*2b1c0*/  IMAD.X R18, R17, 0x1, R3, P5 ;  /* 0x0000000111127824 */ /* 0x001fca00028e0603 */
[----:B------:R0:W-:Y:S01]  /*2b1d0*/  STL [R1+0x4a90], R18 ;  /* 0x004a901201007387 */ /* 0x0001e20000100800 */
[----:B------:R-:W-:Y:S02]  /*2b1e0*/  SHF.R.S32.HI R0, RZ, 0x1f, R0 ;  /* 0x0000001fff007819 */ /* 0x000fe40000011400 */
[C---:B--2---:R-:W-:Y:S01]  /*2b1f0*/  IADD3 R19, P5, R16.reuse, R59, RZ ;  /* 0x0000003b10137210 */ /* 0x044fe20007fbe0ff */
[----:B----4-:R-:W-:Y:S01]  /*2b200*/  IMAD.X R17, R15, 0x1, R2, P4 ;  /* 0x000000010f117824 */ /* 0x010fe200020e0602 */
[----:B0-----:R-:W-:-:S03]  /*2b210*/  IADD3 R18, P4, R16, R60, RZ ;  /* 0x0000003c10127210 */ /* 0x001fc60007f9e0ff */
[----:B------:R-:W-:Y:S01]  /*2b220*/  STL [R1+0x4acc], R19 ;  /* 0x004acc1301007387 */ /* 0x000fe20000100800 */
[----:B------:R-:W-:-:S03]  /*2b230*/  IMAD.X R16, R15, 0x1, R3, P3 ;  /* 0x000000010f107824 */ /* 0x000fc600018e0603 */
[----:B------:R0:W-:Y:S04]  /*2b240*/  STL [R1+0x4a98], R17 ;  /* 0x004a981101007387 */ /* 0x0001e80000100800 */
[----:B------:R-:W-:Y:S01]  /*2b250*/  STL [R1+0x4ad4], R18 ;  /* 0x004ad41201007387 */ /* 0x000fe20000100800 */
[----:B0-----:R-:W-:-:S03]  /*2b260*/  IADD3 R17, P3, R14, R59, RZ ;  /* 0x0000003b0e117210 */ /* 0x001fc60007f7e0ff */
[----:B------:R0:W-:Y:S04]  /*2b270*/  STL [R1+0x4aa0], R16 ;  /* 0x004aa01001007387 */ /* 0x0001e80000100800 */
[----:B------:R-:W-:Y:S01]  /*2b280*/  STL [R1+0x4adc], R17 ;  /* 0x004adc1101007387 */ /* 0x000fe20000100800 */
[C---:B---3--:R-:W-:Y:S01]  /*2b290*/  IMAD.X R15, R13.reuse, 0x1, R2, P2 ;  /* 0x000000010d0f7824 */ /* 0x048fe200010e0602 */
[----:B0-----:R-:W-:Y:S01]  /*2b2a0*/  IADD3 R16, P2, R14, R60, RZ ;  /* 0x0000003c0e107210 */ /* 0x001fe20007f5e0ff */
[----:B------:R-:W-:-:S03]  /*2b2b0*/  IMAD.X R14, R13, 0x1, R3, P1 ;  /* 0x000000010d0e7824 */ /* 0x000fc600008e0603 */
[----:B------:R0:W-:Y:S04]  /*2b2c0*/  STL [R1+0x4aa8], R15 ;  /* 0x004aa80f01007387 */ /* 0x0001e80000100800 */
[----:B------:R-:W-:Y:S01]  /*2b2d0*/  STL [R1+0x4ae4], R16 ;  /* 0x004ae41001007387 */ /* 0x000fe20000100800 */
[C---:B0-----:R-:W-:Y:S01]  /*2b2e0*/  IADD3 R15, P1, R12.reuse, R59, RZ ;  /* 0x0000003b0c0f7210 */ /* 0x041fe20007f3e0ff */
[C---:B------:R-:W-:Y:S02]  /*2b2f0*/  IMAD.X R13, R11.reuse, 0x1, R2, P0 ;  /* 0x000000010b0d7824 */ /* 0x040fe400000e0602 */
[----:B------:R0:W-:Y:S04]  /*2b300*/  STL [R1+0x4ab0], R14 ;  /* 0x004ab00e01007387 */ /* 0x0001e80000100800 */
[----:B------:R-:W-:Y:S04]  /*2b310*/  STL [R1+0x4aec], R15 ;  /* 0x004aec0f01007387 */ /* 0x000fe80000100800 */
[----:B------:R1:W-:Y:S01]  /*2b320*/  STL [R1+0x4ab8], R13 ;  /* 0x004ab80d01007387 */ /* 0x0003e20000100800 */
[----:B0-----:R-:W-:Y:S01]  /*2b330*/  IADD3 R14, P0, R12, R60, RZ ;  /* 0x0000003c0c0e7210 */ /* 0x001fe20007f1e0ff */
[----:B------:R-:W-:-:S04]  /*2b340*/  IMAD.X R12, R11, 0x1, R3, P6 ;  /* 0x000000010b0c7824 */ /* 0x000fc800030e0603 */
[----:B------:R-:W-:Y:S01]  /*2b350*/  STL [R1+0x4af4], R14 ;  /* 0x004af40e01007387 */ /* 0x000fe20000100800 */
[----:B-1----:R-:W-:-:S03]  /*2b360*/  IADD3 R13, P6, R10, R59, RZ ;  /* 0x0000003b0a0d7210 */ /* 0x002fc60007fde0ff */
[----:B------:R0:W-:Y:S04]  /*2b370*/  STL [R1+0x4ac0], R12 ;  /* 0x004ac00c01007387 */ /* 0x0001e80000100800 */
[----:B------:R-:W-:Y:S01]  /*2b380*/  STL [R1+0x4af8], R13 ;  /* 0x004af80d01007387 */ /* 0x000fe20000100800 */
[C---:B------:R-:W-:Y:S01]  /*2b390*/  IMAD.X R11, R9.reuse, 0x1, R2, P5 ;  /* 0x00000001090b7824 */ /* 0x040fe200028e0602 */
[----:B0-----:R-:W-:Y:S01]  /*2b3a0*/  IADD3 R12, P5, R10, R60, RZ ;  /* 0x0000003c0a0c7210 */ /* 0x001fe20007fbe0ff */
[----:B------:R-:W-:-:S03]  /*2b3b0*/  IMAD.X R10, R9, 0x1, R3, P4 ;  /* 0x00000001090a7824 */ /* 0x000fc600020e0603 */
[----:B------:R0:W-:Y:S04]  /*2b3c0*/  STL [R1+0x4ac8], R11 ;  /* 0x004ac80b01007387 */ /* 0x0001e80000100800 */
[----:B------:R-:W-:Y:S01]  /*2b3d0*/  STL [R1+0x4afc], R12 ;  /* 0x004afc0c01007387 */ /* 0x000fe20000100800 */
[----:B0-----:R-:W-:-:S03]  /*2b3e0*/  IADD3 R11, P4, R8, R59, RZ ;  /* 0x0000003b080b7210 */ /* 0x001fc60007f9e0ff */
[----:B------:R0:W-:Y:S01]  /*2b3f0*/  STL [R1+0x4ad0], R10 ;  /* 0x004ad00a01007387 */ /* 0x0001e20000100800 */
[----:B------:R-:W-:-:S03]  /*2b400*/  IMAD.X R9, R7, 0x1, R2, P3 ;  /* 0x0000000107097824 */ /* 0x000fc600018e0602 */
[----:B------:R-:W-:Y:S01]  /*2b410*/  STL [R1+0x4b00], R11 ;  /* 0x004b000b01007387 */ /* 0x000fe20000100800 */
[----:B0-----:R-:W-:Y:S01]  /*2b420*/  IADD3 R10, P3, R8, R60, RZ ;  /* 0x0000003c080a7210 */ /* 0x001fe20007f7e0ff */
[----:B------:R-:W-:Y:S02]  /*2b430*/  IMAD.X R8, R7, 0x1, R3, P2 ;  /* 0x0000000107087824 */ /* 0x000fe400010e0603 */
[----:B------:R0:W-:Y:S04]  /*2b440*/  STL [R1+0x4ad8], R9 ;  /* 0x004ad80901007387 */ /* 0x0001e80000100800 */
[----:B------:R-:W-:Y:S01]  /*2b450*/  STL [R1+0x4b04], R10 ;  /* 0x004b040a01007387 */ /* 0x000fe20000100800 */
[----:B0-----:R-:W-:-:S03]  /*2b460*/  IADD3 R9, P2, R6, R59, RZ ;  /* 0x0000003b06097210 */ /* 0x001fc60007f5e0ff */
[----:B------:R0:W-:Y:S04]  /*2b470*/  STL [R1+0x4ae0], R8 ;  /* 0x004ae00801007387 */ /* 0x0001e80000100800 */
[----:B------:R-:W-:Y:S01]  /*2b480*/  STL [R1+0x4b08], R9 ;  /* 0x004b080901007387 */ /* 0x000fe20000100800 */
[C---:B-----5:R-:W-:Y:S01]  /*2b490*/  IMAD.X R7, R5.reuse, 0x1, R2, P1 ;  /* 0x0000000105077824 */ /* 0x060fe200008e0602 */
[----:B0-----:R-:W-:Y:S01]  /*2b4a0*/  IADD3 R8, P1, R6, R60, RZ ;  /* 0x0000003c06087210 */ /* 0x001fe20007f3e0ff */
[----:B------:R-:W-:-:S03]  /*2b4b0*/  IMAD.X R6, R5, 0x1, R3, P0 ;  /* 0x0000000105067824 */ /* 0x000fc600000e0603 */
[----:B------:R0:W-:Y:S04]  /*2b4c0*/  STL [R1+0x4ae8], R7 ;  /* 0x004ae80701007387 */ /* 0x0001e80000100800 */
[----:B------:R-:W-:Y:S01]  /*2b4d0*/  STL [R1+0x4b0c], R8 ;  /* 0x004b0c0801007387 */ /* 0x000fe20000100800 */
[----:B0-----:R-:W-:Y:S01]  /*2b4e0*/  IADD3 R7, P0, R4, R59, RZ ;  /* 0x0000003b04077210 */ /* 0x001fe20007f1e0ff */
[----:B------:R-:W-:Y:S02]  /*2b4f0*/  IMAD.X R5, R58, 0x1, R2, P6 ;  /* 0x000000013a057824 */ /* 0x000fe400030e0602 */
[----:B------:R0:W-:Y:S04]  /*2b500*/  STL [R1+0x4af0], R6 ;  /* 0x004af00601007387 */ /* 0x0001e80000100800 */
[----:B------:R-:W-:Y:S04]  /*2b510*/  STL [R1+0x4178], R7 ;  /* 0x0041780701007387 */ /* 0x000fe80000100800 */
[----:B------:R1:W-:Y:S01]  /*2b520*/  STL [R1+0x4174], R5 ;  /* 0x0041740501007387 */ /* 0x0003e20000100800 */
[----:B0-----:R-:W-:-:S05]  /*2b530*/  IADD3 R6, P6, R4, R60, RZ ;  /* 0x0000003c04067210 */ /* 0x001fca0007fde0ff */
[----:B------:R0:W-:Y:S01]  /*2b540*/  STL [R1+0x4170], R6 ;  /* 0x0041700601007387 */ /* 0x0001e20000100800 */
[----:B-1----:R-:W-:Y:S01]  /*2b550*/  IMAD.X R5, R58, 0x1, R3, P5 ;  /* 0x000000013a057824 */ /* 0x002fe200028e0603 */
[----:B------:R-:W-:-:S04]  /*2b560*/  SHF.R.S32.HI R4, RZ, 0x1f, R4 ;  /* 0x0000001fff047819 */ /* 0x000fc80000011404 */
[----:B------:R1:W-:Y:S01]  /*2b570*/  STL [R1+0x415c], R5 ;  /* 0x00415c0501007387 */ /* 0x0003e20000100800 */
[C-C-:B0-----:R-:W-:Y:S02]  /*2b580*/  IMAD.X R6, R61.reuse, 0x1, R2.reuse, P4 ;  /* 0x000000013d067824 */ /* 0x141fe400020e0602 */
[--C-:B------:R-:W-:Y:S02]  /*2b590*/  IMAD.X R7, R61, 0x1, R3.reuse, P3 ;  /* 0x000000013d077824 */ /* 0x100fe400018e0603 */
[C---:B-1----:R-:W-:Y:S01]  /*2b5a0*/  IMAD.X R5, R0.reuse, 0x1, R2, P2 ;  /* 0x0000000100057824 */ /* 0x042fe200010e0602 */
[----:B------:R0:W-:Y:S04]  /*2b5b0*/  STL [R1+0x4160], R6 ;  /* 0x0041600601007387 */ /* 0x0001e80000100800 */
[----:B------:R-:W-:Y:S01]  /*2b5c0*/  STL [R1+0x4164], R7 ;  /* 0x0041640701007387 */ /* 0x000fe20000100800 */
[----:B0-----:R-:W-:-:S03]  /*2b5d0*/  IMAD.X R6, R0, 0x1, R3, P1 ;  /* 0x0000000100067824 */ /* 0x001fc600008e0603 */
[----:B------:R-:W2:Y:S04]  /*2b5e0*/  LDL.LU R0, [R1+0x5b74] ;  /* 0x005b740001007983 */ /* 0x000ea80000300800 */
[----:B------:R0:W-:Y:S04]  /*2b5f0*/  STL [R1+0x4168], R5 ;  /* 0x0041680501007387 */ /* 0x0001e80000100800 */
[----:B------:R-:W-:Y:S04]  /*2b600*/  STL [R1+0x416c], R6 ;  /* 0x00416c0601007387 */ /* 0x000fe80000100800 */
[----:B------:R-:W3:Y:S01]  /*2b610*/  LDL.LU R10, [R1+0x73c] ;  /* 0x00073c00010a7983 */ /* 0x000ee20000300800 */
[----:B0-----:R-:W-:-:S02]  /*2b620*/  IMAD.X R5, R4, 0x1, R2, P0 ;  /* 0x0000000104057824 */ /* 0x001fc400000e0602 */
[----:B------:R-:W-:-:S03]  /*2b630*/  IMAD.X R2, R4, 0x1, R3, P6 ;  /* 0x0000000104027824 */ /* 0x000fc600030e0603 */
[----:B------:R0:W-:Y:S04]  /*2b640*/  STL [R1+0x4158], R5 ;  /* 0x0041580501007387 */ /* 0x0001e80000100800 */
[----:B------:R-:W4:Y:S04]  /*2b650*/  LDL.LU R9, [R1+0x738] ;  /* 0x0007380001097983 */ /* 0x000f280000300800 */
[----:B------:R3:W-:Y:S04]  /*2b660*/  STL [R1+0x3194], R2 ;  /* 0x0031940201007387 */ /* 0x0007e80000100800 */
[----:B------:R-:W5:Y:S04]  /*2b670*/  LDL.LU R8, [R1+0x734] ;  /* 0x0007340001087983 */ /* 0x000f680000300800 */
[----:B0-----:R-:W2:Y:S04]  /*2b680*/  LDL.LU R5, [R1+0x730] ;  /* 0x0007300001057983 */ /* 0x001ea80000300800 */
[----:B------:R-:W2:Y:S04]  /*2b690*/  LDL.LU R6, [R1+0x72c] ;  /* 0x00072c0001067983 */ /* 0x000ea80000300800 */
[----:B------:R-:W2:Y:S04]  /*2b6a0*/  LDL.LU R7, [R1+0x728] ;  /* 0x0007280001077983 */ /* 0x000ea80000300800 */
[----:B------:R-:W2:Y:S04]  /*2b6b0*/  LDL.LU R58, [R1+0x724] ;  /* 0x00072400013a7983 */ /* 0x000ea80000300800 */
[----:B------:R-:W2:Y:S01]  /*2b6c0*/  LDL.LU R61, [R1+0x720] ;  /* 0x00072000013d7983 */ /* 0x000ea20000300800 */
[----:B------:R-:W-:-:S04]  /*2b6d0*/  UIMAD UR60, UR7, 0x3f, URZ ;  /* 0x0000003f073c78a4 */ /* 0x000fc8000f8e023f */
[----:B------:R-:W-:Y:S01]  /*2b6e0*/  USHF.R.S32.HI UR61, URZ, 0x1f, UR60 ;  /* 0x0000001f3f3d7899 */ /* 0x000fe2000801143c */
[----:B---3--:R-:W-:-:S05]  /*2b6f0*/  IMAD R2, R10, UR59, RZ ;  /* 0x0000003b0a027c24 */ /* 0x008fca000f8e02ff */
[----:B------:R-:W-:Y:S01]  /*2b700*/  IADD3 R17, P4, R2, UR34, RZ ;  /* 0x0000002202117c10 */ /* 0x000fe2000ff9e0ff */
[----:B----4-:R-:W-:Y:S02]  /*2b710*/  IMAD R3, R9, UR59, RZ ;  /* 0x0000003b09037c24 */ /* 0x010fe4000f8e02ff */
[----:B-----5:R-:W-:-:S03]  /*2b720*/  IMAD R4, R8, UR59, RZ ;  /* 0x0000003b08047c24 */ /* 0x020fc6000f8e02ff */
[----:B------:R-:W-:Y:S01]  /*2b730*/  IADD3 R19, P5, R3, UR34, RZ ;  /* 0x0000002203137c10 */ /* 0x000fe2000ffbe0ff */
[----:B--2---:R-:W-:Y:S01]  /*2b740*/  IMAD R5, R5, UR59, RZ ;  /* 0x0000003b05057c24 */ /* 0x004fe2000f8e02ff */
[----:B------:R-:W-:Y:S01]  /*2b750*/  IADD3 R20, P3, R4, UR34, RZ ;  /* 0x0000002204147c10 */ /* 0x000fe2000ff7e0ff */
[----:B------:R-:W-:-:S03]  /*2b760*/  IMAD R6, R6, UR59, RZ ;  /* 0x0000003b06067c24 */ /* 0x000fc6000f8e02ff */
[----:B------:R-:W-:Y:S01]  /*2b770*/  IADD3 R21, P2, R5, UR34, RZ ;  /* 0x0000002205157c10 */ /* 0x000fe2000ff5e0ff */
[----:B------:R-:W-:Y:S01]  /*2b780*/  IMAD R7, R7, UR59, RZ ;  /* 0x0000003b07077c24 */ /* 0x000fe2000f8e02ff */
[----:B------:R-:W-:Y:S01]  /*2b790*/  IADD3 R22, P1, R6, UR34, RZ ;  /* 0x0000002206167c10 */ /* 0x000fe2000ff3e0ff */
[----:B------:R-:W-:Y:S01]  /*2b7a0*/  IMAD R8, R58, UR59, RZ ;  /* 0x0000003b3a087c24 */ /* 0x000fe2000f8e02ff */
[----:B------:R-:W-:Y:S02]  /*2b7b0*/  STL [R1+0x2e80], R17 ;  /* 0x002e801101007387 */ /* 0x000fe40000100800 */
[----:B------:R-:W-:Y:S01]  /*2b7c0*/  IADD3 R23, P0, R7, UR34, RZ ;  /* 0x0000002207177c10 */ /* 0x000fe2000ff1e0ff */
[----:B------:R-:W-:Y:S01]  /*2b7d0*/  IMAD R9, R61, UR59, RZ ;  /* 0x0000003b3d097c24 */ /* 0x000fe2000f8e02ff */
[----:B------:R-:W-:Y:S01]  /*2b7e0*/  LEA.HI.X.SX32 R10, R2, UR35, 0x1, P4 ;  /* 0x00000023020a7c11 */ /* 0x000fe2000a0f0eff */
[----:B------:R-:W-:Y:S01]  /*2b7f0*/  STL [R1+0x2e88], R19 ;  /* 0x002e881301007387 */ /* 0x000fe20000100800 */
[----:B------:R-:W-:Y:S01]  /*2b800*/  IADD3 R24, P4, R8, UR34, RZ ;  /* 0x0000002208187c10 */ /* 0x000fe2000ff9e0ff */
[----:B------:R-:W-:Y:S01]  /*2b810*/  ULDC UR59, c[0x0][0x238] ;  /* 0x00008e00003b7ab9 */ /* 0x000fe20000000800 */
[----:B------:R-:W-:Y:S01]  /*2b820*/  LEA.HI.X.SX32 R11, R3, UR35, 0x1, P5 ;  /* 0x00000023030b7c11 */ /* 0x000fe2000a8f0eff */
[----:B------:R-:W-:Y:S01]  /*2b830*/  STL [R1+0x2e90], R20 ;  /* 0x002e901401007387 */ /* 0x000fe20000100800 */
[----:B------:R-:W-:Y:S01]  /*2b840*/  IADD3 R25, P5, R9, UR34, RZ ;  /* 0x0000002209197c10 */ /* 0x000fe2000ffbe0ff */
[----:B------:R-:W-:-:S02]  /*2b850*/  ULDC UR34, c[0x0][0x238] ;  /* 0x00008e0000227ab9 */ /* 0x000fc40000000800 */
[----:B------:R-:W-:Y:S01]  /*2b860*/  STL [R1+0x2e98], R21 ;  /* 0x002e981501007387 */ /* 0x000fe20000100800 */
[----:B------:R-:W-:-:S03]  /*2b870*/  LEA.HI.X.SX32 R12, R4, UR35, 0x1, P3 ;  /* 0x00000023040c7c11 */ /* 0x000fc600098f0eff */
        /* <DEDUP_REMOVED lines=9> */
[----:B------:R-:W-:Y:S01]  /*2b910*/  LEA.HI.X.SX32 R18, R9, UR35, 0x1, P5 ;  /* 0x0000002309127c11 */ /* 0x000fe2000a8f0eff */
[----:B------:R-:W-:Y:S02]  /*2b920*/  ULDC UR35, c[0x0][0x238] ;  /* 0x00008e0000237ab9 */ /* 0x000fe40000000800 */
[----:B------:R-:W-:Y:S01]  /*2b930*/  STL [R1+0x2eb8], R25 ;  /* 0x002eb81901007387 */ /* 0x000fe20000100800 */
[----:B------:R-:W-:-:S03]  /*2b940*/  IADD3 R5, P6, R25, UR60, RZ ;  /* 0x0000003c19057c10 */ /* 0x000fc6000ffde0ff */
[----:B------:R-:W-:Y:S01]  /*2b950*/  STL [R1+0x2e8c], R12 ;  /* 0x002e8c0c01007387 */ /* 0x000fe20000100800 */
[----:B------:R-:W-:-:S03]  /*2b960*/  IADD3 R3, P5, R24, UR60, RZ ;  /* 0x0000003c18037c10 */ /* 0x000fc6000ffbe0ff */
[----:B------:R-:W-:Y:S04]  /*2b970*/  STL [R1+0x2e94], R13 ;  /* 0x002e940d01007387 */ /* 0x000fe80000100800 */
[----:B------:R-:W-:Y:S01]  /*2b980*/  STL [R1+0x2e9c], R14 ;  /* 0x002e9c0e01007387 */ /* 0x000fe20000100800 */
[----:B------:R-:W-:-:S03]  /*2b990*/  IADD3 R4, P4, R23, UR60, RZ ;  /* 0x0000003c17047c10 */ /* 0x000fc6000ff9e0ff */
[----:B------:R-:W-:Y:S04]  /*2b9a0*/  STL [R1+0x2ea4], R15 ;  /* 0x002ea40f01007387 */ /* 0x000fe80000100800 */
[----:B------:R-:W-:Y:S04]  /*2b9b0*/  STL [R1+0x2eac], R16 ;  /* 0x002eac1001007387 */ /* 0x000fe80000100800 */
[----:B------:R-:W-:Y:S04]  /*2b9c0*/  STL [R1+0x2eb4], R18 ;  /* 0x002eb41201007387 */ /* 0x000fe80000100800 */
[----:B------:R0:W-:Y:S04]  /*2b9d0*/  STL [R1+0x319c], R5 ;  /* 0x00319c0501007387 */ /* 0x0001e80000100800 */
[----:B------:R1:W-:Y:S01]  /*2b9e0*/  STL [R1+0x31a4], R3 ;  /* 0x0031a40301007387 */ /* 0x0003e20000100800 */
[----:B0-----:R-:W-:-:S03]  /*2b9f0*/  IADD3 R5, P3, R22, UR60, RZ ;  /* 0x0000003c16057c10 */ /* 0x001fc6000ff7e0ff */
[----:B------:R0:W-:Y:S01]  /*2ba00*/  STL [R1+0x31ac], R4 ;  /* 0x0031ac0401007387 */ /* 0x0001e20000100800 */
[----:B-1----:R-:W-:-:S03]  /*2ba10*/  IADD3 R3, P2, R21, UR60, RZ ;  /* 0x0000003c15037c10 */ /* 0x002fc6000ff5e0ff */
[----:B------:R1:W-:Y:S04]  /*2ba20*/  STL [R1+0x31b4], R5 ;  /* 0x0031b40501007387 */ /* 0x0003e80000100800 */
[----:B------:R2:W-:Y:S01]  /*2ba30*/  STL [R1+0x31bc], R3 ;  /* 0x0031bc0301007387 */ /* 0x0005e20000100800 */
[----:B0-----:R-:W-:Y:S02]  /*2ba40*/  IADD3 R4, P1, R20, UR60, RZ ;  /* 0x0000003c14047c10 */ /* 0x001fe4000ff3e0ff */
[----:B-1----:R-:W-:-:S03]  /*2ba50*/  IADD3 R5, P0, R19, UR60, RZ ;  /* 0x0000003c13057c10 */ /* 0x002fc6000ff1e0ff */
[----:B------:R0:W-:Y:S01]  /*2ba60*/  STL [R1+0x31c4], R4 ;  /* 0x0031c40401007387 */ /* 0x0001e20000100800 */
[----:B--2---:R-:W-:-:S03]  /*2ba70*/  IADD3.X R3, R18, UR61, RZ, P6, !PT ;  /* 0x0000003d12037c10 */ /* 0x004fc6000b7fe4ff */
[----:B------:R1:W-:Y:S04]  /*2ba80*/  STL [R1+0x31cc], R5 ;  /* 0x0031cc0501007387 */ /* 0x0003e80000100800 */
[----:B------:R2:W-:Y:S01]  /*2ba90*/  STL [R1+0x3198], R3 ;  /* 0x0031980301007387 */ /* 0x0005e20000100800 */
[----:B0-----:R-:W-:Y:S02]  /*2baa0*/  IADD3 R4, P6, R17, UR60, RZ ;  /* 0x0000003c11047c10 */ /* 0x001fe4000ffde0ff */
[----:B-1----:R-:W-:Y:S02]  /*2bab0*/  IADD3.X R5, R15, UR61, RZ, P4, !PT ;  /* 0x0000003d0f057c10 */ /* 0x002fe4000a7fe4ff */
[----:B--2---:R-:W-:Y:S01]  /*2bac0*/  IADD3.X R3, R16, UR61, RZ, P5, !PT ;  /* 0x0000003d10037c10 */ /* 0x004fe2000affe4ff */
[----:B------:R0:W-:Y:S04]  /*2bad0*/  STL [R1+0x31d4], R4 ;  /* 0x0031d40401007387 */ /* 0x0001e80000100800 */
[----:B------:R1:W-:Y:S01]  /*2bae0*/  STL [R1+0x31a0], R3 ;  /* 0x0031a00301007387 */ /* 0x0003e20000100800 */
[----:B0-----:R-:W-:-:S03]  /*2baf0*/  IADD3.X R4, R14, UR61, RZ, P3, !PT ;  /* 0x0000003d0e047c10 */ /* 0x001fc60009ffe4ff */
[----:B------:R0:W-:Y:S01]  /*2bb00*/  STL [R1+0x31a8], R5 ;  /* 0x0031a80501007387 */ /* 0x0001e20000100800 */
[----:B-1----:R-:W-:-:S03]  /*2bb10*/  IADD3.X R3, R13, UR61, RZ, P2, !PT ;  /* 0x0000003d0d037c10 */ /* 0x002fc600097fe4ff */
[----:B------:R1:W-:Y:S01]  /*2bb20*/  STL [R1+0x31b0], R4 ;  /* 0x0031b00401007387 */ /* 0x0003e20000100800 */
[----:B------:R-:W-:-:S03]  /*2bb30*/  UIMAD UR60, UR7, 0x3e, URZ ;  /* 0x0000003e073c78a4 */ /* 0x000fc6000f8e023f */
[----:B------:R2:W-:Y:S01]  /*2bb40*/  STL [R1+0x31b8], R3 ;  /* 0x0031b80301007387 */ /* 0x0005e20000100800 */
[----:B0-----:R-:W-:Y:S02]  /*2bb50*/  IADD3.X R5, R12, UR61, RZ, P1, !PT ;  /* 0x0000003d0c057c10 */ /* 0x001fe40008ffe4ff */
[----:B-1----:R-:W-:-:S03]  /*2bb60*/  IADD3.X R4, R11, UR61, RZ, P0, !PT ;  /* 0x0000003d0b047c10 */ /* 0x002fc600087fe4ff */
[----:B------:R0:W-:Y:S01]  /*2bb70*/  STL [R1+0x31c0], R5 ;  /* 0x0031c00501007387 */ /* 0x0001e20000100800 */
[----:B--2---:R-:W-:-:S03]  /*2bb80*/  IADD3.X R3, R10, UR61, RZ, P6, !PT ;  /* 0x0000003d0a037c10 */ /* 0x004fc6000b7fe4ff */
[----:B------:R1:W-:Y:S04]  /*2bb90*/  STL [R1+0x31c8], R4 ;  /* 0x0031c80401007387 */ /* 0x0003e80000100800 */
[----:B------:R2:W-:Y:S01]  /*2bba0*/  STL [R1+0x31d0], R3 ;  /* 0x0031d00301007387 */ /* 0x0005e20000100800 */
[----:B0-----:R-:W-:Y:S01]  /*2bbb0*/  IADD3 R5, P6, R25, UR60, RZ ;  /* 0x0000003c19057c10 */ /* 0x001fe2000ffde0ff */
[----:B------:R-:W-:Y:S02]  /*2bbc0*/  USHF.R.S32.HI UR61, URZ, 0x1f, UR60 ;  /* 0x0000001f3f3d7899 */ /* 0x000fe4000801143c */
[----:B-1----:R-:W-:Y:S02]  /*2bbd0*/  IADD3 R4, P4, R23, UR60, RZ ;  /* 0x0000003c17047c10 */ /* 0x002fe4000ff9e0ff */
[----:B--2---:R-:W-:Y:S01]  /*2bbe0*/  IADD3 R3, P5, R24, UR60, RZ ;  /* 0x0000003c18037c10 */ /* 0x004fe2000ffbe0ff */
        /* <DEDUP_REMOVED lines=484> */
[----:B-1----:R-:W-:Y:S01]  /*2da30*/  IADD3 R5, P0, R19, UR60, RZ ;  /* 0x0000003c13057c10 */ /* 0x002fe2000ff1e0ff */
[----:B------:R-:W0:Y:S01]  /*2da40*/  S2R R61, SR_TID.X ;  /* 0x00000000003d7919 */ /* 0x000e220000002100 */
[----:B--2---:R-:W-:Y:S01]  /*2da50*/  IADD3.X R3, R18, UR61, RZ, P6, !PT ;  /* 0x0000003d12037c10 */ /* 0x004fe2000b7fe4ff */
[----:B------:R1:W-:Y:S04]  /*2da60*/  STL [R1+0x3584], R4 ;  /* 0x0035840401007387 */ /* 0x0003e80000100800 */
[----:B------:R2:W-:Y:S04]  /*2da70*/  STL [R1+0x358c], R5 ;  /* 0x00358c0501007387 */ /* 0x0005e80000100800 */
[----:B------:R3:W-:Y:S01]  /*2da80*/  STL [R1+0x3558], R3 ;  /* 0x0035580301007387 */ /* 0x0007e20000100800 */
[----:B-1----:R-:W-:-:S02]  /*2da90*/  IADD3 R4, P6, R17, UR60, RZ ;  /* 0x0000003c11047c10 */ /* 0x002fc4000ffde0ff */
[----:B--2---:R-:W-:Y:S02]  /*2daa0*/  IADD3.X R5, R15, UR61, RZ, P4, !PT ;  /* 0x0000003d0f057c10 */ /* 0x004fe4000a7fe4ff */
[----:B---3--:R-:W-:Y:S01]  /*2dab0*/  IADD3.X R3, R16, UR61, RZ, P5, !PT ;  /* 0x0000003d10037c10 */ /* 0x008fe2000affe4ff */
[----:B------:R1:W-:Y:S04]  /*2dac0*/  STL [R1+0x3594], R4 ;  /* 0x0035940401007387 */ /* 0x0003e80000100800 */
[----:B------:R2:W-:Y:S01]  /*2dad0*/  STL [R1+0x3560], R3 ;  /* 0x0035600301007387 */ /* 0x0005e20000100800 */
[----:B-1----:R-:W-:-:S03]  /*2dae0*/  IADD3.X R4, R14, UR61, RZ, P3, !PT ;  /* 0x0000003d0e047c10 */ /* 0x002fc60009ffe4ff */
[----:B------:R1:W-:Y:S01]  /*2daf0*/  STL [R1+0x3568], R5 ;  /* 0x0035680501007387 */ /* 0x0003e20000100800 */
[----:B--2---:R-:W-:-:S03]  /*2db00*/  IADD3.X R3, R13, UR61, RZ, P2, !PT ;  /* 0x0000003d0d037c10 */ /* 0x004fc600097fe4ff */
[----:B------:R2:W-:Y:S01]  /*2db10*/  STL [R1+0x3570], R4 ;  /* 0x0035700401007387 */ /* 0x0005e20000100800 */
[----:B------:R-:W-:-:S03]  /*2db20*/  UIMAD UR60, UR7, 0x2f, URZ ;  /* 0x0000002f073c78a4 */ /* 0x000fc6000f8e023f */
[----:B------:R3:W-:Y:S01]  /*2db30*/  STL [R1+0x3578], R3 ;  /* 0x0035780301007387 */ /* 0x0007e20000100800 */
[----:B-1----:R-:W-:Y:S02]  /*2db40*/  IADD3.X R5, R12, UR61, RZ, P1, !PT ;  /* 0x0000003d0c057c10 */ /* 0x002fe40008ffe4ff */
[----:B--2---:R-:W-:-:S03]  /*2db50*/  IADD3.X R4, R11, UR61, RZ, P0, !PT ;  /* 0x0000003d0b047c10 */ /* 0x004fc600087fe4ff */
[----:B------:R1:W-:Y:S01]  /*2db60*/  STL [R1+0x3580], R5 ;  /* 0x0035800501007387 */ /* 0x0003e20000100800 */
[----:B---3--:R-:W-:-:S03]  /*2db70*/  IADD3.X R3, R10, UR61, RZ, P6, !PT ;  /* 0x0000003d0a037c10 */ /* 0x008fc6000b7fe4ff */
[----:B------:R2:W-:Y:S04]  /*2db80*/  STL [R1+0x3588], R4 ;  /* 0x0035880401007387 */ /* 0x0005e80000100800 */
[----:B------:R3:W-:Y:S01]  /*2db90*/  STL [R1+0x3590], R3 ;  /* 0x0035900301007387 */ /* 0x0007e20000100800 */
[----:B-1----:R-:W-:Y:S02]  /*2dba0*/  IADD3 R5, P6, R25, UR60, RZ ;  /* 0x0000003c19057c10 */ /* 0x002fe4000ffde0ff */
[----:B--2---:R-:W-:Y:S02]  /*2dbb0*/  IADD3 R4, P4, R23, UR60, RZ ;  /* 0x0000003c17047c10 */ /* 0x004fe4000ff9e0ff */
[----:B---3--:R-:W-:Y:S01]  /*2dbc0*/  IADD3 R3, P5, R24, UR60, RZ ;  /* 0x0000003c18037c10 */ /* 0x008fe2000ffbe0ff */
[----:B------:R1:W-:Y:S04]  /*2dbd0*/  STL [R1+0x359c], R5 ;  /* 0x00359c0501007387 */ /* 0x0003e80000100800 */
[----:B------:R2:W-:Y:S01]  /*2dbe0*/  STL [R1+0x35a4], R3 ;  /* 0x0035a40301007387 */ /* 0x0005e20000100800 */
[----:B0-----:R-:W-:Y:S01]  /*2dbf0*/  IMAD.SHL.U32 R2, R61, 0x2, RZ ;  /* 0x000000023d027824 */ /* 0x001fe200078e00ff */
[----:B-1----:R-:W-:-:S02]  /*2dc00*/  IADD3 R5, P3, R22, UR60, RZ ;  /* 0x0000003c16057c10 */ /* 0x002fc4000ff7e0ff */
[----:B------:R0:W-:Y:S01]  /*2dc10*/  STL [R1+0x35ac], R4 ;  /* 0x0035ac0401007387 */ /* 0x0001e20000100800 */
[----:B--2---:R-:W-:-:S03]  /*2dc20*/  IADD3 R3, P2, R21, UR60, RZ ;  /* 0x0000003c15037c10 */ /* 0x004fc6000ff5e0ff */
[----:B------:R-:W-:Y:S01]  /*2dc30*/  STL [R1+0x35b4], R5 ;  /* 0x0035b40501007387 */ /* 0x000fe20000100800 */
[C---:B------:R-:W-:Y:S01]  /*2dc40*/  IMAD.SHL.U32 R58, R61.reuse, 0x8, RZ ;  /* 0x000000083d3a7824 */ /* 0x040fe200078e00ff */
[----:B------:R-:W-:Y:S01]  /*2dc50*/  USHF.R.S32.HI UR61, URZ, 0x1f, UR60 ;  /* 0x0000001f3f3d7899 */ /* 0x000fe2000801143c */
[----:B------:R-:W-:Y:S01]  /*2dc60*/  IMAD.SHL.U32 R61, R61, 0x40, RZ ;  /* 0x000000403d3d7824 */ /* 0x000fe200078e00ff */
[----:B------:R1:W-:Y:S01]  /*2dc70*/  STL [R1+0x35bc], R3 ;  /* 0x0035bc0301007387 */ /* 0x0003e20000100800 */
[----:B0-----:R-:W-:-:S03]  /*2dc80*/  IADD3 R4, P1, R20, UR60, RZ ;  /* 0x0000003c14047c10 */ /* 0x001fc6000ff3e0ff */
[----:B------:R-:W-:Y:S02]  /*2dc90*/  LOP3.LUT R61, R61, 0x1c0, RZ, 0xc0, !PT ;  /* 0x000001c03d3d7812 */ /* 0x000fe400078ec0ff */
[----:B-1----:R-:W-:Y:S01]  /*2dca0*/  IADD3 R3, P0, R19, UR60, RZ ;  /* 0x0000003c13037c10 */ /* 0x002fe2000ff1e0ff */
[----:B------:R-:W-:Y:S01]  /*2dcb0*/  STL [R1+0x35c4], R4 ;  /* 0x0035c40401007387 */ /* 0x000fe20000100800 */
[----:B------:R-:W-:-:S03]  /*2dcc0*/  LOP3.LUT R61, R61, 0x30, R58, 0xf8, !PT ;  /* 0x000000303d3d7812 */ /* 0x000fc600078ef83a */
[----:B------:R0:W-:Y:S02]  /*2dcd0*/  STL [R1+0x35cc], R3 ;  /* 0x0035cc0301007387 */ /* 0x0001e40000100800 */
[----:B0-----:R-:W-:Y:S02]  /*2dce0*/  IADD3.X R3, R18, UR61, RZ, P6, !PT ;  /* 0x0000003d12037c10 */ /* 0x001fe4000b7fe4ff */
[----:B------:R-:W-:Y:S01]  /*2dcf0*/  IADD3 R4, P6, R17, UR60, RZ ;  /* 0x0000003c11047c10 */ /* 0x000fe2000ffde0ff */
[----:B------:R-:W-:Y:S02]  /*2dd00*/  ULDC UR60, c[0x0][0x238] ;  /* 0x00008e00003c7ab9 */ /* 0x000fe40000000800 */
[----:B------:R0:W-:Y:S04]  /*2dd10*/  STL [R1+0x3598], R3 ;  /* 0x0035980301007387 */ /* 0x0001e80000100800 */
[----:B------:R1:W-:Y:S01]  /*2dd20*/  STL [R1+0x35d4], R4 ;  /* 0x0035d40401007387 */ /* 0x0003e20000100800 */
[----:B0-----:R-:W-:-:S02]  /*2dd30*/  LOP3.LUT R3, R61, 0x30, R2, 0x78, !PT ;  /* 0x000000303d037812 */ /* 0x001fc400078e7802 */
[----:B------:R-:W-:Y:S02]  /*2dd40*/  IADD3.X R2, R16, UR61, RZ, P5, !PT ;  /* 0x0000003d10027c10 */ /* 0x000fe4000affe4ff */
[----:B-1----:R-:W-:Y:S01]  /*2dd50*/  IADD3.X R4, R15, UR61, RZ, P4, !PT ;  /* 0x0000003d0f047c10 */ /* 0x002fe2000a7fe4ff */
[----:B------:R0:W-:Y:S04]  /*2dd60*/  STL [R1+0x1074], R3 ;  /* 0x0010740301007387 */ /* 0x0001e80000100800 */
[----:B------:R1:W-:Y:S01]  /*2dd70*/  STL [R1+0x35a0], R2 ;  /* 0x0035a00201007387 */ /* 0x0003e20000100800 */
[----:B0-----:R-:W-:-:S03]  /*2dd80*/  IADD3.X R3, R14, UR61, RZ, P3, !PT ;  /* 0x0000003d0e037c10 */ /* 0x001fc60009ffe4ff */
[----:B------:R0:W-:Y:S01]  /*2dd90*/  STL [R1+0x35a8], R4 ;  /* 0x0035a80401007387 */ /* 0x0001e20000100800 */
[----:B-1----:R-:W-:-:S03]  /*2dda0*/  IADD3.X R2, R13, UR61, RZ, P2, !PT ;  /* 0x0000003d0d027c10 */ /* 0x002fc600097fe4ff */
[----:B------:R1:W-:Y:S04]  /*2ddb0*/  STL [R1+0x35b0], R3 ;  /* 0x0035b00301007387 */ /* 0x0003e80000100800 */
[----:B------:R2:W-:Y:S01]  /*2ddc0*/  STL [R1+0x35b8], R2 ;  /* 0x0035b80201007387 */ /* 0x0005e20000100800 */
[----:B0-----:R-:W-:Y:S02]  /*2ddd0*/  IADD3.X R4, R12, UR61, RZ, P1, !PT ;  /* 0x0000003d0c047c10 */ /* 0x001fe40008ffe4ff */
[----:B-1----:R-:W-:-:S03]  /*2dde0*/  IADD3.X R3, R11, UR61, RZ, P0, !PT ;  /* 0x0000003d0b037c10 */ /* 0x002fc600087fe4ff */
[----:B------:R0:W-:Y:S01]  /*2ddf0*/  STL [R1+0x35c0], R4 ;  /* 0x0035c00401007387 */ /* 0x0001e20000100800 */
[----:B--2---:R-:W-:-:S03]  /*2de00*/  IADD3.X R2, R10, UR61, RZ, P6, !PT ;  /* 0x0000003d0a027c10 */ /* 0x004fc6000b7fe4ff */
[----:B------:R1:W-:Y:S04]  /*2de10*/  STL [R1+0x35c8], R3 ;  /* 0x0035c80301007387 */ /* 0x0003e80000100800 */
[----:B------:R2:W-:Y:S01]  /*2de20*/  STL [R1+0x35d0], R2 ;  /* 0x0035d00201007387 */ /* 0x0005e20000100800 */
[----:B0-----:R-:W-:Y:S02]  /*2de30*/  IADD3 R4, P6, R25, UR8, RZ ;  /* 0x0000000819047c10 */ /* 0x001fe4000ffde0ff */
[----:B-1----:R-:W-:-:S03]  /*2de40*/  IADD3 R3, P5, R24, UR8, RZ ;  /* 0x0000000818037c10 */ /* 0x002fc6000ffbe0ff */
[----:B------:R0:W-:Y:S01]  /*2de50*/  STL [R1+0x35dc], R4 ;  /* 0x0035dc0401007387 */ /* 0x0001e20000100800 */
[----:B--2---:R-:W-:-:S03]  /*2de60*/  IADD3 R2, P4, R23, UR8, RZ ;  /* 0x0000000817027c10 */ /* 0x004fc6000ff9e0ff */
[----:B------:R1:W-:Y:S01]  /*2de70*/  STL [R1+0x35e4], R3 ;  /* 0x0035e40301007387 */ /* 0x0003e20000100800 */
[----:B------:R-:W-:-:S03]  /*2de80*/  USHF.R.S32.HI UR61, URZ, 0x1f, UR8 ;  /* 0x0000001f3f3d7899 */ /* 0x000fc60008011408 */
[----:B------:R2:W-:Y:S01]  /*2de90*/  STL [R1+0x35ec], R2 ;  /* 0x0035ec0201007387 */ /* 0x0005e20000100800 */
[----:B0-----:R-:W-:Y:S02]  /*2dea0*/  IADD3 R4, P3, R22, UR8, RZ ;  /* 0x0000000816047c10 */ /* 0x001fe4000ff7e0ff */
[----:B-1----:R-:W-:-:S03]  /*2deb0*/  IADD3 R3, P2, R21, UR8, RZ ;  /* 0x0000000815037c10 */ /* 0x002fc6000ff5e0ff */
[----:B------:R0:W-:Y:S01]  /*2dec0*/  STL [R1+0x35f4], R4 ;  /* 0x0035f40401007387 */ /* 0x0001e20000100800 */
[----:B--2---:R-:W-:-:S03]  /*2ded0*/  IADD3 R2, P1, R20, UR8, RZ ;  /* 0x0000000814027c10 */ /* 0x004fc6000ff3e0ff */
[----:B------:R1:W-:Y:S04]  /*2dee0*/  STL [R1+0x35fc], R3 ;  /* 0x0035fc0301007387 */ /* 0x0003e80000100800 */
[----:B------:R2:W-:Y:S01]  /*2def0*/  STL [R1+0x3604], R2 ;  /* 0x0036040201007387 */ /* 0x0005e20000100800 */
[----:B0-----:R-:W-:Y:S02]  /*2df00*/  IADD3 R4, P0, R19, UR8, RZ ;  /* 0x0000000813047c10 */ /* 0x001fe4000ff1e0ff */
[----:B-1----:R-:W-:-:S03]  /*2df10*/  IADD3.X R3, R18, UR61, RZ, P6, !PT ;  /* 0x0000003d12037c10 */ /* 0x002fc6000b7fe4ff */
[----:B------:R-:W-:Y:S01]  /*2df20*/  STL [R1+0x360c], R4 ;  /* 0x00360c0401007387 */ /* 0x000fe20000100800 */
[----:B--2---:R-:W-:-:S03]  /*2df30*/  IADD3 R2, P6, R17, UR8, RZ ;  /* 0x0000000811027c10 */ /* 0x004fc6000ffde0ff */
[----:B------:R-:W-:Y:S01]  /*2df40*/  STL [R1+0x35d8], R3 ;  /* 0x0035d80301007387 */ /* 0x000fe20000100800 */
[----:B------:R-:W-:-:S03]  /*2df50*/  ULDC UR8, c[0x0][0x238] ;  /* 0x00008e0000087ab9 */ /* 0x000fc60000000800 */
[----:B------:R0:W-:Y:S04]  /*2df60*/  STL [R1+0x3614], R2 ;  /* 0x0036140201007387 */ /* 0x0001e80000100800 */
        /* <DEDUP_REMOVED lines=2048> */
[----:B------:R-:W-:Y:S01]  /*35f70*/  STL [R1+0x12bc], RZ ;  /* 0x0012bcff01007387 */ /* 0x000fe20000100800 */
[----:B------:R-:W-:-:S02]  /*35f80*/  USHF.L.U32 UR7, UR7, 0x6, URZ ;  /* 0x0000000607077899 */ /* 0x000fc4000800063f */
[----:B------:R-:W-:Y:S02]  /*35f90*/  UIMAD UR9, UR9, 0x2d, URZ ;  /* 0x0000002d090978a4 */ /* 0x000fe4000f8e023f */
[----:B------:R-:W-:Y:S02]  /*35fa0*/  UIMAD UR10, UR10, 0x2c, URZ ;  /* 0x0000002c0a0a78a4 */ /* 0x000fe4000f8e023f */
[----:B------:R-:W-:Y:S02]  /*35fb0*/  UIMAD UR11, UR11, 0x2b, URZ ;  /* 0x0000002b0b0b78a4 */ /* 0x000fe4000f8e023f */
[----:B------:R-:W-:Y:S02]  /*35fc0*/  UIMAD UR12, UR12, 0x2a, URZ ;  /* 0x0000002a0c0c78a4 */ /* 0x000fe4000f8e023f */
[----:B------:R-:W-:Y:S02]  /*35fd0*/  UIMAD UR13, UR13, 0x29, URZ ;  /* 0x000000290d0d78a4 */ /* 0x000fe4000f8e023f */
[----:B------:R-:W-:-:S02]  /*35fe0*/  UIMAD UR14, UR14, 0x28, URZ ;  /* 0x000000280e0e78a4 */ /* 0x000fc4000f8e023f */
[----:B------:R-:W-:Y:S02]  /*35ff0*/  UIMAD UR15, UR15, 0x27, URZ ;  /* 0x000000270f0f78a4 */ /* 0x000fe4000f8e023f */
[----:B------:R-:W-:Y:S02]  /*36000*/  UIMAD UR16, UR16, 0x26, URZ ;  /* 0x00000026101078a4 */ /* 0x000fe4000f8e023f */
[----:B------:R-:W-:Y:S02]  /*36010*/  UIMAD UR17, UR17, 0x25, URZ ;  /* 0x00000025111178a4 */ /* 0x000fe4000f8e023f */
[----:B------:R-:W-:Y:S02]  /*36020*/  UIMAD UR18, UR18, 0x24, URZ ;  /* 0x00000024121278a4 */ /* 0x000fe4000f8e023f */
[----:B------:R-:W-:Y:S02]  /*36030*/  UIMAD UR19, UR19, 0x23, URZ ;  /* 0x00000023131378a4 */ /* 0x000fe4000f8e023f */
[----:B------:R-:W-:-:S02]  /*36040*/  UIMAD UR20, UR20, 0x22, URZ ;  /* 0x00000022141478a4 */ /* 0x000fc4000f8e023f */
[----:B------:R-:W-:Y:S02]  /*36050*/  UIMAD UR21, UR21, 0x21, URZ ;  /* 0x00000021151578a4 */ /* 0x000fe4000f8e023f */
[----:B------:R-:W-:Y:S02]  /*36060*/  USHF.L.U32 UR22, UR22, 0x5, URZ ;  /* 0x0000000516167899 */ /* 0x000fe4000800063f */
        /* <DEDUP_REMOVED lines=27> */
[----:B------:R-:W-:-:S02]  /*36220*/  USHF.L.U32 UR52, UR52, 0x2, URZ ;  /* 0x0000000234347899 */ /* 0x000fc4000800063f */
[----:B------:R-:W-:Y:S02]  /*36230*/  USHF.L.U32 UR53, UR53, 0x1, URZ ;  /* 0x0000000135357899 */ /* 0x000fe4000800063f */
[----:B------:R-:W-:Y:S01]  /*36240*/  USHF.R.S32.HI UR54, URZ, 0x1f, UR54 ;  /* 0x0000001f3f367899 */ /* 0x000fe20008011436 */
[----:B0-----:R-:W-:Y:S01]  /*36250*/  IADD3.X R2, R16, UR61, RZ, P5, !PT ;  /* 0x0000003d10027c10 */ /* 0x001fe2000affe4ff */
[----:B------:R-:W0:Y:S01]  /*36260*/  LDC R58, c[0x0][0x230] ;  /* 0x00008c00ff3a7b82 */ /* 0x000e220000000800 */
[----:B------:R-:W-:Y:S01]  /*36270*/  IADD3.X R4, R15, UR61, RZ, P4, !PT ;  /* 0x0000003d0f047c10 */ /* 0x000fe2000a7fe4ff */
[----:B------:R-:W-:Y:S01]  /*36280*/  UIMAD UR8, UR8, 0x3, URZ ;  /* 0x00000003080878a4 */ /* 0x000fe2000f8e023f */
[----:B------:R-:W-:Y:S01]  /*36290*/  IADD3.X R3, R14, UR61, RZ, P3, !PT ;  /* 0x0000003d0e037c10 */ /* 0x000fe20009ffe4ff */
[----:B------:R1:W-:Y:S04]  /*362a0*/  STL [R1+0x35e0], R2 ;  /* 0x0035e00201007387 */ /* 0x0003e80000100800 */
[----:B------:R2:W-:Y:S04]  /*362b0*/  STL [R1+0x35e8], R4 ;  /* 0x0035e80401007387 */ /* 0x0005e80000100800 */
[----:B------:R3:W-:Y:S01]  /*362c0*/  STL [R1+0x35f0], R3 ;  /* 0x0035f00301007387 */ /* 0x0007e20000100800 */
[----:B-1----:R-:W-:-:S02]  /*362d0*/  IADD3.X R2, R13, UR61, RZ, P2, !PT ;  /* 0x0000003d0d027c10 */ /* 0x002fc400097fe4ff */
[----:B--2---:R-:W-:-:S03]  /*362e0*/  IADD3.X R4, R12, UR61, RZ, P1, !PT ;  /* 0x0000003d0c047c10 */ /* 0x004fc60008ffe4ff */
[----:B------:R1:W-:Y:S01]  /*362f0*/  STL [R1+0x35f8], R2 ;  /* 0x0035f80201007387 */ /* 0x0003e20000100800 */
[----:B---3--:R-:W-:-:S03]  /*36300*/  IADD3.X R3, R11, UR61, RZ, P0, !PT ;  /* 0x0000003d0b037c10 */ /* 0x008fc600087fe4ff */
[----:B------:R2:W-:Y:S01]  /*36310*/  STL [R1+0x3600], R4 ;  /* 0x0036000401007387 */ /* 0x0005e20000100800 */
[----:B0-----:R-:W-:-:S03]  /*36320*/  VIADD R58, R58, 0x3f ;  /* 0x0000003f3a3a7836 */ /* 0x001fc60000000000 */
[----:B------:R0:W-:Y:S01]  /*36330*/  STL [R1+0x3608], R3 ;  /* 0x0036080301007387 */ /* 0x0001e20000100800 */
[----:B-1----:R-:W-:Y:S01]  /*36340*/  IADD3.X R2, R10, UR61, RZ, P6, !PT ;  /* 0x0000003d0a027c10 */ /* 0x002fe2000b7fe4ff */
[----:B------:R-:W-:Y:S01]  /*36350*/  USHF.R.S32.HI UR61, URZ, 0x1f, UR9 ;  /* 0x0000001f3f3d7899 */ /* 0x000fe20008011409 */
[----:B------:R-:W-:Y:S02]  /*36360*/  SHF.R.S32.HI R61, RZ, 0x1f, R58 ;  /* 0x0000001fff3d7819 */ /* 0x000fe4000001143a */
[----:B--2---:R-:W-:Y:S01]  /*36370*/  IADD3 R4, P6, R25, UR9, RZ ;  /* 0x0000000919047c10 */ /* 0x004fe2000ffde0ff */
[----:B------:R1:W-:Y:S01]  /*36380*/  STL [R1+0x3610], R2 ;  /* 0x0036100201007387 */ /* 0x0003e20000100800 */
[----:B------:R-:W-:Y:S02]  /*36390*/  LEA.HI R61, R61, R58, RZ, 0x6 ;  /* 0x0000003a3d3d7211 */ /* 0x000fe400078f30ff */
[----:B0-----:R-:W-:Y:S01]  /*363a0*/  IADD3 R3, P4, R23, UR9, RZ ;  /* 0x0000000917037c10 */ /* 0x001fe2000ff9e0ff */
[----:B------:R0:W-:Y:S01]  /*363b0*/  STL [R1+0x361c], R4 ;  /* 0x00361c0401007387 */ /* 0x0001e20000100800 */
[----:B-1----:R-:W-:-:S02]  /*363c0*/  IADD3 R2, P5, R24, UR9, RZ ;  /* 0x0000000918027c10 */ /* 0x002fc4000ffbe0ff */
[----:B0-----:R-:W-:-:S03]  /*363d0*/  IADD3 R4, P3, R22, UR9, RZ ;  /* 0x0000000916047c10 */ /* 0x001fc6000ff7e0ff */
[----:B------:R0:W-:Y:S04]  /*363e0*/  STL [R1+0x3624], R2 ;  /* 0x0036240201007387 */ /* 0x0001e80000100800 */
[----:B------:R1:W-:Y:S04]  /*363f0*/  STL [R1+0x362c], R3 ;  /* 0x00362c0301007387 */ /* 0x0003e80000100800 */
[----:B------:R2:W-:Y:S01]  /*36400*/  STL [R1+0x3634], R4 ;  /* 0x0036340401007387 */ /* 0x0005e20000100800 */
[----:B0-----:R-:W-:Y:S02]  /*36410*/  IADD3 R2, P2, R21, UR9, RZ ;  /* 0x0000000915027c10 */ /* 0x001fe4000ff5e0ff */
[----:B-1----:R-:W-:-:S03]  /*36420*/  IADD3 R3, P1, R20, UR9, RZ ;  /* 0x0000000914037c10 */ /* 0x002fc6000ff3e0ff */
[----:B------:R0:W-:Y:S01]  /*36430*/  STL [R1+0x363c], R2 ;  /* 0x00363c0201007387 */ /* 0x0001e20000100800 */
[----:B--2---:R-:W-:-:S03]  /*36440*/  IADD3 R4, P0, R19, UR9, RZ ;  /* 0x0000000913047c10 */ /* 0x004fc6000ff1e0ff */
[----:B------:R1:W-:Y:S04]  /*36450*/  STL [R1+0x3644], R3 ;  /* 0x0036440301007387 */ /* 0x0003e80000100800 */
[----:B------:R2:W-:Y:S01]  /*36460*/  STL [R1+0x364c], R4 ;  /* 0x00364c0401007387 */ /* 0x0005e20000100800 */
[----:B0-----:R-:W-:Y:S02]  /*36470*/  IADD3.X R2, R18, UR61, RZ, P6, !PT ;  /* 0x0000003d12027c10 */ /* 0x001fe4000b7fe4ff */
[----:B-1----:R-:W-:-:S03]  /*36480*/  IADD3 R3, P6, R17, UR9, RZ ;  /* 0x0000000911037c10 */ /* 0x002fc6000ffde0ff */
[----:B------:R0:W-:Y:S01]  /*36490*/  STL [R1+0x3618], R2 ;  /* 0x0036180201007387 */ /* 0x0001e20000100800 */
[----:B------:R-:W-:Y:S01]  /*364a0*/  USHF.R.S32.HI UR9, URZ, 0x1f, UR10 ;  /* 0x0000001f3f097899 */ /* 0x000fe2000801140a */
[----:B--2---:R-:W-:Y:S02]  /*364b0*/  IADD3.X R4, R15, UR61, RZ, P4, !PT ;  /* 0x0000003d0f047c10 */ /* 0x004fe4000a7fe4ff */
[----:B------:R1:W-:Y:S01]  /*364c0*/  STL [R1+0x3654], R3 ;  /* 0x0036540301007387 */ /* 0x0003e20000100800 */
[----:B0-----:R-:W-:Y:S02]  /*364d0*/  IADD3.X R2, R16, UR61, RZ, P5, !PT ;  /* 0x0000003d10027c10 */ /* 0x001fe4000affe4ff */
[----:B-1----:R-:W-:-:S03]  /*364e0*/  IADD3.X R3, R14, UR61, RZ, P3, !PT ;  /* 0x0000003d0e037c10 */ /* 0x002fc60009ffe4ff */
[----:B------:R0:W-:Y:S04]  /*364f0*/  STL [R1+0x3620], R2 ;  /* 0x0036200201007387 */ /* 0x0001e80000100800 */
        /* <DEDUP_REMOVED lines=8> */
[----:B0-----:R-:W-:Y:S01]  /*36580*/  IADD3.X R2, R10, UR61, RZ, P6, !PT ;  /* 0x0000003d0a027c10 */ /* 0x001fe2000b7fe4ff */
[----:B------:R-:W-:Y:S01]  /*36590*/  USHF.R.S32.HI UR61, URZ, 0x1f, UR11 ;  /* 0x0000001f3f3d7899 */ /* 0x000fe2000801140b */
[----:B-1----:R-:W-:-:S03]  /*365a0*/  IADD3 R4, P6, R25, UR10, RZ ;  /* 0x0000000a19047c10 */ /* 0x002fc6000ffde0ff */
[----:B------:R0:W-:Y:S01]  /*365b0*/  STL [R1+0x3650], R2 ;  /* 0x0036500201007387 */ /* 0x0001e20000100800 */
[----:B--2---:R-:W-:-:S03]  /*365c0*/  IADD3 R3, P4, R23, UR10, RZ ;  /* 0x0000000a17037c10 */ /* 0x004fc6000ff9e0ff */
[----:B------:R1:W-:Y:S01]  /*365d0*/  STL [R1+0x365c], R4 ;  /* 0x00365c0401007387 */ /* 0x0003e20000100800 */
[----:B0-----:R-:W-:Y:S02]  /*365e0*/  IADD3 R2, P5, R24, UR10, RZ ;  /* 0x0000000a18027c10 */ /* 0x001fe4000ffbe0ff */
[----:B-1----:R-:W-:-:S03]  /*365f0*/  IADD3 R4, P3, R22, UR10, RZ ;  /* 0x0000000a16047c10 */ /* 0x002fc6000ff7e0ff */
        /* <DEDUP_REMOVED lines=691> */
[----:B0-----:R-:W-:Y:S01]  /*39130*/  IADD3 R2, P6, R17, UR30, RZ ;  /* 0x0000001e11027c10 */ /* 0x001fe2000ffde0ff */
[----:B------:R-:W-:Y:S01]  /*39140*/  USHF.R.S32.HI UR30, URZ, 0x1f, UR8 ;  /* 0x0000001f3f1e7899 */ /* 0x000fe20008011408 */
[----:B-1----:R-:W-:-:S03]  /*39150*/  IADD3.X R4, R14, UR19, RZ, P3, !PT ;  /* 0x000000130e047c10 */ /* 0x002fc60009ffe4ff */
[----:B------:R0:W-:Y:S01]  /*39160*/  STL [R1+0x3b94], R2 ;  /* 0x003b940201007387 */ /* 0x0001e20000100800 */
[----:B--2---:R-:W-:-:S05]  /*39170*/  IADD3.X R3, R16, UR19, RZ, P5, !PT ;  /* 0x0000001310037c10 */ /* 0x004fca000affe4ff */
[----:B------:R1:W-:Y:S01]  /*39180*/  STL [R1+0x3b60], R3 ;  /* 0x003b600301007387 */ /* 0x0003e20000100800 */
[----:B0-----:R-:W-:-:S05]  /*39190*/  IADD3.X R2, R15, UR19, RZ, P4, !PT ;  /* 0x000000130f027c10 */ /* 0x001fca000a7fe4ff */
[----:B------:R0:W-:Y:S01]  /*391a0*/  STL [R1+0x3b68], R2 ;  /* 0x003b680201007387 */ /* 0x0001e20000100800 */
[----:B-1----:R-:W-:-:S03]  /*391b0*/  IADD3.X R3, R13, UR19, RZ, P2, !PT ;  /* 0x000000130d037c10 */ /* 0x002fc600097fe4ff */
[----:B------:R-:W-:Y:S04]  /*391c0*/  STL [R1+0x3b70], R4 ;  /* 0x003b700401007387 */ /* 0x000fe80000100800 */
[----:B------:R1:W-:Y:S01]  /*391d0*/  STL [R1+0x3b78], R3 ;  /* 0x003b780301007387 */ /* 0x0003e20000100800 */
[----:B0-----:R-:W-:-:S05]  /*391e0*/  IADD3.X R2, R12, UR19, RZ, P1, !PT ;  /* 0x000000130c027c10 */ /* 0x001fca0008ffe4ff */
[----:B------:R0:W-:Y:S01]  /*391f0*/  STL [R1+0x3b80], R2 ;  /* 0x003b800201007387 */ /* 0x0001e20000100800 */
[----:B-1----:R-:W-:Y:S02]  /*39200*/  IADD3.X R3, R10, UR19, RZ, P6, !PT ;  /* 0x000000130a037c10 */ /* 0x002fe4000b7fe4ff */
[----:B0-----:R-:W-:Y:S01]  /*39210*/  IADD3.X R2, R11, UR19, RZ, P0, !PT ;  /* 0x000000130b027c10 */ /* 0x001fe200087fe4ff */
[----:B------:R-:W-:-:S04]  /*39220*/  USHF.R.S32.HI UR19, URZ, 0x1f, UR7 ;  /* 0x0000001f3f137899 */ /* 0x000fc80008011407 */
[----:B------:R0:W-:Y:S04]  /*39230*/  STL [R1+0x3b88], R2 ;  /* 0x003b880201007387 */ /* 0x0001e80000100800 */
[----:B------:R1:W-:Y:S01]  /*39240*/  STL [R1+0x3b90], R3 ;  /* 0x003b900301007387 */ /* 0x0003e20000100800 */
[----:B0-----:R-:W-:Y:S02]  /*39250*/  SHF.R.S32.HI R2, RZ, 0x6, R61 ;  /* 0x00000006ff027819 */ /* 0x001fe4000001143d */
[C---:B-1----:R-:W-:Y:S02]  /*39260*/  LOP3.LUT R3, R0.reuse, 0x20, RZ, 0x3c, !PT ;  /* 0x0000002000037812 */ /* 0x042fe400078e3cff */
[----:B------:R-:W-:Y:S02]  /*39270*/  LOP3.LUT R2, R0, 0x40, RZ, 0x3c, !PT ;  /* 0x0000004000027812 */ /* 0x000fe400078e3cff */
[----:B------:R-:W-:-:S02]  /*39280*/  IADD3 R3, P2, R25, UR31, RZ ;  /* 0x0000001f19037c10 */ /* 0x000fc4000ff5e0ff */
[----:B------:R-:W-:Y:S02]  /*39290*/  IADD3 R2, P1, R24, UR31, RZ ;  /* 0x0000001f18027c10 */ /* 0x000fe4000ff3e0ff */
[----:B------:R-:W-:Y:S01]  /*392a0*/  LOP3.LUT R4, R0, 0x60, RZ, 0x3c, !PT ;  /* 0x0000006000047812 */ /* 0x000fe200078e3cff */
[----:B------:R0:W-:Y:S01]  /*392b0*/  STL [R1+0x3b9c], R3 ;  /* 0x003b9c0301007387 */ /* 0x0001e20000100800 */
[----:B------:R-:W-:-:S03]  /*392c0*/  IADD3 R4, P0, R23, UR31, RZ ;  /* 0x0000001f17047c10 */ /* 0x000fc6000ff1e0ff */
        /* <DEDUP_REMOVED lines=10> */
[----:B------:R0:W-:Y:S01]  /*39370*/  STL [R1+0x3bcc], R3 ;  /* 0x003bcc0301007387 */ /* 0x0001e20000100800 */
[----:B--2---:R-:W-:-:S03]  /*39380*/  IADD3 R4, P2, R17, UR31, RZ ;  /* 0x0000001f11047c10 */ /* 0x004fc6000ff5e0ff */
[----:B------:R1:W-:Y:S04]  /*39390*/  STL [R1+0x3b98], R2 ;  /* 0x003b980201007387 */ /* 0x0003e80000100800 */
[----:B------:R2:W-:Y:S01]  /*393a0*/  STL [R1+0x3bd4], R4 ;  /* 0x003bd40401007387 */ /* 0x0005e20000100800 */
[----:B0-----:R-:W-:Y:S02]  /*393b0*/  IADD3.X R3, R16, UR9, RZ, P1, !PT ;  /* 0x0000000910037c10 */ /* 0x001fe40008ffe4ff */
[----:B-1----:R-:W-:-:S03]  /*393c0*/  IADD3 R2, P1, R25, UR32, RZ ;  /* 0x0000002019027c10 */ /* 0x002fc6000ff3e0ff */
[----:B------:R0:W-:Y:S01]  /*393d0*/  STL [R1+0x3ba0], R3 ;  /* 0x003ba00301007387 */ /* 0x0001e20000100800 */
[----:B--2---:R-:W-:-:S03]  /*393e0*/  IADD3.X R4, R15, UR9, RZ, P0, !PT ;  /* 0x000000090f047c10 */ /* 0x004fc600087fe4ff */
        /* <DEDUP_REMOVED lines=701> */
[----:B--2---:R-:W-:-:S03]  /*3bfc0*/  IADD3.X R4, R15, UR30, RZ, P4, !PT ;  /* 0x0000001e0f047c10 */ /* 0x004fc6000a7fe4ff */
        /* <DEDUP_REMOVED lines=8> */
[----:B0-----:R-:W-:Y:S02]  /*3c050*/  IADD3.X R3, R11, UR30, RZ, P2, !PT ;  /* 0x0000001e0b037c10 */ /* 0x001fe400097fe4ff */
[----:B-1----:R-:W-:-:S05]  /*3c060*/  IADD3.X R2, R10, UR30, RZ, P1, !PT ;  /* 0x0000001e0a027c10 */ /* 0x002fca0008ffe4ff */
[----:B------:R2:W-:Y:S04]  /*3c070*/  STL [R1+0x4150], R2 ;  /* 0x0041500201007387 */ /* 0x0005e80000100800 */
[----:B------:R2:W-:Y:S02]  /*3c080*/  STL [R1+0x4148], R3 ;  /* 0x0041480301007387 */ /* 0x0005e40000100800 */
.L_x_1:
[----:B------:R-:W3:Y:S01]  /*3c090*/  LDL R5, [R1+0x2e7c] ;  /* 0x002e7c0001057983 */ /* 0x000ee20000100800 */
[----:B--2---:R-:W0:Y:S03]  /*3c0a0*/  LDC R2, c[0x0][0x230] ;  /* 0x00008c00ff027b82 */ /* 0x004e260000000800 */
[----:B---3--:R1:W-:Y:S04]  /*3c0b0*/  STL [R1+0x6a2c], R5 ;  /* 0x006a2c0501007387 */ /* 0x0083e80000100800 */
[----:B------:R-:W2:Y:S04]  /*3c0c0*/  LDL R4, [R1+0x2e80] ;  /* 0x002e800001047983 */ /* 0x000ea80000100800 */
[----:B-1----:R-:W0:Y:S04]  /*3c0d0*/  LDL R5, [R1+0x3050] ;  /* 0x0030500001057983 */ /* 0x002e280000100800 */
[----:B------:R-:W-:Y:S04]  /*3c0e0*/  STL [R1+0x63f4], R61 ;  /* 0x0063f43d01007387 */ /* 0x000fe80000100800 */
        /* <DEDUP_REMOVED lines=398> */
[----:B------:R1:W-:Y:S04]  /*3d9d0*/  STL [R1+0x6a28], R59 ;  /* 0x006a283b01007387 */ /* 0x0003e80000100800 */
        /* <DEDUP_REMOVED lines=54> */
[----:B-----5:R-:W-:Y:S04]  /*3dd40*/  STL [R1+0x5b74], R0 ;  /* 0x005b740001007387 */ /* 0x020fe80000100800 */
        /* <DEDUP_REMOVED lines=223> */
[----:B------:R-:W-:Y:S01]  /*3eb40*/  STL [R1+0x6270], R0 ;  /* 0x0062700001007387 */ /* 0x000fe20000100800 */
[----:B0-----:R-:W-:-:S03]  /*3eb50*/  IMAD R2, R5, -0x40, R2 ;  /* 0xffffffc005027824 */ /* 0x001fc600078e0202 */
[----:B------:R-:W-:Y:S04]  /*3eb60*/  STL [R1+0x6278], R0 ;  /* 0x0062780001007387 */ /* 0x000fe80000100800 */
[----:B------:R-:W-:Y:S04]  /*3eb70*/  STL [R1+0x6280], R0 ;  /* 0x0062800001007387 */ /* 0x000fe80000100800 */
[----:B------:R-:W-:Y:S04]  /*3eb80*/  STL [R1+0x6288], R0 ;  /* 0x0062880001007387 */ /* 0x000fe80000100800 */
[----:B------:R-:W-:Y:S04]  /*3eb90*/  STL [R1+0x6290], R0 ;  /* 0x0062900001007387 */ /* 0x000fe80000100800 */
[----:B------:R-:W2:Y:S01]  /*3eba0*/  LDL.LU R5, [R1+0x6a2c] ;  /* 0x006a2c0001057983 */ /* 0x000ea20000300800 */
[----:B------:R-:W-:-:S02]  /*3ebb0*/  ISETP.GT.AND P0, PT, R2, RZ, PT ;  /* 0x000000ff0200720c */ /* 0x000fc40003f04270 */
[----:B-1----:R-:W-:-:S11]  /*3ebc0*/  PRMT R59, RZ, 0x7610, R59 ;  /* 0x00007610ff3b7816 */ /* 0x002fd6000000003b */
[----:B--2---:R-:W2:Y:S04]  /*3ebd0*/  @P0 LDG.E.U8 R59, desc[UR4][R4.64] ;  /* 0x00000004043b0981 */ /* 0x004ea8000c1e1100 */
[----:B--2---:R0:W-:Y:S04]  /*3ebe0*/  STL [R1+0x11c0], R59 ;  /* 0x0011c03b01007387 */ /* 0x0041e80000100800 */
[----:B0-----:R-:W2:Y:S04]  /*3ebf0*/  LDL.LU R59, [R1+0x6a28] ;  /* 0x006a2800013b7983 */ /* 0x001ea80000300800 */
[----:B------:R-:W3:Y:S04]  /*3ec00*/  LDL R4, [R1+0x2e84] ;  /* 0x002e840001047983 */ /* 0x000ee80000100800 */
[----:B------:R-:W3:Y:S01]  /*3ec10*/  LDL R5, [R1+0x2e88] ;  /* 0x002e880001057983 */ /* 0x000ee20000100800 */
[----:B------:R-:W-:-:S02]  /*3ec20*/  PRMT R61, RZ, 0x7610, R61 ;  /* 0x00007610ff3d7816 */ /* 0x000fc4000000003d */
[----:B---3--:R-:W-:-:S04]  /*3ec30*/  @P0 LOP3.LUT R5, R5, R4, RZ, 0x3c, !PT ;  /* 0x0000000405050212 */ /* 0x008fc800078e3cff */
[----:B------:R-:W-:-:S04]  /*3ec40*/  @P0 LOP3.LUT R4, R5, R4, RZ, 0x3c, !PT ;  /* 0x0000000405040212 */ /* 0x000fc800078e3cff */
[----:B------:R-:W-:-:S05]  /*3ec50*/  @P0 LOP3.LUT R5, R5, R4, RZ, 0x3c, !PT ;  /* 0x0000000405050212 */ /* 0x000fca00078e3cff */
[----:B------:R-:W3:Y:S04]  /*3ec60*/  @P0 LDG.E.U8 R61, desc[UR4][R4.64] ;  /* 0x00000004043d0981 */ /* 0x000ee8000c1e1100 */
[----:B---3--:R0:W-:Y:S04]  /*3ec70*/  STL [R1+0x119c], R61 ;  /* 0x00119c3d01007387 */ /* 0x0081e80000100800 */
[----:B0-----:R-:W3:Y:S04]  /*3ec80*/  LDL.LU R61, [R1+0x6a24] ;  /* 0x006a2400013d7983 */ /* 0x001ee80000300800 */
[----:B------:R-:W4:Y:S04]  /*3ec90*/  LDL R4, [R1+0x2e8c] ;  /* 0x002e8c0001047983 */ /* 0x000f280000100800 */
[----:B------:R-:W4:Y:S01]  /*3eca0*/  LDL R5, [R1+0x2e90] ;  /* 0x002e900001057983 */ /* 0x000f220000100800 */
[----:B------:R-:W-:-:S02]  /*3ecb0*/  PRMT R60, RZ, 0x7610, R60 ;  /* 0x00007610ff3c7816 */ /* 0x000fc4000000003c */
[----:B----4-:R-:W-:-:S04]  /*3ecc0*/  @P0 LOP3.LUT R5, R5, R4, RZ, 0x3c, !PT ;  /* 0x0000000405050212 */ /* 0x010fc800078e3cff */
[----:B------:R-:W-:-:S04]  /*3ecd0*/  @P0 LOP3.LUT R4, R5, R4, RZ, 0x3c, !PT ;  /* 0x0000000405040212 */ /* 0x000fc800078e3cff */
[----:B------:R-:W-:-:S05]  /*3ece0*/  @P0 LOP3.LUT R5, R5, R4, RZ, 0x3c, !PT ;  /* 0x0000000405050212 */ /* 0x000fca00078e3cff */
[----:B------:R-:W4:Y:S04]  /*3ecf0*/  @P0 LDG.E.U8 R60, desc[UR4][R4.64] ;  /* 0x00000004043c0981 */ /* 0x000f28000c1e1100 */
[----:B----4-:R0:W-:Y:S04]  /*3ed00*/  STL [R1+0x1198], R60 ;  /* 0x0011983c01007387 */ /* 0x0101e80000100800 */
[----:B0-----:R-:W4:Y:S04]  /*3ed10*/  LDL.LU R60, [R1+0x6a20] ;  /* 0x006a2000013c7983 */ /* 0x001f280000300800 */
[----:B------:R-:W2:Y:S04]  /*3ed20*/  LDL R4, [R1+0x2e94] ;  /* 0x002e940001047983 */ /* 0x000ea80000100800 */
[----:B------:R-:W2:Y:S01]  /*3ed30*/  LDL R5, [R1+0x2e98] ;  /* 0x002e980001057983 */ /* 0x000ea20000100800 */
[----:B---3--:R-:W-:-:S02]  /*3ed40*/  PRMT R61, RZ, 0x7610, R61 ;  /* 0x00007610ff3d7816 */ /* 0x008fc4000000003d */
[----:B--2---:R-:W-:-:S04]  /*3ed50*/  @P0 LOP3.LUT R5, R5, R4, RZ, 0x3c, !PT ;  /* 0x0000000405050212 */ /* 0x004fc800078e3cff */
[----:B------:R-:W-:-:S04]  /*3ed60*/  @P0 LOP3.LUT R4, R5, R4, RZ, 0x3c, !PT ;  /* 0x0000000405040212 */ /* 0x000fc800078e3cff */
[----:B------:R-:W-:-:S05]  /*3ed70*/  @P0 LOP3.LUT R5, R5, R4, RZ, 0x3c, !PT ;  /* 0x0000000405050212 */ /* 0x000fca00078e3cff */
[----:B------:R-:W2:Y:S04]  /*3ed80*/  @P0 LDG.E.U8 R61, desc[UR4][R4.64] ;  /* 0x00000004043d0981 */ /* 0x000ea8000c1e1100 */
[----:B--2---:R0:W-:Y:S04]  /*3ed90*/  STL [R1+0x1194], R61 ;  /* 0x0011943d01007387 */ /* 0x0041e80000100800 */
[----:B0-----:R-:W2:Y:S04]  /*3eda0*/  LDL.LU R61, [R1+0x6a1c] ;  /* 0x006a1c00013d7983 */ /* 0x001ea80000300800 */
[----:B------:R-:W3:Y:S04]  /*3edb0*/  LDL R4, [R1+0x2e9c] ;  /* 0x002e9c0001047983 */ /* 0x000ee80000100800 */
[----:B------:R-:W3:Y:S01]  /*3edc0*/  LDL R5, [R1+0x2ea0] ;  /* 0x002ea00001057983 */ /* 0x000ee20000100800 */
[----:B----4-:R-:W-:-:S02]  /*3edd0*/  PRMT R60, RZ, 0x7610, R60 ;  /* 0x00007610ff3c7816 */ /* 0x010fc4000000003c */
        /* <DEDUP_REMOVED lines=8> */
[----:B--2---:R-:W-:-:S02]  /*3ee60*/  PRMT R61, RZ, 0x7610, R61 ;  /* 0x00007610ff3d7816 */ /* 0x004fc4000000003d */
[----:B----4-:R-:W-:-:S04]  /*3ee70*/  @P0 LOP3.LUT R5, R5, R4, RZ, 0x3c, !PT ;  /* 0x0000000405050212 */ /* 0x010fc800078e3cff */
[----:B------:R-:W-:-:S04]  /*3ee80*/  @P0 LOP3.LUT R4, R5, R4, RZ, 0x3c, !PT ;  /* 0x0000000405040212 */ /* 0x000fc800078e3cff */
[----:B------:R-:W-:-:S05]  /*3ee90*/  @P0 LOP3.LUT R5, R5, R4, RZ, 0x3c, !PT ;  /* 0x0000000405050212 */ /* 0x000fca00078e3cff */
[----:B------:R-:W2:Y:S04]  /*3eea0*/  @P0 LDG.E.U8 R61, desc[UR4][R4.64] ;  /* 0x00000004043d0981 */ /* 0x000ea8000c1e1100 */
[----:B--2---:R0:W-:Y:S04]  /*3eeb0*/  STL [R1+0x118c], R61 ;  /* 0x00118c3d01007387 */ /* 0x0041e80000100800 */
[----:B0-----:R-:W2:Y:S04]  /*3eec0*/  LDL.LU R61, [R1+0x6a14] ;  /* 0x006a1400013d7983 */ /* 0x001ea80000300800 */
[----:B------:R-:W4:Y:S04]  /*3eed0*/  LDL R4, [R1+0x2eac] ;  /* 0x002eac0001047983 */ /* 0x000f280000100800 */
[----:B------:R-:W4:Y:S01]  /*3eee0*/  LDL R5, [R1+0x2eb0] ;  /* 0x002eb00001057983 */ /* 0x000f220000100800 */
[----:B---3--:R-:W-:-:S02]  /*3eef0*/  PRMT R60, RZ, 0x7610, R60 ;  /* 0x00007610ff3c7816 */ /* 0x008fc4000000003c */
[----:B----4-:R-:W-:-:S04]  /*3ef00*/  @P0 LOP3.LUT R5, R5, R4, RZ, 0x3c, !PT ;  /* 0x0000000405050212 */ /* 0x010fc800078e3cff */
        /* <DEDUP_REMOVED lines=11> */
[----:B------:R-:W2:Y:S01]  /*3efc0*/  @P0 LDG.E.U8 R61, desc[UR4][R4.64] ;  /* 0x00000004043d0981 */ /* 0x000ea2000c1e1100 */
[----:B------:R-:W-:-:S03]  /*3efd0*/  ISETP.GT.AND P1, PT, R2, 0x1, PT ;  /* 0x000000010200780c */ /* 0x000fc60003f24270 */
        /* <DEDUP_REMOVED lines=3575> */
[----:B------:R-:W4:Y:S01]  /*4cf50*/  @P1 LDG.E.U8 R59, desc[UR4][R4.64] ;  /* 0x00000004043b1981 */ /* 0x000f22000c1e1100 */
[----:B------:R-:W-:-:S03]  /*4cf60*/  ISETP.GT.AND P0, PT, R2, 0x32, PT ;  /* 0x000000320200780c */ /* 0x000fc60003f04270 */
[----:B----4-:R0:W-:Y:S04]  /*4cf70*/  STL [R1+0x1f4], R59 ;  /* 0x0001f43b01007387 */ /* 0x0101e80000100800 */
[----:B0-----:R-:W4:Y:S04]  /*4cf80*/  LDL.LU R59, [R1+0x63ec] ;  /* 0x0063ec00013b7983 */ /* 0x001f280000300800 */
[----:B------:R-:W2:Y:S04]  /*4cf90*/  LDL R4, [R1+0x3510] ;  /* 0x0035100001047983 */ /* 0x000ea80000100800 */
[----:B------:R-:W2:Y:S01]  /*4cfa0*/  LDL R5, [R1+0x3514] ;  /* 0x0035140001057983 */ /* 0x000ea20000100800 */
[----:B------:R-:W-:-:S02]  /*4cfb0*/  PRMT R58, RZ, 0x7610, R58 ;  /* 0x00007610ff3a7816 */ /* 0x000fc4000000003a */
        /* <DEDUP_REMOVED lines=66> */
[----:B------:R-:W3:Y:S01]  /*4d3e0*/  @P0 LDG.E.U8 R51, desc[UR4][R4.64] ;  /* 0x0000000404330981 */ /* 0x000ee2000c1e1100 */
[----:B------:R-:W-:-:S03]  /*4d3f0*/  ISETP.GT.AND P1, PT, R2, 0x33, PT ;  /* 0x000000330200780c */ /* 0x000fc60003f24270 */
        /* <DEDUP_REMOVED lines=71> */
[----:B------:R-:W2:Y:S01]  /*4d870*/  @P1 LDG.E.U8 R43, desc[UR4][R4.64] ;  /* 0x00000004042b1981 */ /* 0x000ea2000c1e1100 */
[----:B------:R-:W-:-:S03]  /*4d880*/  ISETP.GT.AND P0, PT, R2, 0x34, PT ;  /* 0x000000340200780c */ /* 0x000fc60003f04270 */
        /* <DEDUP_REMOVED lines=336> */
[----:B------:R0:W3:Y:S04]  /*4ed90*/  @P2 LDG.E.U8 R0, desc[UR4][R4.64] ;  /* 0x0000000404002981 */ /* 0x0000e8000c1e1100 */
[----:B------:R-:W0:Y:S04]  /*4eda0*/  LDL R4, [R1+0x3268] ;  /* 0x0032680001047983 */ /* 0x000e280000100800 */
[----:B------:R-:W0:Y:S01]  /*4edb0*/  LDL R5, [R1+0x326c] ;  /* 0x00326c0001057983 */ /* 0x000e220000100800 */
[----:B------:R-:W-:Y:S02]  /*4edc0*/  PRMT R6, RZ, 0x7610, R6 ;  /* 0x00007610ff067816 */ /* 0x000fe40000000006 */
[----:B0-----:R-:W-:-:S04]  /*4edd0*/  @P2 LOP3.LUT R5, R5, R4, RZ, 0x3c, !PT ;  /* 0x0000000405052212 */ /* 0x001fc800078e3cff */
[----:B------:R-:W-:-:S04]  /*4ede0*/  @P2 LOP3.LUT R4, R5, R4, RZ, 0x3c, !PT ;  /* 0x0000000405042212 */ /* 0x000fc800078e3cff */
[----:B------:R-:W-:-:S05]  /*4edf0*/  @P2 LOP3.LUT R5, R5, R4, RZ, 0x3c, !PT ;  /* 0x0000000405052212 */ /* 0x000fca00078e3cff */
[----:B------:R-:W4:Y:S04]  /*4ee00*/  @P2 LDG.E.U8 R6, desc[UR4][R4.64] ;  /* 0x0000000404062981 */ /* 0x000f28000c1e1100 */
[----:B---3--:R0:W-:Y:S04]  /*4ee10*/  STL [R1+0x8], R0 ;  /* 0x0000080001007387 */ /* 0x0081e80000100800 */
[----:B0-----:R-:W3:Y:S04]  /*4ee20*/  LDL R0, [R1+0x33cc] ;  /* 0x0033cc0001007983 */ /* 0x001ee80000100800 */
        /* <DEDUP_REMOVED lines=9> */
[----:B--2---:R0:W-:Y:S04]  /*4eec0*/  STL [R1], R3 ;  /* 0x0000000301007387 */ /* 0x0041e80000100800 */
        /* <DEDUP_REMOVED lines=10> */
[----:B------:R-:W-:Y:S02]  /*4ef70*/  ISETP.GT.AND P0, PT, R2, 0x37, PT ;  /* 0x000000370200780c */ /* 0x000fe40003f04270 */
[----:B------:R-:W-:-:S11]  /*4ef80*/  PRMT R60, RZ, 0x7610, R60 ;  /* 0x00007610ff3c7816 */ /* 0x000fd6000000003c */
[----:B0-----:R-:W-:-:S04]  /*4ef90*/  @P0 LOP3.LUT R5, R5, R4, RZ, 0x3c, !PT ;  /* 0x0000000405050212 */ /* 0x001fc800078e3cff */
[----:B------:R-:W-:-:S04]  /*4efa0*/  @P0 LOP3.LUT R4, R5, R4, RZ, 0x3c, !PT ;  /* 0x0000000405040212 */ /* 0x000fc800078e3cff */
[----:B------:R-:W-:Y:S01]  /*4efb0*/  @P0 LOP3.LUT R5, R5, R4, RZ, 0x3c, !PT ;  /* 0x0000000405050212 */ /* 0x000fe200078e3cff */
[----:B---3--:R0:W-:Y:S04]  /*4efc0*/  STL [R1+0x6310], R61 ;  /* 0x0063103d01007387 */ /* 0x0081e80000100800 */
[----:B------:R1:W3:Y:S04]  /*4efd0*/  @P0 LDG.E.U8 R60, desc[UR4][R4.64] ;  /* 0x00000004043c0981 */ /* 0x0002e8000c1e1100 */
[----:B0-----:R-:W4:Y:S01]  /*4efe0*/  LDL R61, [R1+0x33c8] ;  /* 0x0033c800013d7983 */ /* 0x001f220000100800 */
[----:B------:R-:W-:Y:S01]  /*4eff0*/  PRMT R59, RZ, 0x7610, R59 ;  /* 0x00007610ff3b7816 */ /* 0x000fe2000000003b */
[----:B-1----:R-:W-:-:S02]  /*4f000*/  @P0 IMAD.MOV.U32 R4, RZ, RZ, R0 ;  /* 0x000000ffff040224 */ /* 0x002fc400078e0000 */
[----:B---3--:R0:W-:Y:S01]  /*4f010*/  STL [R1+0x6294], R60 ;  /* 0x0062943c01007387 */ /* 0x0081e20000100800 */
[----:B------:R-:W-:-:S03]  /*4f020*/  PRMT R58, RZ, 0x7610, R58 ;  /* 0x00007610ff3a7816 */ /* 0x000fc6000000003a */
[----:B------:R-:W3:Y:S01]  /*4f030*/  LDL R0, [R1+0x33b4] ;  /* 0x0033b40001007983 */ /* 0x000ee20000100800 */
[----:B----4-:R-:W-:-:S03]  /*4f040*/  @P0 IMAD.MOV.U32 R5, RZ, RZ, R61 ;  /* 0x000000ffff050224 */ /* 0x010fc600078e003d */
[----:B------:R-:W4:Y:S04]  /*4f050*/  LDL R61, [R1+0x33b0] ;  /* 0x0033b000013d7983 */ /* 0x000f280000100800 */
[----:B0-----:R-:W2:Y:S04]  /*4f060*/  LDL R60, [R1+0x33c4] ;  /* 0x0033c400013c7983 */ /* 0x001ea80000100800 */
[----:B------:R2:W3:Y:S04]  /*4f070*/  @P0 LDG.E.U8 R59, desc[UR4][R4.64] ;  /* 0x00000004043b0981 */ /* 0x0004e8000c1e1100 */
[----:B------:R-:W4:Y:S01]  /*4f080*/  LDL R5, [R1+0x33c0] ;  /* 0x0033c00001057983 */ /* 0x000f220000100800 */
[----:B--2---:R-:W-:-:S03]  /*4f090*/  @P0 IMAD.MOV.U32 R4, RZ, RZ, R60 ;  /* 0x000000ffff040224 */ /* 0x004fc600078e003c */
[----:B---3--:R0:W-:Y:S01]  /*4f0a0*/  STL [R1+0x6298], R59 ;  /* 0x0062983b01007387 */ /* 0x0081e20000100800 */
[----:B------:R-:W-:-:S03]  /*4f0b0*/  PRMT R57, RZ, 0x7610, R57 ;  /* 0x00007610ff397816 */ /* 0x000fc60000000039 */
[----:B------:R-:W2:Y:S04]  /*4f0c0*/  LDL R60, [R1+0x33a8] ;  /* 0x0033a800013c7983 */ /* 0x000ea80000100800 */
[----:B----4-:R1:W3:Y:S04]  /*4f0d0*/  @P0 LDG.E.U8 R58, desc[UR4][R4.64] ;  /* 0x00000004043a0981 */ /* 0x0102e8000c1e1100 */
[----:B0-----:R-:W4:Y:S04]  /*4f0e0*/  LDL R59, [R1+0x33ac] ;  /* 0x0033ac00013b7983 */ /* 0x001f280000100800 */
[----:B------:R-:W1:Y:S04]  /*4f0f0*/  LDL R4, [R1+0x33b8] ;  /* 0x0033b80001047983 */ /* 0x000e680000100800 */
[----:B------:R-:W1:Y:S02]  /*4f100*/  LDL R5, [R1+0x33bc] ;  /* 0x0033bc0001057983 */ /* 0x000e640000100800 */
[----:B-1----:R-:W-:-:S04]  /*4f110*/  @P0 LOP3.LUT R5, R5, R4, RZ, 0x3c, !PT ;  /* 0x0000000405050212 */ /* 0x002fc800078e3cff */
[----:B------:R-:W-:-:S04]  /*4f120*/  @P0 LOP3.LUT R4, R5, R4, RZ, 0x3c, !PT ;  /* 0x0000000405040212 */ /* 0x000fc800078e3cff */
[----:B------:R-:W-:-:S05]  /*4f130*/  @P0 LOP3.LUT R5, R5, R4, RZ, 0x3c, !PT ;  /* 0x0000000405050212 */ /* 0x000fca00078e3cff */
[----:B------:R0:W2:Y:S01]  /*4f140*/  @P0 LDG.E.U8 R57, desc[UR4][R4.64] ;  /* 0x0000000404390981 */ /* 0x0000a2000c1e1100 */
[----:B------:R-:W-:-:S03]  /*4f150*/  PRMT R56, RZ, 0x7610, R56 ;  /* 0x00007610ff387816 */ /* 0x000fc60000000038 */
[----:B---3--:R1:W-:Y:S01]  /*4f160*/  STL [R1+0x629c], R58 ;  /* 0x00629c3a01007387 */ /* 0x0083e20000100800 */
[----:B------:R-:W-:Y:S01]  /*4f170*/  PRMT R55, RZ, 0x7610, R55 ;  /* 0x00007610ff377816 */ /* 0x000fe20000000037 */
[----:B0-----:R-:W-:Y:S02]  /*4f180*/  @P0 IMAD.MOV.U32 R4, RZ, RZ, R0 ;  /* 0x000000ffff040224 */ /* 0x001fe400078e0000 */
[----:B------:R-:W-:Y:S01]  /*4f190*/  @P0 IMAD.MOV.U32 R5, RZ, RZ, R61 ;  /* 0x000000ffff050224 */ /* 0x000fe200078e003d */
[----:B-1----:R-:W3:Y:S04]  /*4f1a0*/  LDL R58, [R1+0x33a4] ;  /* 0x0033a400013a7983 */ /* 0x002ee80000100800 */
[----:B------:R4:W3:Y:S02]  /*4f1b0*/  @P0 LDG.E.U8 R56, desc[UR4][R4.64] ;  /* 0x0000000404380981 */ /* 0x0008e4000c1e1100 */
[----:B----4-:R-:W-:-:S02]  /*4f1c0*/  @P0 IMAD.MOV.U32 R4, RZ, RZ, R59 ;  /* 0x000000ffff040224 */ /* 0x010fc400078e003b */
[----:B--2---:R-:W-:-:S05]  /*4f1d0*/  @P0 IMAD.MOV.U32 R5, RZ, RZ, R60 ;  /* 0x000000ffff050224 */ /* 0x004fca00078e003c */
[----:B------:R3:W2:Y:S04]  /*4f1e0*/  @P0 LDG.E.U8 R55, desc[UR4][R4.64] ;  /* 0x0000000404370981 */ /* 0x0006a8000c1e1100 */
[----:B------:R0:W-:Y:S04]  /*4f1f0*/  STL [R1+0x62a0], R57 ;  /* 0x0062a03901007387 */ /* 0x0001e80000100800 */
[----:B------:R-:W4:Y:S04]  /*4f200*/  LDL R0, [R1+0x339c] ;  /* 0x00339c0001007983 */ /* 0x000f280000100800 */
[----:B0-----:R-:W4:Y:S01]  /*4f210*/  LDL R57, [R1+0x33a0] ;  /* 0x0033a00001397983 */ /* 0x001f220000100800 */
[----:B------:R-:W-:Y:S01]  /*4f220*/  PRMT R54, RZ, 0x7610, R54 ;  /* 0x00007610ff367816 */ /* 0x000fe20000000036 */
[----:B---3--:R-:W-:-:S02]  /*4f230*/  @P0 IMAD.MOV.U32 R4, RZ, RZ, R58 ;  /* 0x000000ffff040224 */ /* 0x008fc400078e003a */
[----:B------:R0:W-:Y:S04]  /*4f240*/  STL [R1+0x62a4], R56 ;  /* 0x0062a43801007387 */ /* 0x0001e80000100800 */
[----:B------:R-:W3:Y:S04]  /*4f250*/  LDL R61, [R1+0x3354] ;  /* 0x00335400013d7983 */ /* 0x000ee80000100800 */
[----:B------:R-:W3:Y:S04]  /*4f260*/  LDL R60, [R1+0x3348] ;  /* 0x00334800013c7983 */ /* 0x000ee80000100800 */
[----:B------:R-:W3:Y:S04]  /*4f270*/  LDL R59, [R1+0x334c] ;  /* 0x00334c00013b7983 */ /* 0x000ee80000100800 */
[----:B0-----:R-:W3:Y:S04]  /*4f280*/  LDL R56, [R1+0x3398] ;  /* 0x0033980001387983 */ /* 0x001ee80000100800 */
[----:B--2---:R0:W-:Y:S01]  /*4f290*/  STL [R1+0x62a8], R55 ;  /* 0x0062a83701007387 */ /* 0x0041e20000100800 */
[----:B------:R-:W-:-:S03]  /*4f2a0*/  ISETP.GT.AND P1, PT, R2, 0x39, PT ;  /* 0x000000390200780c */ /* 0x000fc60003f24270 */
[----:B------:R-:W2:Y:S04]  /*4f2b0*/  LDL R58, [R1+0x3340] ;  /* 0x00334000013a7983 */ /* 0x000ea80000100800 */
[----:B0-----:R-:W2:Y:S01]  /*4f2c0*/  LDL R55, [R1+0x3350] ;  /* 0x0033500001377983 */ /* 0x001ea20000100800 */
[----:B----4-:R-:W-:-:S03]  /*4f2d0*/  @P0 IMAD.MOV.U32 R5, RZ, RZ, R57 ;  /* 0x000000ffff050224 */ /* 0x010fc600078e0039 */
[----:B------:R-:W4:Y:S04]  /*4f2e0*/  LDL R57, [R1+0x3344] ;  /* 0x0033440001397983 */ /* 0x000f280000100800 */
[----:B------:R0:W4:Y:S01]  /*4f2f0*/  @P0 LDG.E.U8 R54, desc[UR4][R4.64] ;  /* 0x0000000404360981 */ /* 0x000122000c1e1100 */
[----:B------:R-:W-:Y:S02]  /*4f300*/  PRMT R53, RZ, 0x7610, R53 ;  /* 0x00007610ff357816 */ /* 0x000fe40000000035 */
[----:B------:R-:W-:Y:S01]  /*4f310*/  PRMT R52, RZ, 0x7610, R52 ;  /* 0x00007610ff347816 */ /* 0x000fe20000000034 */
[----:B0-----:R-:W-:Y:S02]  /*4f320*/  @P0 IMAD.MOV.U32 R4, RZ, RZ, R0 ;  /* 0x000000ffff040224 */ /* 0x001fe400078e0000 */
[----:B---3--:R-:W-:-:S05]  /*4f330*/  @P0 IMAD.MOV.U32 R5, RZ, RZ, R56 ;  /* 0x000000ffff050224 */ /* 0x008fca00078e0038 */
[----:B------:R0:W3:Y:S02]  /*4f340*/  @P0 LDG.E.U8 R53, desc[UR4][R4.64] ;  /* 0x0000000404350981 */ /* 0x0000e4000c1e1100 */
[----:B0-----:R-:W-:Y:S02]  /*4f350*/  @P1 IMAD.MOV.U32 R4, RZ, RZ, R61 ;  /* 0x000000ffff041224 */ /* 0x001fe400078e003d */
[----:B--2---:R-:W-:-:S05]  /*4f360*/  @P1 IMAD.MOV.U32 R5, RZ, RZ, R55 ;  /* 0x000000ffff051224 */ /* 0x004fca00078e0037 */
[----:B------:R0:W2:Y:S04]  /*4f370*/  @P1 LDG.E.U8 R52, desc[UR4][R4.64] ;  /* 0x0000000404341981 */ /* 0x0000a8000c1e1100 */
[----:B----4-:R1:W-:Y:S04]  /*4f380*/  STL [R1+0x62ac], R54 ;  /* 0x0062ac3601007387 */ /* 0x0103e80000100800 */
[----:B------:R-:W4:Y:S04]  /*4f390*/  LDL R56, [R1+0x3338] ;  /* 0x0033380001387983 */ /* 0x000f280000100800 */
[----:B------:R-:W4:Y:S01]  /*4f3a0*/  LDL R0, [R1+0x333c] ;  /* 0x00333c0001007983 */ /* 0x000f220000100800 */
[----:B------:R-:W-:Y:S01]  /*4f3b0*/  PRMT R51, RZ, 0x7610, R51 ;  /* 0x00007610ff337816 */ /* 0x000fe20000000033 */
[----:B0-----:R-:W-:-:S02]  /*4f3c0*/  @P1 IMAD.MOV.U32 R4, RZ, RZ, R59 ;  /* 0x000000ffff041224 */ /* 0x001fc400078e003b */
[----:B------:R-:W-:Y:S01]  /*4f3d0*/  @P1 IMAD.MOV.U32 R5, RZ, RZ, R60 ;  /* 0x000000ffff051224 */ /* 0x000fe200078e003c */
[----:B------:R-:W-:-:S04]  /*4f3e0*/  PRMT R50, RZ, 0x7610, R50 ;  /* 0x00007610ff327816 */ /* 0x000fc80000000032 */
[----:B------:R0:W4:Y:S02]  /*4f3f0*/  @P1 LDG.E.U8 R51, desc[UR4][R4.64] ;  /* 0x0000000404331981 */ /* 0x000124000c1e1100 */
[----:B0-----:R-:W-:Y:S02]  /*4f400*/  @P1 IMAD.MOV.U32 R4, RZ, RZ, R57 ;  /* 0x000000ffff041224 */ /* 0x001fe400078e0039 */
[----:B------:R-:W-:-:S05]  /*4f410*/  @P1 IMAD.MOV.U32 R5, RZ, RZ, R58 ;  /* 0x000000ffff051224 */ /* 0x000fca00078e003a */
[----:B------:R4:W4:Y:S01]  /*4f420*/  @P1 LDG.E.U8 R50, desc[UR4][R4.64] ;  /* 0x0000000404321981 */ /* 0x000922000c1e1100 */
[----:B------:R-:W-:-:S03]  /*4f430*/  PRMT R49, RZ, 0x7610, R49 ;  /* 0x00007610ff317816 */ /* 0x000fc60000000031 */
[----:B---3--:R0:W-:Y:S04]  /*4f440*/  STL [R1+0x62b0], R53 ;  /* 0x0062b03501007387 */ /* 0x0081e80000100800 */
[----:B--2---:R2:W-:Y:S04]  /*4f450*/  STL [R1+0x6300], R52 ;  /* 0x0063003401007387 */ /* 0x0045e80000100800 */
[----:B------:R-:W3:Y:S04]  /*4f460*/  LDL R55, [R1+0x3330] ;  /* 0x0033300001377983 */ /* 0x000ee80000100800 */
[----:B-1----:R-:W3:Y:S01]  /*4f470*/  LDL R54, [R1+0x3334] ;  /* 0x0033340001367983 */ /* 0x002ee20000100800 */
[----:B----4-:R-:W-:-:S02]  /*4f480*/  @P1 IMAD.MOV.U32 R5, RZ, RZ, R56 ;  /* 0x000000ffff051224 */ /* 0x010fc400078e0038 */
[----:B------:R-:W-:-:S05]  /*4f490*/  @P1 IMAD.MOV.U32 R4, RZ, RZ, R0 ;  /* 0x000000ffff041224 */ /* 0x000fca00078e0000 */
[----:B------:R3:W4:Y:S04]  /*4f4a0*/  @P1 LDG.E.U8 R49, desc[UR4][R4.64] ;  /* 0x0000000404311981 */ /* 0x000728000c1e1100 */
[----:B------:R1:W-:Y:S04]  /*4f4b0*/  STL [R1+0x6304], R51 ;  /* 0x0063043301007387 */ /* 0x0003e80000100800 */
[----:B------:R-:W4:Y:S04]  /*4f4c0*/  LDL R57, [R1+0x3328] ;  /* 0x0033280001397983 */ /* 0x000f280000100800 */
[----:B0-----:R-:W4:Y:S04]  /*4f4d0*/  LDL R53, [R1+0x332c] ;  /* 0x00332c0001357983 */ /* 0x001f280000100800 */
[----:B------:R0:W-:Y:S04]  /*4f4e0*/  STL [R1+0x6308], R50 ;  /* 0x0063083201007387 */ /* 0x0001e80000100800 */
[----:B--2---:R-:W2:Y:S04]  /*4f4f0*/  LDL R52, [R1+0x3320] ;  /* 0x0033200001347983 */ /* 0x004ea80000100800 */
[----:B------:R-:W2:Y:S04]  /*4f500*/  LDL R0, [R1+0x3324] ;  /* 0x0033240001007983 */ /* 0x000ea80000100800 */
[----:B------:R-:W2:Y:S04]  /*4f510*/  LDL R56, [R1+0x3318] ;  /* 0x0033180001387983 */ /* 0x000ea80000100800 */
[----:B-1----:R-:W2:Y:S01]  /*4f520*/  LDL R51, [R1+0x331c] ;  /* 0x00331c0001337983 */ /* 0x002ea20000100800 */
[----:B---3--:R-:W-:-:S02]  /*4f530*/  @P1 IMAD.MOV.U32 R5, RZ, RZ, R55 ;  /* 0x000000ffff051224 */ /* 0x008fc400078e0037 */
[----:B------:R-:W-:Y:S01]  /*4f540*/  @P1 IMAD.MOV.U32 R4, RZ, RZ, R54 ;  /* 0x000000ffff041224 */ /* 0x000fe200078e0036 */
[----:B----4-:R1:W-:Y:S04]  /*4f550*/  STL [R1+0x630c], R49 ;  /* 0x00630c3101007387 */ /* 0x0103e80000100800 */
[----:B------:R-:W3:Y:S04]  /*4f560*/  LDL R55, [R1+0x3310] ;  /* 0x0033100001377983 */ /* 0x000ee80000100800 */
[----:B------:R-:W4:Y:S01]  /*4f570*/  LDL R54, [R1+0x3314] ;  /* 0x0033140001367983 */ /* 0x000f220000100800 */
[----:B------:R-:W-:-:S02]  /*4f580*/  PRMT R48, RZ, 0x7610, R48 ;  /* 0x00007610ff307816 */ /* 0x000fc40000000030 */
[----:B------:R-:W-:Y:S01]  /*4f590*/  PRMT R47, RZ, 0x7610, R47 ;  /* 0x00007610ff2f7816 */ /* 0x000fe2000000002f */
[----:B0-----:R-:W4:Y:S04]  /*4f5a0*/  LDL R50, [R1+0x330c] ;  /* 0x00330c0001327983 */ /* 0x001f280000100800 */
[----:B------:R0:W4:Y:S01]  /*4f5b0*/  @P1 LDG.E.U8 R48, desc[UR4][R4.64] ;  /* 0x0000000404301981 */ /* 0x000122000c1e1100 */
[----:B------:R-:W-:Y:S02]  /*4f5c0*/  ISETP.GT.AND P0, PT, R2, 0x3a, PT ;  /* 0x0000003a0200780c */ /* 0x000fe40003f04270 */
[----:B------:R-:W-:Y:S02]  /*4f5d0*/  PRMT R46, RZ, 0x7610, R46 ;  /* 0x00007610ff2e7816 */ /* 0x000fe4000000002e */
[----:B------:R-:W-:Y:S01]  /*4f5e0*/  PRMT R45, RZ, 0x7610, R45 ;  /* 0x00007610ff2d7816 */ /* 0x000fe2000000002d */
[----:B-1----:R-:W4:Y:S01]  /*4f5f0*/  LDL R49, [R1+0x32fc] ;  /* 0x0032fc0001317983 */ /* 0x002f220000100800 */
[----:B0-----:R-:W-:-:S02]  /*4f600*/  @P1 IMAD.MOV.U32 R4, RZ, RZ, R53 ;  /* 0x000000ffff041224 */ /* 0x001fc400078e0035 */
[----:B------:R-:W-:Y:S01]  /*4f610*/  @P1 IMAD.MOV.U32 R5, RZ, RZ, R57 ;  /* 0x000000ffff051224 */ /* 0x000fe200078e0039 */
[----:B------:R-:W4:Y:S04]  /*4f620*/  LDL R53, [R1+0x3308] ;  /* 0x0033080001357983 */ /* 0x000f280000100800 */
[----:B------:R2:W4:Y:S02]  /*4f630*/  @P1 LDG.E.U8 R47, desc[UR4][R4.64] ;  /* 0x00000004042f1981 */ /* 0x000524000c1e1100 */
[----:B--2---:R-:W-:Y:S02]  /*4f640*/  @P1 IMAD.MOV.U32 R4, RZ, RZ, R0 ;  /* 0x000000ffff041224 */ /* 0x004fe400078e0000 */
[----:B------:R-:W-:Y:S01]  /*4f650*/  @P1 IMAD.MOV.U32 R5, RZ, RZ, R52 ;  /* 0x000000ffff051224 */ /* 0x000fe200078e0034 */
[----:B------:R-:W2:Y:S04]  /*4f660*/  LDL R0, [R1+0x3304] ;  /* 0x0033040001007983 */ /* 0x000ea80000100800 */
[----:B------:R-:W2:Y:S04]  /*4f670*/  LDL R52, [R1+0x3300] ;  /* 0x0033000001347983 */ /* 0x000ea80000100800 */
[----:B------:R0:W2:Y:S02]  /*4f680*/  @P1 LDG.E.U8 R46, desc[UR4][R4.64] ;  /* 0x00000004042e1981 */ /* 0x0000a4000c1e1100 */
[----:B0-----:R-:W-:-:S02]  /*4f690*/  @P1 IMAD.MOV.U32 R4, RZ, RZ, R51 ;  /* 0x000000ffff041224 */ /* 0x001fc400078e0033 */
[----:B------:R-:W-:Y:S01]  /*4f6a0*/  @P1 IMAD.MOV.U32 R5, RZ, RZ, R56 ;  /* 0x000000ffff051224 */ /* 0x000fe200078e0038 */
[----:B------:R-:W2:Y:S04]  /*4f6b0*/  LDL R51, [R1+0x32f8] ;  /* 0x0032f80001337983 */ /* 0x000ea80000100800 */
[----:B------:R3:W2:Y:S02]  /*4f6c0*/  @P1 LDG.E.U8 R45, desc[UR4][R4.64] ;  /* 0x00000004042d1981 */ /* 0x0006a4000c1e1100 */
[----:B---3--:R-:W-:Y:S02]  /*4f6d0*/  @P0 IMAD.MOV.U32 R5, RZ, RZ, R55 ;  /* 0x000000ffff050224 */ /* 0x008fe400078e0037 */
[----:B----4-:R-:W-:Y:S01]  /*4f6e0*/  @P0 IMAD.MOV.U32 R4, RZ, RZ, R54 ;  /* 0x000000ffff040224 */ /* 0x010fe200078e0036 */
[----:B------:R-:W3:Y:S04]  /*4f6f0*/  LDL R55, [R1+0x32f0] ;  /* 0x0032f00001377983 */ /* 0x000ee80000100800 */
[----:B------:R-:W4:Y:S01]  /*4f700*/  LDL R54, [R1+0x32f4] ;  /* 0x0032f40001367983 */ /* 0x000f220000100800 */
[----:B------:R-:W-:-:S02]  /*4f710*/  PRMT R44, RZ, 0x7610, R44 ;  /* 0x00007610ff2c7816 */ /* 0x000fc4000000002c */
[----:B------:R-:W-:-:S04]  /*4f720*/  PRMT R43, RZ, 0x7610, R43 ;  /* 0x00007610ff2b7816 */ /* 0x000fc8000000002b */
[----:B------:R0:W4:Y:S01]  /*4f730*/  @P0 LDG.E.U8 R44, desc[UR4][R4.64] ;  /* 0x00000004042c0981 */ /* 0x000122000c1e1100 */
[----:B------:R-:W-:Y:S01]  /*4f740*/  PRMT R42, RZ, 0x7610, R42 ;  /* 0x00007610ff2a7816 */ /* 0x000fe2000000002a */
[----:B0-----:R-:W-:Y:S02]  /*4f750*/  @P0 IMAD.MOV.U32 R4, RZ, RZ, R50 ;  /* 0x000000ffff040224 */ /* 0x001fe400078e0032 */
[----:B------:R-:W-:Y:S01]  /*4f760*/  @P0 IMAD.MOV.U32 R5, RZ, RZ, R53 ;  /* 0x000000ffff050224 */ /* 0x000fe200078e0035 */
[----:B------:R-:W4:Y:S04]  /*4f770*/  LDL R50, [R1+0x32ec] ;  /* 0x0032ec0001327983 */ /* 0x000f280000100800 */
[----:B------:R-:W4:Y:S04]  /*4f780*/  LDL R53, [R1+0x32e8] ;  /* 0x0032e80001357983 */ /* 0x000f280000100800 */
[----:B------:R2:W4:Y:S01]  /*4f790*/  @P0 LDG.E.U8 R43, desc[UR4][R4.64] ;  /* 0x00000004042b0981 */ /* 0x000522000c1e1100 */
[----:B------:R-:W-:Y:S01]  /*4f7a0*/  PRMT R41, RZ, 0x7610, R41 ;  /* 0x00007610ff297816 */ /* 0x000fe20000000029 */
[----:B--2---:R-:W-:-:S02]  /*4f7b0*/  @P0 IMAD.MOV.U32 R4, RZ, RZ, R0 ;  /* 0x000000ffff040224 */ /* 0x004fc400078e0000 */
[----:B------:R-:W-:Y:S01]  /*4f7c0*/  @P0 IMAD.MOV.U32 R5, RZ, RZ, R52 ;  /* 0x000000ffff050224 */ /* 0x000fe200078e0034 */
[----:B------:R-:W2:Y:S04]  /*4f7d0*/  LDL R0, [R1+0x32e4] ;  /* 0x0032e40001007983 */ /* 0x000ea80000100800 */
[----:B------:R-:W2:Y:S04]  /*4f7e0*/  LDL R52, [R1+0x32e0] ;  /* 0x0032e00001347983 */ /* 0x000ea80000100800 */
[----:B------:R0:W2:Y:S02]  /*4f7f0*/  @P0 LDG.E.U8 R42, desc[UR4][R4.64] ;  /* 0x00000004042a0981 */ /* 0x0000a4000c1e1100 */
[----:B0-----:R-:W-:-:S02]  /*4f800*/  @P0 IMAD.MOV.U32 R4, RZ, RZ, R49 ;  /* 0x000000ffff040224 */ /* 0x001fc400078e0031 */
[----:B------:R-:W-:Y:S01]  /*4f810*/  @P0 IMAD.MOV.U32 R5, RZ, RZ, R51 ;  /* 0x000000ffff050224 */ /* 0x000fe200078e0033 */
[----:B------:R-:W2:Y:S04]  /*4f820*/  LDL R49, [R1+0x32dc] ;  /* 0x0032dc0001317983 */ /* 0x000ea80000100800 */
[----:B------:R-:W2:Y:S04]  /*4f830*/  LDL R51, [R1+0x32d8] ;  /* 0x0032d80001337983 */ /* 0x000ea80000100800 */
[----:B------:R3:W2:Y:S02]  /*4f840*/  @P0 LDG.E.U8 R41, desc[UR4][R4.64] ;  /* 0x0000000404290981 */ /* 0x0006a4000c1e1100 */
[----:B---3--:R-:W-:-:S02]  /*4f850*/  @P0 IMAD.MOV.U32 R5, RZ, RZ, R55 ;  /* 0x000000ffff050224 */ /* 0x008fc400078e0037 */
[----:B----4-:R-:W-:Y:S01]  /*4f860*/  @P0 IMAD.MOV.U32 R4, RZ, RZ, R54 ;  /* 0x000000ffff040224 */ /* 0x010fe200078e0036 */
[----:B------:R-:W3:Y:S04]  /*4f870*/  LDL R55, [R1+0x32d0] ;  /* 0x0032d00001377983 */ /* 0x000ee80000100800 */
[----:B------:R-:W4:Y:S01]  /*4f880*/  LDL R54, [R1+0x32d4] ;  /* 0x0032d40001367983 */ /* 0x000f220000100800 */
[----:B------:R-:W-:Y:S02]  /*4f890*/  PRMT R40, RZ, 0x7610, R40 ;  /* 0x00007610ff287816 */ /* 0x000fe40000000028 */
[----:B------:R-:W-:-:S04]  /*4f8a0*/  PRMT R39, RZ, 0x7610, R39 ;  /* 0x00007610ff277816 */ /* 0x000fc80000000027 */
[----:B------:R0:W4:Y:S01]  /*4f8b0*/  @P0 LDG.E.U8 R40, desc[UR4][R4.64] ;  /* 0x0000000404280981 */ /* 0x000122000c1e1100 */
[----:B------:R-:W-:Y:S02]  /*4f8c0*/  ISETP.GT.AND P1, PT, R2, 0x3b, PT ;  /* 0x0000003b0200780c */ /* 0x000fe40003f24270 */
        /* <DEDUP_REMOVED lines=11> */
[----:B------:R0:W2:Y:S01]  /*4f980*/  @P0 LDG.E.U8 R38, desc[UR4][R4.64] ;  /* 0x0000000404260981 */ /* 0x0000a2000c1e1100 */
[----:B------:R-:W-:Y:S01]  /*4f990*/  PRMT R36, RZ, 0x7610, R36 ;  /* 0x00007610ff247816 */ /* 0x000fe20000000024 */
[----:B0-----:R-:W-:-:S02]  /*4f9a0*/  @P0 IMAD.MOV.U32 R4, RZ, RZ, R49 ;  /* 0x000000ffff040224 */ /* 0x001fc400078e0031 */
[----:B------:R-:W-:Y:S01]  /*4f9b0*/  @P0 IMAD.MOV.U32 R5, RZ, RZ, R51 ;  /* 0x000000ffff050224 */ /* 0x000fe200078e0033 */
[----:B------:R-:W2:Y:S04]  /*4f9c0*/  LDL R49, [R1+0x32bc] ;  /* 0x0032bc0001317983 */ /* 0x000ea80000100800 */
[----:B------:R-:W2:Y:S04]  /*4f9d0*/  LDL R51, [R1+0x32b8] ;  /* 0x0032b80001337983 */ /* 0x000ea80000100800 */
[----:B------:R3:W2:Y:S02]  /*4f9e0*/  @P0 LDG.E.U8 R37, desc[UR4][R4.64] ;  /* 0x0000000404250981 */ /* 0x0006a4000c1e1100 */
[----:B---3--:R-:W-:-:S02]  /*4f9f0*/  @P1 IMAD.MOV.U32 R5, RZ, RZ, R55 ;  /* 0x000000ffff051224 */ /* 0x008fc400078e0037 */
[----:B----4-:R-:W-:-:S05]  /*4fa00*/  @P1 IMAD.MOV.U32 R4, RZ, RZ, R54 ;  /* 0x000000ffff041224 */ /* 0x010fca00078e0036 */
[----:B------:R0:W3:Y:S01]  /*4fa10*/  @P1 LDG.E.U8 R36, desc[UR4][R4.64] ;  /* 0x0000000404241981 */ /* 0x0000e2000c1e1100 */
[----:B------:R-:W-:Y:S02]  /*4fa20*/  PRMT R35, RZ, 0x7610, R35 ;  /* 0x00007610ff237816 */ /* 0x000fe40000000023 */
[----:B------:R-:W-:Y:S02]  /*4fa30*/  PRMT R34, RZ, 0x7610, R34 ;  /* 0x00007610ff227816 */ /* 0x000fe40000000022 */
[----:B------:R-:W-:Y:S01]  /*4fa40*/  PRMT R33, RZ, 0x7610, R33 ;  /* 0x00007610ff217816 */ /* 0x000fe20000000021 */
[----:B0-----:R-:W-:Y:S02]  /*4fa50*/  @P1 IMAD.MOV.U32 R4, RZ, RZ, R50 ;  /* 0x000000ffff041224 */ /* 0x001fe400078e0032 */
[----:B------:R-:W-:-:S05]  /*4fa60*/  @P1 IMAD.MOV.U32 R5, RZ, RZ, R53 ;  /* 0x000000ffff051224 */ /* 0x000fca00078e0035 */
[----:B------:R2:W4:Y:S02]  /*4fa70*/  @P1 LDG.E.U8 R35, desc[UR4][R4.64] ;  /* 0x0000000404231981 */ /* 0x000524000c1e1100 */
[----:B--2---:R-:W-:Y:S02]  /*4fa80*/  @P1 IMAD.MOV.U32 R4, RZ, RZ, R0 ;  /* 0x000000ffff041224 */ /* 0x004fe400078e0000 */
[----:B------:R-:W-:-:S05]  /*4fa90*/  @P1 IMAD.MOV.U32 R5, RZ, RZ, R52 ;  /* 0x000000ffff051224 */ /* 0x000fca00078e0034 */
[----:B------:R0:W2:Y:S02]  /*4faa0*/  @P1 LDG.E.U8 R34, desc[UR4][R4.64] ;  /* 0x0000000404221981 */ /* 0x0000a4000c1e1100 */
[----:B0-----:R-:W-:Y:S02]  /*4fab0*/  @P1 IMAD.MOV.U32 R4, RZ, RZ, R49 ;  /* 0x000000ffff041224 */ /* 0x001fe400078e0031 */
[----:B------:R-:W-:-:S05]  /*4fac0*/  @P1 IMAD.MOV.U32 R5, RZ, RZ, R51 ;  /* 0x000000ffff051224 */ /* 0x000fca00078e0033 */
[----:B------:R-:W2:Y:S04]  /*4fad0*/  @P1 LDG.E.U8 R33, desc[UR4][R4.64] ;  /* 0x0000000404211981 */ /* 0x000ea8000c1e1100 */
[----:B---3--:R0:W-:Y:S04]  /*4fae0*/  STL [R1+0x62b4], R36 ;  /* 0x0062b42401007387 */ /* 0x0081e80000100800 */
[----:B------:R-:W3:Y:S04]  /*4faf0*/  LDL R50, [R1+0x32b4] ;  /* 0x0032b40001327983 */ /* 0x000ee80000100800 */
[----:B------:R-:W3:Y:S01]  /*4fb00*/  LDL R53, [R1+0x32b0] ;  /* 0x0032b00001357983 */ /* 0x000ee20000100800 */
[----:B------:R-:W-:-:S03]  /*4fb10*/  PRMT R32, RZ, 0x7610, R32 ;  /* 0x00007610ff207816 */ /* 0x000fc60000000020 */
[----:B----4-:R1:W-:Y:S04]  /*4fb20*/  STL [R1+0x62b8], R35 ;  /* 0x0062b82301007387 */ /* 0x0103e80000100800 */
[----:B0-----:R-:W4:Y:S04]  /*4fb30*/  LDL R36, [R1+0x32a8] ;  /* 0x0032a80001247983 */ /* 0x001f280000100800 */
[----:B------:R-:W4:Y:S04]  /*4fb40*/  LDL R0, [R1+0x32ac] ;  /* 0x0032ac0001007983 */ /* 0x000f280000100800 */
[----:B--2---:R0:W-:Y:S04]  /*4fb50*/  STL [R1+0x62bc], R34 ;  /* 0x0062bc2201007387 */ /* 0x0041e80000100800 */
[----:B------:R-:W2:Y:S04]  /*4fb60*/  LDL R52, [R1+0x32a0] ;  /* 0x0032a00001347983 */ /* 0x000ea80000100800 */
[----:B------:R-:W2:Y:S04]  /*4fb70*/  LDL R51, [R1+0x32a4] ;  /* 0x0032a40001337983 */ /* 0x000ea80000100800 */
[----:B------:R-:W2:Y:S04]  /*4fb80*/  LDL R49, [R1+0x329c] ;  /* 0x00329c0001317983 */ /* 0x000ea80000100800 */
[----:B------:R2:W-:Y:S01]  /*4fb90*/  STL [R1+0x62c0], R33 ;  /* 0x0062c02101007387 */ /* 0x0005e20000100800 */
[----:B------:R-:W-:-:S02]  /*4fba0*/  PRMT R31, RZ, 0x7610, R31 ;  /* 0x00007610ff1f7816 */ /* 0x000fc4000000001f */
[----:B------:R-:W-:Y:S02]  /*4fbb0*/  PRMT R30, RZ, 0x7610, R30 ;  /* 0x00007610ff1e7816 */ /* 0x000fe4000000001e */
[----:B------:R-:W-:Y:S01]  /*4fbc0*/  PRMT R29, RZ, 0x7610, R29 ;  /* 0x00007610ff1d7816 */ /* 0x000fe2000000001d */
[----:B-1----:R-:W2:Y:S04]  /*4fbd0*/  LDL R35, [R1+0x3250] ;  /* 0x0032500001237983 */ /* 0x002ea80000100800 */
[----:B0-----:R-:W2:Y:S01]  /*4fbe0*/  LDL R34, [R1+0x3254] ;  /* 0x0032540001227983 */ /* 0x001ea20000100800 */
[----:B---3--:R-:W-:-:S03]  /*4fbf0*/  @P1 IMAD.MOV.U32 R4, RZ, RZ, R50 ;  /* 0x000000ffff041224 */ /* 0x008fc600078e0032 */
[----:B------:R-:W3:Y:S01]  /*4fc00*/  LDL R50, [R1+0x3298] ;  /* 0x0032980001327983 */ /* 0x000ee20000100800 */
[----:B------:R-:W-:-:S05]  /*4fc10*/  @P1 IMAD.MOV.U32 R5, RZ, RZ, R53 ;  /* 0x000000ffff051224 */ /* 0x000fca00078e0035 */
[----:B------:R4:W3:Y:S02]  /*4fc20*/  @P1 LDG.E.U8 R32, desc[UR4][R4.64] ;  /* 0x0000000404201981 */ /* 0x0008e4000c1e1100 */
[----:B----4-:R-:W-:Y:S02]  /*4fc30*/  @P1 IMAD.MOV.U32 R5, RZ, RZ, R36 ;  /* 0x000000ffff051224 */ /* 0x010fe400078e0024 */
[----:B------:R-:W-:-:S05]  /*4fc40*/  @P1 IMAD.MOV.U32 R4, RZ, RZ, R0 ;  /* 0x000000ffff041224 */ /* 0x000fca00078e0000 */
[----:B------:R2:W4:Y:S02]  /*4fc50*/  @P1 LDG.E.U8 R31, desc[UR4][R4.64] ;  /* 0x00000004041f1981 */ /* 0x000524000c1e1100 */
[----:B--2---:R-:W-:Y:S02]  /*4fc60*/  @P1 IMAD.MOV.U32 R5, RZ, RZ, R52 ;  /* 0x000000ffff051224 */ /* 0x004fe400078e0034 */
[----:B------:R-:W-:-:S05]  /*4fc70*/  @P1 IMAD.MOV.U32 R4, RZ, RZ, R51 ;  /* 0x000000ffff041224 */ /* 0x000fca00078e0033 */
[----:B------:R0:W2:Y:S02]  /*4fc80*/  @P1 LDG.E.U8 R30, desc[UR4][R4.64] ;  /* 0x00000004041e1981 */ /* 0x0000a4000c1e1100 */
[----:B0-----:R-:W-:Y:S02]  /*4fc90*/  @P1 IMAD.MOV.U32 R4, RZ, RZ, R49 ;  /* 0x000000ffff041224 */ /* 0x001fe400078e0031 */
[----:B---3--:R-:W-:-:S05]  /*4fca0*/  @P1 IMAD.MOV.U32 R5, RZ, RZ, R50 ;  /* 0x000000ffff051224 */ /* 0x008fca00078e0032 */
[----:B------:R0:W3:Y:S04]  /*4fcb0*/  @P1 LDG.E.U8 R29, desc[UR4][R4.64] ;  /* 0x00000004041d1981 */ /* 0x0000e8000c1e1100 */
[----:B------:R1:W-:Y:S04]  /*4fcc0*/  STL [R1+0x62c4], R32 ;  /* 0x0062c42001007387 */ /* 0x0003e80000100800 */
[----:B------:R-:W3:Y:S04]  /*4fcd0*/  LDL R0, [R1+0x324c] ;  /* 0x00324c0001007983 */ /* 0x000ee80000100800 */
[----:B------:R-:W3:Y:S01]  /*4fce0*/  LDL R36, [R1+0x3248] ;  /* 0x0032480001247983 */ /* 0x000ee20000100800 */
[----:B------:R-:W-:-:S02]  /*4fcf0*/  ISETP.GT.AND P0, PT, R2, 0x3d, PT ;  /* 0x0000003d0200780c */ /* 0x000fc40003f04270 */
[----:B------:R-:W-:Y:S01]  /*4fd00*/  PRMT R28, RZ, 0x7610, R28 ;  /* 0x00007610ff1c7816 */ /* 0x000fe2000000001c */
[----:B----4-:R4:W-:Y:S04]  /*4fd10*/  STL [R1+0x62c8], R31 ;  /* 0x0062c81f01007387 */ /* 0x0109e80000100800 */
[----:B------:R-:W3:Y:S04]  /*4fd20*/  LDL R33, [R1+0x3240] ;  /* 0x0032400001217983 */ /* 0x000ee80000100800 */
[----:B-1----:R-:W3:Y:S02]  /*4fd30*/  LDL R32, [R1+0x3244] ;  /* 0x0032440001207983 */ /* 0x002ee40000100800 */
[----:B0-----:R-:W-:-:S02]  /*4fd40*/  @P0 IMAD.MOV.U32 R4, RZ, RZ, R34 ;  /* 0x000000ffff040224 */ /* 0x001fc400078e0022 */
[----:B------:R-:W-:-:S05]  /*4fd50*/  @P0 IMAD.MOV.U32 R5, RZ, RZ, R35 ;  /* 0x000000ffff050224 */ /* 0x000fca00078e0023 */
[----:B------:R0:W3:Y:S04]  /*4fd60*/  @P0 LDG.E.U8 R28, desc[UR4][R4.64] ;  /* 0x00000004041c0981 */ /* 0x0000e8000c1e1100 */
[----:B--2---:R1:W-:Y:S04]  /*4fd70*/  STL [R1+0x62cc], R30 ;  /* 0x0062cc1e01007387 */ /* 0x0043e80000100800 */
[----:B----4-:R-:W2:Y:S04]  /*4fd80*/  LDL R31, [R1+0x3238] ;  /* 0x00323800011f7983 */ /* 0x010ea80000100800 */
[----:B-1----:R-:W4:Y:S04]  /*4fd90*/  LDL R30, [R1+0x323c] ;  /* 0x00323c00011e7983 */ /* 0x002f280000100800 */
[----:B---3--:R1:W-:Y:S04]  /*4fda0*/  STL [R1+0x62d0], R29 ;  /* 0x0062d01d01007387 */ /* 0x0083e80000100800 */
[----:B------:R-:W3:Y:S04]  /*4fdb0*/  LDL R35, [R1+0x3230] ;  /* 0x0032300001237983 */ /* 0x000ee80000100800 */
[----:B------:R-:W3:Y:S01]  /*4fdc0*/  LDL R34, [R1+0x3234] ;  /* 0x0032340001227983 */ /* 0x000ee20000100800 */
[----:B0-----:R-:W-:Y:S01]  /*4fdd0*/  @P0 IMAD.MOV.U32 R4, RZ, RZ, R0 ;  /* 0x000000ffff040224 */ /* 0x001fe200078e0000 */
[----:B------:R-:W-:-:S02]  /*4fde0*/  PRMT R27, RZ, 0x7610, R27 ;  /* 0x00007610ff1b7816 */ /* 0x000fc4000000001b */
[----:B------:R-:W3:Y:S01]  /*4fdf0*/  LDL R0, [R1+0x322c] ;  /* 0x00322c0001007983 */ /* 0x000ee20000100800 */
[----:B------:R-:W-:Y:S01]  /*4fe00*/  @P0 IMAD.MOV.U32 R5, RZ, RZ, R36 ;  /* 0x000000ffff050224 */ /* 0x000fe200078e0024 */
[----:B------:R-:W-:Y:S02]  /*4fe10*/  PRMT R26, RZ, 0x7610, R26 ;  /* 0x00007610ff1a7816 */ /* 0x000fe4000000001a */
[----:B------:R-:W-:Y:S02]  /*4fe20*/  PRMT R25, RZ, 0x7610, R25 ;  /* 0x00007610ff197816 */ /* 0x000fe40000000019 */
[----:B------:R-:W-:Y:S01]  /*4fe30*/  PRMT R24, RZ, 0x7610, R24 ;  /* 0x00007610ff187816 */ /* 0x000fe20000000018 */
[----:B-1----:R-:W3:Y:S04]  /*4fe40*/  LDL R29, [R1+0x3228] ;  /* 0x00322800011d7983 */ /* 0x002ee80000100800 */
[----:B------:R0:W3:Y:S01]  /*4fe50*/  @P0 LDG.E.U8 R27, desc[UR4][R4.64] ;  /* 0x00000004041b0981 */ /* 0x0000e2000c1e1100 */
[----:B------:R-:W-:-:S02]  /*4fe60*/  PRMT R23, RZ, 0x7610, R23 ;  /* 0x00007610ff177816 */ /* 0x000fc40000000017 */
[----:B------:R-:W-:Y:S02]  /*4fe70*/  ISETP.GT.AND P1, PT, R2, 0x3e, PT ;  /* 0x0000003e0200780c */ /* 0x000fe40003f24270 */
[----:B------:R-:W-:Y:S02]  /*4fe80*/  PRMT R22, RZ, 0x7610, R22 ;  /* 0x00007610ff167816 */ /* 0x000fe40000000016 */
[----:B------:R-:W-:Y:S02]  /*4fe90*/  PRMT R21, RZ, 0x7610, R21 ;  /* 0x00007610ff157816 */ /* 0x000fe40000000015 */
[----:B------:R-:W-:Y:S01]  /*4fea0*/  PRMT R20, RZ, 0x7610, R20 ;  /* 0x00007610ff147816 */ /* 0x000fe20000000014 */
[----:B------:R-:W3:Y:S04]  /*4feb0*/  LDL R49, [R1+0x31f0] ;  /* 0x0031f00001317983 */ /* 0x000ee80000100800 */
[----:B------:R-:W3:Y:S01]  /*4fec0*/  LDL R36, [R1+0x31f4] ;  /* 0x0031f40001247983 */ /* 0x000ee20000100800 */
[----:B0-----:R-:W-:-:S02]  /*4fed0*/  @P0 IMAD.MOV.U32 R4, RZ, RZ, R32 ;  /* 0x000000ffff040224 */ /* 0x001fc400078e0020 */
[----:B------:R-:W-:Y:S01]  /*4fee0*/  @P0 IMAD.MOV.U32 R5, RZ, RZ, R33 ;  /* 0x000000ffff050224 */ /* 0x000fe200078e0021 */
[----:B------:R-:W3:Y:S04]  /*4fef0*/  LDL R32, [R1+0x3224] ;  /* 0x0032240001207983 */ /* 0x000ee80000100800 */
[----:B------:R-:W3:Y:S04]  /*4ff00*/  LDL R33, [R1+0x3220] ;  /* 0x0032200001217983 */ /* 0x000ee80000100800 */
[----:B------:R2:W3:Y:S02]  /*4ff10*/  @P0 LDG.E.U8 R26, desc[UR4][R4.64] ;  /* 0x00000004041a0981 */ /* 0x0004e4000c1e1100 */
[----:B--2---:R-:W-:-:S02]  /*4ff20*/  @P0 IMAD.MOV.U32 R5, RZ, RZ, R31 ;  /* 0x000000ffff050224 */ /* 0x004fc400078e001f */
[----:B------:R-:W2:Y:S01]  /*4ff30*/  LDL R31, [R1+0x3218] ;  /* 0x00321800011f7983 */ /* 0x000ea20000100800 */
[----:B----4-:R-:W-:-:S03]  /*4ff40*/  @P0 IMAD.MOV.U32 R4, RZ, RZ, R30 ;  /* 0x000000ffff040224 */ /* 0x010fc600078e001e */
[----:B------:R-:W4:Y:S04]  /*4ff50*/  LDL R30, [R1+0x321c] ;  /* 0x00321c00011e7983 */ /* 0x000f280000100800 */
[----:B------:R3:W4:Y:S02]  /*4ff60*/  @P0 LDG.E.U8 R25, desc[UR4][R4.64] ;  /* 0x0000000404190981 */ /* 0x000724000c1e1100 */
[----:B---3--:R-:W-:Y:S02]  /*4ff70*/  @P0 IMAD.MOV.U32 R5, RZ, RZ, R35 ;  /* 0x000000ffff050224 */ /* 0x008fe400078e0023 */
[----:B------:R-:W-:Y:S01]  /*4ff80*/  @P0 IMAD.MOV.U32 R4, RZ, RZ, R34 ;  /* 0x000000ffff040224 */ /* 0x000fe200078e0022 */
[----:B------:R-:W3:Y:S04]  /*4ff90*/  LDL R35, [R1+0x3210] ;  /* 0x0032100001237983 */ /* 0x000ee80000100800 */
[----:B------:R-:W3:Y:S04]  /*4ffa0*/  LDL R34, [R1+0x3214] ;  /* 0x0032140001227983 */ /* 0x000ee80000100800 */
[----:B------:R0:W3:Y:S02]  /*4ffb0*/  @P0 LDG.E.U8 R24, desc[UR4][R4.64] ;  /* 0x0000000404180981 */ /* 0x0000e4000c1e1100 */
[----:B0-----:R-:W-:-:S02]  /*4ffc0*/  @P0 IMAD.MOV.U32 R4, RZ, RZ, R0 ;  /* 0x000000ffff040224 */ /* 0x001fc400078e0000 */
        /* <DEDUP_REMOVED lines=16> */
[----:B------:R-:W-:Y:S01]  /*500d0*/  PRMT R19, RZ, 0x7610, R19 ;  /* 0x00007610ff137816 */ /* 0x000fe20000000013 */
[----:B------:R-:W3:Y:S04]  /*500e0*/  LDL R35, [R1+0x31e0] ;  /* 0x0031e00001237983 */ /* 0x000ee80000100800 */
[----:B------:R0:W3:Y:S04]  /*500f0*/  @P1 LDG.E.U8 R20, desc[UR4][R4.64] ;  /* 0x0000000404141981 */ /* 0x0000e8000c1e1100 */
[----:B------:R-:W3:Y:S01]  /*50100*/  LDL R34, [R1+0x31e4] ;  /* 0x0031e40001227983 */ /* 0x000ee20000100800 */
[----:B0-----:R-:W-:-:S02]  /*50110*/  @P1 IMAD.MOV.U32 R4, RZ, RZ, R0 ;  /* 0x000000ffff041224 */ /* 0x001fc400078e0000 */
[----:B------:R-:W-:Y:S01]  /*50120*/  @P1 IMAD.MOV.U32 R5, RZ, RZ, R29 ;  /* 0x000000ffff051224 */ /* 0x000fe200078e001d */
[----:B------:R-:W3:Y:S04]  /*50130*/  LDL R0, [R1+0x31ec] ;  /* 0x0031ec0001007983 */ /* 0x000ee80000100800 */
[----:B------:R-:W3:Y:S01]  /*50140*/  LDL R29, [R1+0x31e8] ;  /* 0x0031e800011d7983 */ /* 0x000ee20000100800 */
[----:B------:R-:W-:-:S03]  /*50150*/  PRMT R18, RZ, 0x7610, R18 ;  /* 0x00007610ff127816 */ /* 0x000fc60000000012 */
[----:B------:R0:W3:Y:S01]  /*50160*/  @P1 LDG.E.U8 R19, desc[UR4][R4.64] ;  /* 0x0000000404131981 */ /* 0x0000e2000c1e1100 */
[----:B------:R-:W-:Y:S01]  /*50170*/  PRMT R17, RZ, 0x7610, R17 ;  /* 0x00007610ff117816 */ /* 0x000fe20000000011 */
[----:B0-----:R-:W-:Y:S02]  /*50180*/  @P1 IMAD.MOV.U32 R4, RZ, RZ, R32 ;  /* 0x000000ffff041224 */ /* 0x001fe400078e0020 */
[----:B------:R-:W-:Y:S01]  /*50190*/  @P1 IMAD.MOV.U32 R5, RZ, RZ, R33 ;  /* 0x000000ffff051224 */ /* 0x000fe200078e0021 */
[----:B------:R-:W3:Y:S04]  /*501a0*/  LDL R32, [R1+0x31dc] ;  /* 0x0031dc0001207983 */ /* 0x000ee80000100800 */
[----:B------:R-:W3:Y:S04]  /*501b0*/  LDL R33, [R1+0x31d8] ;  /* 0x0031d80001217983 */ /* 0x000ee80000100800 */
[----:B------:R2:W3:Y:S01]  /*501c0*/  @P1 LDG.E.U8 R18, desc[UR4][R4.64] ;  /* 0x0000000404121981 */ /* 0x0004e2000c1e1100 */
[----:B------:R-:W-:Y:S01]  /*501d0*/  PRMT R16, RZ, 0x7610, R16 ;  /* 0x00007610ff107816 */ /* 0x000fe20000000010 */
[----:B--2---:R-:W-:-:S02]  /*501e0*/  @P1 IMAD.MOV.U32 R5, RZ, RZ, R31 ;  /* 0x000000ffff051224 */ /* 0x004fc400078e001f */
[----:B------:R-:W2:Y:S01]  /*501f0*/  LDL R31, [R1+0x31d0] ;  /* 0x0031d000011f7983 */ /* 0x000ea20000100800 */
[----:B----4-:R-:W-:-:S03]  /*50200*/  @P1 IMAD.MOV.U32 R4, RZ, RZ, R30 ;  /* 0x000000ffff041224 */ /* 0x010fc600078e001e */
[----:B------:R-:W4:Y:S04]  /*50210*/  LDL R30, [R1+0x31d4] ;  /* 0x0031d400011e7983 */ /* 0x000f280000100800 */
[----:B------:R0:W2:Y:S04]  /*50220*/  @P1 LDG.E.U8 R17, desc[UR4][R4.64] ;  /* 0x0000000404111981 */ /* 0x0000a8000c1e1100 */
[----:B------:R1:W-:Y:S01]  /*50230*/  STL [R1+0x62d4], R2 ;  /* 0x0062d40201007387 */ /* 0x0003e20000100800 */
[----:B0-----:R-:W-:Y:S02]  /*50240*/  @P1 IMAD.MOV.U32 R4, RZ, RZ, R36 ;  /* 0x000000ffff041224 */ /* 0x001fe400078e0024 */
[----:B------:R-:W-:Y:S01]  /*50250*/  @P1 IMAD.MOV.U32 R5, RZ, RZ, R49 ;  /* 0x000000ffff051224 */ /* 0x000fe200078e0031 */
[----:B------:R-:W-:-:S02]  /*50260*/  PRMT R15, RZ, 0x7610, R15 ;  /* 0x00007610ff0f7816 */ /* 0x000fc4000000000f */
[----:B------:R-:W-:Y:S02]  /*50270*/  ISETP.GT.AND P0, PT, R2, 0x3f, PT ;  /* 0x0000003f0200780c */ /* 0x000fe40003f04270 */
[----:B------:R-:W-:Y:S02]  /*50280*/  PRMT R14, RZ, 0x7610, R14 ;  /* 0x00007610ff0e7816 */ /* 0x000fe4000000000e */
[----:B------:R-:W-:Y:S01]  /*50290*/  PRMT R13, RZ, 0x7610, R13 ;  /* 0x00007610ff0d7816 */ /* 0x000fe2000000000d */
[----:B------:R3:W2:Y:S01]  /*502a0*/  @P1 LDG.E.U8 R16, desc[UR4][R4.64] ;  /* 0x0000000404101981 */ /* 0x0006a2000c1e1100 */
[----:B------:R-:W-:Y:S02]  /*502b0*/  PRMT R12, RZ, 0x7610, R12 ;  /* 0x00007610ff0c7816 */ /* 0x000fe4000000000c */
[----:B------:R-:W-:Y:S01]  /*502c0*/  PRMT R11, RZ, 0x7610, R11 ;  /* 0x00007610ff0b7816 */ /* 0x000fe2000000000b */
[----:B-1----:R-:W2:Y:S04]  /*502d0*/  LDL R2, [R1+0x31c4] ;  /* 0x0031c40001027983 */ /* 0x002ea80000100800 */
[----:B------:R-:W2:Y:S01]  /*502e0*/  LDL R36, [R1+0x31c0] ;  /* 0x0031c00001247983 */ /* 0x000ea20000100800 */
[----:B---3--:R-:W-:-:S02]  /*502f0*/  @P1 IMAD.MOV.U32 R4, RZ, RZ, R0 ;  /* 0x000000ffff041224 */ /* 0x008fc400078e0000 */
        /* <DEDUP_REMOVED lines=14> */
[----:B----4-:R-:W-:-:S02]  /*503e0*/  @P0 IMAD.MOV.U32 R4, RZ, RZ, R30 ;  /* 0x000000ffff040224 */ /* 0x010fc400078e001e */
[----:B--2---:R-:W-:Y:S01]  /*503f0*/  @P0 IMAD.MOV.U32 R5, RZ, RZ, R31 ;  /* 0x000000ffff050224 */ /* 0x004fe200078e001f */
[----:B------:R-:W2:Y:S04]  /*50400*/  LDL R30, [R1+0x31ac] ;  /* 0x0031ac00011e7983 */ /* 0x000ea80000100800 */
[----:B------:R3:W4:Y:S02]  /*50410*/  @P0 LDG.E.U8 R12, desc[UR4][R4.64] ;  /* 0x00000004040c0981 */ /* 0x000724000c1e1100 */
[----:B---3--:R-:W-:Y:S02]  /*50420*/  @P0 IMAD.MOV.U32 R4, RZ, RZ, R0 ;  /* 0x000000ffff040224 */ /* 0x008fe400078e0000 */
[----:B------:R-:W-:-:S05]  /*50430*/  @P0 IMAD.MOV.U32 R5, RZ, RZ, R29 ;  /* 0x000000ffff050224 */ /* 0x000fca00078e001d */
[----:B------:R0:W3:Y:S02]  /*50440*/  @P0 LDG.E.U8 R11, desc[UR4][R4.64] ;  /* 0x00000004040b0981 */ /* 0x0000e4000c1e1100 */
[----:B0-----:R-:W-:Y:S02]  /*50450*/  @P0 IMAD.MOV.U32 R4, RZ, RZ, R2 ;  /* 0x000000ffff040224 */ /* 0x001fe400078e0002 */
[----:B----4-:R0:W-:Y:S04]  /*50460*/  STL [R1+0x62d8], R12 ;  /* 0x0062d80c01007387 */ /* 0x0101e80000100800 */
[----:B------:R-:W4:Y:S04]  /*50470*/  LDL R31, [R1+0x31a8] ;  /* 0x0031a800011f7983 */ /* 0x000f280000100800 */
[----:B------:R-:W4:Y:S04]  /*50480*/  LDL R29, [R1+0x31a0] ;  /* 0x0031a000011d7983 */ /* 0x000f280000100800 */
[----:B------:R-:W4:Y:S04]  /*50490*/  LDL R0, [R1+0x319c] ;  /* 0x00319c0001007983 */ /* 0x000f280000100800 */
[----:B0-----:R-:W4:Y:S04]  /*504a0*/  LDL R12, [R1+0x31a4] ;  /* 0x0031a400010c7983 */ /* 0x001f280000100800 */
[----:B------:R-:W4:Y:S04]  /*504b0*/  LDL.LU R59, [R1+0x11c0] ;  /* 0x0011c000013b7983 */ /* 0x000f280000300800 */
[----:B------:R-:W4:Y:S04]  /*504c0*/  LDL.LU R60, [R1+0x119c] ;  /* 0x00119c00013c7983 */ /* 0x000f280000300800 */
[----:B------:R-:W4:Y:S04]  /*504d0*/  LDL.LU R61, [R1+0x1198] ;  /* 0x00119800013d7983 */ /* 0x000f280000300800 */
[----:B---3--:R-:W-:Y:S04]  /*504e0*/  STL [R1+0x62dc], R11 ;  /* 0x0062dc0b01007387 */ /* 0x008fe80000100800 */
[----:B------:R-:W3:Y:S01]  /*504f0*/  LDL R2, [R1+0x3198] ;  /* 0x0031980001027983 */ /* 0x000ee20000100800 */
[----:B------:R-:W-:Y:S01]  /*50500*/  PRMT R10, RZ, 0x7610, R10 ;  /* 0x00007610ff0a7816 */ /* 0x000fe2000000000a */
[----:B------:R-:W-:Y:S01]  /*50510*/  @P0 IMAD.MOV.U32 R5, RZ, RZ, R36 ;  /* 0x000000ffff050224 */ /* 0x000fe200078e0024 */
[----:B------:R-:W-:-:S04]  /*50520*/  PRMT R9, RZ, 0x7610, R9 ;  /* 0x00007610ff097816 */ /* 0x000fc80000000009 */
[----:B------:R0:W3:Y:S01]  /*50530*/  @P0 LDG.E.U8 R10, desc[UR4][R4.64] ;  /* 0x00000004040a0981 */ /* 0x0000e2000c1e1100 */
[----:B------:R-:W-:Y:S01]  /*50540*/  PRMT R8, RZ, 0x7610, R8 ;  /* 0x00007610ff087816 */ /* 0x000fe20000000008 */
[----:B0-----:R-:W-:Y:S02]  /*50550*/  @P0 IMAD.MOV.U32 R4, RZ, RZ, R34 ;  /* 0x000000ffff040224 */ /* 0x001fe400078e0022 */
[----:B------:R-:W-:-:S05]  /*50560*/  @P0 IMAD.MOV.U32 R5, RZ, RZ, R35 ;  /* 0x000000ffff050224 */ /* 0x000fca00078e0023 */
[----:B------:R0:W3:Y:S01]  /*50570*/  @P0 LDG.E.U8 R9, desc[UR4][R4.64] ;  /* 0x0000000404090981 */ /* 0x0000e2000c1e1100 */
[----:B------:R-:W-:Y:S01]  /*50580*/  PRMT R7, RZ, 0x7610, R7 ;  /* 0x00007610ff077816 */ /* 0x000fe20000000007 */
[----:B0-----:R-:W-:Y:S02]  /*50590*/  @P0 IMAD.MOV.U32 R4, RZ, RZ, R32 ;  /* 0x000000ffff040224 */ /* 0x001fe400078e0020 */
[----:B------:R-:W-:-:S05]  /*505a0*/  @P0 IMAD.MOV.U32 R5, RZ, RZ, R33 ;  /* 0x000000ffff050224 */ /* 0x000fca00078e0021 */
[----:B------:R2:W3:Y:S01]  /*505b0*/  @P0 LDG.E.U8 R8, desc[UR4][R4.64] ;  /* 0x0000000404080981 */ /* 0x0004e2000c1e1100 */
[----:B------:R-:W-:Y:S01]  /*505c0*/  PRMT R6, RZ, 0x7610, R6 ;  /* 0x00007610ff067816 */ /* 0x000fe20000000006 */
[----:B--2---:R-:W-:Y:S02]  /*505d0*/  @P0 IMAD.MOV.U32 R4, RZ, RZ, R30 ;  /* 0x000000ffff040224 */ /* 0x004fe400078e001e */
[----:B----4-:R-:W-:-:S05]  /*505e0*/  @P0 IMAD.MOV.U32 R5, RZ, RZ, R31 ;  /* 0x000000ffff050224 */ /* 0x010fca00078e001f */
[----:B------:R0:W2:Y:S01]  /*505f0*/  @P0 LDG.E.U8 R7, desc[UR4][R4.64] ;  /* 0x0000000404070981 */ /* 0x0000a2000c1e1100 */
[----:B------:R-:W-:Y:S01]  /*50600*/  PRMT R3, RZ, 0x7610, R3 ;  /* 0x00007610ff037816 */ /* 0x000fe20000000003 */
[----:B0-----:R-:W-:Y:S02]  /*50610*/  @P0 IMAD.MOV.U32 R4, RZ, RZ, R12 ;  /* 0x000000ffff040224 */ /* 0x001fe400078e000c */
[----:B------:R-:W-:-:S05]  /*50620*/  @P0 IMAD.MOV.U32 R5, RZ, RZ, R29 ;  /* 0x000000ffff050224 */ /* 0x000fca00078e001d */
[----:B------:R0:W4:Y:S02]  /*50630*/  @P0 LDG.E.U8 R6, desc[UR4][R4.64] ;  /* 0x0000000404060981 */ /* 0x000124000c1e1100 */
[----:B0-----:R-:W-:Y:S02]  /*50640*/  @P0 IMAD.MOV.U32 R4, RZ, RZ, R0 ;  /* 0x000000ffff040224 */ /* 0x001fe400078e0000 */
[----:B---3--:R-:W-:-:S05]  /*50650*/  @P0 IMAD.MOV.U32 R5, RZ, RZ, R2 ;  /* 0x000000ffff050224 */ /* 0x008fca00078e0002 */
[----:B------:R-:W3:Y:S01]  /*50660*/  @P0 LDG.E.U8 R3, desc[UR4][R4.64] ;  /* 0x0000000404030981 */ /* 0x000ee2000c1e1100 */
[----:B------:R-:W0:Y:S03]  /*50670*/  S2R R29, SR_TID.X ;  /* 0x00000000001d7919 */ /* 0x000e260000002100 */
[----:B------:R-:W-:Y:S01]  /*50680*/  STL [R1+0x62e0], R10 ;  /* 0x0062e00a01007387 */ /* 0x000fe20000100800 */
[----:B------:R-:W-:Y:S06]  /*50690*/  BAR.SYNC.DEFER_BLOCKING 0x0 ;  /* 0x0000000000007b1d */ /* 0x000fec0000010000 */
[----:B------:R-:W-:Y:S04]  /*506a0*/  STL [R1+0x62e4], R9 ;  /* 0x0062e40901007387 */ /* 0x000fe80000100800 */
[----:B------:R-:W-:Y:S04]  /*506b0*/  STL [R1+0x62e8], R8 ;  /* 0x0062e80801007387 */ /* 0x000fe80000100800 */
[----:B--2---:R-:W-:Y:S04]  /*506c0*/  STL [R1+0x62ec], R7 ;  /* 0x0062ec0701007387 */ /* 0x004fe80000100800 */
[----:B----4-:R-:W-:Y:S01]  /*506d0*/  STL [R1+0x62f0], R6 ;  /* 0x0062f00601007387 */ /* 0x010fe20000100800 */
[----:B0-----:R-:W-:-:S05]  /*506e0*/  LOP3.LUT R0, R29, 0x1f, RZ, 0xc0, !PT ;  /* 0x0000001f1d007812 */ /* 0x001fca00078ec0ff */
[----:B------:R-:W-:Y:S04]  /*506f0*/  STS.U8 [R0+UR6], R59 ;  /* 0x0000003b00007988 */ /* 0x000fe80008000006 */
[----:B------:R-:W-:Y:S04]  /*50700*/  STS.U8 [R0+UR6+0x20], R60 ;  /* 0x0000203c00007988 */ /* 0x000fe80008000006 */
[----:B------:R-:W-:Y:S04]  /*50710*/  STS.U8 [R0+UR6+0x40], R61 ;  /* 0x0000403d00007988 */ /* 0x000fe80008000006 */
[----:B---3--:R0:W-:Y:S04]  /*50720*/  STL [R1+0x62f4], R3 ;  /* 0x0062f40301007387 */ /* 0x0081e80000100800 */
[----:B0-----:R-:W2:Y:S04]  /*50730*/  LDL.LU R3, [R1+0x1194] ;  /* 0x0011940001037983 */ /* 0x001ea80000300800 */
[----:B------:R-:W3:Y:S04]  /*50740*/  LDL.LU R4, [R1+0x1190] ;  /* 0x0011900001047983 */ /* 0x000ee80000300800 */
[----:B------:R-:W4:Y:S04]  /*50750*/  LDL.LU R5, [R1+0x118c] ;  /* 0x00118c0001057983 */ /* 0x000f280000300800 */
        /* <DEDUP_REMOVED lines=28> */
[----:B--2---:R0:W-:Y:S04]  /*50920*/  STS.U8 [R0+UR6+0x60], R3 ;  /* 0x0000600300007988 */ /* 0x0041e80008000006 */
[----:B---3--:R1:W-:Y:S04]  /*50930*/  STS.U8 [R0+UR6+0x80], R4 ;  /* 0x0000800400007988 */ /* 0x0083e80008000006 */
[----:B----4-:R2:W-:Y:S04]  /*50940*/  STS.U8 [R0+UR6+0xa0], R5 ;  /* 0x0000a00500007988 */ /* 0x0105e80008000006 */
[----:B------:R3:W-:Y:S04]  /*50950*/  STS.U8 [R0+UR6+0xc0], R6 ;  /* 0x0000c00600007988 */ /* 0x0007e80008000006 */
[----:B------:R4:W-:Y:S04]  /*50960*/  STS.U8 [R0+UR6+0xe0], R7 ;  /* 0x0000e00700007988 */ /* 0x0009e80008000006 */
[----:B------:R4:W-:Y:S04]  /*50970*/  STS.U8 [R0+UR6+0x420], R8 ;  /* 0x0004200800007988 */ /* 0x0009e80008000006 */
[----:B0-----:R-:W4:Y:S04]  /*50980*/  LDL.LU R3, [R1+0xe78] ;  /* 0x000e780001037983 */ /* 0x001f280000300800 */
[----:B-1----:R-:W4:Y:S04]  /*50990*/  LDL.LU R4, [R1+0xe74] ;  /* 0x000e740001047983 */ /* 0x002f280000300800 */
[----:B--2---:R-:W2:Y:S04]  /*509a0*/  LDL.LU R5, [R1+0xe70] ;  /* 0x000e700001057983 */ /* 0x004ea80000300800 */
[----:B---3--:R-:W3:Y:S04]  /*509b0*/  LDL.LU R6, [R1+0xe6c] ;  /* 0x000e6c0001067983 */ /* 0x008ee80000300800 */
[----:B----4-:R-:W4:Y:S04]  /*509c0*/  LDL.LU R7, [R1+0xe68] ;  /* 0x000e680001077983 */ /* 0x010f280000300800 */
[----:B------:R0:W-:Y:S04]  /*509d0*/  STS.U8 [R0+UR6+0x400], R9 ;  /* 0x0004000900007988 */ /* 0x0001e80008000006 */
[----:B------:R-:W4:Y:S04]  /*509e0*/  LDL.LU R8, [R1+0xe64] ;  /* 0x000e640001087983 */ /* 0x000f280000300800 */
[----:B------:R1:W-:Y:S04]  /*509f0*/  STS.U8 [R0+UR6+0x460], R10 ;  /* 0x0004600a00007988 */ /* 0x0003e80008000006 */
[----:B------:R1:W-:Y:S04]  /*50a00*/  STS.U8 [R0+UR6+0x440], R11 ;  /* 0x0004400b00007988 */ /* 0x0003e80008000006 */
[----:B------:R1:W-:Y:S04]  /*50a10*/  STS.U8 [R0+UR6+0x4a0], R12 ;  /* 0x0004a00c00007988 */ /* 0x0003e80008000006 */
[----:B------:R1:W-:Y:S04]  /*50a20*/  STS.U8 [R0+UR6+0x480], R2 ;  /* 0x0004800200007988 */ /* 0x0003e80008000006 */
[----:B------:R1:W-:Y:S04]  /*50a30*/  STS.U8 [R0+UR6+0x4e0], R30 ;  /* 0x0004e01e00007988 */ /* 0x0003e80008000006 */
[----:B0-----:R-:W4:Y:S04]  /*50a40*/  LDL.LU R9, [R1+0xde0] ;  /* 0x000de00001097983 */ /* 0x001f280000300800 */
[----:B-1----:R-:W4:Y:S04]  /*50a50*/  LDL.LU R10, [R1+0xddc] ;  /* 0x000ddc00010a7983 */ /* 0x002f280000300800 */
[----:B------:R-:W4:Y:S04]  /*50a60*/  LDL.LU R11, [R1+0xdd8] ;  /* 0x000dd800010b7983 */ /* 0x000f280000300800 */
[----:B------:R-:W4:Y:S04]  /*50a70*/  LDL.LU R12, [R1+0xdd4] ;  /* 0x000dd400010c7983 */ /* 0x000f280000300800 */
[----:B------:R-:W4:Y:S04]  /*50a80*/  LDL.LU R2, [R1+0xdd0] ;  /* 0x000dd00001027983 */ /* 0x000f280000300800 */
        /* <DEDUP_REMOVED lines=38> */
[----:B0-----:R-:W4:Y:S04]  /*50cf0*/  LDL.LU R61, [R1+0x540] ;  /* 0x00054000013d7983 */ /* 0x001f280000300800 */
[----:B------:R0:W-:Y:S04]  /*50d00*/  STS.U8 [R0+UR6+0x1040], R3 ;  /* 0x0010400300007988 */ /* 0x0001e80008000006 */
[----:B------:R1:W-:Y:S04]  /*50d10*/  STS.U8 [R0+UR6+0x1060], R4 ;  /* 0x0010600400007988 */ /* 0x0003e80008000006 */
[----:B--2---:R2:W-:Y:S04]  /*50d20*/  STS.U8 [R0+UR6+0x1080], R5 ;  /* 0x0010800500007988 */ /* 0x0045e80008000006 */
[----:B---3--:R3:W-:Y:S04]  /*50d30*/  STS.U8 [R0+UR6+0x10a0], R6 ;  /* 0x0010a00600007988 */ /* 0x0087e80008000006 */
[----:B----4-:R4:W-:Y:S04]  /*50d40*/  STS.U8 [R0+UR6+0x10c0], R7 ;  /* 0x0010c00700007988 */ /* 0x0109e80008000006 */
        /* <DEDUP_REMOVED lines=57> */
[----:B------:R-:W-:Y:S04]  /*510e0*/  STS.U8 [R0+UR6+0x2020], R3 ;  /* 0x0020200300007988 */ /* 0x000fe80008000006 */
[----:B------:R-:W-:Y:S04]  /*510f0*/  STS.U8 [R0+UR6+0x2040], R4 ;  /* 0x0020400400007988 */ /* 0x000fe80008000006 */
[----:B--2---:R-:W-:Y:S04]  /*51100*/  STS.U8 [R0+UR6+0x2060], R5 ;  /* 0x0020600500007988 */ /* 0x004fe80008000006 */
[----:B---3--:R-:W-:Y:S04]  /*51110*/  STS.U8 [R0+UR6+0x2080], R6 ;  /* 0x0020800600007988 */ /* 0x008fe80008000006 */
[----:B----4-:R-:W-:Y:S04]  /*51120*/  STS.U8 [R0+UR6+0x20a0], R7 ;  /* 0x0020a00700007988 */ /* 0x010fe80008000006 */
[----:B------:R-:W-:Y:S04]  /*51130*/  STS.U8 [R0+UR6+0x20c0], R8 ;  /* 0x0020c00800007988 */ /* 0x000fe80008000006 */
        /* <DEDUP_REMOVED lines=24> */
[----:B------:R0:W-:Y:S04]  /*512c0*/  STS.U8 [R0+UR6+0x2c80], R61 ;  /* 0x002c803d00007988 */ /* 0x0001e80008000006 */
        /* <DEDUP_REMOVED lines=30> */
[----:B------:R-:W4:Y:S04]  /*514b0*/  LDL.LU R60, [R1] ;  /* 0x00000000013c7983 */ /* 0x000f280000300800 */
[----:B--2---:R0:W-:Y:S04]  /*514c0*/  STS.U8 [R0+UR6+0x3000], R61 ;  /* 0x0030003d00007988 */ /* 0x0041e80008000006 */
[----:B0-----:R-:W2:Y:S04]  /*514d0*/  LDL.LU R61, [R1+0x6310] ;  /* 0x00631000013d7983 */ /* 0x001ea80000300800 */
        /* <DEDUP_REMOVED lines=12> */
[----:B------:R1:W-:Y:S04]  /*515a0*/  STS.U8 [R0+UR6+0x3480], R31 ;  /* 0x0034801f00007988 */ /* 0x0003e80008000006 */
[----:B------:R3:W-:Y:S04]  /*515b0*/  STS.U8 [R0+UR6+0x34e0], R32 ;  /* 0x0034e02000007988 */ /* 0x0007e80008000006 */
[----:B------:R4:W-:Y:S04]  /*515c0*/  STS.U8 [R0+UR6+0x34c0], R33 ;  /* 0x0034c02100007988 */ /* 0x0009e80008000006 */
[----:B------:R4:W-:Y:S04]  /*515d0*/  STS.U8 [R0+UR6+0x3840], R34 ;  /* 0x0038402200007988 */ /* 0x0009e80008000006 */
[----:B------:R4:W-:Y:S04]  /*515e0*/  STS.U8 [R0+UR6+0x3860], R35 ;  /* 0x0038602300007988 */ /* 0x0009e80008000006 */
[----:B0-----:R-:W2:Y:S04]  /*515f0*/  LDL.LU R30, [R1+0x1180] ;  /* 0x00118000011e7983 */ /* 0x001ea80000300800 */
[----:B-1----:R-:W2:Y:S04]  /*51600*/  LDL.LU R31, [R1+0x117c] ;  /* 0x00117c00011f7983 */ /* 0x002ea80000300800 */
[----:B---3--:R-:W3:Y:S04]  /*51610*/  LDL.LU R32, [R1+0x1178] ;  /* 0x0011780001207983 */ /* 0x008ee80000300800 */
[----:B----4-:R-:W4:Y:S04]  /*51620*/  LDL.LU R33, [R1+0x1174] ;  /* 0x0011740001217983 */ /* 0x010f280000300800 */
[----:B------:R-:W4:Y:S04]  /*51630*/  LDL.LU R34, [R1+0x1170] ;  /* 0x0011700001227983 */ /* 0x000f280000300800 */
[----:B------:R0:W-:Y:S04]  /*51640*/  STS.U8 [R0+UR6+0x3800], R36 ;  /* 0x0038002400007988 */ /* 0x0001e80008000006 */
[----:B------:R-:W4:Y:S04]  /*51650*/  LDL.LU R35, [R1+0x116c] ;  /* 0x00116c0001237983 */ /* 0x000f280000300800 */
        /* <DEDUP_REMOVED lines=22> */
[----:B0-----:R-:W4:Y:S04]  /*517c0*/  LDL.LU R58, [R1+0xfe0] ;  /* 0x000fe000013a7983 */ /* 0x001f280000300800 */
[----:B-1----:R-:W4:Y:S04]  /*517d0*/  LDL.LU R59, [R1+0xfdc] ;  /* 0x000fdc00013b7983 */ /* 0x002f280000300800 */
[----:B------:R-:W4:Y:S01]  /*517e0*/  LDL.LU R60, [R1+0xfd8] ;  /* 0x000fd800013c7983 */ /* 0x000f220000300800 */
[----:B------:R-:W-:-:S04]  /*517f0*/  LOP3.LUT R29, R29, 0x1f, RZ, 0xc0, !PT ;  /* 0x0000001f1d1d7812 */ /* 0x000fc800078ec0ff */
[----:B------:R-:W-:Y:S01]  /*51800*/  LOP3.LUT R3, R29, 0x8, RZ, 0x3c, !PT ;  /* 0x000000081d037812 */ /* 0x000fe200078e3cff */
[----:B--2---:R-:W-:Y:S04]  /*51810*/  STL [R1+0x5b78], R61 ;  /* 0x005b783d01007387 */ /* 0x004fe80000100800 */
        /* <DEDUP_REMOVED lines=147> */
[----:B------:R-:W-:Y:S04]  /*52150*/  STS.U8 [R0+UR6+0x3c80], R61 ;  /* 0x003c803d00007988 */ /* 0x000fe80008000006 */
[----:B------:R0:W-:Y:S04]  /*52160*/  STL [R1+0x6018], R61 ;  /* 0x0060183d01007387 */ /* 0x0001e80000100800 */
[----:B0-----:R-:W2:Y:S04]  /*52170*/  LDL.LU R61, [R1+0xfd4] ;  /* 0x000fd400013d7983 */ /* 0x001ea80000300800 */
        /* <DEDUP_REMOVED lines=10> */
[----:B------:R0:W-:Y:S04]  /*52220*/  STS.U8 [R3+UR6+0x100], R30 ;  /* 0x0001001e03007988 */ /* 0x0001e80008000006 */
[----:B------:R-:W2:Y:S04]  /*52230*/  LDL.LU R29, [R1+0xf08] ;  /* 0x000f0800011d7983 */ /* 0x000ea80000300800 */
[----:B------:R1:W-:Y:S04]  /*52240*/  STS.U8 [R3+UR6+0x120], R31 ;  /* 0x0001201f03007988 */ /* 0x0003e80008000006 */
[----:B---3--:R3:W-:Y:S04]  /*52250*/  STS.U8 [R3+UR6+0x140], R32 ;  /* 0x0001402003007988 */ /* 0x0087e80008000006 */
[----:B----4-:R4:W-:Y:S04]  /*52260*/  STS.U8 [R3+UR6+0x160], R33 ;  /* 0x0001602103007988 */ /* 0x0109e80008000006 */
        /* <DEDUP_REMOVED lines=33> */
[----:B------:R-:W4:Y:S04]  /*52480*/  LDL.LU R60, [R1+0xb4c] ;  /* 0x000b4c00013c7983 */ /* 0x000f280000300800 */
[----:B--2---:R0:W-:Y:S04]  /*52490*/  STS.U8 [R3+UR6+0x920], R61 ;  /* 0x0009203d03007988 */ /* 0x0041e80008000006 */
[----:B------:R1:W-:Y:S04]  /*524a0*/  STS.U8 [R3+UR6+0x9c0], R4 ;  /* 0x0009c00403007988 */ /* 0x0003e80008000006 */
[----:B------:R2:W-:Y:S04]  /*524b0*/  STS.U8 [R3+UR6+0x9e0], R5 ;  /* 0x0009e00503007988 */ /* 0x0005e80008000006 */
[----:B------:R2:W-:Y:S04]  /*524c0*/  STS.U8 [R3+UR6+0x980], R6 ;  /* 0x0009800603007988 */ /* 0x0005e80008000006 */
[----:B------:R2:W-:Y:S04]  /*524d0*/  STS.U8 [R3+UR6+0x9a0], R7 ;  /* 0x0009a00703007988 */ /* 0x0005e80008000006 */
[----:B------:R2:W-:Y:S04]  /*524e0*/  STS.U8 [R3+UR6+0xd60], R8 ;  /* 0x000d600803007988 */ /* 0x0005e80008000006 */
[----:B0-----:R-:W4:Y:S04]  /*524f0*/  LDL.LU R61, [R1+0xb48] ;  /* 0x000b4800013d7983 */ /* 0x001f280000300800 */
[----:B-1----:R-:W4:Y:S04]  /*52500*/  LDL.LU R4, [R1+0xb44] ;  /* 0x000b440001047983 */ /* 0x002f280000300800 */
[----:B--2---:R-:W2:Y:S04]  /*52510*/  LDL.LU R5, [R1+0xb40] ;  /* 0x000b400001057983 */ /* 0x004ea80000300800 */
[----:B------:R-:W2:Y:S04]  /*52520*/  LDL.LU R6, [R1+0xb3c] ;  /* 0x000b3c0001067983 */ /* 0x000ea80000300800 */
[----:B------:R-:W2:Y:S04]  /*52530*/  LDL.LU R7, [R1+0xb38] ;  /* 0x000b380001077983 */ /* 0x000ea80000300800 */
[----:B------:R0:W-:Y:S04]  /*52540*/  STS.U8 [R3+UR6+0xd40], R9 ;  /* 0x000d400903007988 */ /* 0x0001e80008000006 */
[----:B------:R-:W2:Y:S04]  /*52550*/  LDL.LU R8, [R1+0xb34] ;  /* 0x000b340001087983 */ /* 0x000ea80000300800 */
[----:B------:R1:W-:Y:S04]  /*52560*/  STS.U8 [R3+UR6+0xd20], R10 ;  /* 0x000d200a03007988 */ /* 0x0003e80008000006 */
[----:B------:R1:W-:Y:S04]  /*52570*/  STS.U8 [R3+UR6+0xd00], R11 ;  /* 0x000d000b03007988 */ /* 0x0003e80008000006 */
[----:B------:R1:W-:Y:S04]  /*52580*/  STS.U8 [R3+UR6+0xde0], R12 ;  /* 0x000de00c03007988 */ /* 0x0003e80008000006 */
[----:B------:R3:W-:Y:S04]  /*52590*/  STS.U8 [R3+UR6+0xdc0], R2 ;  /* 0x000dc00203007988 */ /* 0x0007e80008000006 */
[----:B------:R3:W-:Y:S04]  /*525a0*/  STS.U8 [R3+UR6+0xda0], R29 ;  /* 0x000da01d03007988 */ /* 0x0007e80008000006 */
[----:B0-----:R-:W2:Y:S04]  /*525b0*/  LDL.LU R9, [R1+0x5a0] ;  /* 0x0005a00001097983 */ /* 0x001ea80000300800 */
[----:B-1----:R-:W2:Y:S04]  /*525c0*/  LDL.LU R10, [R1+0x59c] ;  /* 0x00059c00010a7983 */ /* 0x002ea80000300800 */
[----:B------:R-:W2:Y:S04]  /*525d0*/  LDL.LU R11, [R1+0x598] ;  /* 0x00059800010b7983 */ /* 0x000ea80000300800 */
[----:B------:R-:W2:Y:S04]  /*525e0*/  LDL.LU R12, [R1+0x594] ;  /* 0x00059400010c7983 */ /* 0x000ea80000300800 */
[----:B---3--:R-:W3:Y:S04]  /*525f0*/  LDL.LU R2, [R1+0x590] ;  /* 0x0005900001027983 */ /* 0x008ee80000300800 */
[----:B------:R0:W-:Y:S04]  /*52600*/  STS.U8 [R3+UR6+0xd80], R30 ;  /* 0x000d801e03007988 */ /* 0x0001e80008000006 */
[----:B------:R-:W3:Y:S04]  /*52610*/  LDL.LU R29, [R1+0x58c] ;  /* 0x00058c00011d7983 */ /* 0x000ee80000300800 */
[----:B------:R1:W-:Y:S04]  /*52620*/  STS.U8 [R3+UR6+0x1100], R31 ;  /* 0x0011001f03007988 */ /* 0x0003e80008000006 */
[----:B------:R1:W-:Y:S04]  /*52630*/  STS.U8 [R3+UR6+0x1120], R32 ;  /* 0x0011202003007988 */ /* 0x0003e80008000006 */
[----:B----4-:R4:W-:Y:S04]  /*52640*/  STS.U8 [R3+UR6+0x1140], R33 ;  /* 0x0011402103007988 */ /* 0x0109e80008000006 */
[----:B------:R4:W-:Y:S04]  /*52650*/  STS.U8 [R3+UR6+0x1160], R34 ;  /* 0x0011602203007988 */ /* 0x0009e80008000006 */
[----:B------:R4:W-:Y:S04]  /*52660*/  STS.U8 [R3+UR6+0x1180], R35 ;  /* 0x0011802303007988 */ /* 0x0009e80008000006 */
[----:B0-----:R-:W3:Y:S04]  /*52670*/  LDL.LU R30, [R1+0x588] ;  /* 0x00058800011e7983 */ /* 0x001ee80000300800 */
[----:B-1----:R-:W3:Y:S04]  /*52680*/  LDL.LU R31, [R1+0x584] ;  /* 0x00058400011f7983 */ /* 0x002ee80000300800 */
[----:B------:R-:W3:Y:S04]  /*52690*/  LDL.LU R32, [R1+0x520] ;  /* 0x0005200001207983 */ /* 0x000ee80000300800 */
        /* <DEDUP_REMOVED lines=29> */
[----:B------:R-:W-:Y:S04]  /*52870*/  STS.U8 [R3+UR6+0x1900], R61 ;  /* 0x0019003d03007988 */ /* 0x000fe80008000006 */
[----:B------:R-:W-:Y:S04]  /*52880*/  STS.U8 [R3+UR6+0x1920], R4 ;  /* 0x0019200403007988 */ /* 0x000fe80008000006 */
[----:B--2---:R-:W-:Y:S04]  /*52890*/  STS.U8 [R3+UR6+0x19c0], R5 ;  /* 0x0019c00503007988 */ /* 0x004fe80008000006 */
[----:B------:R-:W-:Y:S04]  /*528a0*/  STS.U8 [R3+UR6+0x19e0], R6 ;  /* 0x0019e00603007988 */ /* 0x000fe80008000006 */
[----:B------:R-:W-:Y:S04]  /*528b0*/  STS.U8 [R3+UR6+0x1980], R7 ;  /* 0x0019800703007988 */ /* 0x000fe80008000006 */
[----:B------:R-:W-:Y:S04]  /*528c0*/  STS.U8 [R3+UR6+0x19a0], R8 ;  /* 0x0019a00803007988 */ /* 0x000fe80008000006 */
[----:B------:R-:W-:Y:S04]  /*528d0*/  STS.U8 [R3+UR6+0x1d60], R9 ;  /* 0x001d600903007988 */ /* 0x000fe80008000006 */
[----:B------:R-:W-:Y:S04]  /*528e0*/  STS.U8 [R3+UR6+0x1d40], R10 ;  /* 0x001d400a03007988 */ /* 0x000fe80008000006 */
[----:B------:R-:W-:Y:S04]  /*528f0*/  STS.U8 [R3+UR6+0x1d20], R11 ;  /* 0x001d200b03007988 */ /* 0x000fe80008000006 */
[----:B------:R-:W-:Y:S04]  /*52900*/  STS.U8 [R3+UR6+0x1d00], R12 ;  /* 0x001d000c03007988 */ /* 0x000fe80008000006 */
[----:B---3--:R-:W-:Y:S04]  /*52910*/  STS.U8 [R3+UR6+0x1de0], R2 ;  /* 0x001de00203007988 */ /* 0x008fe80008000006 */
[----:B------:R-:W-:Y:S04]  /*52920*/  STS.U8 [R3+UR6+0x1dc0], R29 ;  /* 0x001dc01d03007988 */ /* 0x000fe80008000006 */
[----:B------:R-:W-:Y:S04]  /*52930*/  STS.U8 [R3+UR6+0x1da0], R30 ;  /* 0x001da01e03007988 */ /* 0x000fe80008000006 */
[----:B------:R-:W-:Y:S04]  /*52940*/  STS.U8 [R3+UR6+0x1d80], R31 ;  /* 0x001d801f03007988 */ /* 0x000fe80008000006 */
[----:B------:R-:W-:Y:S04]  /*52950*/  STS.U8 [R3+UR6+0x2100], R32 ;  /* 0x0021002003007988 */ /* 0x000fe80008000006 */
[----:B----4-:R-:W-:Y:S04]  /*52960*/  STS.U8 [R3+UR6+0x2120], R33 ;  /* 0x0021202103007988 */ /* 0x010fe80008000006 */
[----:B------:R-:W-:Y:S04]  /*52970*/  STS.U8 [R3+UR6+0x2140], R34 ;  /* 0x0021402203007988 */ /* 0x000fe80008000006 */
[----:B------:R-:W-:Y:S04]  /*52980*/  STS.U8 [R3+UR6+0x2160], R35 ;  /* 0x0021602303007988 */ /* 0x000fe80008000006 */
[----:B------:R-:W-:Y:S04]  /*52990*/  STS.U8 [R3+UR6+0x2180], R36 ;  /* 0x0021802403007988 */ /* 0x000fe80008000006 */
[----:B------:R0:W-:Y:S04]  /*529a0*/  STS.U8 [R3+UR6+0x21a0], R49 ;  /* 0x0021a03103007988 */ /* 0x0001e80008000006 */
[----:B------:R1:W-:Y:S04]  /*529b0*/  STS.U8 [R3+UR6+0x21c0], R50 ;  /* 0x0021c03203007988 */ /* 0x0003e80008000006 */
[----:B------:R2:W-:Y:S04]  /*529c0*/  STS.U8 [R3+UR6+0x21e0], R51 ;  /* 0x0021e03303007988 */ /* 0x0005e80008000006 */
[----:B------:R3:W-:Y:S04]  /*529d0*/  STS.U8 [R3+UR6+0x2520], R52 ;  /* 0x0025203403007988 */ /* 0x0007e80008000006 */
[----:B0-----:R-:W4:Y:S04]  /*529e0*/  LDL.LU R49, [R1+0x41c] ;  /* 0x00041c0001317983 */ /* 0x001f280000300800 */
[----:B-1----:R-:W4:Y:S04]  /*529f0*/  LDL.LU R50, [R1+0x418] ;  /* 0x0004180001327983 */ /* 0x002f280000300800 */
[----:B--2---:R-:W2:Y:S04]  /*52a00*/  LDL.LU R51, [R1+0x414] ;  /* 0x0004140001337983 */ /* 0x004ea80000300800 */
[----:B---3--:R-:W3:Y:S04]  /*52a10*/  LDL.LU R52, [R1+0x410] ;  /* 0x0004100001347983 */ /* 0x008ee80000300800 */
        /* <DEDUP_REMOVED lines=18> */
[----:B------:R0:W-:Y:S04]  /*52b40*/  STS.U8 [R3+UR6+0x2500], R53 ;  /* 0x0025003503007988 */ /* 0x0001e80008000006 */
[----:B------:R-:W3:Y:S04]  /*52b50*/  LDL.LU R36, [R1+0x1f4] ;  /* 0x0001f40001247983 */ /* 0x000ee80000300800 */
[----:B------:R1:W-:Y:S04]  /*52b60*/  STS.U8 [R3+UR6+0x2560], R54 ;  /* 0x0025603603007988 */ /* 0x0003e80008000006 */
[----:B------:R1:W-:Y:S04]  /*52b70*/  STS.U8 [R3+UR6+0x2540], R55 ;  /* 0x0025403703007988 */ /* 0x0003e80008000006 */
[----:B------:R1:W-:Y:S04]  /*52b80*/  STS.U8 [R3+UR6+0x25a0], R56 ;  /* 0x0025a03803007988 */ /* 0x0003e80008000006 */
[----:B------:R1:W-:Y:S04]  /*52b90*/  STS.U8 [R3+UR6+0x2580], R57 ;  /* 0x0025803903007988 */ /* 0x0003e80008000006 */
[----:B0-----:R-:W3:Y:S04]  /*52ba0*/  LDL.LU R53, [R1+0x110] ;  /* 0x0001100001357983 */ /* 0x001ee80000300800 */
[----:B-1----:R-:W3:Y:S04]  /*52bb0*/  LDL.LU R54, [R1+0x10c] ;  /* 0x00010c0001367983 */ /* 0x002ee80000300800 */
[----:B------:R-:W3:Y:S04]  /*52bc0*/  LDL.LU R55, [R1+0x108] ;  /* 0x0001080001377983 */ /* 0x000ee80000300800 */
[----:B------:R-:W3:Y:S04]  /*52bd0*/  LDL.LU R56, [R1+0x104] ;  /* 0x0001040001387983 */ /* 0x000ee80000300800 */
[----:B------:R-:W3:Y:S04]  /*52be0*/  LDL.LU R57, [R1+0x100] ;  /* 0x0001000001397983 */ /* 0x000ee80000300800 */
[----:B------:R0:W-:Y:S04]  /*52bf0*/  STS.U8 [R3+UR6+0x25e0], R58 ;  /* 0x0025e03a03007988 */ /* 0x0001e80008000006 */
[----:B------:R1:W-:Y:S04]  /*52c00*/  STS.U8 [R3+UR6+0x25c0], R59 ;  /* 0x0025c03b03007988 */ /* 0x0003e80008000006 */
[----:B------:R1:W-:Y:S04]  /*52c10*/  STS.U8 [R3+UR6+0x2940], R60 ;  /* 0x0029403c03007988 */ /* 0x0003e80008000006 */
[----:B0-----:R-:W3:Y:S04]  /*52c20*/  LDL.LU R58, [R1+0xcc] ;  /* 0x0000cc00013a7983 */ /* 0x001ee80000300800 */
[----:B-1----:R-:W3:Y:S04]  /*52c30*/  LDL.LU R59, [R1+0xc8] ;  /* 0x0000c800013b7983 */ /* 0x002ee80000300800 */
[----:B------:R-:W3:Y:S04]  /*52c40*/  LDL.LU R60, [R1+0xc4] ;  /* 0x0000c400013c7983 */ /* 0x000ee80000300800 */
[----:B----4-:R0:W-:Y:S04]  /*52c50*/  STS.U8 [R3+UR6+0x2960], R49 ;  /* 0x0029603103007988 */ /* 0x0101e80008000006 */
[----:B------:R1:W-:Y:S04]  /*52c60*/  STS.U8 [R3+UR6+0x2900], R50 ;  /* 0x0029003203007988 */ /* 0x0003e80008000006 */
[----:B--2---:R2:W-:Y:S04]  /*52c70*/  STS.U8 [R3+UR6+0x2920], R51 ;  /* 0x0029203303007988 */ /* 0x0045e80008000006 */
[----:B---3--:R3:W-:Y:S04]  /*52c80*/  STS.U8 [R3+UR6+0x29c0], R52 ;  /* 0x0029c03403007988 */ /* 0x0087e80008000006 */
[----:B0-----:R-:W4:Y:S04]  /*52c90*/  LDL.LU R49, [R1+0x630c] ;  /* 0x00630c0001317983 */ /* 0x001f280000300800 */
[----:B-1----:R-:W4:Y:S04]  /*52ca0*/  LDL.LU R50, [R1+0x6308] ;  /* 0x0063080001327983 */ /* 0x002f280000300800 */
[----:B--2---:R-:W2:Y:S04]  /*52cb0*/  LDL.LU R51, [R1+0x6304] ;  /* 0x0063040001337983 */ /* 0x004ea80000300800 */
[----:B---3--:R-:W3:Y:S04]  /*52cc0*/  LDL.LU R52, [R1+0x6300] ;  /* 0x0063000001347983 */ /* 0x008ee80000300800 */
        /* <DEDUP_REMOVED lines=10> */
[----:B------:R-:W-:Y:S04]  /*52d70*/  STS.U8 [R3+UR6+0x2d80], R2 ;  /* 0x002d800203007988 */ /* 0x000fe80008000006 */
        /* <DEDUP_REMOVED lines=25> */
[----:B0-----:R-:W4:Y:S04]  /*52f10*/  LDL.LU R54, [R1+0x1030] ;  /* 0x0010300001367983 */ /* 0x001f280000300800 */
[----:B-1----:R-:W4:Y:S04]  /*52f20*/  LDL.LU R55, [R1+0x102c] ;  /* 0x00102c0001377983 */ /* 0x002f280000300800 */
        /* <DEDUP_REMOVED lines=8> */
[----:B------:R-:W-:-:S03]  /*52fb0*/  LOP3.LUT R2, R0, 0x10, RZ, 0x3c, !PT ;  /* 0x0000001000027812 */ /* 0x000fc600078e3cff */
[----:B---3--:R-:W-:Y:S04]  /*52fc0*/  STL [R1+0x601c], R52 ;  /* 0x00601c3401007387 */ /* 0x008fe80000100800 */
        /* <DEDUP_REMOVED lines=57> */
[----:B------:R0:W-:Y:S04]  /*53360*/  STS.U8 [R3+UR6+0x3940], R52 ;  /* 0x0039403403007988 */ /* 0x0001e80008000006 */
[----:B------:R-:W-:Y:S04]  /*53370*/  STL [R1+0x61f4], R51 ;  /* 0x0061f43301007387 */ /* 0x000fe80000100800 */
[----:B------:R-:W-:Y:S04]  /*53380*/  STS.U8 [R3+UR6+0x3960], R51 ;  /* 0x0039603303007988 */ /* 0x000fe80008000006 */
[----:B------:R-:W-:Y:S04]  /*53390*/  STL [R1+0x61fc], R51 ;  /* 0x0061fc3301007387 */ /* 0x000fe80000100800 */
[----:B------:R-:W-:Y:S04]  /*533a0*/  STL [R1+0x6204], R51 ;  /* 0x0062043301007387 */ /* 0x000fe80000100800 */
[----:B----4-:R-:W-:Y:S04]  /*533b0*/  STS.U8 [R3+UR6+0x3900], R50 ;  /* 0x0039003203007988 */ /* 0x010fe80008000006 */
[----:B------:R-:W-:Y:S04]  /*533c0*/  STL [R1+0x620c], R51 ;  /* 0x00620c3301007387 */ /* 0x000fe80000100800 */
[----:B------:R-:W-:Y:S04]  /*533d0*/  STS.U8 [R3+UR6+0x3920], R49 ;  /* 0x0039203103007988 */ /* 0x000fe80008000006 */
        /* <DEDUP_REMOVED lines=23> */
[----:B------:R1:W-:Y:S04]  /*53550*/  STS.U8 [R3+UR6+0x3d80], R21 ;  /* 0x003d801503007988 */ /* 0x0003e80008000006 */
        /* <DEDUP_REMOVED lines=12> */
[----:B------:R-:W-:Y:S04]  /*53620*/  STS.U8 [R2+UR6+0x2c0], R32 ;  /* 0x0002c02002007988 */ /* 0x000fe80008000006 */
[----:B0-----:R-:W2:Y:S04]  /*53630*/  LDL.LU R52, [R1+0xf74] ;  /* 0x000f740001347983 */ /* 0x001ea80000300800 */
[----:B------:R-:W-:Y:S04]  /*53640*/  STS.U8 [R2+UR6+0x2e0], R33 ;  /* 0x0002e02102007988 */ /* 0x000fe80008000006 */
[----:B------:R-:W3:Y:S04]  /*53650*/  LDL.LU R61, [R1+0xf70] ;  /* 0x000f7000013d7983 */ /* 0x000ee80000300800 */
[----:B------:R-:W-:Y:S04]  /*53660*/  STS.U8 [R2+UR6+0x620], R34 ;  /* 0x0006202202007988 */ /* 0x000fe80008000006 */
[----:B-1----:R-:W4:Y:S04]  /*53670*/  LDL.LU R3, [R1+0xf6c] ;  /* 0x000f6c0001037983 */ /* 0x002f280000300800 */
[----:B------:R-:W-:Y:S04]  /*53680*/  STS.U8 [R2+UR6+0x600], R35 ;  /* 0x0006002302007988 */ /* 0x000fe80008000006 */
[----:B------:R-:W4:Y:S04]  /*53690*/  LDL.LU R4, [R1+0xf68] ;  /* 0x000f680001047983 */ /* 0x000f280000300800 */
[----:B------:R-:W-:Y:S04]  /*536a0*/  STS.U8 [R2+UR6+0x660], R36 ;  /* 0x0006602402007988 */ /* 0x000fe80008000006 */
[----:B------:R-:W4:Y:S04]  /*536b0*/  LDL.LU R5, [R1+0xf64] ;  /* 0x000f640001057983 */ /* 0x000f280000300800 */
[----:B------:R-:W-:Y:S04]  /*536c0*/  STS.U8 [R2+UR6+0x640], R53 ;  /* 0x0006403502007988 */ /* 0x000fe80008000006 */
[----:B------:R-:W4:Y:S04]  /*536d0*/  LDL.LU R6, [R1+0xf00] ;  /* 0x000f000001067983 */ /* 0x000f280000300800 */
[----:B------:R-:W-:Y:S04]  /*536e0*/  STS.U8 [R2+UR6+0x6a0], R54 ;  /* 0x0006a03602007988 */ /* 0x000fe80008000006 */
[----:B------:R-:W4:Y:S04]  /*536f0*/  LDL.LU R7, [R1+0xefc] ;  /* 0x000efc0001077983 */ /* 0x000f280000300800 */
[----:B------:R0:W-:Y:S04]  /*53700*/  STS.U8 [R2+UR6+0x680], R55 ;  /* 0x0006803702007988 */ /* 0x0001e80008000006 */
[----:B------:R-:W4:Y:S04]  /*53710*/  LDL.LU R8, [R1+0xef8] ;  /* 0x000ef80001087983 */ /* 0x000f280000300800 */
[----:B------:R1:W-:Y:S04]  /*53720*/  STS.U8 [R2+UR6+0x6e0], R56 ;  /* 0x0006e03802007988 */ /* 0x0003e80008000006 */
[----:B------:R1:W-:Y:S04]  /*53730*/  STS.U8 [R2+UR6+0x6c0], R57 ;  /* 0x0006c03902007988 */ /* 0x0003e80008000006 */
[----:B0-----:R-:W4:Y:S04]  /*53740*/  LDL.LU R55, [R1+0xef4] ;  /* 0x000ef40001377983 */ /* 0x001f280000300800 */
[----:B-1----:R-:W4:Y:S04]  /*53750*/  LDL.LU R56, [R1+0xef0] ;  /* 0x000ef00001387983 */ /* 0x002f280000300800 */
        /* <DEDUP_REMOVED lines=33> */
[----:B------:R-:W-:Y:S04]  /*53970*/  STS.U8 [R2+UR6+0xe80], R10 ;  /* 0x000e800a02007988 */ /* 0x000fe80008000006 */
[----:B------:R-:W-:Y:S04]  /*53980*/  STS.U8 [R2+UR6+0x1200], R11 ;  /* 0x0012000b02007988 */ /* 0x000fe80008000006 */
[----:B------:R-:W-:Y:S04]  /*53990*/  STS.U8 [R2+UR6+0x1220], R12 ;  /* 0x0012200c02007988 */ /* 0x000fe80008000006 */
[----:B------:R-:W-:Y:S04]  /*539a0*/  STS.U8 [R2+UR6+0x1240], R29 ;  /* 0x0012401d02007988 */ /* 0x000fe80008000006 */
[----:B------:R-:W-:Y:S04]  /*539b0*/  STS.U8 [R2+UR6+0x1260], R30 ;  /* 0x0012601e02007988 */ /* 0x000fe80008000006 */
[----:B0-----:R-:W3:Y:S04]  /*539c0*/  LDL.LU R55, [R1+0xc44] ;  /* 0x000c440001377983 */ /* 0x001ee80000300800 */
[----:B-1----:R-:W4:Y:S04]  /*539d0*/  LDL.LU R56, [R1+0xb30] ;  /* 0x000b300001387983 */ /* 0x002f280000300800 */
[----:B--2---:R-:W2:Y:S04]  /*539e0*/  LDL.LU R57, [R1+0xb2c] ;  /* 0x000b2c0001397983 */ /* 0x004ea80000300800 */
[----:B------:R-:W-:Y:S04]  /*539f0*/  STS.U8 [R2+UR6+0x1280], R31 ;  /* 0x0012801f02007988 */ /* 0x000fe80008000006 */
[----:B------:R-:W-:Y:S04]  /*53a00*/  STS.U8 [R2+UR6+0x12a0], R32 ;  /* 0x0012a02002007988 */ /* 0x000fe80008000006 */
[----:B------:R-:W2:Y:S04]  /*53a10*/  LDL.LU R52, [R1+0xb28] ;  /* 0x000b280001347983 */ /* 0x000ea80000300800 */
        /* <DEDUP_REMOVED lines=12> */
[----:B------:R0:W-:Y:S04]  /*53ae0*/  STS.U8 [R2+UR6+0x16a0], R58 ;  /* 0x0016a03a02007988 */ /* 0x0001e80008000006 */
[----:B------:R-:W2:Y:S04]  /*53af0*/  LDL.LU R8, [R1+0x57c] ;  /* 0x00057c0001087983 */ /* 0x000ea80000300800 */
[----:B------:R1:W-:Y:S04]  /*53b00*/  STS.U8 [R2+UR6+0x1680], R59 ;  /* 0x0016803b02007988 */ /* 0x0003e80008000006 */
[----:B------:R1:W-:Y:S04]  /*53b10*/  STS.U8 [R2+UR6+0x16e0], R60 ;  /* 0x0016e03c02007988 */ /* 0x0003e80008000006 */
[----:B0-----:R-:W2:Y:S04]  /*53b20*/  LDL.LU R58, [R1+0x578] ;  /* 0x00057800013a7983 */ /* 0x001ea80000300800 */
[----:B-1----:R-:W2:Y:S04]  /*53b30*/  LDL.LU R59, [R1+0x574] ;  /* 0x00057400013b7983 */ /* 0x002ea80000300800 */
        /* <DEDUP_REMOVED lines=15> */
[----:B---3--:R0:W-:Y:S04]  /*53c30*/  STS.U8 [R2+UR6+0x16c0], R55 ;  /* 0x0016c03702007988 */ /* 0x0081e80008000006 */
[----:B----4-:R1:W-:Y:S04]  /*53c40*/  STS.U8 [R2+UR6+0x1a40], R56 ;  /* 0x001a403802007988 */ /* 0x0103e80008000006 */
[----:B--2---:R2:W-:Y:S04]  /*53c50*/  STS.U8 [R2+UR6+0x1a60], R57 ;  /* 0x001a603902007988 */ /* 0x0045e80008000006 */
[----:B------:R-:W-:Y:S04]  /*53c60*/  STS.U8 [R2+UR6+0x1a00], R52 ;  /* 0x001a003402007988 */ /* 0x000fe80008000006 */
[----:B------:R-:W-:Y:S04]  /*53c70*/  STS.U8 [R2+UR6+0x1a20], R61 ;  /* 0x001a203d02007988 */ /* 0x000fe80008000006 */
[----:B------:R-:W-:Y:S04]  /*53c80*/  STS.U8 [R2+UR6+0x1ac0], R3 ;  /* 0x001ac00302007988 */ /* 0x000fe80008000006 */
[----:B------:R-:W-:Y:S04]  /*53c90*/  STS.U8 [R2+UR6+0x1ae0], R4 ;  /* 0x001ae00402007988 */ /* 0x000fe80008000006 */
[----:B0-----:R-:W3:Y:S04]  /*53ca0*/  LDL.LU R55, [R1+0x474] ;  /* 0x0004740001377983 */ /* 0x001ee80000300800 */
[----:B------:R-:W-:Y:S04]  /*53cb0*/  STS.U8 [R2+UR6+0x1a80], R5 ;  /* 0x001a800502007988 */ /* 0x000fe80008000006 */
[----:B------:R-:W-:Y:S04]  /*53cc0*/  STS.U8 [R2+UR6+0x1aa0], R6 ;  /* 0x001aa00602007988 */ /* 0x000fe80008000006 */
[----:B-1----:R-:W4:Y:S04]  /*53cd0*/  LDL.LU R56, [R1+0x470] ;  /* 0x0004700001387983 */ /* 0x002f280000300800 */
[----:B--2---:R-:W2:Y:S04]  /*53ce0*/  LDL.LU R57, [R1+0x46c] ;  /* 0x00046c0001397983 */ /* 0x004ea80000300800 */
[----:B------:R-:W-:Y:S04]  /*53cf0*/  STS.U8 [R2+UR6+0x1e60], R7 ;  /* 0x001e600702007988 */ /* 0x000fe80008000006 */
[----:B------:R-:W-:Y:S04]  /*53d00*/  STS.U8 [R2+UR6+0x1e40], R8 ;  /* 0x001e400802007988 */ /* 0x000fe80008000006 */
[----:B------:R0:W-:Y:S04]  /*53d10*/  STS.U8 [R2+UR6+0x1e20], R58 ;  /* 0x001e203a02007988 */ /* 0x0001e80008000006 */
[----:B------:R1:W-:Y:S04]  /*53d20*/  STS.U8 [R2+UR6+0x1e00], R59 ;  /* 0x001e003b02007988 */ /* 0x0003e80008000006 */
[----:B------:R1:W-:Y:S04]  /*53d30*/  STS.U8 [R2+UR6+0x1ee0], R60 ;  /* 0x001ee03c02007988 */ /* 0x0003e80008000006 */
[----:B0-----:R-:W2:Y:S04]  /*53d40*/  LDL.LU R58, [R1+0x468] ;  /* 0x00046800013a7983 */ /* 0x001ea80000300800 */
[----:B-1----:R-:W2:Y:S04]  /*53d50*/  LDL.LU R59, [R1+0x464] ;  /* 0x00046400013b7983 */ /* 0x002ea80000300800 */
[----:B------:R-:W2:Y:S04]  /*53d60*/  LDL.LU R60, [R1+0x400] ;  /* 0x00040000013c7983 */ /* 0x000ea80000300800 */
        /* <DEDUP_REMOVED lines=35> */
[----:B------:R-:W2:Y:S04]  /*53fa0*/  LDL.LU R54, [R1+0x1a8] ;  /* 0x0001a80001367983 */ /* 0x000ea80000300800 */
[----:B---3--:R0:W-:Y:S04]  /*53fb0*/  STS.U8 [R2+UR6+0x2640], R55 ;  /* 0x0026403702007988 */ /* 0x0081e80008000006 */
[----:B----4-:R1:W-:Y:S04]  /*53fc0*/  STS.U8 [R2+UR6+0x26a0], R56 ;  /* 0x0026a03802007988 */ /* 0x0103e80008000006 */
[----:B--2---:R2:W-:Y:S04]  /*53fd0*/  STS.U8 [R2+UR6+0x2680], R57 ;  /* 0x0026803902007988 */ /* 0x0045e80008000006 */
[----:B0-----:R-:W3:Y:S04]  /*53fe0*/  LDL.LU R55, [R1+0x1a4] ;  /* 0x0001a40001377983 */ /* 0x001ee80000300800 */
[----:B-1----:R-:W4:Y:S04]  /*53ff0*/  LDL.LU R56, [R1+0xc0] ;  /* 0x0000c00001387983 */ /* 0x002f280000300800 */
[----:B--2---:R-:W2:Y:S04]  /*54000*/  LDL.LU R57, [R1+0xac] ;  /* 0x0000ac0001397983 */ /* 0x004ea80000300800 */
[----:B------:R0:W-:Y:S04]  /*54010*/  STS.U8 [R2+UR6+0x26e0], R58 ;  /* 0x0026e03a02007988 */ /* 0x0001e80008000006 */
[----:B------:R1:W-:Y:S04]  /*54020*/  STS.U8 [R2+UR6+0x26c0], R59 ;  /* 0x0026c03b02007988 */ /* 0x0003e80008000006 */
[----:B------:R1:W-:Y:S04]  /*54030*/  STS.U8 [R2+UR6+0x2a40], R60 ;  /* 0x002a403c02007988 */ /* 0x0003e80008000006 */
[----:B0-----:R-:W2:Y:S04]  /*54040*/  LDL.LU R58, [R1+0xa8] ;  /* 0x0000a800013a7983 */ /* 0x001ea80000300800 */
[----:B-1----:R-:W2:Y:S04]  /*54050*/  LDL.LU R59, [R1+0xa4] ;  /* 0x0000a400013b7983 */ /* 0x002ea80000300800 */
[----:B------:R-:W2:Y:S04]  /*54060*/  LDL.LU R60, [R1+0xa0] ;  /* 0x0000a000013c7983 */ /* 0x000ea80000300800 */
        /* <DEDUP_REMOVED lines=74> */
[----:B------:R-:W2:Y:S01]  /*54510*/  LDL.LU R12, [R1+0xee0] ;  /* 0x000ee000010c7983 */ /* 0x000ea20000300800 */
[----:B------:R-:W-:-:S03]  /*54520*/  LOP3.LUT R0, R0, 0x18, RZ, 0x3c, !PT ;  /* 0x0000001800007812 */ /* 0x000fc600078e3cff */
[----:B0-----:R-:W2:Y:S04]  /*54530*/  LDL.LU R2, [R1+0xedc] ;  /* 0x000edc0001027983 */ /* 0x001ea80000300800 */
        /* <DEDUP_REMOVED lines=76> */
[----:B0-----:R-:W2:Y:S04]  /*54a00*/  LDL.LU R54, [R1+0x4d8] ;  /* 0x0004d80001367983 */ /* 0x001ea80000300800 */
        /* <DEDUP_REMOVED lines=14> */
[----:B------:R-:W-:Y:S04]  /*54af0*/  STS.U8 [R0+UR6+0x17a0], R52 ;  /* 0x0017a03400007988 */ /* 0x000fe80008000006 */
[----:B------:R-:W-:Y:S04]  /*54b00*/  STS.U8 [R0+UR6+0x1780], R61 ;  /* 0x0017803d00007988 */ /* 0x000fe80008000006 */
[----:B------:R1:W-:Y:S04]  /*54b10*/  STS.U8 [R0+UR6+0x17e0], R3 ;  /* 0x0017e00300007988 */ /* 0x0003e80008000006 */
[----:B------:R-:W-:Y:S04]  /*54b20*/  STS.U8 [R0+UR6+0x17c0], R4 ;  /* 0x0017c00400007988 */ /* 0x000fe80008000006 */
[----:B0-----:R-:W2:Y:S04]  /*54b30*/  LDL.LU R50, [R1+0x45c] ;  /* 0x00045c0001327983 */ /* 0x001ea80000300800 */
[----:B-1----:R-:W2:Y:S04]  /*54b40*/  LDL.LU R51, [R1+0x458] ;  /* 0x0004580001337983 */ /* 0x002ea80000300800 */
[----:B------:R-:W2:Y:S04]  /*54b50*/  LDL.LU R3, [R1+0x454] ;  /* 0x0004540001037983 */ /* 0x000ea80000300800 */
        /* <DEDUP_REMOVED lines=104> */
[----:B0-----:R-:W3:Y:S04]  /*551e0*/  LDL.LU R58, [R1+0x629c] ;  /* 0x00629c00013a7983 */ /* 0x001ee80000300800 */
[----:B-1----:R-:W4:Y:S04]  /*551f0*/  LDL.LU R59, [R1+0x6298] ;  /* 0x00629800013b7983 */ /* 0x002f280000300800 */
[----:B------:R-:W2:Y:S04]  /*55200*/  LDL.LU R60, [R1+0x6294] ;  /* 0x00629400013c7983 */ /* 0x000ea80000300800 */
[----:B------:R-:W-:Y:S04]  /*55210*/  STS.U8 [R0+UR6+0x3380], R52 ;  /* 0x0033803400007988 */ /* 0x000fe80008000006 */
[----:B------:R-:W-:Y:S04]  /*55220*/  STS.U8 [R0+UR6+0x33a0], R61 ;  /* 0x0033a03d00007988 */ /* 0x000fe80008000006 */
[----:B------:R0:W-:Y:S04]  /*55230*/  STS.U8 [R0+UR6+0x33c0], R4 ;  /* 0x0033c00400007988 */ /* 0x0001e80008000006 */
[----:B------:R1:W-:Y:S04]  /*55240*/  STS.U8 [R0+UR6+0x33e0], R5 ;  /* 0x0033e00500007988 */ /* 0x0003e80008000006 */
[----:B0-----:R-:W3:Y:S01]  /*55250*/  LDL R4, [R1+0x4b14] ;  /* 0x004b140001047983 */ /* 0x001ee20000100800 */
[----:B-1----:R-:W0:Y:S02]  /*55260*/  S2R R5, SR_TID.X ;  /* 0x0000000000057919 */ /* 0x002e240000002100 */
[----:B0-----:R-:W-:-:S02]  /*55270*/  LOP3.LUT R52, R5, 0x1f, RZ, 0xc0, !PT ;  /* 0x0000001f05347812 */ /* 0x001fc400078ec0ff */
[----:B------:R-:W3:Y:S02]  /*55280*/  LDL R5, [R1+0x4b10] ;  /* 0x004b100001057983 */ /* 0x000ee40000100800 */
[----:B------:R-:W-:-:S04]  /*55290*/  LOP3.LUT R61, R52, 0x20, RZ, 0xfc, !PT ;  /* 0x00000020343d7812 */ /* 0x000fc800078efcff */
[CC--:B------:R-:W-:Y:S02]  /*552a0*/  ISETP.GE.AND P3, PT, R61.reuse, R2.reuse, PT ;  /* 0x000000023d00720c */ /* 0x0c0fe40003f66270 */
[----:B------:R-:W-:Y:S01]  /*552b0*/  PRMT R51, RZ, 0x7610, R51 ;  /* 0x00007610ff337816 */ /* 0x000fe20000000033 */
[----:B--2---:R-:W-:Y:S04]  /*552c0*/  STS.U8 [R0+UR6+0x3720], R60 ;  /* 0x0037203c00007988 */ /* 0x004fe80008000006 */
[----:B----4-:R-:W-:Y:S04]  /*552d0*/  STS.U8 [R0+UR6+0x3700], R59 ;  /* 0x0037003b00007988 */ /* 0x010fe80008000006 */
[----:B---3--:R-:W-:Y:S04]  /*552e0*/  STS.U8 [R0+UR6+0x3760], R58 ;  /* 0x0037603a00007988 */ /* 0x008fe80008000006 */
        /* <DEDUP_REMOVED lines=20> */
[----:B------:R0:W-:Y:S01]  /*55430*/  STS.U8 [R0+UR6+0x3f80], R3 ;  /* 0x003f800300007988 */ /* 0x0001e20008000006 */
[----:B------:R-:W-:Y:S06]  /*55440*/  BAR.SYNC.DEFER_BLOCKING 0x0 ;  /* 0x0000000000007b1d */ /* 0x000fec0000010000 */
[----:B0-----:R-:W2:Y:S04]  /*55450*/  LDL.LU R0, [R1+0x6290] ;  /* 0x0062900001007983 */ /* 0x001ea80000300800 */
[----:B------:R-:W3:Y:S01]  /*55460*/  @!P3 LDG.E.U8 R51, desc[UR4][R4.64] ;  /* 0x000000040433b981 */ /* 0x000ee2000c1e1100 */
[----:B------:R-:W-:-:S03]  /*55470*/  ISETP.GE.AND P0, PT, R61, R2, PT ;  /* 0x000000023d00720c */ /* 0x000fc60003f06270 */
[----:B---3--:R0:W-:Y:S04]  /*55480*/  STL [R1+0x119c], R51 ;  /* 0x00119c3301007387 */ /* 0x0081e80000100800 */
[----:B0-----:R-:W3:Y:S04]  /*55490*/  LDL.LU R51, [R1+0x628c] ;  /* 0x00628c0001337983 */ /* 0x001ee80000300800 */
[----:B------:R-:W4:Y:S04]  /*554a0*/  LDL R4, [R1+0x4b54] ;  /* 0x004b540001047983 */ /* 0x000f280000100800 */
[----:B------:R-:W4:Y:S01]  /*554b0*/  LDL R5, [R1+0x4b8c] ;  /* 0x004b8c0001057983 */ /* 0x000f220000100800 */
[----:B--2---:R-:W-:-:S02]  /*554c0*/  PRMT R0, RZ, 0x7610, R0 ;  /* 0x00007610ff007816 */ /* 0x004fc40000000000 */
[----:B----4-:R-:W-:-:S04]  /*554d0*/  @!P0 LOP3.LUT R5, R5, R4, RZ, 0x3c, !PT ;  /* 0x0000000405058212 */ /* 0x010fc800078e3cff */
[----:B------:R-:W-:-:S04]  /*554e0*/  @!P0 LOP3.LUT R4, R5, R4, RZ, 0x3c, !PT ;  /* 0x0000000405048212 */ /* 0x000fc800078e3cff */
[----:B------:R-:W-:-:S05]  /*554f0*/  @!P0 LOP3.LUT R5, R5, R4, RZ, 0x3c, !PT ;  /* 0x0000000405058212 */ /* 0x000fca00078e3cff */
[----:B------:R-:W2:Y:S01]  /*55500*/  @!P0 LDG.E.U8 R0, desc[UR4][R4.64] ;  /* 0x0000000404008981 */ /* 0x000ea2000c1e1100 */
[----:B------:R-:W-:-:S03]  /*55510*/  ISETP.GE.AND P1, PT, R61, R2, PT ;  /* 0x000000023d00720c */ /* 0x000fc60003f26270 */
[----:B--2---:R0:W-:Y:S04]  /*55520*/  STL [R1+0x1198], R0 ;  /* 0x0011980001007387 */ /* 0x0041e80000100800 */
[----:B0-----:R-:W2:Y:S04]  /*55530*/  LDL.LU R0, [R1+0x6288] ;  /* 0x0062880001007983 */ /* 0x001ea80000300800 */
[----:B------:R-:W4:Y:S04]  /*55540*/  LDL R4, [R1+0x4b44] ;  /* 0x004b440001047983 */ /* 0x000f280000100800 */
[----:B------:R-:W4:Y:S01]  /*55550*/  LDL R5, [R1+0x4b78] ;  /* 0x004b780001057983 */ /* 0x000f220000100800 */
[----:B---3--:R-:W-:-:S02]  /*55560*/  PRMT R51, RZ, 0x7610, R51 ;  /* 0x00007610ff337816 */ /* 0x008fc40000000033 */
[----:B----4-:R-:W-:-:S04]  /*55570*/  @!P1 LOP3.LUT R5, R5, R4, RZ, 0x3c, !PT ;  /* 0x0000000405059212 */ /* 0x010fc800078e3cff */
[----:B------:R-:W-:-:S04]  /*55580*/  @!P1 LOP3.LUT R4, R5, R4, RZ, 0x3c, !PT ;  /* 0x0000000405049212 */ /* 0x000fc800078e3cff */
[----:B------:R-:W-:-:S05]  /*55590*/  @!P1 LOP3.LUT R5, R5, R4, RZ, 0x3c, !PT ;  /* 0x0000000405059212 */ /* 0x000fca00078e3cff */
        /* <DEDUP_REMOVED lines=1495> */
[----:B------:R-:W4:Y:S02]  /*5b310*/  LDL R5, [R1+0x4a9c] ;  /* 0x004a9c0001057983 */ /* 0x000f240000100800 */
[----:B----4-:R-:W-:-:S02]  /*5b320*/  @!P0 LOP3.LUT R5, R5, R4, RZ, 0x3c, !PT ;  /* 0x0000000405058212 */ /* 0x010fc400078e3cff */
[----:B--2---:R-:W-:Y:S02]  /*5b330*/  PRMT R0, RZ, 0x7610, R0 ;  /* 0x00007610ff007816 */ /* 0x004fe40000000000 */
        /* <DEDUP_REMOVED lines=8> */
[----:B------:R-:W-:-:S02]  /*5b3c0*/  PRMT R3, RZ, 0x7610, R3 ;  /* 0x00007610ff037816 */ /* 0x000fc40000000003 */
[----:B----4-:R-:W-:-:S04]  /*5b3d0*/  @!P3 LOP3.LUT R5, R5, R4, RZ, 0x3c, !PT ;  /* 0x000000040505b212 */ /* 0x010fc800078e3cff */
[----:B------:R-:W-:-:S04]  /*5b3e0*/  @!P3 LOP3.LUT R4, R5, R4, RZ, 0x3c, !PT ;  /* 0x000000040504b212 */ /* 0x000fc800078e3cff */
[----:B------:R-:W-:-:S05]  /*5b3f0*/  @!P3 LOP3.LUT R5, R5, R4, RZ, 0x3c, !PT ;  /* 0x000000040505b212 */ /* 0x000fca00078e3cff */
[----:B------:R0:W4:Y:S04]  /*5b400*/  @!P3 LDG.E.U8 R3, desc[UR4][R4.64] ;  /* 0x000000040403b981 */ /* 0x000128000c1e1100 */
[----:B------:R-:W0:Y:S04]  /*5b410*/  LDL R4, [R1+0x4ab8] ;  /* 0x004ab80001047983 */ /* 0x000e280000100800 */
[----:B------:R-:W0:Y:S01]  /*5b420*/  LDL R5, [R1+0x4abc] ;  /* 0x004abc0001057983 */ /* 0x000e220000100800 */
[----:B------:R-:W-:Y:S02]  /*5b430*/  ISETP.GE.AND P1, PT, R61, R2, PT ;  /* 0x000000023d00720c */ /* 0x000fe40003f26270 */
[----:B--2---:R-:W-:-:S11]  /*5b440*/  PRMT R0, RZ, 0x7610, R0 ;  /* 0x00007610ff007816 */ /* 0x004fd60000000000 */
[----:B0-----:R-:W-:-:S04]  /*5b450*/  @!P1 LOP3.LUT R5, R5, R4, RZ, 0x3c, !PT ;  /* 0x0000000405059212 */ /* 0x001fc800078e3cff */
[----:B------:R-:W-:-:S04]  /*5b460*/  @!P1 LOP3.LUT R4, R5, R4, RZ, 0x3c, !PT ;  /* 0x0000000405049212 */ /* 0x000fc800078e3cff */
[----:B------:R-:W-:-:S05]  /*5b470*/  @!P1 LOP3.LUT R5, R5, R4, RZ, 0x3c, !PT ;  /* 0x0000000405059212 */ /* 0x000fca00078e3cff */
[----:B------:R-:W2:Y:S04]  /*5b480*/  @!P1 LDG.E.U8 R0, desc[UR4][R4.64] ;  /* 0x0000000404009981 */ /* 0x000ea8000c1e1100 */
[----:B----4-:R0:W-:Y:S04]  /*5b490*/  STL [R1+0xdfc], R3 ;  /* 0x000dfc0301007387 */ /* 0x0101e80000100800 */
[----:B0-----:R-:W4:Y:S04]  /*5b4a0*/  LDL R3, [R1+0x4aec] ;  /* 0x004aec0001037983 */ /* 0x001f280000100800 */
[----:B--2---:R0:W-:Y:S04]  /*5b4b0*/  STL [R1+0xdf4], R0 ;  /* 0x000df40001007387 */ /* 0x0041e80000100800 */
[----:B0-----:R-:W2:Y:S04]  /*5b4c0*/  LDL.LU R0, [R1+0x6028] ;  /* 0x0060280001007983 */ /* 0x001ea80000300800 */
[----:B------:R-:W4:Y:S04]  /*5b4d0*/  LDL R4, [R1+0x4ac8] ;  /* 0x004ac80001047983 */ /* 0x000f280000100800 */
[----:B------:R-:W4:Y:S01]  /*5b4e0*/  LDL R5, [R1+0x4acc] ;  /* 0x004acc0001057983 */ /* 0x000f220000100800 */
[----:B------:R-:W-:-:S02]  /*5b4f0*/  ISETP.GE.AND P2, PT, R61, R2, PT ;  /* 0x000000023d00720c */ /* 0x000fc40003f46270 */
[----:B---3--:R-:W-:-:S11]  /*5b500*/  PRMT R51, RZ, 0x7610, R51 ;  /* 0x00007610ff337816 */ /* 0x008fd60000000033 */
        /* <DEDUP_REMOVED lines=14> */
[-C--:B------:R-:W-:Y:S02]  /*5b5f0*/  ISETP.GE.AND P2, PT, R52, R2.reuse, PT ;  /* 0x000000023400720c */ /* 0x080fe40003f46270 */
[CC--:B------:R-:W-:Y:S02]  /*5b600*/  ISETP.GE.AND P0, PT, R61.reuse, R2.reuse, PT ;  /* 0x000000023d00720c */ /* 0x0c0fe40003f06270 */
[CC--:B------:R-:W-:Y:S02]  /*5b610*/  ISETP.GE.AND P1, PT, R61.reuse, R2.reuse, PT ;  /* 0x000000023d00720c */ /* 0x0c0fe40003f26270 */
[CC--:B------:R-:W-:Y:S02]  /*5b620*/  ISETP.GE.AND P4, PT, R61.reuse, R2.reuse, PT ;  /* 0x000000023d00720c */ /* 0x0c0fe40003f86270 */
[CC--:B------:R-:W-:Y:S02]  /*5b630*/  ISETP.GE.AND P5, PT, R61.reuse, R2.reuse, PT ;  /* 0x000000023d00720c */ /* 0x0c0fe40003fa6270 */
[----:B------:R-:W-:-:S02]  /*5b640*/  ISETP.GE.AND P6, PT, R61, R2, PT ;  /* 0x000000023d00720c */ /* 0x000fc40003fc6270 */
[----:B------:R-:W-:Y:S01]  /*5b650*/  ISETP.GE.AND P3, PT, R61, R2, PT ;  /* 0x000000023d00720c */ /* 0x000fe20003f66270 */
[----:B--2---:R0:W-:Y:S04]  /*5b660*/  STL [R1+0xdec], R0 ;  /* 0x000dec0001007387 */ /* 0x0041e80000100800 */
[----:B0-----:R-:W2:Y:S04]  /*5b670*/  LDL.LU R0, [R1+0x6020] ;  /* 0x0060200001007983 */ /* 0x001ea80000300800 */
[----:B------:R-:W4:Y:S04]  /*5b680*/  LDL.LU R52, [R1+0x601c] ;  /* 0x00601c0001347983 */ /* 0x000f280000300800 */
[----:B------:R-:W3:Y:S04]  /*5b690*/  LDL.LU R61, [R1+0x6018] ;  /* 0x00601800013d7983 */ /* 0x000ee80000300800 */
[----:B------:R-:W2:Y:S02]  /*5b6a0*/  LDL R2, [R1+0x4ae8] ;  /* 0x004ae80001027983 */ /* 0x000ea40000100800 */
[----:B--2---:R-:W-:-:S02]  /*5b6b0*/  @!P0 LOP3.LUT R3, R3, R2, RZ, 0x3c, !PT ;  /* 0x0000000203038212 */ /* 0x004fc400078e3cff */
[----:B------:R-:W-:Y:S02]  /*5b6c0*/  PRMT R0, RZ, 0x7610, R0 ;  /* 0x00007610ff007816 */ /* 0x000fe40000000000 */
[----:B------:R-:W-:-:S04]  /*5b6d0*/  @!P0 LOP3.LUT R2, R3, R2, RZ, 0x3c, !PT ;  /* 0x0000000203028212 */ /* 0x000fc800078e3cff */
[----:B------:R-:W-:-:S05]  /*5b6e0*/  @!P0 LOP3.LUT R3, R3, R2, RZ, 0x3c, !PT ;  /* 0x0000000203038212 */ /* 0x000fca00078e3cff */
[----:B------:R-:W2:Y:S04]  /*5b6f0*/  @!P0 LDG.E.U8 R0, desc[UR4][R2.64] ;  /* 0x0000000402008981 */ /* 0x000ea8000c1e1100 */
        /* <DEDUP_REMOVED lines=8> */
[----:B------:R-:W3:Y:S04]  /*5b780*/  @!P1 LDG.E.U8 R61, desc[UR4][R2.64] ;  /* 0x00000004023d9981 */ /* 0x000ee8000c1e1100 */
        /* <DEDUP_REMOVED lines=2655> */
[----:B--2---:R0:W-:Y:S04]  /*65d80*/  STL [R1], R0 ;  /* 0x0000000001007387 */ /* 0x0041e80000100800 */
[----:B0-----:R-:W2:Y:S04]  /*65d90*/  LDL.LU R0, [R1+0x5b74] ;  /* 0x005b740001007983 */ /* 0x001ea80000300800 */
[----:B------:R-:W4:Y:S04]  /*65da0*/  LDL R2, [R1+0x4f68] ;  /* 0x004f680001027983 */ /* 0x000f280000100800 */
[----:B------:R-:W4:Y:S01]  /*65db0*/  LDL R3, [R1+0x4f9c] ;  /* 0x004f9c0001037983 */ /* 0x000f220000100800 */
[----:B---3--:R-:W-:-:S02]  /*65dc0*/  PRMT R61, RZ, 0x7610, R61 ;  /* 0x00007610ff3d7816 */ /* 0x008fc4000000003d */
[----:B----4-:R-:W-:-:S04]  /*65dd0*/  @!P3 LOP3.LUT R3, R3, R2, RZ, 0x3c, !PT ;  /* 0x000000020303b212 */ /* 0x010fc800078e3cff */
[----:B------:R-:W-:-:S04]  /*65de0*/  @!P3 LOP3.LUT R2, R3, R2, RZ, 0x3c, !PT ;  /* 0x000000020302b212 */ /* 0x000fc800078e3cff */
[----:B------:R-:W-:-:S05]  /*65df0*/  @!P3 LOP3.LUT R3, R3, R2, RZ, 0x3c, !PT ;  /* 0x000000020303b212 */ /* 0x000fca00078e3cff */
[----:B------:R0:W3:Y:S04]  /*65e00*/  @!P3 LDG.E.U8 R61, desc[UR4][R2.64] ;  /* 0x00000004023db981 */ /* 0x0000e8000c1e1100 */
[----:B------:R-:W0:Y:S04]  /*65e10*/  LDL R2, [R1+0x4f64] ;  /* 0x004f640001027983 */ /* 0x000e280000100800 */
[----:B------:R-:W0:Y:S01]  /*65e20*/  LDL R3, [R1+0x4fa0] ;  /* 0x004fa00001037983 */ /* 0x000e220000100800 */
[----:B------:R-:W-:Y:S02]  /*65e30*/  PRMT R60, RZ, 0x7610, R60 ;  /* 0x00007610ff3c7816 */ /* 0x000fe4000000003c */
[----:B0-----:R-:W-:-:S04]  /*65e40*/  @!P2 LOP3.LUT R3, R3, R2, RZ, 0x3c, !PT ;  /* 0x000000020303a212 */ /* 0x001fc800078e3cff */
[----:B------:R-:W-:-:S04]  /*65e50*/  @!P2 LOP3.LUT R2, R3, R2, RZ, 0x3c, !PT ;  /* 0x000000020302a212 */ /* 0x000fc800078e3cff */
[----:B------:R-:W-:-:S05]  /*65e60*/  @!P2 LOP3.LUT R3, R3, R2, RZ, 0x3c, !PT ;  /* 0x000000020303a212 */ /* 0x000fca00078e3cff */
[----:B------:R0:W4:Y:S04]  /*65e70*/  @!P2 LDG.E.U8 R60, desc[UR4][R2.64] ;  /* 0x00000004023ca981 */ /* 0x000128000c1e1100 */
[----:B------:R-:W0:Y:S04]  /*65e80*/  LDL R2, [R1+0x4f78] ;  /* 0x004f780001027983 */ /* 0x000e280000100800 */
[----:B------:R-:W0:Y:S01]  /*65e90*/  LDL R3, [R1+0x4fac] ;  /* 0x004fac0001037983 */ /* 0x000e220000100800 */
[----:B------:R-:W-:Y:S02]  /*65ea0*/  PRMT R59, RZ, 0x7610, R59 ;  /* 0x00007610ff3b7816 */ /* 0x000fe4000000003b */
[----:B0-----:R-:W-:-:S04]  /*65eb0*/  @!P3 LOP3.LUT R3, R3, R2, RZ, 0x3c, !PT ;  /* 0x000000020303b212 */ /* 0x001fc800078e3cff */
[----:B------:R-:W-:-:S04]  /*65ec0*/  @!P3 LOP3.LUT R2, R3, R2, RZ, 0x3c, !PT ;  /* 0x000000020302b212 */ /* 0x000fc800078e3cff */
[----:B------:R-:W-:-:S05]  /*65ed0*/  @!P3 LOP3.LUT R3, R3, R2, RZ, 0x3c, !PT ;  /* 0x000000020303b212 */ /* 0x000fca00078e3cff */
[----:B------:R0:W2:Y:S04]  /*65ee0*/  @!P3 LDG.E.U8 R59, desc[UR4][R2.64] ;  /* 0x00000004023bb981 */ /* 0x0000a8000c1e1100 */
        /* <DEDUP_REMOVED lines=385> */
[----:B---3--:R-:W-:Y:S04]  /*67700*/  STL [R1+0x9658], R61 ;  /* 0x0096583d01007387 */ /* 0x008fe80000100800 */
[----:B----4-:R1:W-:Y:S04]  /*67710*/  STL [R1+0x9654], R60 ;  /* 0x0096543c01007387 */ /* 0x0103e80000100800 */
        /* <DEDUP_REMOVED lines=27> */
[----:B------:R-:W2:Y:S04]  /*678d0*/  LDS.U8 R4, [R0+UR6+0x210] ;  /* 0x0002100600047984 */ /* 0x000ea80008000000 */
[----:B------:R-:W3:Y:S04]  /*678e0*/  LDS.U8 R6, [R0+UR6+0x318] ;  /* 0x0003180600067984 */ /* 0x000ee80008000000 */
[----:B------:R-:W4:Y:S04]  /*678f0*/  LDS.U8 R11, [R0+UR6+0x8] ;  /* 0x00000806000b7984 */ /* 0x000f280008000000 */
[----:B0-----:R-:W-:Y:S04]  /*67900*/  LDS.U8 R3, [R0+UR6] ;  /* 0x0000000600037984 */ /* 0x001fe80008000000 */
[----:B------:R-:W-:Y:S01]  /*67910*/  LDS.U8 R2, [R0+UR6+0x108] ;  /* 0x0001080600027984 */ /* 0x000fe20008000000 */
[----:B-1----:R-:W0:Y:S03]  /*67920*/  S2R R60, SR_TID.X ;  /* 0x00000000003c7919 */ /* 0x002e260000002100 */
[----:B--2---:R-:W-:Y:S04]  /*67930*/  STL [R1+0x2f88], R4 ;  /* 0x002f880401007387 */ /* 0x004fe80000100800 */
[----:B------:R-:W1:Y:S04]  /*67940*/  LDS.U8 R4, [R0+UR6+0x100] ;  /* 0x0001000600047984 */ /* 0x000e680008000000 */
[----:B---3--:R-:W-:Y:S04]  /*67950*/  STL [R1+0x2f84], R6 ;  /* 0x002f840601007387 */ /* 0x008fe80000100800 */
[----:B------:R-:W2:Y:S01]  /*67960*/  LDS.U8 R6, [R0+UR6+0x218] ;  /* 0x0002180600067984 */ /* 0x000ea20008000000 */
[----:B0-----:R-:W-:-:S02]  /*67970*/  LOP3.LUT R61, R60, 0x3, RZ, 0xc0, !PT ;  /* 0x000000033c3d7812 */ /* 0x001fc400078ec0ff */
[----:B------:R-:W-:Y:S01]  /*67980*/  SHF.R.U32.HI R60, RZ, 0x2, R60 ;  /* 0x00000002ff3c7819 */ /* 0x000fe2000001163c */
[----:B----4-:R-:W-:Y:S02]  /*67990*/  STL [R1+0x11c4], R11 ;  /* 0x0011c40b01007387 */ /* 0x010fe40000100800 */
[----:B------:R-:W-:Y:S02]  /*679a0*/  IMAD R61, R61, 0x420, RZ ;  /* 0x000004203d3d7824 */ /* 0x000fe400078e02ff */
[----:B------:R-:W0:Y:S04]  /*679b0*/  LDS.U8 R11, [R0+UR6+0x310] ;  /* 0x00031006000b7984 */ /* 0x000e280008000000 */
[----:B-1----:R-:W-:Y:S04]  /*679c0*/  STL [R1+0x11c0], R4 ;  /* 0x0011c00401007387 */ /* 0x002fe80000100800 */
[----:B------:R-:W1:Y:S04]  /*679d0*/  LDS.U8 R4, [R0+UR6+0x1000] ;  /* 0x0010000600047984 */ /* 0x000e680008000000 */
[----:B--2---:R-:W-:Y:S04]  /*679e0*/  STL [R1+0x2f90], R6 ;  /* 0x002f900601007387 */ /* 0x004fe80000100800 */
[----:B------:R-:W2:Y:S04]  /*679f0*/  LDS.U8 R6, [R0+UR6+0x1108] ;  /* 0x0011080600067984 */ /* 0x000ea80008000000 */
[----:B0-----:R-:W-:Y:S04]  /*67a00*/  STL [R1+0x2f8c], R11 ;  /* 0x002f8c0b01007387 */ /* 0x001fe80000100800 */
        /* <DEDUP_REMOVED lines=231> */
[----:B--2---:R2:W-:Y:S04]  /*68880*/  STL [R1+0x5484], R6 ;  /* 0x0054840601007387 */ /* 0x0045e80000100800 */
[----:B0-----:R-:W-:Y:S01]  /*68890*/  STL [R1+0x5290], R11 ;  /* 0x0052900b01007387 */ /* 0x001fe20000100800 */
[----:B--2---:R-:W-:-:S03]  /*688a0*/  LOP3.LUT R6, R0, 0x20, RZ, 0x3c, !PT ;  /* 0x0000002000067812 */ /* 0x004fc600078e3cff */
[----:B------:R-:W0:Y:S04]  /*688b0*/  LDS.U8 R11, [R0+UR6+0x3288] ;  /* 0x00328806000b7984 */ /* 0x000e280008000000 */
[----:B------:R-:W-:Y:S04]  /*688c0*/  LDS.U8 R12, [R6+UR6+0x3288] ;  /* 0x00328806060c7984 */ /* 0x000fe80008000000 */
[----:B-1----:R-:W-:Y:S04]  /*688d0*/  STL [R1+0x528c], R4 ;  /* 0x00528c0401007387 */ /* 0x002fe80000100800 */
[----:B------:R-:W1:Y:S04]  /*688e0*/  LDS.U8 R4, [R0+UR6+0x3380] ;  /* 0x0033800600047984 */ /* 0x000e680008000000 */
[----:B------:R-:W-:Y:S04]  /*688f0*/  STL [R1+0x5b88], R0 ;  /* 0x005b880001007387 */ /* 0x000fe80000100800 */
[----:B------:R-:W-:Y:S04]  /*68900*/  LDS.U8 R0, [R6+UR6+0x210] ;  /* 0x0002100606007984 */ /* 0x000fe80008000000 */
[----:B0-----:R-:W-:Y:S04]  /*68910*/  STL [R1+0x5490], R11 ;  /* 0x0054900b01007387 */ /* 0x001fe80000100800 */
[----:B------:R-:W0:Y:S04]  /*68920*/  LDS.U8 R11, [R6+UR6] ;  /* 0x00000006060b7984 */ /* 0x000e280008000000 */
[----:B-1----:R-:W-:Y:S04]  /*68930*/  STL [R1+0x548c], R4 ;  /* 0x00548c0401007387 */ /* 0x002fe80000100800 */
[----:B------:R-:W1:Y:S04]  /*68940*/  LDS.U8 R4, [R6+UR6+0x108] ;  /* 0x0001080606047984 */ /* 0x000e680008000000 */
[----:B0-----:R-:W-:Y:S04]  /*68950*/  STL [R1+0x11fc], R11 ;  /* 0x0011fc0b01007387 */ /* 0x001fe80000100800 */
[----:B------:R-:W0:Y:S04]  /*68960*/  LDS.U8 R11, [R6+UR6+0x318] ;  /* 0x00031806060b7984 */ /* 0x000e280008000000 */
[----:B-1----:R-:W-:Y:S04]  /*68970*/  STL [R1+0x11f8], R4 ;  /* 0x0011f80401007387 */ /* 0x002fe80000100800 */
[----:B------:R-:W1:Y:S04]  /*68980*/  LDS.U8 R4, [R6+UR6+0x8] ;  /* 0x0000080606047984 */ /* 0x000e680008000000 */
[----:B------:R-:W-:Y:S04]  /*68990*/  STL [R1+0x2fc8], R0 ;  /* 0x002fc80001007387 */ /* 0x000fe80000100800 */
        /* <DEDUP_REMOVED lines=237> */
[----:B-1----:R1:W-:Y:S04]  /*69870*/  STL [R1+0x52c4], R4 ;  /* 0x0052c40401007387 */ /* 0x0023e80000100800 */
[----:B--2---:R-:W-:Y:S01]  /*69880*/  STL [R1+0x54c8], R0 ;  /* 0x0054c80001007387 */ /* 0x004fe20000100800 */
[----:B-1----:R-:W-:-:S03]  /*69890*/  SGXT.U32 R4, R60, 0x3 ;  /* 0x000000033c04781a */ /* 0x002fc60000000000 */
[----:B------:R-:W1:Y:S01]  /*698a0*/  LDS.U8 R0, [R6+UR6+0x3098] ;  /* 0x0030980606007984 */ /* 0x000e620008000000 */
[----:B------:R-:W-:-:S03]  /*698b0*/  LOP3.LUT R4, R61, R4, RZ, 0xfc, !PT ;  /* 0x000000043d047212 */ /* 0x000fc600078efcff */
[----:B0-----:R-:W-:Y:S01]  /*698c0*/  STL [R1+0x54c4], R11 ;  /* 0x0054c40b01007387 */ /* 0x001fe20000100800 */
[----:B------:R-:W-:-:S03]  /*698d0*/  LOP3.LUT R4, R4, 0x40, RZ, 0x3c, !PT ;  /* 0x0000004004047812 */ /* 0x000fc600078e3cff */
[----:B------:R-:W0:Y:S04]  /*698e0*/  LDS.U8 R11, [R6+UR6+0x3190] ;  /* 0x00319006060b7984 */ /* 0x000e280008000000 */
[----:B-1----:R-:W-:Y:S04]  /*698f0*/  STL [R1+0x52d0], R0 ;  /* 0x0052d00001007387 */ /* 0x002fe80000100800 */
[----:B------:R-:W1:Y:S04]  /*69900*/  LDS.U8 R0, [R6+UR6+0x3380] ;  /* 0x0033800606007984 */ /* 0x000e680008000000 */
[----:B0-----:R-:W-:Y:S04]  /*69910*/  STL [R1+0x52cc], R11 ;  /* 0x0052cc0b01007387 */ /* 0x001fe80000100800 */
[----:B------:R-:W0:Y:S04]  /*69920*/  LDS.U8 R11, [R4+UR6] ;  /* 0x00000006040b7984 */ /* 0x000e280008000000 */
[----:B------:R-:W2:Y:S04]  /*69930*/  LDS.U8 R6, [R4+UR6+0x108] ;  /* 0x0001080604067984 */ /* 0x000ea80008000000 */
[----:B------:R-:W-:Y:S04]  /*69940*/  STL [R1+0x54d0], R12 ;  /* 0x0054d00c01007387 */ /* 0x000fe80000100800 */
[----:B-1----:R-:W-:Y:S04]  /*69950*/  STL [R1+0x54cc], R0 ;  /* 0x0054cc0001007387 */ /* 0x002fe80000100800 */
[----:B------:R-:W1:Y:S04]  /*69960*/  LDS.U8 R0, [R4+UR6+0x210] ;  /* 0x0002100604007984 */ /* 0x000e680008000000 */
[----:B0-----:R-:W-:Y:S04]  /*69970*/  STL [R1+0x161c], R11 ;  /* 0x00161c0b01007387 */ /* 0x001fe80000100800 */
[----:B------:R-:W0:Y:S04]  /*69980*/  LDS.U8 R11, [R4+UR6+0x318] ;  /* 0x00031806040b7984 */ /* 0x000e280008000000 */
[----:B--2---:R-:W-:Y:S04]  /*69990*/  STL [R1+0x1618], R6 ;  /* 0x0016180601007387 */ /* 0x004fe80000100800 */
[----:B------:R-:W2:Y:S04]  /*699a0*/  LDS.U8 R6, [R4+UR6+0x8] ;  /* 0x0000080604067984 */ /* 0x000ea80008000000 */
        /* <DEDUP_REMOVED lines=240> */
[----:B-1----:R1:W-:Y:S04]  /*6a8b0*/  STL [R1+0x5508], R0 ;  /* 0x0055080001007387 */ /* 0x0023e80000100800 */
[----:B0-----:R-:W-:Y:S01]  /*6a8c0*/  STL [R1+0x5504], R11 ;  /* 0x0055040b01007387 */ /* 0x001fe20000100800 */
[----:B-1----:R-:W-:-:S03]  /*6a8d0*/  SGXT.U32 R0, R60, 0x3 ;  /* 0x000000033c00781a */ /* 0x002fc60000000000 */
[----:B------:R-:W0:Y:S01]  /*6a8e0*/  LDS.U8 R11, [R4+UR6+0x3190] ;  /* 0x00319006040b7984 */ /* 0x000e220008000000 */
[----:B------:R-:W-:-:S03]  /*6a8f0*/  LOP3.LUT R0, R61, R0, RZ, 0xfc, !PT ;  /* 0x000000003d007212 */ /* 0x000fc600078efcff */
[----:B--2---:R-:W-:Y:S01]  /*6a900*/  STL [R1+0x5310], R6 ;  /* 0x0053100601007387 */ /* 0x004fe20000100800 */
[----:B------:R-:W-:-:S03]  /*6a910*/  LOP3.LUT R0, R0, 0x60, RZ, 0x3c, !PT ;  /* 0x0000006000007812 */ /* 0x000fc600078e3cff */
[----:B------:R-:W1:Y:S04]  /*6a920*/  LDS.U8 R6, [R4+UR6+0x3288] ;  /* 0x0032880604067984 */ /* 0x000e680008000000 */
[----:B------:R-:W2:Y:S04]  /*6a930*/  LDS.U8 R4, [R4+UR6+0x3380] ;  /* 0x0033800604047984 */ /* 0x000ea80008000000 */
[----:B0-----:R-:W-:Y:S04]  /*6a940*/  STL [R1+0x530c], R11 ;  /* 0x00530c0b01007387 */ /* 0x001fe80000100800 */
[----:B------:R-:W0:Y:S04]  /*6a950*/  LDS.U8 R11, [R0+UR6] ;  /* 0x00000006000b7984 */ /* 0x000e280008000000 */
        /* <DEDUP_REMOVED lines=215> */
[----:B------:R-:W3:Y:S04]  /*6b6d0*/  LDL.LU R59, [R1+0xdd4] ;  /* 0x000dd400013b7983 */ /* 0x000ee80000300800 */
[----:B-1----:R-:W-:Y:S04]  /*6b6e0*/  STL [R1+0x3188], R6 ;  /* 0x0031880601007387 */ /* 0x002fe80000100800 */
[----:B------:R-:W0:Y:S04]  /*6b6f0*/  LDS.U8 R6, [R0+UR6+0x1098] ;  /* 0x0010980600067984 */ /* 0x000e280008000000 */
[----:B--2---:R-:W-:Y:S04]  /*6b700*/  STL [R1+0x3184], R4 ;  /* 0x0031840401007387 */ /* 0x004fe80000100800 */
[----:B------:R-:W1:Y:S04]  /*6b710*/  LDS.U8 R4, [R0+UR6+0x1190] ;  /* 0x0011900600047984 */ /* 0x000e680008000000 */
[----:B------:R-:W2:Y:S04]  /*6b720*/  LDL.LU R44, [R1+0x119c] ;  /* 0x00119c00012c7983 */ /* 0x000ea80000300800 */
[----:B------:R-:W-:Y:S04]  /*6b730*/  LDS.U8 R11, [R0+UR6+0x1380] ;  /* 0x00138006000b7984 */ /* 0x000fe80008000000 */
[----:B0-----:R-:W-:Y:S04]  /*6b740*/  STL [R1+0x2f80], R6 ;  /* 0x002f800601007387 */ /* 0x001fe80000100800 */
[----:B------:R-:W4:Y:S04]  /*6b750*/  LDL.LU R45, [R1+0xdd0] ;  /* 0x000dd000012d7983 */ /* 0x000f280000300800 */
[----:B-1----:R-:W-:Y:S04]  /*6b760*/  STL [R1+0x2f7c], R4 ;  /* 0x002f7c0401007387 */ /* 0x002fe80000100800 */
[----:B------:R-:W0:Y:S04]  /*6b770*/  LDS.U8 R4, [R0+UR6+0x1288] ;  /* 0x0012880600047984 */ /* 0x000e280008000000 */
[----:B------:R-:W4:Y:S04]  /*6b780*/  LDL.LU R46, [R1+0xdd8] ;  /* 0x000dd800012e7983 */ /* 0x000f280000300800 */
[----:B------:R-:W4:Y:S04]  /*6b790*/  LDL.LU R51, [R1+0xdc4] ;  /* 0x000dc40001337983 */ /* 0x000f280000300800 */
[----:B------:R-:W4:Y:S04]  /*6b7a0*/  LDL.LU R52, [R1+0xde4] ;  /* 0x000de40001347983 */ /* 0x000f280000300800 */
[----:B------:R-:W4:Y:S04]  /*6b7b0*/  LDL.LU R53, [R1+0xdc0] ;  /* 0x000dc00001357983 */ /* 0x000f280000300800 */
[----:B------:R-:W4:Y:S04]  /*6b7c0*/  LDL.LU R60, [R1+0xde8] ;  /* 0x000de800013c7983 */ /* 0x000f280000300800 */
[----:B------:R-:W4:Y:S04]  /*6b7d0*/  LDL.LU R61, [R1+0xdb4] ;  /* 0x000db400013d7983 */ /* 0x000f280000300800 */
[----:B------:R-:W1:Y:S01]  /*6b7e0*/  LDS.U8 R6, [R0+UR6+0x2090] ;  /* 0x0020900600067984 */ /* 0x000e620008000000 */
[----:B------:R-:W1:Y:S03]  /*6b7f0*/  S2R R54, SR_TID.X ;  /* 0x0000000000367919 */ /* 0x000e660000002100 */
[----:B0-----:R-:W-:Y:S04]  /*6b800*/  STL [R1+0x3190], R4 ;  /* 0x0031900401007387 */ /* 0x001fe80000100800 */
[----:B------:R-:W0:Y:S04]  /*6b810*/  LDS.U8 R4, [R0+UR6+0x2198] ;  /* 0x0021980600047984 */ /* 0x000e280008000000 */
[----:B------:R-:W-:Y:S04]  /*6b820*/  STL [R1+0x318c], R11 ;  /* 0x00318c0b01007387 */ /* 0x000fe80000100800 */
[----:B------:R-:W0:Y:S04]  /*6b830*/  LDS.U8 R11, [R0+UR6+0x2280] ;  /* 0x00228006000b7984 */ /* 0x000e280008000000 */
[----:B-1----:R-:W-:Y:S04]  /*6b840*/  STL [R1+0x5338], R6 ;  /* 0x0053380601007387 */ /* 0x002fe80000100800 */
[----:B------:R-:W1:Y:S04]  /*6b850*/  LDS.U8 R6, [R0+UR6+0x2388] ;  /* 0x0023880600067984 */ /* 0x000e680008000000 */
        /* <DEDUP_REMOVED lines=17> */
[----:B------:R-:W-:Y:S04]  /*6b970*/  LDS.U8 R6, [R0+UR6+0x3190] ;  /* 0x0031900600067984 */ /* 0x000fe80008000000 */
[----:B0-----:R-:W-:Y:S04]  /*6b980*/  STL [R1+0x5548], R4 ;  /* 0x0055480401007387 */ /* 0x001fe80000100800 */
[----:B------:R-:W0:Y:S04]  /*6b990*/  LDS.U8 R4, [R0+UR6+0x3098] ;  /* 0x0030980600047984 */ /* 0x000e280008000000 */
[----:B------:R1:W-:Y:S02]  /*6b9a0*/  STL [R1+0x5544], R11 ;  /* 0x0055440b01007387 */ /* 0x0003e40000100800 */
[----:B-1----:R-:W-:-:S02]  /*6b9b0*/  LOP3.LUT R11, R54, 0x1f, RZ, 0xc0, !PT ;  /* 0x0000001f360b7812 */ /* 0x002fc400078ec0ff */
[----:B0-----:R-:W-:Y:S04]  /*6b9c0*/  STL [R1+0x5350], R4 ;  /* 0x0053500401007387 */ /* 0x001fe80000100800 */
[----:B------:R-:W0:Y:S04]  /*6b9d0*/  LDS.U8 R4, [R0+UR6+0x3288] ;  /* 0x0032880600047984 */ /* 0x000e280008000000 */
[----:B------:R-:W1:Y:S01]  /*6b9e0*/  LDS.U8 R0, [R0+UR6+0x3380] ;  /* 0x0033800600007984 */ /* 0x000e620008000000 */
[----:B------:R-:W-:Y:S06]  /*6b9f0*/  BAR.SYNC.DEFER_BLOCKING 0x0 ;  /* 0x0000000000007b1d */ /* 0x000fec0000010000 */
[----:B------:R-:W-:Y:S04]  /*6ba00*/  STL [R1+0x534c], R6 ;  /* 0x00534c0601007387 */ /* 0x000fe80000100800 */
[----:B---3--:R3:W-:Y:S04]  /*6ba10*/  STS.U8 [R11+UR6], R59 ;  /* 0x0000003b0b007988 */ /* 0x0087e80008000006 */
[----:B0-----:R-:W-:Y:S04]  /*6ba20*/  STL [R1+0x5550], R4 ;  /* 0x0055500401007387 */ /* 0x001fe80000100800 */
[----:B-1----:R0:W-:Y:S04]  /*6ba30*/  STL [R1+0x554c], R0 ;  /* 0x00554c0001007387 */ /* 0x0021e80000100800 */
[----:B------:R-:W4:Y:S04]  /*6ba40*/  LDL.LU R54, [R1+0xdf4] ;  /* 0x000df40001367983 */ /* 0x000f280000300800 */
[----:B---3--:R-:W3:Y:S04]  /*6ba50*/  LDL.LU R59, [R1+0xdb0] ;  /* 0x000db000013b7983 */ /* 0x008ee80000300800 */
[----:B0-----:R-:W3:Y:S04]  /*6ba60*/  LDL.LU R0, [R1+0xdfc] ;  /* 0x000dfc0001007983 */ /* 0x001ee80000300800 */
        /* <DEDUP_REMOVED lines=11> */
[----:B--2---:R-:W-:Y:S04]  /*6bb20*/  STS.U8 [R11+UR6+0x20], R44 ;  /* 0x0000202c0b007988 */ /* 0x004fe80008000006 */
[----:B------:R-:W2:Y:S04]  /*6bb30*/  LDL.LU R29, [R1+0xe48] ;  /* 0x000e4800011d7983 */ /* 0x000ea80000300800 */
[----:B----4-:R-:W-:Y:S04]  /*6bb40*/  STS.U8 [R11+UR6+0x40], R45 ;  /* 0x0000402d0b007988 */ /* 0x010fe80008000006 */
[----:B------:R-:W4:Y:S04]  /*6bb50*/  LDL.LU R30, [R1+0xc34] ;  /* 0x000c3400011e7983 */ /* 0x000f280000300800 */
        /* <DEDUP_REMOVED lines=19> */
[----:B------:R0:W-:Y:S04]  /*6bc90*/  STS.U8 [R11+UR6+0x220], R54 ;  /* 0x000220360b007988 */ /* 0x0001e80008000006 */
[----:B---3--:R1:W-:Y:S04]  /*6bca0*/  STS.U8 [R11+UR6+0x240], R59 ;  /* 0x0002403b0b007988 */ /* 0x0083e80008000006 */
[----:B------:R-:W-:Y:S04]  /*6bcb0*/  STS.U8 [R11+UR6+0x260], R0 ;  /* 0x000260000b007988 */ /* 0x000fe80008000006 */
[----:B0-----:R-:W3:Y:S04]  /*6bcc0*/  LDL.LU R54, [R1+0xb50] ;  /* 0x000b500001367983 */ /* 0x001ee80000300800 */
[----:B-1----:R-:W3:Y:S04]  /*6bcd0*/  LDL.LU R59, [R1+0xec8] ;  /* 0x000ec800013b7983 */ /* 0x002ee80000300800 */
        /* <DEDUP_REMOVED lines=11> */
[----:B--2---:R-:W-:Y:S04]  /*6bd90*/  STS.U8 [R11+UR6+0x540], R29 ;  /* 0x0005401d0b007988 */ /* 0x004fe80008000006 */
        /* <DEDUP_REMOVED lines=8> */
[----:B0-----:R-:W2:Y:S04]  /*6be20*/  LDL.LU R60, [R1+0xb44] ;  /* 0x000b4400013c7983 */ /* 0x001ea80000300800 */
        /* <DEDUP_REMOVED lines=25> */
[----:B------:R-:W4:Y:S04]  /*6bfc0*/  LDL.LU R43, [R1+0xaf4] ;  /* 0x000af400012b7983 */ /* 0x000f280000300800 */
[----:B---3--:R0:W-:Y:S04]  /*6bfd0*/  STS.U8 [R11+UR6+0x960], R54 ;  /* 0x000960360b007988 */ /* 0x0081e80008000006 */
[----:B------:R1:W-:Y:S04]  /*6bfe0*/  STS.U8 [R11+UR6+0x940], R59 ;  /* 0x0009403b0b007988 */ /* 0x0003e80008000006 */
[----:B0-----:R-:W3:Y:S04]  /*6bff0*/  LDL.LU R54, [R1+0xf24] ;  /* 0x000f240001367983 */ /* 0x001ee80000300800 */
[----:B-1----:R-:W3:Y:S04]  /*6c000*/  LDL.LU R59, [R1+0xaf0] ;  /* 0x000af000013b7983 */ /* 0x002ee80000300800 */
[----:B------:R-:W3:Y:S04]  /*6c010*/  LDL.LU R44, [R1+0xf28] ;  /* 0x000f2800012c7983 */ /* 0x000ee80000300800 */
[----:B------:R-:W3:Y:S04]  /*6c020*/  LDL.LU R45, [R1+0xae4] ;  /* 0x000ae400012d7983 */ /* 0x000ee80000300800 */
[----:B------:R-:W3:Y:S04]  /*6c030*/  LDL.LU R46, [R1+0xf34] ;  /* 0x000f3400012e7983 */ /* 0x000ee80000300800 */
[----:B------:R-:W3:Y:S04]  /*6c040*/  LDL.LU R51, [R1+0xae0] ;  /* 0x000ae00001337983 */ /* 0x000ee80000300800 */
[----:B------:R-:W3:Y:S04]  /*6c050*/  LDL.LU R52, [R1+0xf38] ;  /* 0x000f380001347983 */ /* 0x000ee80000300800 */
[----:B------:R-:W3:Y:S04]  /*6c060*/  LDL.LU R53, [R1+0x5a4] ;  /* 0x0005a40001357983 */ /* 0x000ee80000300800 */
[----:B--2---:R0:W-:Y:S04]  /*6c070*/  STS.U8 [R11+UR6+0xa00], R60 ;  /* 0x000a003c0b007988 */ /* 0x0041e80008000006 */
[----:B----4-:R1:W-:Y:S04]  /*6c080*/  STS.U8 [R11+UR6+0xa20], R61 ;  /* 0x000a203d0b007988 */ /* 0x0103e80008000006 */
[----:B0-----:R-:W2:Y:S04]  /*6c090*/  LDL.LU R60, [R1+0xf44] ;  /* 0x000f4400013c7983 */ /* 0x001ea80000300800 */
[----:B-1----:R-:W4:Y:S04]  /*6c0a0*/  LDL.LU R61, [R1+0x5a0] ;  /* 0x0005a000013d7983 */ /* 0x002f280000300800 */
        /* <DEDUP_REMOVED lines=35> */
[----:B------:R-:W-:Y:S04]  /*6c2e0*/  STS.U8 [R11+UR6+0xf40], R44 ;  /* 0x000f402c0b007988 */ /* 0x000fe80008000006 */
        /* <DEDUP_REMOVED lines=11> */
[----:B--2---:R0:W-:Y:S04]  /*6c3a0*/  STS.U8 [R11+UR6+0x1100], R60 ;  /* 0x0011003c0b007988 */ /* 0x0041e80008000006 */
[----:B------:R-:W2:Y:S04]  /*6c3b0*/  LDL.LU R43, [R1+0xfd8] ;  /* 0x000fd800012b7983 */ /* 0x000ea80000300800 */
[----:B----4-:R1:W-:Y:S04]  /*6c3c0*/  STS.U8 [R11+UR6+0x1160], R61 ;  /* 0x0011603d0b007988 */ /* 0x0103e80008000006 */
        /* <DEDUP_REMOVED lines=8> */
[----:B---3--:R0:W-:Y:S04]  /*6c450*/  STS.U8 [R11+UR6+0x1140], R54 ;  /* 0x001140360b007988 */ /* 0x0081e80008000006 */
[----:B------:R1:W-:Y:S04]  /*6c460*/  STS.U8 [R11+UR6+0x1200], R59 ;  /* 0x0012003b0b007988 */ /* 0x0003e80008000006 */
        /* <DEDUP_REMOVED lines=21> */
[----:B----4-:R0:W-:Y:S04]  /*6c5c0*/  STS.U8 [R11+UR6+0x1720], R60 ;  /* 0x0017203c0b007988 */ /* 0x0101e80008000006 */
        /* <DEDUP_REMOVED lines=114> */
[----:B0-----:R-:W3:Y:S04]  /*6ccf0*/  LDL.LU R54, [R1+0x430] ;  /* 0x0004300001367983 */ /* 0x001ee80000300800 */
[----:B------:R-:W-:Y:S04]  /*6cd00*/  STS.U8 [R11+UR6+0x2460], R29 ;  /* 0x0024601d0b007988 */ /* 0x000fe80008000006 */
[----:B-1----:R-:W3:Y:S04]  /*6cd10*/  LDL.LU R59, [R1+0x1198] ;  /* 0x00119800013b7983 */ /* 0x002ee80000300800 */
        /* <DEDUP_REMOVED lines=31> */
[----:B0-----:R-:W4:Y:S04]  /*6cf10*/  LDL.LU R44, [R1+0x2e8] ;  /* 0x0002e800012c7983 */ /* 0x001f280000300800 */
[----:B------:R0:W-:Y:S04]  /*6cf20*/  STS.U8 [R11+UR6+0x2760], R46 ;  /* 0x0027602e0b007988 */ /* 0x0001e80008000006 */
[----:B-1----:R-:W4:Y:S04]  /*6cf30*/  LDL.LU R45, [R1+0x2e4] ;  /* 0x0002e400012d7983 */ /* 0x002f280000300800 */
[----:B------:R1:W-:Y:S04]  /*6cf40*/  STS.U8 [R11+UR6+0x2740], R51 ;  /* 0x002740330b007988 */ /* 0x0003e80008000006 */
[----:B0-----:R-:W4:Y:S04]  /*6cf50*/  LDL.LU R46, [R1+0x2e0] ;  /* 0x0002e000012e7983 */ /* 0x001f280000300800 */
[----:B------:R0:W-:Y:S04]  /*6cf60*/  STS.U8 [R11+UR6+0x2800], R52 ;  /* 0x002800340b007988 */ /* 0x0001e80008000006 */
[----:B-1----:R-:W4:Y:S04]  /*6cf70*/  LDL.LU R51, [R1+0x29c] ;  /* 0x00029c0001337983 */ /* 0x002f280000300800 */
[----:B------:R1:W-:Y:S04]  /*6cf80*/  STS.U8 [R11+UR6+0x2820], R53 ;  /* 0x002820350b007988 */ /* 0x0003e80008000006 */
[----:B0-----:R-:W4:Y:S04]  /*6cf90*/  LDL.LU R52, [R1+0x298] ;  /* 0x0002980001347983 */ /* 0x001f280000300800 */
[----:B-1----:R-:W4:Y:S04]  /*6cfa0*/  LDL.LU R53, [R1+0x294] ;  /* 0x0002940001357983 */ /* 0x002f280000300800 */
[----:B---3--:R0:W-:Y:S04]  /*6cfb0*/  STS.U8 [R11+UR6+0x2840], R54 ;  /* 0x002840360b007988 */ /* 0x0081e80008000006 */
[----:B------:R1:W-:Y:S04]  /*6cfc0*/  STS.U8 [R11+UR6+0x2860], R59 ;  /* 0x0028603b0b007988 */ /* 0x0003e80008000006 */
[----:B0-----:R-:W3:Y:S04]  /*6cfd0*/  LDL.LU R54, [R1+0x290] ;  /* 0x0002900001367983 */ /* 0x001ee80000300800 */
[----:B-1----:R-:W3:Y:S04]  /*6cfe0*/  LDL.LU R59, [R1+0x24c] ;  /* 0x00024c00013b7983 */ /* 0x002ee80000300800 */
        /* <DEDUP_REMOVED lines=24> */
[----:B0-----:R-:W4:Y:S04]  /*6d170*/  LDL.LU R19, [R1+0x240] ;  /* 0x0002400001137983 */ /* 0x001f280000300800 */
[----:B------:R-:W-:Y:S04]  /*6d180*/  STS.U8 [R11+UR6+0x2e40], R45 ;  /* 0x002e402d0b007988 */ /* 0x000fe80008000006 */
[----:B-1----:R-:W4:Y:S04]  /*6d190*/  LDL.LU R20, [R1+0x20c] ;  /* 0x00020c0001147983 */ /* 0x002f280000300800 */
[----:B------:R-:W-:Y:S04]  /*6d1a0*/  STS.U8 [R11+UR6+0x2e60], R46 ;  /* 0x002e602e0b007988 */ /* 0x000fe80008000006 */
[----:B------:R-:W-:Y:S04]  /*6d1b0*/  STS.U8 [R11+UR6+0x2f20], R51 ;  /* 0x002f20330b007988 */ /* 0x000fe80008000006 */
[----:B------:R-:W-:Y:S04]  /*6d1c0*/  STS.U8 [R11+UR6+0x2f00], R52 ;  /* 0x002f00340b007988 */ /* 0x000fe80008000006 */
[----:B------:R-:W-:Y:S04]  /*6d1d0*/  STS.U8 [R11+UR6+0x2f60], R53 ;  /* 0x002f60350b007988 */ /* 0x000fe80008000006 */
[----:B---3--:R-:W-:Y:S04]  /*6d1e0*/  STS.U8 [R11+UR6+0x2f40], R54 ;  /* 0x002f40360b007988 */ /* 0x008fe80008000006 */
[----:B------:R-:W-:Y:S04]  /*6d1f0*/  STS.U8 [R11+UR6+0x3000], R59 ;  /* 0x0030003b0b007988 */ /* 0x000fe80008000006 */
[----:B--2---:R-:W-:Y:S04]  /*6d200*/  STS.U8 [R11+UR6+0x3020], R60 ;  /* 0x0030203c0b007988 */ /* 0x004fe80008000006 */
[----:B----4-:R0:W-:Y:S04]  /*6d210*/  STS.U8 [R11+UR6+0x3040], R61 ;  /* 0x0030403d0b007988 */ /* 0x0101e80008000006 */
        /* <DEDUP_REMOVED lines=22> */
[----:B------:R0:W-:Y:S04]  /*6d380*/  STS.U8 [R11+UR6+0x3120], R20 ;  /* 0x003120140b007988 */ /* 0x0001e80008000006 */
[----:B0-----:R-:W4:Y:S04]  /*6d390*/  LDL.LU R20, [R1+0x7c] ;  /* 0x00007c0001147983 */ /* 0x001f280000300800 */
        /* <DEDUP_REMOVED lines=50> */
[----:B0-----:R-:W3:Y:S04]  /*6d6c0*/  LDL.LU R5, [R1+0x10] ;  /* 0x0000100001057983 */ /* 0x001ee80000300800 */
[----:B------:R0:W-:Y:S04]  /*6d6d0*/  STS.U8 [R11+UR6+0x3660], R20 ;  /* 0x003660140b007988 */ /* 0x0001e80008000006 */
[----:B------:R1:W-:Y:S04]  /*6d6e0*/  STS.U8 [R11+UR6+0x3720], R19 ;  /* 0x003720130b007988 */ /* 0x0003e80008000006 */
[----:B------:R1:W-:Y:S04]  /*6d6f0*/  STS.U8 [R11+UR6+0x3700], R14 ;  /* 0x0037000e0b007988 */ /* 0x0003e80008000006 */
[----:B0-----:R-:W2:Y:S04]  /*6d700*/  LDL.LU R20, [R1+0x9604] ;  /* 0x0096040001147983 */ /* 0x001ea80000300800 */
[----:B-1----:R-:W2:Y:S04]  /*6d710*/  LDL.LU R19, [R1+0x9600] ;  /* 0x0096000001137983 */ /* 0x002ea80000300800 */
[----:B------:R0:W-:Y:S04]  /*6d720*/  STS.U8 [R11+UR6+0x3760], R13 ;  /* 0x0037600d0b007988 */ /* 0x0001e80008000006 */
[----:B------:R-:W2:Y:S04]  /*6d730*/  LDL.LU R14, [R1+0x95fc] ;  /* 0x0095fc00010e7983 */ /* 0x000ea80000300800 */
[----:B------:R1:W-:Y:S04]  /*6d740*/  STS.U8 [R11+UR6+0x3740], R12 ;  /* 0x0037400c0b007988 */ /* 0x0003e80008000006 */
[----:B0-----:R-:W2:Y:S04]  /*6d750*/  LDL.LU R13, [R1+0x95f8] ;  /* 0x0095f800010d7983 */ /* 0x001ea80000300800 */
[----:B-1----:R-:W2:Y:S04]  /*6d760*/  LDL.LU R12, [R1+0x95f4] ;  /* 0x0095f400010c7983 */ /* 0x002ea80000300800 */
[----:B---3--:R-:W-:Y:S04]  /*6d770*/  STS.U8 [R11+UR6+0x3800], R5 ;  /* 0x003800050b007988 */ /* 0x008fe80008000006 */
[----:B------:R0:W-:Y:S04]  /*6d780*/  STS.U8 [R11+UR6+0x3820], R0 ;  /* 0x003820000b007988 */ /* 0x0001e80008000006 */
[----:B------:R1:W-:Y:S04]  /*6d790*/  STS.U8 [R11+UR6+0x3840], R4 ;  /* 0x003840040b007988 */ /* 0x0003e80008000006 */
[----:B------:R3:W-:Y:S04]  /*6d7a0*/  STS.U8 [R11+UR6+0x3860], R6 ;  /* 0x003860060b007988 */ /* 0x0007e80008000006 */
[----:B0-----:R-:W4:Y:S04]  /*6d7b0*/  LDL.LU R0, [R1+0xdec] ;  /* 0x000dec0001007983 */ /* 0x001f280000300800 */
[----:B-1----:R-:W2:Y:S04]  /*6d7c0*/  LDL.LU R4, [R1+0xdb8] ;  /* 0x000db80001047983 */ /* 0x002ea80000300800 */
[----:B---3--:R-:W3:Y:S04]  /*6d7d0*/  LDL.LU R6, [R1+0xdf0] ;  /* 0x000df00001067983 */ /* 0x008ee80000300800 */
[----:B------:R0:W-:Y:S04]  /*6d7e0*/  STS.U8 [R11+UR6+0x3920], R58 ;  /* 0x0039203a0b007988 */ /* 0x0001e80008000006 */
[----:B------:R1:W-:Y:S04]  /*6d7f0*/  STS.U8 [R11+UR6+0x3900], R57 ;  /* 0x003900390b007988 */ /* 0x0003e80008000006 */
[----:B------:R1:W-:Y:S04]  /*6d800*/  STS.U8 [R11+UR6+0x3960], R56 ;  /* 0x003960380b007988 */ /* 0x0003e80008000006 */
[----:B0-----:R-:W4:Y:S04]  /*6d810*/  LDL.LU R58, [R1+0xdbc] ;  /* 0x000dbc00013a7983 */ /* 0x001f280000300800 */
[----:B-1----:R-:W2:Y:S04]  /*6d820*/  LDL.LU R57, [R1+0xde0] ;  /* 0x000de00001397983 */ /* 0x002ea80000300800 */
[----:B------:R-:W3:Y:S04]  /*6d830*/  LDL.LU R56, [R1+0xdc8] ;  /* 0x000dc80001387983 */ /* 0x000ee80000300800 */
[----:B------:R0:W-:Y:S04]  /*6d840*/  STS.U8 [R11+UR6+0x3940], R55 ;  /* 0x003940370b007988 */ /* 0x0001e80008000006 */
[----:B------:R1:W-:Y:S04]  /*6d850*/  STS.U8 [R11+UR6+0x3a00], R50 ;  /* 0x003a00320b007988 */ /* 0x0003e80008000006 */
[----:B0-----:R-:W4:Y:S04]  /*6d860*/  LDL.LU R55, [R1+0xddc] ;  /* 0x000ddc0001377983 */ /* 0x001f280000300800 */
[----:B-1----:R-:W2:Y:S01]  /*6d870*/  LDL.LU R50, [R1+0xdcc] ;  /* 0x000dcc0001327983 */ /* 0x002ea20000300800 */
[----:B------:R-:W0:Y:S03]  /*6d880*/  S2R R5, SR_TID.X ;  /* 0x0000000000057919 */ /* 0x000e260000002100 */
[----:B------:R1:W-:Y:S04]  /*6d890*/  STS.U8 [R11+UR6+0x3a20], R49 ;  /* 0x003a20310b007988 */ /* 0x0003e80008000006 */
[----:B-1----:R-:W3:Y:S01]  /*6d8a0*/  LDL.LU R11, [R1+0x95f0] ;  /* 0x0095f000010b7983 */ /* 0x002ee20000300800 */
[----:B0-----:R-:W-:-:S05]  /*6d8b0*/  LOP3.LUT R49, R5, 0x1f, RZ, 0xc0, !PT ;  /* 0x0000001f05317812 */ /* 0x001fca00078ec0ff */
        /* <DEDUP_REMOVED lines=35> */
[----:B------:R-:W3:Y:S01]  /*6daf0*/  LDL.LU R32, [R1+0xe4c] ;  /* 0x000e4c0001207983 */ /* 0x000ee20000300800 */
[----:B------:R-:W-:-:S03]  /*6db00*/  LOP3.LUT R5, R49, 0x10, RZ, 0x3c, !PT ;  /* 0x0000001031057812 */ /* 0x000fc600078e3cff */
        /* <DEDUP_REMOVED lines=11> */
[----:B---3--:R2:W-:Y:S04]  /*6dbc0*/  STS.U8 [R5+UR6+0xc0], R56 ;  /* 0x0000c03805007988 */ /* 0x0085e80008000006 */
[----:B0-----:R-:W3:Y:S04]  /*6dbd0*/  LDL.LU R50, [R1+0xe70] ;  /* 0x000e700001327983 */ /* 0x001ee80000300800 */
[----:B-1----:R-:W4:Y:S04]  /*6dbe0*/  LDL.LU R55, [R1+0xb5c] ;  /* 0x000b5c0001377983 */ /* 0x002f280000300800 */
[----:B------:R0:W-:Y:S04]  /*6dbf0*/  STS.U8 [R5+UR6+0xe0], R57 ;  /* 0x0000e03905007988 */ /* 0x0001e80008000006 */
[----:B--2---:R-:W2:Y:S04]  /*6dc00*/  LDL.LU R56, [R1+0xe7c] ;  /* 0x000e7c0001387983 */ /* 0x004ea80000300800 */
[----:B------:R1:W-:Y:S04]  /*6dc10*/  STS.U8 [R5+UR6+0x1a0], R58 ;  /* 0x0001a03a05007988 */ /* 0x0003e80008000006 */
[----:B0-----:R-:W2:Y:S04]  /*6dc20*/  LDL.LU R57, [R1+0xb58] ;  /* 0x000b580001397983 */ /* 0x001ea80000300800 */
[----:B------:R0:W-:Y:S04]  /*6dc30*/  STS.U8 [R5+UR6+0x180], R0 ;  /* 0x0001800005007988 */ /* 0x0001e80008000006 */
[----:B-1----:R-:W2:Y:S04]  /*6dc40*/  LDL.LU R58, [R1+0xec0] ;  /* 0x000ec000013a7983 */ /* 0x002ea80000300800 */
[----:B------:R1:W-:Y:S04]  /*6dc50*/  STS.U8 [R5+UR6+0x1e0], R4 ;  /* 0x0001e00405007988 */ /* 0x0003e80008000006 */
[----:B0-----:R-:W2:Y:S04]  /*6dc60*/  LDL.LU R0, [R1+0xb4c] ;  /* 0x000b4c0001007983 */ /* 0x001ea80000300800 */
[----:B------:R0:W-:Y:S04]  /*6dc70*/  STS.U8 [R5+UR6+0x1c0], R6 ;  /* 0x0001c00605007988 */ /* 0x0001e80008000006 */
[----:B-1----:R-:W2:Y:S04]  /*6dc80*/  LDL.LU R4, [R1+0xecc] ;  /* 0x000ecc0001047983 */ /* 0x002ea80000300800 */
[----:B0-----:R-:W2:Y:S04]  /*6dc90*/  LDL.LU R6, [R1+0xb48] ;  /* 0x000b480001067983 */ /* 0x001ea80000300800 */
        /* <DEDUP_REMOVED lines=45> */
[----:B---3--:R0:W-:Y:S04]  /*6df70*/  STS.U8 [R5+UR6+0x7c0], R50 ;  /* 0x0007c03205007988 */ /* 0x0081e80008000006 */
[----:B-1----:R-:W3:Y:S04]  /*6df80*/  LDL.LU R49, [R1+0xf2c] ;  /* 0x000f2c0001317983 */ /* 0x002ee80000300800 */
[----:B----4-:R1:W-:Y:S04]  /*6df90*/  STS.U8 [R5+UR6+0x880], R55 ;  /* 0x0008803705007988 */ /* 0x0103e80008000006 */
[----:B0-----:R-:W4:Y:S04]  /*6dfa0*/  LDL.LU R50, [R1+0xae8] ;  /* 0x000ae80001327983 */ /* 0x001f280000300800 */
[----:B--2---:R0:W-:Y:S04]  /*6dfb0*/  STS.U8 [R5+UR6+0x8a0], R56 ;  /* 0x0008a03805007988 */ /* 0x0041e80008000006 */
        /* <DEDUP_REMOVED lines=11> */
[----:B-1----:R-:W2:Y:S04]  /*6e070*/  LDL.LU R6, [R1+0xf4c] ;  /* 0x000f4c0001067983 */ /* 0x002ea80000300800 */
[----:B------:R0:W-:Y:S04]  /*6e080*/  STS.U8 [R5+UR6+0x9c0], R7 ;  /* 0x0009c00705007988 */ /* 0x0001e80008000006 */
        /* <DEDUP_REMOVED lines=102> */
[----:B---3--:R1:W-:Y:S04]  /*6e6f0*/  STS.U8 [R5+UR6+0x16e0], R48 ;  /* 0x0016e03005007988 */ /* 0x0083e80008000006 */
[----:B0-----:R-:W3:Y:S04]  /*6e700*/  LDL.LU R47, [R1+0x108c] ;  /* 0x00108c00012f7983 */ /* 0x001ee80000300800 */
[----:B----4-:R0:W-:Y:S04]  /*6e710*/  STS.U8 [R5+UR6+0x17a0], R49 ;  /* 0x0017a03105007988 */ /* 0x0101e80008000006 */
[----:B-1----:R-:W4:Y:S04]  /*6e720*/  LDL.LU R48, [R1+0x4c8] ;  /* 0x0004c80001307983 */ /* 0x002f280000300800 */
[----:B--2---:R1:W-:Y:S04]  /*6e730*/  STS.U8 [R5+UR6+0x1780], R50 ;  /* 0x0017803205007988 */ /* 0x0043e80008000006 */
        /* <DEDUP_REMOVED lines=159> */
[----:B----4-:R-:W-:Y:S04]  /*6f130*/  STS.U8 [R5+UR6+0x2de0], R42 ;  /* 0x002de02a05007988 */ /* 0x010fe80008000006 */
        /* <DEDUP_REMOVED lines=43> */
[----:B---3--:R1:W-:Y:S04]  /*6f3f0*/  STS.U8 [R5+UR6+0x30e0], R4 ;  /* 0x0030e00405007988 */ /* 0x0083e80008000006 */
        /* <DEDUP_REMOVED lines=22> */
[----:B------:R-:W-:Y:S04]  /*6f560*/  STS.U8 [R5+UR6+0x36c0], R49 ;  /* 0x0036c03105007988 */ /* 0x000fe80008000006 */
[----:B------:R-:W-:Y:S04]  /*6f570*/  STS.U8 [R5+UR6+0x36e0], R50 ;  /* 0x0036e03205007988 */ /* 0x000fe80008000006 */
[----:B------:R-:W-:Y:S04]  /*6f580*/  STS.U8 [R5+UR6+0x37a0], R55 ;  /* 0x0037a03705007988 */ /* 0x000fe80008000006 */
[----:B------:R-:W-:Y:S04]  /*6f590*/  STS.U8 [R5+UR6+0x3780], R56 ;  /* 0x0037803805007988 */ /* 0x000fe80008000006 */
[----:B0-----:R-:W3:Y:S04]  /*6f5a0*/  LDL.LU R6, [R1+0x95ec] ;  /* 0x0095ec0001067983 */ /* 0x001ee80000300800 */
[----:B------:R-:W-:Y:S04]  /*6f5b0*/  STS.U8 [R5+UR6+0x37e0], R57 ;  /* 0x0037e03905007988 */ /* 0x000fe80008000006 */
[----:B-1----:R-:W4:Y:S04]  /*6f5c0*/  LDL.LU R4, [R1+0x95e8] ;  /* 0x0095e80001047983 */ /* 0x002f280000300800 */
[----:B------:R-:W-:Y:S04]  /*6f5d0*/  STS.U8 [R5+UR6+0x37c0], R58 ;  /* 0x0037c03a05007988 */ /* 0x000fe80008000006 */
[----:B------:R0:W-:Y:S04]  /*6f5e0*/  STS.U8 [R5+UR6+0x3880], R0 ;  /* 0x0038800005007988 */ /* 0x0001e80008000006 */
[----:B--2---:R-:W2:Y:S04]  /*6f5f0*/  LDL.LU R48, [R1+0xa4] ;  /* 0x0000a40001307983 */ /* 0x004ea80000300800 */
[----:B0-----:R-:W2:Y:S04]  /*6f600*/  LDL.LU R0, [R1+0xa0] ;  /* 0x0000a00001007983 */ /* 0x001ea80000300800 */
[----:B------:R-:W2:Y:S04]  /*6f610*/  LDL.LU R49, [R1+0x11c4] ;  /* 0x0011c40001317983 */ /* 0x000ea80000300800 */
[----:B------:R-:W2:Y:S04]  /*6f620*/  LDL.LU R50, [R1+0x11c0] ;  /* 0x0011c00001327983 */ /* 0x000ea80000300800 */
[----:B------:R-:W2:Y:S04]  /*6f630*/  LDL.LU R55, [R1+0x11cc] ;  /* 0x0011cc0001377983 */ /* 0x000ea80000300800 */
[----:B------:R-:W2:Y:S04]  /*6f640*/  LDL.LU R56, [R1+0x11c8] ;  /* 0x0011c80001387983 */ /* 0x000ea80000300800 */
[----:B------:R-:W2:Y:S04]  /*6f650*/  LDL.LU R57, [R1+0x11d4] ;  /* 0x0011d40001397983 */ /* 0x000ea80000300800 */
[----:B------:R-:W2:Y:S04]  /*6f660*/  LDL.LU R58, [R1+0x11d0] ;  /* 0x0011d000013a7983 */ /* 0x000ea80000300800 */
[----:B------:R-:W2:Y:S04]  /*6f670*/  LDL R7, [R1+0x1074] ;  /* 0x0010740001077983 */ /* 0x000ea80000100800 */
        /* <DEDUP_REMOVED lines=30> */
[----:B------:R-:W-:Y:S01]  /*6f860*/  STS.U8 [R5+UR6+0x3fc0], R0 ;  /* 0x003fc00005007988 */ /* 0x000fe20008000006 */
[----:B------:R-:W-:Y:S06]  /*6f870*/  BAR.SYNC.DEFER_BLOCKING 0x0 ;  /* 0x0000000000007b1d */ /* 0x000fec0000010000 */
[----:B------:R-:W0:Y:S04]  /*6f880*/  LDSM.16.M88.4 R8, [R7+UR6] ;  /* 0x000000060708783b */ /* 0x000e280008000200 */
[----:B------:R-:W1:Y:S04]  /*6f890*/  LDSM.16.M88.4 R16, [R7+UR6+0x200] ;  /* 0x000200060710783b */ /* 0x000e680008000200 */
[----:B------:R-:W-:Y:S04]  /*6f8a0*/  LDSM.16.M88.4 R20, [R7+UR6+0xc00] ;  /* 0x000c00060714783b */ /* 0x000fe80008000200 */
[----:B------:R-:W-:Y:S04]  /*6f8b0*/  LDSM.16.M88.4 R32, [R7+UR6+0xe00] ;  /* 0x000e00060720783b */ /* 0x000fe80008000200 */
[----:B------:R-:W-:Y:S04]  /*6f8c0*/  LDSM.16.M88.4 R40, [R7+UR6+0x1000] ;  /* 0x001000060728783b */ /* 0x000fe80008000200 */
[----:B0-----:R-:W-:Y:S04]  /*6f8d0*/  STL.64 [R1+0x2c50], R8 ;  /* 0x002c500801007387 */ /* 0x001fe80000100a00 */
[----:B------:R0:W-:Y:S01]  /*6f8e0*/  STL.64 [R1+0x2c58], R10 ;  /* 0x002c580a01007387 */ /* 0x0001e20000100a00 */
[----:B-1----:R-:W-:-:S03]  /*6f8f0*/  IMAD.MOV.U32 R0, RZ, RZ, R17 ;  /* 0x000000ffff007224 */ /* 0x002fc600078e0011 */
[----:B------:R-:W-:Y:S04]  /*6f900*/  STL.64 [R1+0x2c60], R16 ;  /* 0x002c601001007387 */ /* 0x000fe80000100a00 */
[----:B------:R-:W-:Y:S01]  /*6f910*/  STL.64 [R1+0x2c68], R18 ;  /* 0x002c681201007387 */ /* 0x000fe20000100a00 */
[----:B0-----:R-:W-:-:S03]  /*6f920*/  IMAD.MOV.U32 R10, RZ, RZ, R16 ;  /* 0x000000ffff0a7224 */ /* 0x001fc600078e0010 */
[----:B------:R-:W0:Y:S04]  /*6f930*/  LDSM.16.M88.4 R16, [R7+UR6+0x400] ;  /* 0x000400060710783b */ /* 0x000e280008000200 */
[----:B0-----:R-:W-:Y:S01]  /*6f940*/  STL.64 [R1+0x2c70], R16 ;  /* 0x002c701001007387 */ /* 0x001fe20000100a00 */
[----:B------:R-:W-:Y:S02]  /*6f950*/  IMAD.MOV.U32 R6, RZ, RZ, R16 ;  /* 0x000000ffff067224 */ /* 0x000fe400078e0010 */
[----:B------:R-:W-:Y:S01]  /*6f960*/  IMAD.MOV.U32 R5, RZ, RZ, R17 ;  /* 0x000000ffff057224 */ /* 0x000fe200078e0011 */
[----:B------:R-:W-:Y:S04]  /*6f970*/  STL.64 [R1+0x2c78], R18 ;  /* 0x002c781201007387 */ /* 0x000fe80000100a00 */
[----:B------:R-:W0:Y:S01]  /*6f980*/  LDSM.16.M88.4 R16, [R7+UR6+0x600] ;  /* 0x000600060710783b */ /* 0x000e220008000200 */
[----:B------:R-:W-:-:S03]  /*6f990*/  IMAD.MOV.U32 R11, RZ, RZ, R9 ;  /* 0x000000ffff0b7224 */ /* 0x000fc600078e0009 */
        /* <DEDUP_REMOVED lines=10> */
[----:B------:R-:W0:Y:S04]  /*6fa40*/  LDSM.16.M88.4 R16, [R7+UR6+0xa00] ;  /* 0x000a00060710783b */ /* 0x000e280008000200 */
[----:B0-----:R-:W-:Y:S04]  /*6fa50*/  STL.64 [R1+0x2ca0], R16 ;  /* 0x002ca01001007387 */ /* 0x001fe80000100a00 */
[----:B------:R0:W-:Y:S04]  /*6fa60*/  STL.64 [R1+0x2ca8], R18 ;  /* 0x002ca81201007387 */ /* 0x0001e80000100a00 */
[----:B------:R1:W-:Y:S04]  /*6fa70*/  STL.64 [R1+0x2cb0], R20 ;  /* 0x002cb01401007387 */ /* 0x0003e80000100a00 */
[----:B------:R2:W-:Y:S01]  /*6fa80*/  STL.64 [R1+0x2cb8], R22 ;  /* 0x002cb81601007387 */ /* 0x0005e20000100a00 */
[----:B0-----:R-:W-:-:S02]  /*6fa90*/  IMAD.MOV.U32 R19, RZ, RZ, R20 ;  /* 0x000000ffff137224 */ /* 0x001fc400078e0014 */
[----:B------:R-:W-:Y:S02]  /*6faa0*/  IMAD.MOV.U32 R18, RZ, RZ, R21 ;  /* 0x000000ffff127224 */ /* 0x000fe400078e0015 */
[----:B-1----:R-:W3:Y:S04]  /*6fab0*/  LDL.LU.64 R20, [R1+0x40] ;  /* 0x0000400001147983 */ /* 0x002ee80000300a00 */
[----:B--2---:R-:W3:Y:S01]  /*6fac0*/  LDL.LU.64 R22, [R1+0x48] ;  /* 0x0000480001167983 */ /* 0x004ee20000300a00 */
[----:B------:R-:W-:Y:S02]  /*6fad0*/  IMAD.MOV.U32 R37, RZ, RZ, R16 ;  /* 0x000000ffff257224 */ /* 0x000fe400078e0010 */
[----:B------:R-:W-:Y:S01]  /*6fae0*/  IMAD.MOV.U32 R36, RZ, RZ, R17 ;  /* 0x000000ffff247224 */ /* 0x000fe200078e0011 */
[----:B------:R0:W-:Y:S01]  /*6faf0*/  STL.64 [R1+0x2cc0], R32 ;  /* 0x002cc02001007387 */ /* 0x0001e20000100a00 */
[----:B------:R-:W-:-:S02]  /*6fb00*/  IMAD.MOV.U32 R17, RZ, RZ, R32 ;  /* 0x000000ffff117224 */ /* 0x000fc400078e0020 */
[----:B------:R-:W-:Y:S01]  /*6fb10*/  IMAD.MOV.U32 R16, RZ, RZ, R33 ;  /* 0x000000ffff107224 */ /* 0x000fe200078e0021 */
[----:B------:R1:W-:Y:S04]  /*6fb20*/  STL.64 [R1+0x2cc8], R34 ;  /* 0x002cc82201007387 */ /* 0x0003e80000100a00 */
[----:B0-----:R-:W2:Y:S04]  /*6fb30*/  LDL.LU.64 R32, [R1+0x50] ;  /* 0x0000500001207983 */ /* 0x001ea80000300a00 */
[----:B-1----:R-:W2:Y:S01]  /*6fb40*/  LDL.LU.64 R34, [R1+0x58] ;  /* 0x0000580001227983 */ /* 0x002ea20000300a00 */
[----:B------:R-:W-:-:S02]  /*6fb50*/  IMAD.MOV.U32 R15, RZ, RZ, R40 ;  /* 0x000000ffff0f7224 */ /* 0x000fc400078e0028 */
[----:B------:R-:W-:Y:S01]  /*6fb60*/  IMAD.MOV.U32 R14, RZ, RZ, R41 ;  /* 0x000000ffff0e7224 */ /* 0x000fe200078e0029 */
[----:B------:R-:W-:Y:S04]  /*6fb70*/  STL.64 [R1+0x2cd0], R40 ;  /* 0x002cd02801007387 */ /* 0x000fe80000100a00 */
[----:B------:R-:W-:Y:S04]  /*6fb80*/  STL.64 [R1+0x2cd8], R42 ;  /* 0x002cd82a01007387 */ /* 0x000fe80000100a00 */
[----:B------:R-:W0:Y:S01]  /*6fb90*/  LDSM.16.M88.4 R40, [R7+UR6+0x1200] ;  /* 0x001200060728783b */ /* 0x000e220008000200 */
[----:B------:R-:W-:-:S02]  /*6fba0*/  IMAD R28, R2, 0x100, R3 ;  /* 0x00000100021c7824 */ /* 0x000fc400078e0203 */
[----:B------:R-:W-:Y:S02]  /*6fbb0*/  IMAD R29, R50, 0x100, R49 ;  /* 0x00000100321d7824 */ /* 0x000fe400078e0231 */
[----:B------:R-:W-:Y:S02]  /*6fbc0*/  IMAD R30, R56, 0x100, R55 ;  /* 0x00000100381e7824 */ /* 0x000fe400078e0237 */
[----:B------:R-:W-:Y:S01]  /*6fbd0*/  IMAD R31, R58, 0x100, R57 ;  /* 0x000001003a1f7824 */ /* 0x000fe200078e0239 */
[----:B------:R-:W-:Y:S02]  /*6fbe0*/  F2FP.F16.E4M3.UNPACK_B R28, R28 ;  /* 0x0000001cff1c723e */ /* 0x000fe400020006ff */
[----:B------:R-:W-:Y:S02]  /*6fbf0*/  F2FP.F16.E4M3.UNPACK_B R29, R29 ;  /* 0x0000001dff1d723e */ /* 0x000fe400020006ff */
[----:B------:R-:W-:Y:S02]  /*6fc00*/  F2FP.F16.E4M3.UNPACK_B R30, R30 ;  /* 0x0000001eff1e723e */ /* 0x000fe400020006ff */
[----:B------:R-:W-:-:S02]  /*6fc10*/  F2FP.F16.E4M3.UNPACK_B R31, R31 ;  /* 0x0000001fff1f723e */ /* 0x000fc400020006ff */
[----:B------:R-:W-:Y:S02]  /*6fc20*/  F2FP.F16.E4M3.UNPACK_B R2, R12 ;  /* 0x0000000cff02723e */ /* 0x000fe400020006ff */
[----:B------:R-:W-:Y:S02]  /*6fc30*/  F2FP.F16.E4M3.UNPACK_B R3, R11 ;  /* 0x0000000bff03723e */ /* 0x000fe400020006ff */
[----:B------:R-:W-:Y:S02]  /*6fc40*/  F2FP.F16.E4M3.UNPACK_B R26, R10 ;  /* 0x0000000aff1a723e */ /* 0x000fe400020006ff */
[----:B------:R-:W-:Y:S01]  /*6fc50*/  F2FP.F16.E4M3.UNPACK_B R27, R0 ;  /* 0x00000000ff1b723e */ /* 0x000fe200020006ff */
[----:B0-----:R-:W-:Y:S04]  /*6fc60*/  STL.64 [R1+0x2ce0], R40 ;  /* 0x002ce02801007387 */ /* 0x001fe80000100a00 */
[----:B------:R-:W-:Y:S04]  /*6fc70*/  STL.64 [R1+0x2ce8], R42 ;  /* 0x002ce82a01007387 */ /* 0x000fe80000100a00 */
[----:B------:R-:W-:Y:S01]  /*6fc80*/  STL.64 [R1+0x20], R2 ;  /* 0x0000200201007387 */ /* 0x000fe20000100a00 */
[----:B------:R-:W-:-:S02]  /*6fc90*/  IMAD.MOV.U32 R13, RZ, RZ, R40 ;  /* 0x000000ffff0d7224 */ /* 0x000fc400078e0028 */
[----:B------:R-:W-:Y:S02]  /*6fca0*/  IMAD.MOV.U32 R12, RZ, RZ, R41 ;  /* 0x000000ffff0c7224 */ /* 0x000fe400078e0029 */
[----:B------:R-:W0:Y:S02]  /*6fcb0*/  LDSM.16.M88.4 R40, [R7+UR6+0x1400] ;  /* 0x001400060728783b */ /* 0x000e240008000200 */
[----:B0-----:R-:W-:Y:S02]  /*6fcc0*/  IMAD.MOV.U32 R11, RZ, RZ, R40 ;  /* 0x000000ffff0b7224 */ /* 0x001fe400078e0028 */
[----:B------:R-:W-:Y:S01]  /*6fcd0*/  IMAD.MOV.U32 R10, RZ, RZ, R41 ;  /* 0x000000ffff0a7224 */ /* 0x000fe200078e0029 */
[----:B---3--:R-:W-:-:S15]  /*6fce0*/  HMMA.16816.F32 R20, R28, R2, R20 ;  /* 0x000000021c14723c */ /* 0x008fde0000001814 */
[----:B------:R-:W-:-:S08]  /*6fcf0*/  NOP ;  /* 0x0000000000007918 */ /* 0x000fd00000000000 */
[----:B------:R0:W-:Y:S01]  /*6fd00*/  STL.64 [R1+0x27f0], R20 ;  /* 0x0027f01401007387 */ /* 0x0001e20000100a00 */
[----:B------:R-:W-:-:S03]  /*6fd10*/  IMAD.MOV.U32 R0, RZ, RZ, R23 ;  /* 0x000000ffff007224 */ /* 0x000fc600078e0017 */
[----:B------:R1:W-:Y:S04]  /*6fd20*/  STL [R1+0x27f8], R22 ;  /* 0x0027f81601007387 */ /* 0x0003e80000100800 */
[----:B------:R-:W-:Y:S04]  /*6fd30*/  STL [R1+0x18], R26 ;  /* 0x0000181a01007387 */ /* 0x000fe80000100800 */
[----:B0-----:R-:W3:Y:S04]  /*6fd40*/  LDL.LU.64 R20, [R1+0x60] ;  /* 0x0000600001147983 */ /* 0x001ee80000300a00 */
[----:B------:R-:W-:Y:S04]  /*6fd50*/  STL [R1+0x1c], R27 ;  /* 0x00001c1b01007387 */ /* 0x000fe80000100800 */
[----:B-1----:R-:W3:Y:S01]  /*6fd60*/  LDL.LU.64 R22, [R1+0x68] ;  /* 0x0000680001167983 */ /* 0x002ee20000300a00 */
[----:B--2---:R-:W-:Y:S01]  /*6fd70*/  HMMA.16816.F32 R32, R28, R26, R32 ;  /* 0x0000001a1c20723c */ /* 0x004fe20000001820 */
[----:B------:R-:W-:-:S02]  /*6fd80*/  F2FP.F16.E4M3.UNPACK_B R2, R6 ;  /* 0x00000006ff02723e */ /* 0x000fc400020006ff */
[----:B------:R-:W-:Y:S04]  /*6fd90*/  STL [R1+0x8c68], R0 ;  /* 0x008c680001007387 */ /* 0x000fe80000100800 */
[----:B------:R0:W-:Y:S04]  /*6fda0*/  STL.64 [R1+0x2cf0], R40 ;  /* 0x002cf02801007387 */ /* 0x0001e80000100a00 */
[----:B------:R1:W-:Y:S04]  /*6fdb0*/  STL.64 [R1+0x2cf8], R42 ;  /* 0x002cf82a01007387 */ /* 0x0003e80000100a00 */
[----:B0-----:R-:W2:Y:S04]  /*6fdc0*/  LDL.LU.64 R40, [R1+0x80] ;  /* 0x0000800001287983 */ /* 0x001ea80000300a00 */
[----:B------:R-:W-:Y:S04]  /*6fdd0*/  STL [R1+0x10], R2 ;  /* 0x0000100201007387 */ /* 0x000fe80000100800 */
[----:B------:R-:W-:Y:S04]  /*6fde0*/  STL.64 [R1+0x2810], R32 ;  /* 0x0028102001007387 */ /* 0x000fe80000100a00 */
[----:B------:R-:W-:Y:S04]  /*6fdf0*/  STL.64 [R1+0x2818], R34 ;  /* 0x0028182201007387 */ /* 0x000fe80000100a00 */
[----:B-1----:R-:W2:Y:S04]  /*6fe00*/  LDL.LU.64 R42, [R1+0x88] ;  /* 0x00008800012a7983 */ /* 0x002ea80000300a00 */
[----:B------:R-:W0:Y:S01]  /*6fe10*/  LDSM.16.M88.4 R32, [R7+UR6+0x1600] ;  /* 0x001600060720783b */ /* 0x000e220008000200 */
[----:B------:R-:W-:-:S05]  /*6fe20*/  F2FP.F16.E4M3.UNPACK_B R3, R5 ;  /* 0x00000005ff03723e */ /* 0x000fca00020006ff */
[----:B------:R-:W-:Y:S01]  /*6fe30*/  STL [R1+0x14], R3 ;  /* 0x0000140301007387 */ /* 0x000fe20000100800 */
[----:B------:R-:W-:-:S03]  /*6fe40*/  F2FP.F16.E4M3.UNPACK_B R24, R24 ;  /* 0x00000018ff18723e */ /* 0x000fc600020006ff */
[----:B0-----:R-:W-:Y:S01]  /*6fe50*/  STL.64 [R1+0x2d00], R32 ;  /* 0x002d002001007387 */ /* 0x001fe20000100a00 */
[----:B------:R-:W-:Y:S02]  /*6fe60*/  IMAD.MOV.U32 R6, RZ, RZ, R32 ;  /* 0x000000ffff067224 */ /* 0x000fe400078e0020 */
[----:B------:R-:W-:Y:S01]  /*6fe70*/  IMAD.MOV.U32 R5, RZ, RZ, R33 ;  /* 0x000000ffff057224 */ /* 0x000fe200078e0021 */
[----:B------:R3:W-:Y:S01]  /*6fe80*/  STL.64 [R1+0x2d08], R34 ;  /* 0x002d082201007387 */ /* 0x0007e20000100a00 */
[----:B------:R-:W-:Y:S02]  /*6fe90*/  F2FP.F16.E4M3.UNPACK_B R25, R9 ;  /* 0x00000009ff19723e */ /* 0x000fe400020006ff */
[----:B------:R-:W-:Y:S02]  /*6fea0*/  F2FP.F16.E4M3.UNPACK_B R8, R8 ;  /* 0x00000008ff08723e */ /* 0x000fe400020006ff */
[----:B------:R-:W-:Y:S01]  /*6feb0*/  F2FP.F16.E4M3.UNPACK_B R9, R4 ;  /* 0x00000004ff09723e */ /* 0x000fe200020006ff */
[----:B---3--:R-:W-:Y:S01]  /*6fec0*/  HMMA.16816.F32 R32, R28, R2, R20 ;  /* 0x000000021c20723c */ /* 0x008fe20000001814 */
[----:B------:R-:W3:Y:S04]  /*6fed0*/  LDL.LU.64 R20, [R1+0x90] ;  /* 0x0000900001147983 */ /* 0x000ee80000300a00 */
[----:B------:R-:W-:-:S15]  /*6fee0*/  STL [R1+0x8], R24 ;  /* 0x0000081801007387 */ /* 0x000fde0000100800 */
[----:B------:R-:W-:-:S03]  /*6fef0*/  NOP ;  /* 0x0000000000007918 */ /* 0x000fc60000000000 */
[----:B------:R-:W-:Y:S04]  /*6ff00*/  STL.64 [R1+0x2820], R32 ;  /* 0x0028202001007387 */ /* 0x000fe80000100a00 */
[----:B------:R-:W-:Y:S04]  /*6ff10*/  STL.64 [R1+0x2828], R34 ;  /* 0x0028282201007387 */ /* 0x000fe80000100a00 */
[----:B------:R-:W3:Y:S04]  /*6ff20*/  LDL.LU.64 R22, [R1+0x98] ;  /* 0x0000980001167983 */ /* 0x000ee80000300a00 */
[----:B------:R-:W0:Y:S01]  /*6ff30*/  LDSM.16.M88.4 R32, [R7+UR6+0x1800] ;  /* 0x001800060720783b */ /* 0x000e220008000200 */
[----:B--2---:R-:W-:Y:S06]  /*6ff40*/  HMMA.16816.F32 R40, R28, R24, R40 ;  /* 0x000000181c28723c */ /* 0x004fec0000001828 */
[----:B------:R-:W-:Y:S04]  /*6ff50*/  STL [R1+0xc], R25 ;  /* 0x00000c1901007387 */ /* 0x000fe80000100800 */
[----:B------:R-:W1:Y:S04]  /*6ff60*/  LDSM.16.M88.4 R24, [R7+UR6+0x1a00] ;  /* 0x001a00060718783b */ /* 0x000e680008000200 */
[----:B0-----:R0:W-:Y:S01]  /*6ff70*/  STL.64 [R1+0x2d10], R32 ;  /* 0x002d102001007387 */ /* 0x0011e20000100a00 */
[----:B------:R-:W-:-:S02]  /*6ff80*/  IMAD.MOV.U32 R3, RZ, RZ, R32 ;  /* 0x000000ffff037224 */ /* 0x000fc400078e0020 */
[----:B------:R-:W-:Y:S01]  /*6ff90*/  IMAD.MOV.U32 R2, RZ, RZ, R33 ;  /* 0x000000ffff027224 */ /* 0x000fe200078e0021 */
[----:B------:R2:W-:Y:S04]  /*6ffa0*/  STL.64 [R1+0x2d18], R34 ;  /* 0x002d182201007387 */ /* 0x0005e80000100a00 */
[----:B0-----:R-:W4:Y:S04]  /*6ffb0*/  LDL.LU.64 R32, [R1+0xb0] ;  /* 0x0000b00001207983 */ /* 0x001f280000300a00 */
[----:B--2---:R-:W4:Y:S04]  /*6ffc0*/  LDL.LU.64 R34, [R1+0xb8] ;  /* 0x0000b80001227983 */ /* 0x004f280000300a00 */
[----:B------:R-:W-:Y:S04]  /*6ffd0*/  STL [R1], R8 ;  /* 0x0000000801007387 */ /* 0x000fe80000100800 */
[----:B------:R-:W-:Y:S01]  /*6ffe0*/  STL [R1+0x4], R9 ;  /* 0x0000040901007387 */ /* 0x000fe20000100800 */
[----:B-1----:R-:W-:-:S03]  /*6fff0*/  IMAD.MOV.U32 R4, RZ, RZ, R24 ;  /* 0x000000ffff047224 */ /* 0x002fc600078e0018 */
[----:B------:R-:W-:Y:S01]  /*70000*/  STL.64 [R1+0x2850], R40 ;  /* 0x0028502801007387 */ /* 0x000fe20000100a00 */
[----:B------:R-:W-:-:S03]  /*70010*/  IMAD.MOV.U32 R0, RZ, RZ, R25 ;  /* 0x000000ffff007224 */ /* 0x000fc600078e0019 */
[----:B------:R-:W-:Y:S04]  /*70020*/  STL.64 [R1+0x2858], R42 ;  /* 0x0028582a01007387 */ /* 0x000fe80000100a00 */
[----:B------:R0:W-:Y:S04]  /*70030*/  STL.64 [R1+0x2d20], R24 ;  /* 0x002d201801007387 */ /* 0x0001e80000100a00 */
[----:B------:R1:W-:Y:S04]  /*70040*/  STL.64 [R1+0x2d28], R26 ;  /* 0x002d281a01007387 */ /* 0x0003e80000100a00 */
[----:B0-----:R-:W2:Y:S04]  /*70050*/  LDL.LU.64 R24, [R1+0xd0] ;  /* 0x0000d00001187983 */ /* 0x001ea80000300a00 */
[----:B-1----:R-:W2:Y:S01]  /*70060*/  LDL.LU.64 R26, [R1+0xd8] ;  /* 0x0000d800011a7983 */ /* 0x002ea20000300a00 */
[----:B------:R-:W-:-:S02]  /*70070*/  F2FP.F16.E4M3.UNPACK_B R60, R37 ;  /* 0x00000025ff3c723e */ /* 0x000fc400020006ff */
[----:B------:R-:W-:Y:S02]  /*70080*/  F2FP.F16.E4M3.UNPACK_B R61, R36 ;  /* 0x00000024ff3d723e */ /* 0x000fe400020006ff */
[----:B------:R-:W-:Y:S02]  /*70090*/  F2FP.F16.E4M3.UNPACK_B R58, R19 ;  /* 0x00000013ff3a723e */ /* 0x000fe400020006ff */
[----:B------:R-:W-:Y:S01]  /*700a0*/  F2FP.F16.E4M3.UNPACK_B R59, R18 ;  /* 0x00000012ff3b723e */ /* 0x000fe200020006ff */
[----:B---3--:R-:W-:Y:S01]  /*700b0*/  HMMA.16816.F32 R36, R28, R8, R20 ;  /* 0x000000081c24723c */ /* 0x008fe20000001814 */
[----:B------:R-:W0:-:S15]  /*700c0*/  LDSM.16.M88.4 R20, [R7+UR6+0x1c00] ;  /* 0x001c00060714783b */ /* 0x000e1e0008000200 */
[----:B------:R-:W-:-:S07]  /*700d0*/  NOP ;  /* 0x0000000000007918 */ /* 0x000fce0000000000 */
[----:B------:R-:W-:Y:S04]  /*700e0*/  STL.64 [R1+0x2860], R36 ;  /* 0x0028602401007387 */ /* 0x000fe80000100a00 */
[----:B------:R-:W-:Y:S04]  /*700f0*/  STL.64 [R1+0x2868], R38 ;  /* 0x0028682601007387 */ /* 0x000fe80000100a00 */
[----:B0-----:R0:W-:Y:S01]  /*70100*/  STL.64 [R1+0x2d30], R20 ;  /* 0x002d301401007387 */ /* 0x0011e20000100a00 */
[----:B------:R-:W-:Y:S02]  /*70110*/  IMAD.MOV.U32 R9, RZ, RZ, R20 ;  /* 0x000000ffff097224 */ /* 0x000fe400078e0014 */
[----:B------:R-:W-:Y:S01]  /*70120*/  IMAD.MOV.U32 R8, RZ, RZ, R21 ;  /* 0x000000ffff087224 */ /* 0x000fe200078e0015 */
[----:B------:R1:W-:Y:S04]  /*70130*/  STL.64 [R1+0x2d38], R22 ;  /* 0x002d381601007387 */ /* 0x0003e80000100a00 */
[----:B0-----:R-:W3:Y:S04]  /*70140*/  LDL.LU.64 R20, [R1+0xe0] ;  /* 0x0000e00001147983 */ /* 0x001ee80000300a00 */
[----:B-1----:R-:W3:Y:S01]  /*70150*/  LDL.LU.64 R22, [R1+0xe8] ;  /* 0x0000e80001167983 */ /* 0x002ee20000300a00 */
[----:B----4-:R-:W-:Y:S03]  /*70160*/  HMMA.16816.F32 R36, R28, R60, R32 ;  /* 0x0000003c1c24723c */ /* 0x010fe60000001820 */
[----:B------:R-:W0:Y:S04]  /*70170*/  LDSM.16.M88.4 R32, [R7+UR6+0x1e00] ;  /* 0x001e00060720783b */ /* 0x000e280008000200 */
[----:B------:R-:W-:-:S15]  /*70180*/  STL.64 [R1+0x9568], R60 ;  /* 0x0095683c01007387 */ /* 0x000fde0000100a00 */
[----:B------:R-:W-:-:S01]  /*70190*/  NOP ;  /* 0x0000000000007918 */ /* 0x000fc20000000000 */
[----:B------:R-:W-:Y:S04]  /*701a0*/  STL.64 [R1+0x2890], R36 ;  /* 0x0028902401007387 */ /* 0x000fe80000100a00 */
[----:B------:R-:W-:Y:S04]  /*701b0*/  STL.64 [R1+0x2898], R38 ;  /* 0x0028982601007387 */ /* 0x000fe80000100a00 */
[----:B0-----:R-:W-:Y:S01]  /*701c0*/  STL.64 [R1+0x2d40], R32 ;  /* 0x002d402001007387 */ /* 0x001fe20000100a00 */
[----:B------:R-:W-:Y:S02]  /*701d0*/  IMAD.MOV.U32 R19, RZ, RZ, R32 ;  /* 0x000000ffff137224 */ /* 0x000fe400078e0020 */
[----:B------:R-:W-:Y:S01]  /*701e0*/  IMAD.MOV.U32 R18, RZ, RZ, R33 ;  /* 0x000000ffff127224 */ /* 0x000fe200078e0021 */
[----:B------:R2:W-:Y:S02]  /*701f0*/  STL.64 [R1+0x2d48], R34 ;  /* 0x002d482201007387 */ /* 0x0005e40000100a00 */
[----:B--2---:R-:W-:Y:S02]  /*70200*/  HMMA.16816.F32 R32, R28, R58, R24 ;  /* 0x0000003a1c20723c */ /* 0x004fe40000001818 */
[----:B------:R-:W2:Y:S04]  /*70210*/  LDL.LU.64 R24, [R1+0xf0] ;  /* 0x0000f00001187983 */ /* 0x000ea80000300a00 */
[----:B------:R-:W2:-:S15]  /*70220*/  LDL.LU.64 R26, [R1+0xf8] ;  /* 0x0000f800011a7983 */ /* 0x000e9e0000300a00 */
[----:B------:R-:W-:-:S02]  /*70230*/  NOP ;  /* 0x0000000000007918 */ /* 0x000fc40000000000 */
[----:B------:R-:W-:Y:S04]  /*70240*/  STL.64 [R1+0x28b0], R32 ;  /* 0x0028b02001007387 */ /* 0x000fe80000100a00 */
[----:B------:R-:W-:Y:S04]  /*70250*/  STL.64 [R1+0x28b8], R34 ;  /* 0x0028b82201007387 */ /* 0x000fe80000100a00 */
[----:B------:R-:W0:Y:S01]  /*70260*/  LDSM.16.M88.4 R32, [R7+UR6+0x2000] ;  /* 0x002000060720783b */ /* 0x000e220008000200 */
[----:B------:R-:W-:Y:S02]  /*70270*/  F2FP.F16.E4M3.UNPACK_B R56, R17 ;  /* 0x00000011ff38723e */ /* 0x000fe400020006ff */
[----:B------:R-:W-:Y:S01]  /*70280*/  F2FP.F16.E4M3.UNPACK_B R57, R16 ;  /* 0x00000010ff39723e */ /* 0x000fe200020006ff */
[----:B0-----:R-:W-:Y:S01]  /*70290*/  STL.64 [R1+0x2d50], R32 ;  /* 0x002d502001007387 */ /* 0x001fe20000100a00 */
[----:B------:R-:W-:-:S02]  /*702a0*/  IMAD.MOV.U32 R17, RZ, RZ, R32 ;  /* 0x000000ffff117224 */ /* 0x000fc400078e0020 */
[----:B------:R-:W-:Y:S01]  /*702b0*/  IMAD.MOV.U32 R16, RZ, RZ, R33 ;  /* 0x000000ffff107224 */ /* 0x000fe200078e0021 */
[----:B------:R3:W-:Y:S01]  /*702c0*/  STL.64 [R1+0x2d58], R34 ;  /* 0x002d582201007387 */ /* 0x0007e20000100a00 */
[----:B------:R-:W-:Y:S02]  /*702d0*/  F2FP.F16.E4M3.UNPACK_B R54, R15 ;  /* 0x0000000fff36723e */ /* 0x000fe400020006ff */
[----:B------:R-:W-:Y:S02]  /*702e0*/  F2FP.F16.E4M3.UNPACK_B R55, R14 ;  /* 0x0000000eff37723e */ /* 0x000fe400020006ff */
[----:B------:R-:W-:Y:S02]  /*702f0*/  F2FP.F16.E4M3.UNPACK_B R52, R13 ;  /* 0x0000000dff34723e */ /* 0x000fe400020006ff */
[----:B------:R-:W-:Y:S01]  /*70300*/  F2FP.F16.E4M3.UNPACK_B R53, R12 ;  /* 0x0000000cff35723e */ /* 0x000fe200020006ff */
[----:B---3--:R-:W-:Y:S01]  /*70310*/  HMMA.16816.F32 R32, R28, R56, R20 ;  /* 0x000000381c20723c */ /* 0x008fe20000001814 */
[----:B------:R-:W3:Y:S04]  /*70320*/  LDL.LU.64 R20, [R1+0x120] ;  /* 0x0001200001147983 */ /* 0x000ee80000300a00 */
[----:B------:R-:W3:-:S15]  /*70330*/  LDL.LU.64 R22, [R1+0x128] ;  /* 0x0001280001167983 */ /* 0x000ede0000300a00 */
[----:B------:R-:W-:-:S03]  /*70340*/  NOP ;  /* 0x0000000000007918 */ /* 0x000fc60000000000 */
[----:B------:R-:W-:Y:S04]  /*70350*/  STL.64 [R1+0x28d0], R32 ;  /* 0x0028d02001007387 */ /* 0x000fe80000100a00 */
[----:B------:R-:W-:Y:S04]  /*70360*/  STL.64 [R1+0x28d8], R34 ;  /* 0x0028d82201007387 */ /* 0x000fe80000100a00 */
[----:B------:R-:W0:Y:S04]  /*70370*/  LDSM.16.M88.4 R32, [R7+UR6+0x2200] ;  /* 0x002200060720783b */ /* 0x000e280008000200 */
[----:B------:R-:W-:Y:S04]  /*70380*/  STL.64 [R1+0x9578], R58 ;  /* 0x0095783a01007387 */ /* 0x000fe80000100a00 */
[----:B------:R-:W-:Y:S04]  /*70390*/  STL.64 [R1+0x9570], R56 ;  /* 0x0095703801007387 */ /* 0x000fe80000100a00 */
[----:B0-----:R0:W-:Y:S01]  /*703a0*/  STL.64 [R1+0x2d60], R32 ;  /* 0x002d602001007387 */ /* 0x0011e20000100a00 */
[----:B------:R-:W-:-:S02]  /*703b0*/  IMAD.MOV.U32 R15, RZ, RZ, R32 ;  /* 0x000000ffff0f7224 */ /* 0x000fc400078e0020 */
[----:B------:R-:W-:Y:S01]  /*703c0*/  IMAD.MOV.U32 R14, RZ, RZ, R33 ;  /* 0x000000ffff0e7224 */ /* 0x000fe200078e0021 */
[----:B------:R1:W-:Y:S04]  /*703d0*/  STL.64 [R1+0x2d68], R34 ;  /* 0x002d682201007387 */ /* 0x0003e80000100a00 */
[----:B0-----:R-:W4:Y:S04]  /*703e0*/  LDL.LU.64 R32, [R1+0x130] ;  /* 0x0001300001207983 */ /* 0x001f280000300a00 */
[----:B-1----:R-:W4:Y:S01]  /*703f0*/  LDL.LU.64 R34, [R1+0x138] ;  /* 0x0001380001227983 */ /* 0x002f220000300a00 */
[----:B--2---:R-:W-:Y:S03]  /*70400*/  HMMA.16816.F32 R36, R28, R54, R24 ;  /* 0x000000361c24723c */ /* 0x004fe60000001818 */
[----:B------:R-:W0:-:S15]  /*70410*/  LDSM.16.M88.4 R24, [R7+UR6+0x2400] ;  /* 0x002400060718783b */ /* 0x000e1e0008000200 */
[----:B------:R-:W-:-:S05]  /*70420*/  NOP ;  /* 0x0000000000007918 */ /* 0x000fca0000000000 */
[----:B------:R-:W-:Y:S04]  /*70430*/  STL.64 [R1+0x28f0], R36 ;  /* 0x0028f02401007387 */ /* 0x000fe80000100a00 */
[----:B------:R-:W-:Y:S04]  /*70440*/  STL.64 [R1+0x28f8], R38 ;  /* 0x0028f82601007387 */ /* 0x000fe80000100a00 */
[----:B------:R-:W1:Y:S04]  /*70450*/  LDSM.16.M88.4 R36, [R7+UR6+0x2600] ;  /* 0x002600060724783b */ /* 0x000e680008000200 */
[----:B0-----:R0:W-:Y:S01]  /*70460*/  STL.64 [R1+0x2d70], R24 ;  /* 0x002d701801007387 */ /* 0x0011e20000100a00 */
[----:B------:R-:W-:-:S02]  /*70470*/  IMAD.MOV.U32 R13, RZ, RZ, R24 ;  /* 0x000000ffff0d7224 */ /* 0x000fc400078e0018 */
[----:B------:R-:W-:Y:S01]  /*70480*/  IMAD.MOV.U32 R12, RZ, RZ, R25 ;  /* 0x000000ffff0c7224 */ /* 0x000fe200078e0019 */
[----:B------:R2:W-:Y:S04]  /*70490*/  STL.64 [R1+0x2d78], R26 ;  /* 0x002d781a01007387 */ /* 0x0005e80000100a00 */
[----:B0-----:R-:W4:Y:S04]  /*704a0*/  LDL.LU.64 R24, [R1+0x160] ;  /* 0x0001600001187983 */ /* 0x001f280000300a00 */
[----:B--2---:R-:W2:Y:S01]  /*704b0*/  LDL.LU.64 R26, [R1+0x168] ;  /* 0x00016800011a7983 */ /* 0x004ea20000300a00 */
[----:B------:R-:W-:-:S02]  /*704c0*/  F2FP.F16.E4M3.UNPACK_B R50, R11 ;  /* 0x0000000bff32723e */ /* 0x000fc400020006ff */
[----:B------:R-:W-:Y:S01]  /*704d0*/  F2FP.F16.E4M3.UNPACK_B R51, R10 ;  /* 0x0000000aff33723e */ /* 0x000fe200020006ff */
[----:B------:R-:W-:Y:S04]  /*704e0*/  STL.64 [R1+0x9588], R54 ;  /* 0x0095883601007387 */ /* 0x000fe80000100a00 */
[----:B------:R-:W-:Y:S01]  /*704f0*/  STL.64 [R1+0x9580], R52 ;  /* 0x0095803401007387 */ /* 0x000fe20000100a00 */
[----:B------:R-:W-:Y:S02]  /*70500*/  F2FP.F16.E4M3.UNPACK_B R46, R3 ;  /* 0x00000003ff2e723e */ /* 0x000fe400020006ff */
[----:B------:R-:W-:Y:S02]  /*70510*/  F2FP.F16.E4M3.UNPACK_B R47, R2 ;  /* 0x00000002ff2f723e */ /* 0x000fe400020006ff */
[----:B------:R-:W-:-:S02]  /*70520*/  F2FP.F16.E4M3.UNPACK_B R48, R6 ;  /* 0x00000006ff30723e */ /* 0x000fc400020006ff */
[----:B------:R-:W-:Y:S01]  /*70530*/  F2FP.F16.E4M3.UNPACK_B R49, R5 ;  /* 0x00000005ff31723e */ /* 0x000fe200020006ff */
[----:B---3--:R-:W-:-:S15]  /*70540*/  HMMA.16816.F32 R20, R28, R52, R20 ;  /* 0x000000341c14723c */ /* 0x008fde0000001814 */
[----:B------:R-:W-:-:S08]  /*70550*/  NOP ;  /* 0x0000000000007918 */ /* 0x000fd00000000000 */
[----:B------:R-:W-:Y:S04]  /*70560*/  STL.64 [R1+0x2910], R20 ;  /* 0x0029101401007387 */ /* 0x000fe80000100a00 */
[----:B------:R0:W-:Y:S04]  /*70570*/  STL.64 [R1+0x2918], R22 ;  /* 0x0029181601007387 */ /* 0x0001e80000100a00 */
[----:B-1----:R1:W-:Y:S04]  /*70580*/  STL.64 [R1+0x2d80], R36 ;  /* 0x002d802401007387 */ /* 0x0023e80000100a00 */
[----:B------:R3:W-:Y:S01]  /*70590*/  STL.64 [R1+0x2d88], R38 ;  /* 0x002d882601007387 */ /* 0x0007e20000100a00 */
[----:B0-----:R-:W-:-:S02]  /*705a0*/  IMAD.MOV.U32 R23, RZ, RZ, R36 ;  /* 0x000000ffff177224 */ /* 0x001fc400078e0024 */
[----:B------:R-:W-:Y:S02]  /*705b0*/  IMAD.MOV.U32 R22, RZ, RZ, R37 ;  /* 0x000000ffff167224 */ /* 0x000fe400078e0025 */
[----:B-1----:R-:W2:Y:S04]  /*705c0*/  LDL.LU.64 R36, [R1+0x170] ;  /* 0x0001700001247983 */ /* 0x002ea80000300a00 */
[----:B---3--:R-:W3:Y:S01]  /*705d0*/  LDL.LU.64 R38, [R1+0x178] ;  /* 0x0001780001267983 */ /* 0x008ee20000300a00 */
[----:B----4-:R-:W-:-:S15]  /*705e0*/  HMMA.16816.F32 R32, R28, R50, R32 ;  /* 0x000000321c20723c */ /* 0x010fde0000001820 */
[----:B------:R-:W-:-:S08]  /*705f0*/  NOP ;  /* 0x0000000000007918 */ /* 0x000fd00000000000 */
[----:B------:R-:W-:Y:S04]  /*70600*/  STL.64 [R1+0x2930], R32 ;  /* 0x0029302001007387 */ /* 0x000fe80000100a00 */
[----:B------:R-:W-:Y:S04]  /*70610*/  STL.64 [R1+0x2938], R34 ;  /* 0x0029382201007387 */ /* 0x000fe80000100a00 */
[----:B------:R-:W0:Y:S01]  /*70620*/  LDSM.16.M88.4 R32, [R7+UR6+0x2800] ;  /* 0x002800060720783b */ /* 0x000e220008000200 */
[----:B--2---:R-:W-:Y:S03]  /*70630*/  HMMA.16816.F32 R24, R28, R48, R24 ;  /* 0x000000301c18723c */ /* 0x004fe60000001818 */
[----:B0-----:R0:W-:Y:S01]  /*70640*/  STL.64 [R1+0x2d90], R32 ;  /* 0x002d902001007387 */ /* 0x0011e20000100a00 */
[----:B------:R-:W-:-:S02]  /*70650*/  IMAD.MOV.U32 R3, RZ, RZ, R32 ;  /* 0x000000ffff037224 */ /* 0x000fc400078e0020 */
[----:B------:R-:W-:Y:S01]  /*70660*/  IMAD.MOV.U32 R2, RZ, RZ, R33 ;  /* 0x000000ffff027224 */ /* 0x000fe200078e0021 */
[----:B------:R1:W-:Y:S04]  /*70670*/  STL.64 [R1+0x2d98], R34 ;  /* 0x002d982201007387 */ /* 0x0003e80000100a00 */
[----:B0-----:R-:W2:Y:S04]  /*70680*/  LDL.LU.64 R32, [R1+0x190] ;  /* 0x0001900001207983 */ /* 0x001ea80000300a00 */
[----:B-1----:R-:W2:Y:S08]  /*70690*/  LDL.LU.64 R34, [R1+0x198] ;  /* 0x0001980001227983 */ /* 0x002eb00000300a00 */
[----:B------:R-:W-:Y:S04]  /*706a0*/  STL.64 [R1+0x2950], R24 ;  /* 0x0029501801007387 */ /* 0x000fe80000100a00 */
[----:B------:R-:W-:Y:S04]  /*706b0*/  STL.64 [R1+0x2958], R26 ;  /* 0x0029581a01007387 */ /* 0x000fe80000100a00 */
[----:B------:R-:W0:Y:S04]  /*706c0*/  LDSM.16.M88.4 R24, [R7+UR6+0x2a00] ;  /* 0x002a00060718783b */ /* 0x000e280008000200 */
[----:B------:R-:W-:Y:S04]  /*706d0*/  STL.64 [R1+0x9598], R50 ;  /* 0x0095983201007387 */ /* 0x000fe80000100a00 */
[----:B------:R-:W-:Y:S01]  /*706e0*/  STL.64 [R1+0x9590], R48 ;  /* 0x0095903001007387 */ /* 0x000fe20000100a00 */
[----:B------:R-:W-:-:S02]  /*706f0*/  F2FP.F16.E4M3.UNPACK_B R44, R4 ;  /* 0x00000004ff2c723e */ /* 0x000fc400020006ff */
[----:B------:R-:W-:Y:S01]  /*70700*/  F2FP.F16.E4M3.UNPACK_B R45, R0 ;  /* 0x00000000ff2d723e */ /* 0x000fe200020006ff */
[----:B------:R-:W-:Y:S04]  /*70710*/  LDSM.16.M88.4 R48, [R7+UR6+0x3e00] ;  /* 0x003e00060730783b */ /* 0x000fe80008000200 */
[----:B0-----:R0:W-:Y:S01]  /*70720*/  STL.64 [R1+0x2da0], R24 ;  /* 0x002da01801007387 */ /* 0x0011e20000100a00 */
[----:B------:R-:W-:Y:S02]  /*70730*/  IMAD.MOV.U32 R6, RZ, RZ, R24 ;  /* 0x000000ffff067224 */ /* 0x000fe400078e0018 */
[----:B------:R-:W-:Y:S01]  /*70740*/  IMAD.MOV.U32 R5, RZ, RZ, R25 ;  /* 0x000000ffff057224 */ /* 0x000fe200078e0019 */
[----:B------:R1:W-:Y:S04]  /*70750*/  STL.64 [R1+0x2da8], R26 ;  /* 0x002da81a01007387 */ /* 0x0003e80000100a00 */
[----:B0-----:R-:W4:Y:S04]  /*70760*/  LDL.LU.64 R24, [R1+0x1b0] ;  /* 0x0001b00001187983 */ /* 0x001f280000300a00 */
[----:B-1----:R-:W4:Y:S01]  /*70770*/  LDL.LU.64 R26, [R1+0x1b8] ;  /* 0x0001b800011a7983 */ /* 0x002f220000300a00 */
[----:B---3--:R-:W-:Y:S03]  /*70780*/  HMMA.16816.F32 R40, R28, R46, R36 ;  /* 0x0000002e1c28723c */ /* 0x008fe60000001824 */
[----:B------:R-:W0:-:S15]  /*70790*/  LDSM.16.M88.4 R36, [R7+UR6+0x2c00] ;  /* 0x002c00060724783b */ /* 0x000e1e0008000200 */
[----:B------:R-:W-:-:S05]  /*707a0*/  NOP ;  /* 0x0000000000007918 */ /* 0x000fca0000000000 */
[----:B------:R-:W-:Y:S04]  /*707b0*/  STL.64 [R1+0x2970], R40 ;  /* 0x0029702801007387 */ /* 0x000fe80000100a00 */
[----:B------:R1:W-:Y:S02]  /*707c0*/  STL.64 [R1+0x2978], R42 ;  /* 0x0029782a01007387 */ /* 0x0003e40000100a00 */
[----:B-1----:R-:W-:Y:S02]  /*707d0*/  F2FP.F16.E4M3.UNPACK_B R42, R9 ;  /* 0x00000009ff2a723e */ /* 0x002fe400020006ff */
[----:B0-----:R-:W-:Y:S01]  /*707e0*/  STL.64 [R1+0x2db0], R36 ;  /* 0x002db02401007387 */ /* 0x001fe20000100a00 */
[----:B------:R-:W-:-:S03]  /*707f0*/  F2FP.F16.E4M3.UNPACK_B R43, R8 ;  /* 0x00000008ff2b723e */ /* 0x000fc600020006ff */
[----:B------:R-:W-:Y:S04]  /*70800*/  STL.64 [R1+0x2db8], R38 ;  /* 0x002db82601007387 */ /* 0x000fe80000100a00 */
[----:B------:R-:W3:Y:S04]  /*70810*/  LDL.LU.64 R8, [R1+0x1d0] ;  /* 0x0001d00001087983 */ /* 0x000ee80000300a00 */
[----:B------:R-:W3:Y:S04]  /*70820*/  LDL.LU.64 R10, [R1+0x1d8] ;  /* 0x0001d800010a7983 */ /* 0x000ee80000300a00 */
[----:B------:R-:W-:Y:S04]  /*70830*/  STL.64 [R1+0x95a8], R46 ;  /* 0x0095a82e01007387 */ /* 0x000fe80000100a00 */
[----:B------:R-:W-:Y:S01]  /*70840*/  STL.64 [R1+0x95a0], R44 ;  /* 0x0095a02c01007387 */ /* 0x000fe20000100a00 */
[----:B--2---:R-:W-:-:S15]  /*70850*/  HMMA.16816.F32 R32, R28, R44, R32 ;  /* 0x0000002c1c20723c */ /* 0x004fde0000001820 */
[----:B------:R-:W-:-:S08]  /*70860*/  NOP ;  /* 0x0000000000007918 */ /* 0x000fd00000000000 */
[----:B------:R-:W-:Y:S04]  /*70870*/  STL.64 [R1+0x2990], R32 ;  /* 0x0029902001007387 */ /* 0x000fe80000100a00 */
[----:B------:R-:W-:Y:S04]  /*70880*/  STL.64 [R1+0x2998], R34 ;  /* 0x0029982201007387 */ /* 0x000fe80000100a00 */
[----:B------:R-:W0:Y:S04]  /*70890*/  LDSM.16.M88.4 R32, [R7+UR6+0x2e00] ;  /* 0x002e00060720783b */ /* 0x000e280008000200 */
[----:B0-----:R0:W-:Y:S01]  /*708a0*/  STL.64 [R1+0x2dc0], R32 ;  /* 0x002dc02001007387 */ /* 0x0011e20000100a00 */
[----:B------:R-:W-:-:S02]  /*708b0*/  IMAD.MOV.U32 R20, RZ, RZ, R32 ;  /* 0x000000ffff147224 */ /* 0x000fc400078e0020 */
[----:B------:R-:W-:Y:S01]  /*708c0*/  IMAD.MOV.U32 R21, RZ, RZ, R33 ;  /* 0x000000ffff157224 */ /* 0x000fe200078e0021 */
[----:B------:R1:W-:Y:S04]  /*708d0*/  STL.64 [R1+0x2dc8], R34 ;  /* 0x002dc82201007387 */ /* 0x0003e80000100a00 */
[----:B0-----:R-:W2:Y:S04]  /*708e0*/  LDL.LU.64 R32, [R1+0x1e0] ;  /* 0x0001e00001207983 */ /* 0x001ea80000300a00 */
[----:B-1----:R-:W2:Y:S01]  /*708f0*/  LDL.LU.64 R34, [R1+0x1e8] ;  /* 0x0001e80001227983 */ /* 0x002ea20000300a00 */
[----:B----4-:R-:W-:-:S15]  /*70900*/  HMMA.16816.F32 R24, R28, R42, R24 ;  /* 0x0000002a1c18723c */ /* 0x010fde0000001818 */
[----:B------:R-:W-:-:S08]  /*70910*/  NOP ;  /* 0x0000000000007918 */ /* 0x000fd00000000000 */
[----:B------:R-:W-:Y:S04]  /*70920*/  STL.64 [R1+0x29b0], R24 ;  /* 0x0029b01801007387 */ /* 0x000fe80000100a00 */
[----:B------:R-:W-:Y:S04]  /*70930*/  STL.64 [R1+0x29b8], R26 ;  /* 0x0029b81a01007387 */ /* 0x000fe80000100a00 */
[----:B------:R-:W0:Y:S01]  /*70940*/  LDSM.16.M88.4 R24, [R7+UR6+0x3000] ;  /* 0x003000060718783b */ /* 0x000e220008000200 */
[----:B------:R-:W-:Y:S02]  /*70950*/  F2FP.F16.E4M3.UNPACK_B R40, R19 ;  /* 0x00000013ff28723e */ /* 0x000fe400020006ff */
[----:B------:R-:W-:Y:S01]  /*70960*/  F2FP.F16.E4M3.UNPACK_B R41, R18 ;  /* 0x00000012ff29723e */ /* 0x000fe200020006ff */
[----:B0-----:R0:W-:Y:S01]  /*70970*/  STL.64 [R1+0x2dd0], R24 ;  /* 0x002dd01801007387 */ /* 0x0011e20000100a00 */
[----:B------:R-:W-:-:S02]  /*70980*/  IMAD.MOV.U32 R18, RZ, RZ, R24 ;  /* 0x000000ffff127224 */ /* 0x000fc400078e0018 */
[----:B------:R-:W-:Y:S01]  /*70990*/  IMAD.MOV.U32 R19, RZ, RZ, R25 ;  /* 0x000000ffff137224 */ /* 0x000fe200078e0019 */
[----:B------:R1:W-:Y:S04]  /*709a0*/  STL.64 [R1+0x2dd8], R26 ;  /* 0x002dd81a01007387 */ /* 0x0003e80000100a00 */
[----:B0-----:R-:W4:Y:S04]  /*709b0*/  LDL.LU.64 R24, [R1+0x210] ;  /* 0x0002100001187983 */ /* 0x001f280000300a00 */
[----:B-1----:R-:W4:Y:S01]  /*709c0*/  LDL.LU.64 R26, [R1+0x218] ;  /* 0x00021800011a7983 */ /* 0x002f220000300a00 */
[----:B------:R-:W-:-:S02]  /*709d0*/  F2FP.F16.E4M3.UNPACK_B R38, R17 ;  /* 0x00000011ff26723e */ /* 0x000fc400020006ff */
[----:B------:R-:W-:Y:S01]  /*709e0*/  F2FP.F16.E4M3.UNPACK_B R39, R16 ;  /* 0x00000010ff27723e */ /* 0x000fe200020006ff */
[----:B---3--:R-:W-:-:S15]  /*709f0*/  HMMA.16816.F32 R8, R28, R40, R8 ;  /* 0x000000281c08723c */ /* 0x008fde0000001808 */
[----:B------:R-:W-:-:S08]  /*70a00*/  NOP ;  /* 0x0000000000007918 */ /* 0x000fd00000000000 */
        /* <DEDUP_REMOVED lines=9> */
[----:B0-----:R-:W3:Y:S04]  /*70aa0*/  LDL.LU.64 R8, [R1+0x220] ;  /* 0x0002200001087983 */ /* 0x001ee80000300a00 */
[----:B-1----:R-:W3:Y:S04]  /*70ab0*/  LDL.LU.64 R10, [R1+0x228] ;  /* 0x00022800010a7983 */ /* 0x002ee80000300a00 */
[----:B------:R-:W-:Y:S01]  /*70ac0*/  STL.64 [R1+0x95c0], R38 ;  /* 0x0095c02601007387 */ /* 0x000fe20000100a00 */
[----:B--2---:R-:W-:Y:S03]  /*70ad0*/  HMMA.16816.F32 R40, R28, R38, R32 ;  /* 0x000000261c28723c */ /* 0x004fe60000001820 */
[----:B------:R-:W0:-:S15]  /*70ae0*/  LDSM.16.M88.4 R32, [R7+UR6+0x3400] ;  /* 0x003400060720783b */ /* 0x000e1e0008000200 */
[----:B------:R-:W-:-:S05]  /*70af0*/  NOP ;  /* 0x0000000000007918 */ /* 0x000fca0000000000 */
[----:B------:R-:W-:Y:S04]  /*70b00*/  STL.64 [R1+0x29f0], R40 ;  /* 0x0029f02801007387 */ /* 0x000fe80000100a00 */
[----:B------:R4:W-:Y:S04]  /*70b10*/  STL.64 [R1+0x29f8], R42 ;  /* 0x0029f82a01007387 */ /* 0x0009e80000100a00 */
[----:B0-----:R-:W-:Y:S04]  /*70b20*/  STL.64 [R1+0x2df0], R32 ;  /* 0x002df02001007387 */ /* 0x001fe80000100a00 */
[----:B------:R-:W-:Y:S04]  /*70b30*/  STL.64 [R1+0x2df8], R34 ;  /* 0x002df82201007387 */ /* 0x000fe80000100a00 */
[----:B------:R-:W2:Y:S04]  /*70b40*/  LDL.LU.64 R44, [R1+0x250] ;  /* 0x00025000012c7983 */ /* 0x000ea80000300a00 */
[----:B------:R-:W2:Y:S01]  /*70b50*/  LDL.LU.64 R46, [R1+0x258] ;  /* 0x00025800012e7983 */ /* 0x000ea20000300a00 */
[----:B------:R-:W-:Y:S01]  /*70b60*/  IMAD.MOV.U32 R4, RZ, RZ, R36 ;  /* 0x000000ffff047224 */ /* 0x000fe200078e0024 */
[----:B------:R-:W-:Y:S01]  /*70b70*/  F2FP.F16.E4M3.UNPACK_B R36, R15 ;  /* 0x0000000fff24723e */ /* 0x000fe200020006ff */
[----:B------:R-:W-:Y:S01]  /*70b80*/  IMAD.MOV.U32 R0, RZ, RZ, R37 ;  /* 0x000000ffff007224 */ /* 0x000fe200078e0025 */
[----:B------:R-:W-:-:S07]  /*70b90*/  F2FP.F16.E4M3.UNPACK_B R37, R14 ;  /* 0x0000000eff25723e */ /* 0x000fce00020006ff */
[----:B----4-:R-:W-:Y:S01]  /*70ba0*/  HMMA.16816.F32 R40, R28, R36, R24 ;  /* 0x000000241c28723c */ /* 0x010fe20000001818 */
[----:B------:R-:W0:-:S15]  /*70bb0*/  LDSM.16.M88.4 R24, [R7+UR6+0x3600] ;  /* 0x003600060718783b */ /* 0x000e1e0008000200 */
[----:B------:R-:W-:-:S07]  /*70bc0*/  NOP ;  /* 0x0000000000007918 */ /* 0x000fce0000000000 */
[----:B------:R1:W-:Y:S04]  /*70bd0*/  STL.64 [R1+0x2a10], R40 ;  /* 0x002a102801007387 */ /* 0x0003e80000100a00 */
[----:B------:R4:W-:Y:S04]  /*70be0*/  STL.64 [R1+0x2a18], R42 ;  /* 0x002a182a01007387 */ /* 0x0009e80000100a00 */
[----:B0-----:R-:W-:Y:S04]  /*70bf0*/  STL.64 [R1+0x2e00], R24 ;  /* 0x002e001801007387 */ /* 0x001fe80000100a00 */
[----:B------:R-:W-:Y:S04]  /*70c00*/  STL.64 [R1+0x2e08], R26 ;  /* 0x002e081a01007387 */ /* 0x000fe80000100a00 */
[----:B-1----:R-:W2:Y:S04]  /*70c10*/  LDL.LU.64 R40, [R1+0x260] ;  /* 0x0002600001287983 */ /* 0x002ea80000300a00 */
[----:B----4-:R-:W4:Y:S01]  /*70c20*/  LDL.LU.64 R42, [R1+0x268] ;  /* 0x00026800012a7983 */ /* 0x010f220000300a00 */
[----:B------:R-:W-:Y:S01]  /*70c30*/  F2FP.F16.E4M3.UNPACK_B R34, R13 ;  /* 0x0000000dff22723e */ /* 0x000fe200020006ff */
[----:B------:R-:W-:Y:S01]  /*70c40*/  IMAD.MOV.U32 R13, RZ, RZ, R25 ;  /* 0x000000ffff0d7224 */ /* 0x000fe200078e0019 */
[----:B------:R-:W-:Y:S01]  /*70c50*/  F2FP.F16.E4M3.UNPACK_B R35, R12 ;  /* 0x0000000cff23723e */ /* 0x000fe200020006ff */
[----:B------:R-:W-:-:S02]  /*70c60*/  IMAD.MOV.U32 R12, RZ, RZ, R24 ;  /* 0x000000ffff0c7224 */ /* 0x000fc400078e0018 */
[----:B------:R-:W0:Y:S01]  /*70c70*/  LDSM.16.M88.4 R24, [R7+UR6+0x3800] ;  /* 0x003800060718783b */ /* 0x000e220008000200 */
[----:B------:R-:W-:Y:S01]  /*70c80*/  IMAD.MOV.U32 R14, RZ, RZ, R32 ;  /* 0x000000ffff0e7224 */ /* 0x000fe200078e0020 */
[----:B------:R-:W-:Y:S01]  /*70c90*/  F2FP.F16.E4M3.UNPACK_B R32, R23 ;  /* 0x00000017ff20723e */ /* 0x000fe200020006ff */
[----:B------:R-:W-:Y:S01]  /*70ca0*/  IMAD.MOV.U32 R15, RZ, RZ, R33 ;  /* 0x000000ffff0f7224 */ /* 0x000fe200078e0021 */
[----:B------:R-:W-:Y:S01]  /*70cb0*/  F2FP.F16.E4M3.UNPACK_B R33, R22 ;  /* 0x00000016ff21723e */ /* 0x000fe200020006ff */
[----:B---3--:R-:W-:-:S15]  /*70cc0*/  HMMA.16816.F32 R8, R28, R34, R8 ;  /* 0x000000221c08723c */ /* 0x008fde0000001808 */
[----:B------:R-:W-:-:S08]  /*70cd0*/  NOP ;  /* 0x0000000000007918 */ /* 0x000fd00000000000 */
[----:B------:R-:W-:Y:S04]  /*70ce0*/  STL.64 [R1+0x2a30], R8 ;  /* 0x002a300801007387 */ /* 0x000fe80000100a00 */
[----:B------:R-:W-:Y:S04]  /*70cf0*/  STL.64 [R1+0x2a38], R10 ;  /* 0x002a380a01007387 */ /* 0x000fe80000100a00 */
[----:B0-----:R-:W-:Y:S04]  /*70d00*/  STL.64 [R1+0x2e10], R24 ;  /* 0x002e101801007387 */ /* 0x001fe80000100a00 */
[----:B------:R0:W-:Y:S04]  /*70d10*/  STL.64 [R1+0x2e18], R26 ;  /* 0x002e181a01007387 */ /* 0x0001e80000100a00 */
[----:B------:R-:W-:Y:S04]  /*70d20*/  STL.64 [R1+0x95d0], R34 ;  /* 0x0095d02201007387 */ /* 0x000fe80000100a00 */
[----:B------:R-:W-:Y:S01]  /*70d30*/  STL.64 [R1+0x95c8], R32 ;  /* 0x0095c82001007387 */ /* 0x000fe20000100a00 */
[----:B0-----:R-:W-:-:S02]  /*70d40*/  F2FP.F16.E4M3.UNPACK_B R26, R3 ;  /* 0x00000003ff1a723e */ /* 0x001fc400020006ff */
[----:B------:R-:W-:Y:S01]  /*70d50*/  F2FP.F16.E4M3.UNPACK_B R27, R2 ;  /* 0x00000002ff1b723e */ /* 0x000fe200020006ff */
[----:B--2---:R-:W-:Y:S01]  /*70d60*/  HMMA.16816.F32 R44, R28, R32, R44 ;  /* 0x000000201c2c723c */ /* 0x004fe2000000182c */
[----:B------:R-:W0:-:S15]  /*70d70*/  LDSM.16.M88.4 R32, [R7+UR6+0x3c00] ;  /* 0x003c00060720783b */ /* 0x000e1e0008000200 */
[----:B------:R-:W-:-:S07]  /*70d80*/  NOP ;  /* 0x0000000000007918 */ /* 0x000fce0000000000 */
[----:B------:R-:W-:Y:S04]  /*70d90*/  STL.64 [R1+0x2a50], R44 ;  /* 0x002a502c01007387 */ /* 0x000fe80000100a00 */
[----:B------:R-:W-:Y:S04]  /*70da0*/  STL.64 [R1+0x2a58], R46 ;  /* 0x002a582e01007387 */ /* 0x000fe80000100a00 */
[----:B------:R-:W1:Y:S01]  /*70db0*/  LDSM.16.M88.4 R44, [R7+UR6+0x3a00] ;  /* 0x003a0006072c783b */ /* 0x000e620008000200 */
[----:B0-----:R-:W-:Y:S02]  /*70dc0*/  IMAD.MOV.U32 R2, RZ, RZ, R32 ;  /* 0x000000ffff027224 */ /* 0x001fe400078e0020 */
[----:B------:R-:W-:Y:S01]  /*70dd0*/  IMAD.MOV.U32 R3, RZ, RZ, R33 ;  /* 0x000000ffff037224 */ /* 0x000fe200078e0021 */
[----:B-1----:R0:W-:Y:S01]  /*70de0*/  STL.64 [R1+0x2e20], R44 ;  /* 0x002e202c01007387 */ /* 0x0021e20000100a00 */
[----:B------:R-:W-:-:S03]  /*70df0*/  IMAD.MOV.U32 R8, RZ, RZ, R44 ;  /* 0x000000ffff087224 */ /* 0x000fc600078e002c */
[----:B------:R1:W-:Y:S01]  /*70e00*/  STL.64 [R1+0x2e28], R46 ;  /* 0x002e282e01007387 */ /* 0x0003e20000100a00 */
[----:B------:R-:W-:-:S03]  /*70e10*/  IMAD.MOV.U32 R9, RZ, RZ, R45 ;  /* 0x000000ffff097224 */ /* 0x000fc600078e002d */
[----:B------:R-:W-:Y:S04]  /*70e20*/  STL.64 [R1+0x2e30], R32 ;  /* 0x002e302001007387 */ /* 0x000fe80000100a00 */
[----:B------:R4:W-:Y:S04]  /*70e30*/  STL.64 [R1+0x2e38], R34 ;  /* 0x002e382201007387 */ /* 0x0009e80000100a00 */
[----:B0-----:R-:W2:Y:S04]  /*70e40*/  LDL.LU.64 R44, [R1+0x280] ;  /* 0x00028000012c7983 */ /* 0x001ea80000300a00 */
[----:B-1----:R-:W2:Y:S01]  /*70e50*/  LDL.LU.64 R46, [R1+0x288] ;  /* 0x00028800012e7983 */ /* 0x002ea20000300a00 */
[----:B----4-:R-:W-:-:S15]  /*70e60*/  HMMA.16816.F32 R32, R28, R26, R40 ;  /* 0x0000001a1c20723c */ /* 0x010fde0000001828 */
[----:B------:R-:W-:-:S08]  /*70e70*/  NOP ;  /* 0x0000000000007918 */ /* 0x000fd00000000000 */
[----:B------:R0:W-:Y:S04]  /*70e80*/  STL.64 [R1+0x2a70], R32 ;  /* 0x002a702001007387 */ /* 0x0001e80000100a00 */
[----:B------:R-:W-:Y:S04]  /*70e90*/  STL.64 [R1+0x2a78], R34 ;  /* 0x002a782201007387 */ /* 0x000fe80000100a00 */
[----:B------:R-:W3:Y:S04]  /*70ea0*/  LDL.LU.64 R40, [R1+0x2a0] ;  /* 0x0002a00001287983 */ /* 0x000ee80000300a00 */
[----:B------:R-:W3:Y:S01]  /*70eb0*/  LDL.LU.64 R42, [R1+0x2a8] ;  /* 0x0002a800012a7983 */ /* 0x000ee20000300a00 */
[----:B------:R-:W-:Y:S01]  /*70ec0*/  F2FP.F16.E4M3.UNPACK_B R22, R4 ;  /* 0x00000004ff16723e */ /* 0x000fe200020006ff */
[----:B------:R-:W-:-:S02]  /*70ed0*/  IMAD.MOV.U32 R11, RZ, RZ, R25 ;  /* 0x000000ffff0b7224 */ /* 0x000fc400078e0019 */
[----:B------:R-:W4:Y:S01]  /*70ee0*/  LDL.LU R58, [R1+0x11dc] ;  /* 0x0011dc00013a7983 */ /* 0x000f220000300800 */
[----:B------:R-:W-:Y:S01]  /*70ef0*/  F2FP.F16.E4M3.UNPACK_B R25, R5 ;  /* 0x00000005ff19723e */ /* 0x000fe200020006ff */
[----:B------:R-:W-:Y:S02]  /*70f00*/  IMAD.MOV.U32 R10, RZ, RZ, R24 ;  /* 0x000000ffff0a7224 */ /* 0x000fe400078e0018 */
[----:B------:R-:W4:Y:S01]  /*70f10*/  LDL.LU R4, [R1+0x11d8] ;  /* 0x0011d80001047983 */ /* 0x000f220000300800 */
[----:B------:R-:W-:-:S03]  /*70f20*/  F2FP.F16.E4M3.UNPACK_B R24, R6 ;  /* 0x00000006ff18723e */ /* 0x000fc600020006ff */
[----:B------:R-:W4:Y:S04]  /*70f30*/  LDL.LU R59, [R1+0x11e4] ;  /* 0x0011e400013b7983 */ /* 0x000f280000300800 */
[----:B------:R-:W4:Y:S04]  /*70f40*/  LDL.LU R5, [R1+0x11e0] ;  /* 0x0011e00001057983 */ /* 0x000f280000300800 */
[----:B------:R-:W4:Y:S04]  /*70f50*/  LDL.LU R60, [R1+0x11ec] ;  /* 0x0011ec00013c7983 */ /* 0x000f280000300800 */
[----:B------:R-:W4:Y:S04]  /*70f60*/  LDL.LU R6, [R1+0x11e8] ;  /* 0x0011e80001067983 */ /* 0x000f280000300800 */
[----:B------:R1:W-:Y:S04]  /*70f70*/  STL.64 [R1+0x2e40], R48 ;  /* 0x002e403001007387 */ /* 0x0003e80000100a00 */
[----:B------:R1:W-:Y:S04]  /*70f80*/  STL.64 [R1+0x2e48], R50 ;  /* 0x002e483201007387 */ /* 0x0003e80000100a00 */
[----:B------:R-:W4:Y:S04]  /*70f90*/  LDL.LU.64 R52, [R1+0x2b0] ;  /* 0x0002b00001347983 */ /* 0x000f280000300a00 */
[----:B------:R-:W4:Y:S01]  /*70fa0*/  LDL.LU.64 R54, [R1+0x2b8] ;  /* 0x0002b80001367983 */ /* 0x000f220000300a00 */
[----:B------:R-:W-:Y:S01]  /*70fb0*/  F2FP.F16.E4M3.UNPACK_B R23, R0 ;  /* 0x00000000ff17723e */ /* 0x000fe200020006ff */
[----:B0-----:R-:W-:-:S02]  /*70fc0*/  IMAD.MOV.U32 R32, RZ, RZ, R48 ;  /* 0x000000ffff207224 */ /* 0x001fc400078e0030 */
[----:B------:R-:W-:Y:S02]  /*70fd0*/  IMAD.MOV.U32 R0, RZ, RZ, R49 ;  /* 0x000000ffff007224 */ /* 0x000fe400078e0031 */
[----:B-1----:R-:W4:Y:S04]  /*70fe0*/  LDL.LU.64 R48, [R1+0x2d0] ;  /* 0x0002d00001307983 */ /* 0x002f280000300a00 */
[----:B------:R-:W4:Y:S01]  /*70ff0*/  LDL.LU.64 R50, [R1+0x2d8] ;  /* 0x0002d80001327983 */ /* 0x000f220000300a00 */
[----:B--2---:R-:W-:-:S15]  /*71000*/  HMMA.16816.F32 R44, R28, R24, R44 ;  /* 0x000000181c2c723c */ /* 0x004fde000000182c */
[----:B------:R-:W-:-:S08]  /*71010*/  NOP ;  /* 0x0000000000007918 */ /* 0x000fd00000000000 */
[----:B------:R0:W-:Y:S04]  /*71020*/  STL.64 [R1+0x2a90], R44 ;  /* 0x002a902c01007387 */ /* 0x0001e80000100a00 */
[----:B------:R1:W-:Y:S04]  /*71030*/  STL.64 [R1+0x2a98], R46 ;  /* 0x002a982e01007387 */ /* 0x0003e80000100a00 */
[----:B0-----:R-:W2:Y:S04]  /*71040*/  LDL.LU.64 R44, [R1+0x2f0] ;  /* 0x0002f000012c7983 */ /* 0x001ea80000300a00 */
[----:B-1----:R-:W2:Y:S04]  /*71050*/  LDL.LU.64 R46, [R1+0x2f8] ;  /* 0x0002f800012e7983 */ /* 0x002ea80000300a00 */
[----:B------:R-:W2:Y:S04]  /*71060*/  LDL.LU R61, [R1+0x11f4] ;  /* 0x0011f400013d7983 */ /* 0x000ea80000300800 */
[----:B------:R-:W2:Y:S04]  /*71070*/  LDL.LU R7, [R1+0x11f0] ;  /* 0x0011f00001077983 */ /* 0x000ea80000300800 */
[----:B------:R-:W-:Y:S04]  /*71080*/  STL.64 [R1+0x95e0], R26 ;  /* 0x0095e01a01007387 */ /* 0x000fe80000100a00 */
[----:B------:R3:W-:Y:S02]  /*71090*/  STL.64 [R1+0x95d8], R24 ;  /* 0x0095d81801007387 */ /* 0x0007e40000100a00 */
[----:B---3--:R-:W-:Y:S02]  /*710a0*/  HMMA.16816.F32 R24, R28, R22, R40 ;  /* 0x000000161c18723c */ /* 0x008fe40000001828 */
[----:B------:R-:W3:Y:S04]  /*710b0*/  LDL.LU.64 R40, [R1+0x300] ;  /* 0x0003000001287983 */ /* 0x000ee80000300a00 */
[----:B------:R-:W3:-:S15]  /*710c0*/  LDL.LU.64 R42, [R1+0x308] ;  /* 0x00030800012a7983 */ /* 0x000ede0000300a00 */
[----:B------:R-:W-:-:S02]  /*710d0*/  NOP ;  /* 0x0000000000007918 */ /* 0x000fc40000000000 */
[----:B------:R0:W-:Y:S04]  /*710e0*/  STL.64 [R1+0x2ab0], R24 ;  /* 0x002ab01801007387 */ /* 0x0001e80000100a00 */
[----:B------:R1:W-:Y:S04]  /*710f0*/  STL.64 [R1+0x2ab8], R26 ;  /* 0x002ab81a01007387 */ /* 0x0003e80000100a00 */
[----:B0-----:R-:W3:Y:S04]  /*71100*/  LDL.LU.64 R24, [R1+0x330] ;  /* 0x0003300001187983 */ /* 0x001ee80000300a00 */
[----:B-1----:R-:W3:Y:S01]  /*71110*/  LDL.LU.64 R26, [R1+0x338] ;  /* 0x00033800011a7983 */ /* 0x002ee20000300a00 */
[----:B------:R-:W-:-:S02]  /*71120*/  F2FP.F16.E4M3.UNPACK_B R20, R20 ;  /* 0x00000014ff14723e */ /* 0x000fc400020006ff */
[----:B------:R-:W-:-:S07]  /*71130*/  F2FP.F16.E4M3.UNPACK_B R21, R21 ;  /* 0x00000015ff15723e */ /* 0x000fce00020006ff */
[----:B----4-:R-:W-:Y:S01]  /*71140*/  HMMA.16816.F32 R52, R28, R20, R52 ;  /* 0x000000141c34723c */ /* 0x010fe20000001834 */
[----:B------:R-:W-:Y:S02]  /*71150*/  F2FP.F16.E4M3.UNPACK_B R18, R18 ;  /* 0x00000012ff12723e */ /* 0x000fe400020006ff */
[----:B------:R-:W-:-:S15]  /*71160*/  F2FP.F16.E4M3.UNPACK_B R19, R19 ;  /* 0x00000013ff13723e */ /* 0x000fde00020006ff */
[----:B------:R-:W-:-:S05]  /*71170*/  NOP ;  /* 0x0000000000007918 */ /* 0x000fca0000000000 */
[----:B------:R-:W-:Y:S04]  /*71180*/  STL.64 [R1+0x2ad0], R52 ;  /* 0x002ad03401007387 */ /* 0x000fe80000100a00 */
[----:B------:R-:W-:Y:S04]  /*71190*/  STL.64 [R1+0x2ad8], R54 ;  /* 0x002ad83601007387 */ /* 0x000fe80000100a00 */
[----:B------:R-:W-:Y:S04]  /*711a0*/  STL.64 [R1+0x9550], R22 ;  /* 0x0095501601007387 */ /* 0x000fe80000100a00 */
[----:B------:R0:W-:Y:S02]  /*711b0*/  STL.64 [R1+0x9548], R20 ;  /* 0x0095481401007387 */ /* 0x0001e40000100a00 */
[----:B0-----:R-:W-:Y:S01]  /*711c0*/  HMMA.16816.F32 R20, R28, R18, R48 ;  /* 0x000000121c14723c */ /* 0x001fe20000001830 */
[----:B------:R-:W-:-:S02]  /*711d0*/  F2FP.F16.E4M3.UNPACK_B R16, R16 ;  /* 0x00000010ff10723e */ /* 0x000fc400020006ff */
[----:B------:R-:W-:Y:S02]  /*711e0*/  F2FP.F16.E4M3.UNPACK_B R17, R17 ;  /* 0x00000011ff11723e */ /* 0x000fe400020006ff */
[----:B------:R-:W-:Y:S02]  /*711f0*/  F2FP.F16.E4M3.UNPACK_B R14, R14 ;  /* 0x0000000eff0e723e */ /* 0x000fe400020006ff */
[----:B------:R-:W-:-:S15]  /*71200*/  F2FP.F16.E4M3.UNPACK_B R15, R15 ;  /* 0x0000000fff0f723e */ /* 0x000fde00020006ff */
[----:B------:R-:W-:-:S01]  /*71210*/  NOP ;  /* 0x0000000000007918 */ /* 0x000fc20000000000 */
[----:B------:R-:W-:Y:S04]  /*71220*/  STL.64 [R1+0x2af0], R20 ;  /* 0x002af01401007387 */ /* 0x000fe80000100a00 */
[----:B------:R2:W-:Y:S01]  /*71230*/  STL.64 [R1+0x2af8], R22 ;  /* 0x002af81601007387 */ /* 0x0005e20000100a00 */
[----:B------:R-:W-:Y:S02]  /*71240*/  F2FP.F16.E4M3.UNPACK_B R12, R12 ;  /* 0x0000000cff0c723e */ /* 0x000fe400020006ff */
[----:B------:R-:W-:Y:S01]  /*71250*/  F2FP.F16.E4M3.UNPACK_B R13, R13 ;  /* 0x0000000dff0d723e */ /* 0x000fe200020006ff */
[----:B------:R-:W-:Y:S04]  /*71260*/  STL.64 [R1+0x9540], R18 ;  /* 0x0095401201007387 */ /* 0x000fe80000100a00 */
[----:B------:R3:W-:Y:S01]  /*71270*/  STL.64 [R1+0x9538], R16 ;  /* 0x0095381001007387 */ /* 0x0007e20000100a00 */
[----:B--2---:R-:W-:-:S15]  /*71280*/  HMMA.16816.F32 R20, R28, R16, R44 ;  /* 0x000000101c14723c */ /* 0x004fde000000182c */
[----:B------:R-:W-:-:S08]  /*71290*/  NOP ;  /* 0x0000000000007918 */ /* 0x000fd00000000000 */
[----:B------:R-:W-:Y:S04]  /*712a0*/  STL.64 [R1+0x2b10], R20 ;  /* 0x002b101401007387 */ /* 0x000fe80000100a00 */
[----:B------:R0:W-:Y:S01]  /*712b0*/  STL.64 [R1+0x2b18], R22 ;  /* 0x002b181601007387 */ /* 0x0001e20000100a00 */
[C---:B---3--:R-:W-:Y:S06]  /*712c0*/  HMMA.16816.F32 R16, R28.reuse, R14, R40 ;  /* 0x0000000e1c10723c */ /* 0x048fec0000001828 */
[----:B0-----:R-:W-:-:S15]  /*712d0*/  HMMA.16816.F32 R20, R28, R12, R24 ;  /* 0x0000000c1c14723c */ /* 0x001fde0000001818 */
[----:B------:R-:W-:-:S02]  /*712e0*/  NOP ;  /* 0x0000000000007918 */ /* 0x000fc40000000000 */
[----:B------:R0:W-:Y:S04]  /*712f0*/  STL.64 [R1+0x2b30], R16 ;  /* 0x002b301001007387 */ /* 0x0001e80000100a00 */
[----:B------:R1:W-:Y:S04]  /*71300*/  STL.64 [R1+0x2b38], R18 ;  /* 0x002b381201007387 */ /* 0x0003e80000100a00 */
[----:B0-----:R-:W2:Y:S04]  /*71310*/  LDL.LU.64 R16, [R1+0x350] ;  /* 0x0003500001107983 */ /* 0x001ea80000300a00 */
[----:B-1----:R-:W2:Y:S04]  /*71320*/  LDL.LU.64 R18, [R1+0x358] ;  /* 0x0003580001127983 */ /* 0x002ea80000300a00 */
[----:B------:R-:W-:Y:S04]  /*71330*/  STL.64 [R1+0x2b50], R20 ;  /* 0x002b501401007387 */ /* 0x000fe80000100a00 */
[----:B------:R-:W-:Y:S04]  /*71340*/  STL.64 [R1+0x2b58], R22 ;  /* 0x002b581601007387 */ /* 0x000fe80000100a00 */
[----:B------:R-:W-:Y:S04]  /*71350*/  STL.64 [R1+0x9520], R14 ;  /* 0x0095200e01007387 */ /* 0x000fe80000100a00 */
[----:B------:R0:W-:Y:S04]  /*71360*/  STL.64 [R1+0x9518], R12 ;  /* 0x0095180c01007387 */ /* 0x0001e80000100a00 */
[----:B0-----:R-:W3:Y:S04]  /*71370*/  LDL.LU.64 R12, [R1+0x3b0] ;  /* 0x0003b000010c7983 */ /* 0x001ee80000300a00 */
[----:B------:R-:W3:Y:S01]  /*71380*/  LDL.LU.64 R14, [R1+0x3b8] ;  /* 0x0003b800010e7983 */ /* 0x000ee20000300a00 */
[----:B------:R-:W-:-:S02]  /*71390*/  F2FP.F16.E4M3.UNPACK_B R10, R10 ;  /* 0x0000000aff0a723e */ /* 0x000fc400020006ff */
[----:B------:R-:W-:Y:S02]  /*713a0*/  F2FP.F16.E4M3.UNPACK_B R11, R11 ;  /* 0x0000000bff0b723e */ /* 0x000fe400020006ff */
[----:B------:R-:W-:Y:S02]  /*713b0*/  F2FP.F16.E4M3.UNPACK_B R8, R8 ;  /* 0x00000008ff08723e */ /* 0x000fe400020006ff */
[----:B------:R-:W-:Y:S01]  /*713c0*/  F2FP.F16.E4M3.UNPACK_B R9, R9 ;  /* 0x00000009ff09723e */ /* 0x000fe200020006ff */
[----:B------:R-:W-:Y:S01]  /*713d0*/  IMAD R6, R6, 0x100, R60 ;  /* 0x0000010006067824 */ /* 0x000fe200078e023c */
[----:B------:R-:W4:Y:S01]  /*713e0*/  LDL R20, [R1+0x10] ;  /* 0x0000100001147983 */ /* 0x000f220000100800 */
[----:B------:R-:W-:-:S03]  /*713f0*/  IMAD R7, R7, 0x100, R61 ;  /* 0x0000010007077824 */ /* 0x000fc600078e023d */
[----:B------:R-:W4:Y:S04]  /*71400*/  LDL R21, [R1+0x14] ;  /* 0x0000140001157983 */ /* 0x000f280000100800 */
[----:B------:R-:W4:Y:S04]  /*71410*/  LDL R22, [R1+0x8] ;  /* 0x0000080001167983 */ /* 0x000f280000100800 */
[----:B------:R-:W4:Y:S04]  /*71420*/  LDL R23, [R1+0xc] ;  /* 0x00000c0001177983 */ /* 0x000f280000100800 */
[----:B------:R-:W4:Y:S04]  /*71430*/  LDL R50, [R1+0x18] ;  /* 0x0000180001327983 */ /* 0x000f280000100800 */
[----:B------:R-:W4:Y:S04]  /*71440*/  LDL R51, [R1+0x1c] ;  /* 0x00001c0001337983 */ /* 0x000f280000100800 */
[----:B------:R-:W4:Y:S04]  /*71450*/  LDL R48, [R1+0x20] ;  /* 0x0000200001307983 */ /* 0x000f280000100800 */
[----:B------:R-:W4:Y:S04]  /*71460*/  LDL R49, [R1+0x24] ;  /* 0x0000240001317983 */ /* 0x000f280000100800 */
[----:B------:R-:W4:Y:S01]  /*71470*/  LDL.64 R60, [R1] ;  /* 0x00000000013c7983 */ /* 0x000f220000100a00 */
[----:B------:R-:W-:-:S02]  /*71480*/  F2FP.F16.E4M3.UNPACK_B R38, R32 ;  /* 0x00000020ff26723e */ /* 0x000fc400020006ff */
[----:B------:R-:W-:Y:S01]  /*71490*/  F2FP.F16.E4M3.UNPACK_B R39, R0 ;  /* 0x00000000ff27723e */ /* 0x000fe200020006ff */
[----:B------:R-:W-:Y:S02]  /*714a0*/  IMAD R4, R4, 0x100, R58 ;  /* 0x0000010004047824 */ /* 0x000fe400078e023a */
[----:B------:R-:W-:Y:S01]  /*714b0*/  IMAD R5, R5, 0x100, R59 ;  /* 0x0000010005057824 */ /* 0x000fe200078e023b */
[C---:B--2---:R-:W-:Y:S06]  /*714c0*/  HMMA.16816.F32 R16, R28.reuse, R10, R16 ;  /* 0x0000000a1c10723c */ /* 0x044fec0000001810 */
[----:B---3--:R-:W-:-:S15]  /*714d0*/  HMMA.16816.F32 R12, R28, R8, R12 ;  /* 0x000000081c0c723c */ /* 0x008fde000000180c */
[----:B------:R-:W-:-:S02]  /*714e0*/  NOP ;  /* 0x0000000000007918 */ /* 0x000fc40000000000 */
[----:B------:R0:W-:Y:S04]  /*714f0*/  STL.64 [R1+0x2b80], R16 ;  /* 0x002b801001007387 */ /* 0x0001e80000100a00 */
[----:B------:R1:W-:Y:S04]  /*71500*/  STL.64 [R1+0x2b88], R18 ;  /* 0x002b881201007387 */ /* 0x0003e80000100a00 */
[----:B------:R-:W2:Y:S04]  /*71510*/  LDL.LU.64 R24, [R1+0x3a0] ;  /* 0x0003a00001187983 */ /* 0x000ea80000300a00 */
[----:B------:R-:W2:Y:S04]  /*71520*/  LDL.LU.64 R26, [R1+0x3a8] ;  /* 0x0003a800011a7983 */ /* 0x000ea80000300a00 */
[----:B------:R3:W-:Y:S04]  /*71530*/  STL.64 [R1+0x2ba0], R12 ;  /* 0x002ba00c01007387 */ /* 0x0007e80000100a00 */
[----:B------:R4:W-:Y:S04]  /*71540*/  STL.64 [R1+0x2ba8], R14 ;  /* 0x002ba80e01007387 */ /* 0x0009e80000100a00 */
[----:B------:R-:W2:Y:S04]  /*71550*/  LDL.LU.64 R32, [R1+0x390] ;  /* 0x0003900001207983 */ /* 0x000ea80000300a00 */
[----:B------:R-:W2:Y:S04]  /*71560*/  LDL.LU.64 R34, [R1+0x398] ;  /* 0x0003980001227983 */ /* 0x000ea80000300a00 */
[----:B------:R-:W2:Y:S04]  /*71570*/  LDL.LU.64 R40, [R1+0x380] ;  /* 0x0003800001287983 */ /* 0x000ea80000300a00 */
[----:B------:R-:W-:Y:S04]  /*71580*/  STL [R1+0x28], R38 ;  /* 0x0000282601007387 */ /* 0x000fe80000100800 */
[----:B------:R-:W2:Y:S04]  /*71590*/  LDL.LU.64 R42, [R1+0x388] ;  /* 0x00038800012a7983 */ /* 0x000ea80000300a00 */
[----:B------:R-:W-:Y:S04]  /*715a0*/  STL [R1+0x2c], R39 ;  /* 0x00002c2701007387 */ /* 0x000fe80000100800 */
[----:B------:R-:W2:Y:S04]  /*715b0*/  LDL.LU.64 R44, [R1+0x370] ;  /* 0x00037000012c7983 */ /* 0x000ea80000300a00 */
[----:B------:R-:W2:Y:S04]  /*715c0*/  LDL.LU.64 R46, [R1+0x378] ;  /* 0x00037800012e7983 */ /* 0x000ea80000300a00 */
[----:B------:R-:W2:Y:S04]  /*715d0*/  LDL.LU.64 R52, [R1+0x9f0] ;  /* 0x0009f00001347983 */ /* 0x000ea80000300a00 */
[----:B------:R-:W2:Y:S04]  /*715e0*/  LDL.LU.64 R54, [R1+0x9f8] ;  /* 0x0009f80001367983 */ /* 0x000ea80000300a00 */
[----:B------:R-:W2:Y:S04]  /*715f0*/  LDL.LU.64 R56, [R1+0x9e0] ;  /* 0x0009e00001387983 */ /* 0x000ea80000300a00 */
[----:B------:R-:W2:Y:S04]  /*71600*/  LDL.LU.64 R58, [R1+0x9e8] ;  /* 0x0009e800013a7983 */ /* 0x000ea80000300a00 */
[----:B0-----:R-:W2:Y:S04]  /*71610*/  LDL.LU.64 R16, [R1+0x9c0] ;  /* 0x0009c00001107983 */ /* 0x001ea80000300a00 */
[----:B-1----:R-:W2:Y:S04]  /*71620*/  LDL.LU.64 R18, [R1+0x9c8] ;  /* 0x0009c80001127983 */ /* 0x002ea80000300a00 */
[----:B---3--:R-:W3:Y:S04]  /*71630*/  LDL.LU.64 R12, [R1+0x9b0] ;  /* 0x0009b000010c7983 */ /* 0x008ee80000300a00 */
[----:B----4-:R-:W3:Y:S04]  /*71640*/  LDL.LU.64 R14, [R1+0x9b8] ;  /* 0x0009b800010e7983 */ /* 0x010ee80000300a00 */
[----:B------:R-:W-:Y:S04]  /*71650*/  STL.64 [R1+0x9530], R10 ;  /* 0x0095300a01007387 */ /* 0x000fe80000100a00 */
[----:B------:R0:W-:Y:S04]  /*71660*/  STL.64 [R1+0x9528], R8 ;  /* 0x0095280801007387 */ /* 0x0001e80000100a00 */
[----:B0-----:R-:W4:Y:S04]  /*71670*/  LDL.LU.64 R8, [R1+0xa00] ;  /* 0x000a000001087983 */ /* 0x001f280000300a00 */
[----:B------:R-:W4:Y:S01]  /*71680*/  LDL.LU.64 R10, [R1+0xa08] ;  /* 0x000a0800010a7983 */ /* 0x000f220000300a00 */
[----:B------:R-:W-:-:S02]  /*71690*/  F2FP.F16.E4M3.UNPACK_B R2, R2 ;  /* 0x00000002ff02723e */ /* 0x000fc400020006ff */
[----:B------:R-:W-:Y:S02]  /*716a0*/  F2FP.F16.E4M3.UNPACK_B R3, R3 ;  /* 0x00000003ff03723e */ /* 0x000fe400020006ff */
[----:B------:R-:W-:Y:S02]  /*716b0*/  F2FP.F16.E4M3.UNPACK_B R4, R4 ;  /* 0x00000004ff04723e */ /* 0x000fe400020006ff */
[----:B------:R-:W-:Y:S02]  /*716c0*/  F2FP.F16.E4M3.UNPACK_B R5, R5 ;  /* 0x00000005ff05723e */ /* 0x000fe400020006ff */
[----:B------:R-:W-:Y:S02]  /*716d0*/  F2FP.F16.E4M3.UNPACK_B R6, R6 ;  /* 0x00000006ff06723e */ /* 0x000fe400020006ff */
[----:B------:R-:W-:Y:S01]  /*716e0*/  F2FP.F16.E4M3.UNPACK_B R7, R7 ;  /* 0x00000007ff07723e */ /* 0x000fe200020006ff */
[----:B------:R-:W-:Y:S01]  /*716f0*/  IMAD.MOV.U32 R0, RZ, RZ, R61 ;  /* 0x000000ffff007224 */ /* 0x000fe200078e003d */
[C---:B--2---:R-:W-:Y:S06]  /*71700*/  HMMA.16816.F32 R24, R28.reuse, R2, R24 ;  /* 0x000000021c18723c */ /* 0x044fec0000001818 */
[----:B------:R-:W-:Y:S06]  /*71710*/  HMMA.16816.F32 R28, R28, R38, R32 ;  /* 0x000000261c1c723c */ /* 0x000fec0000001820 */
[C---:B------:R-:W-:Y:S11]  /*71720*/  HMMA.16816.F32 R40, R4.reuse, R48, R40 ;  /* 0x000000300428723c */ /* 0x040ff60000001828 */
[----:B------:R-:W-:Y:S04]  /*71730*/  STL.64 [R1+0x2b90], R24 ;  /* 0x002b901801007387 */ /* 0x000fe80000100a00 */
[----:B------:R0:W-:Y:S01]  /*71740*/  STL.64 [R1+0x2b98], R26 ;  /* 0x002b981a01007387 */ /* 0x0001e20000100a00 */
[C---:B------:R-:W-:Y:S03]  /*71750*/  HMMA.16816.F32 R48, R4.reuse, R50, R44 ;  /* 0x000000320430723c */ /* 0x040fe6000000182c */
[----:B0-----:R-:W2:Y:S04]  /*71760*/  LDL.LU.64 R26, [R1+0x95e0] ;  /* 0x0095e000011a7983 */ /* 0x001ea80000300a00 */
[----:B------:R-:W2:Y:S04]  /*71770*/  LDL.LU.64 R24, [R1+0x95d8] ;  /* 0x0095d80001187983 */ /* 0x000ea80000300a00 */
[----:B------:R-:W2:Y:S04]  /*71780*/  LDL.LU.64 R34, [R1+0x95d0] ;  /* 0x0095d00001227983 */ /* 0x000ea80000300a00 */
[----:B------:R-:W2:Y:S01]  /*71790*/  LDL.LU.64 R32, [R1+0x95c8] ;  /* 0x0095c80001207983 */ /* 0x000ea20000300a00 */
[C---:B------:R-:W-:Y:S03]  /*717a0*/  HMMA.16816.F32 R56, R4.reuse, R60, R56 ;  /* 0x0000003c0438723c */ /* 0x040fe60000001838 */
[----:B------:R-:W2:Y:S04]  /*717b0*/  LDL.LU.64 R38, [R1+0x95c0] ;  /* 0x0095c00001267983 */ /* 0x000ea80000300a00 */
[----:B------:R0:W-:Y:S04]  /*717c0*/  STL.64 [R1+0x2b70], R28 ;  /* 0x002b701c01007387 */ /* 0x0001e80000100a00 */
[----:B------:R1:W-:Y:S04]  /*717d0*/  STL.64 [R1+0x2b78], R30 ;  /* 0x002b781e01007387 */ /* 0x0003e80000100a00 */
[----:B0-----:R-:W3:Y:S04]  /*717e0*/  LDL.LU.64 R28, [R1+0x9d0] ;  /* 0x0009d000011c7983 */ /* 0x001ee80000300a00 */
[----:B-1----:R-:W3:Y:S01]  /*717f0*/  LDL.LU.64 R30, [R1+0x9d8] ;  /* 0x0009d800011e7983 */ /* 0x002ee20000300a00 */
[C---:B----4-:R-:W-:Y:S06]  /*71800*/  HMMA.16816.F32 R8, R4.reuse, R20, R8 ;  /* 0x000000140408723c */ /* 0x050fec0000001808 */
[C---:B------:R-:W-:Y:S01]  /*71810*/  HMMA.16816.F32 R20, R4.reuse, R22, R52 ;  /* 0x000000160414723c */ /* 0x040fe20000001834 */
[----:B------:R-:W-:Y:S04]  /*71820*/  STL.64 [R1+0x2b60], R40 ;  /* 0x002b602801007387 */ /* 0x000fe80000100a00 */
[----:B------:R0:W-:Y:S04]  /*71830*/  STL.64 [R1+0x2b68], R42 ;  /* 0x002b682a01007387 */ /* 0x0001e80000100a00 */
[----:B0-----:R-:W4:Y:S04]  /*71840*/  LDL.LU.64 R42, [R1+0x95b8] ;  /* 0x0095b800012a7983 */ /* 0x001f280000300a00 */
[----:B------:R-:W2:Y:S04]  /*71850*/  LDL.LU.64 R40, [R1+0x95b0] ;  /* 0x0095b00001287983 */ /* 0x000ea80000300a00 */
[----:B------:R-:W4:Y:S04]  /*71860*/  LDL.LU.64 R46, [R1+0x95a8] ;  /* 0x0095a800012e7983 */ /* 0x000f280000300a00 */
[----:B------:R-:W2:Y:S04]  /*71870*/  LDL.LU.64 R44, [R1+0x95a0] ;  /* 0x0095a000012c7983 */ /* 0x000ea80000300a00 */
[----:B------:R-:W-:Y:S04]  /*71880*/  STL.64 [R1+0x2b40], R48 ;  /* 0x002b403001007387 */ /* 0x000fe80000100a00 */
[----:B------:R0:W-:Y:S04]  /*71890*/  STL.64 [R1+0x2b48], R50 ;  /* 0x002b483201007387 */ /* 0x0001e80000100a00 */
[----:B0-----:R-:W4:Y:S04]  /*718a0*/  LDL.LU.64 R50, [R1+0x9598] ;  /* 0x0095980001327983 */ /* 0x001f280000300a00 */
[----:B------:R-:W2:Y:S04]  /*718b0*/  LDL.LU.64 R48, [R1+0x9590] ;  /* 0x0095900001307983 */ /* 0x000ea80000300a00 */
[----:B------:R0:W-:Y:S04]  /*718c0*/  STL.64 [R1+0x2b20], R8 ;  /* 0x002b200801007387 */ /* 0x0001e80000100a00 */
[----:B------:R1:W-:Y:S04]  /*718d0*/  STL.64 [R1+0x2b28], R10 ;  /* 0x002b280a01007387 */ /* 0x0003e80000100a00 */
[----:B0-----:R-:W4:Y:S04]  /*718e0*/  LDL.LU.64 R8, [R1+0x9a0] ;  /* 0x0009a00001087983 */ /* 0x001f280000300a00 */
[----:B-1----:R-:W4:Y:S04]  /*718f0*/  LDL.LU.64 R10, [R1+0x9a8] ;  /* 0x0009a800010a7983 */ /* 0x002f280000300a00 */
[----:B------:R-:W4:Y:S04]  /*71900*/  LDL.LU.64 R54, [R1+0x9588] ;  /* 0x0095880001367983 */ /* 0x000f280000300a00 */
[----:B------:R-:W2:Y:S04]  /*71910*/  LDL.LU.64 R52, [R1+0x9580] ;  /* 0x0095800001347983 */ /* 0x000ea80000300a00 */
[----:B------:R0:W-:Y:S04]  /*71920*/  STL.64 [R1+0x2b00], R20 ;  /* 0x002b001401007387 */ /* 0x0001e80000100a00 */
[----:B------:R1:W-:Y:S04]  /*71930*/  STL.64 [R1+0x2b08], R22 ;  /* 0x002b081601007387 */ /* 0x0003e80000100a00 */
[----:B0-----:R-:W2:Y:S04]  /*71940*/  LDL.LU.64 R20, [R1+0x990] ;  /* 0x0009900001147983 */ /* 0x001ea80000300a00 */
[----:B-1----:R-:W2:Y:S04]  /*71950*/  LDL.LU.64 R22, [R1+0x998] ;  /* 0x0009980001167983 */ /* 0x002ea80000300a00 */
[----:B------:R-:W-:Y:S04]  /*71960*/  STL.64 [R1+0x2ae0], R56 ;  /* 0x002ae03801007387 */ /* 0x000fe80000100a00 */
[----:B------:R0:W-:Y:S04]  /*71970*/  STL.64 [R1+0x2ae8], R58 ;  /* 0x002ae83a01007387 */ /* 0x0001e80000100a00 */
[----:B0-----:R-:W4:Y:S04]  /*71980*/  LDL.LU.64 R58, [R1+0x9578] ;  /* 0x00957800013a7983 */ /* 0x001f280000300a00 */
[----:B------:R-:W2:Y:S04]  /*71990*/  LDL.LU.64 R56, [R1+0x9570] ;  /* 0x0095700001387983 */ /* 0x000ea80000300a00 */
[----:B------:R-:W3:Y:S02]  /*719a0*/  LDL.LU.64 R60, [R1+0x9568] ;  /* 0x00956800013c7983 */ /* 0x000ee40000300a00 */
[----:B---3--:R-:W-:-:S15]  /*719b0*/  HMMA.16816.F32 R28, R4, R60, R28 ;  /* 0x0000003c041c723c */ /* 0x008fde000000181c */
[----:B------:R-:W-:-:S08]  /*719c0*/  NOP ;  /* 0x0000000000007918 */ /* 0x000fd00000000000 */
[----:B------:R-:W-:Y:S04]  /*719d0*/  STL.64 [R1+0x2ac0], R28 ;  /* 0x002ac01c01007387 */ /* 0x000fe80000100a00 */
[----:B------:R4:W-:Y:S02]  /*719e0*/  STL.64 [R1+0x2ac8], R30 ;  /* 0x002ac81e01007387 */ /* 0x0009e40000100a00 */
[----:B----4-:R-:W-:Y:S02]  /*719f0*/  HMMA.16816.F32 R28, R4, R58, R16 ;  /* 0x0000003a041c723c */ /* 0x010fe40000001810 */
[----:B------:R-:W3:Y:S04]  /*71a00*/  LDL.LU.64 R16, [R1+0x970] ;  /* 0x0009700001107983 */ /* 0x000ee80000300a00 */
[----:B------:R-:W3:-:S15]  /*71a10*/  LDL.LU.64 R18, [R1+0x978] ;  /* 0x0009780001127983 */ /* 0x000ede0000300a00 */
[----:B------:R-:W-:-:S02]  /*71a20*/  NOP ;  /* 0x0000000000007918 */ /* 0x000fc40000000000 */
[----:B------:R-:W-:Y:S04]  /*71a30*/  STL.64 [R1+0x2aa0], R28 ;  /* 0x002aa01c01007387 */ /* 0x000fe80000100a00 */
[----:B------:R2:W-:Y:S02]  /*71a40*/  STL.64 [R1+0x2aa8], R30 ;  /* 0x002aa81e01007387 */ /* 0x0005e40000100a00 */
[----:B--2---:R-:W-:Y:S02]  /*71a50*/  HMMA.16816.F32 R28, R4, R56, R12 ;  /* 0x00000038041c723c */ /* 0x004fe4000000180c */
[----:B------:R-:W2:Y:S04]  /*71a60*/  LDL.LU.64 R12, [R1+0x960] ;  /* 0x00096000010c7983 */ /* 0x000ea80000300a00 */
[----:B------:R-:W2:-:S15]  /*71a70*/  LDL.LU.64 R14, [R1+0x968] ;  /* 0x00096800010e7983 */ /* 0x000e9e0000300a00 */
[----:B------:R-:W-:-:S02]  /*71a80*/  NOP ;  /* 0x0000000000007918 */ /* 0x000fc40000000000 */
[----:B------:R-:W-:Y:S04]  /*71a90*/  STL.64 [R1+0x2a80], R28 ;  /* 0x002a801c01007387 */ /* 0x000fe80000100a00 */
[----:B------:R-:W-:Y:S04]  /*71aa0*/  STL.64 [R1+0x2a88], R30 ;  /* 0x002a881e01007387 */ /* 0x000fe80000100a00 */
[----:B------:R-:W-:Y:S04]  /*71ab0*/  STL.64 [R1+0x9500], R58 ;  /* 0x0095003a01007387 */ /* 0x000fe80000100a00 */
[----:B------:R0:W-:Y:S04]  /*71ac0*/  STL.64 [R1+0x94f8], R56 ;  /* 0x0094f83801007387 */ /* 0x0001e80000100a00 */
[----:B0-----:R-:W4:Y:S04]  /*71ad0*/  LDL.LU.64 R56, [R1+0x980] ;  /* 0x0009800001387983 */ /* 0x001f280000300a00 */
[----:B------:R-:W4:Y:S01]  /*71ae0*/  LDL.LU.64 R58, [R1+0x988] ;  /* 0x00098800013a7983 */ /* 0x000f220000300a00 */
[C---:B------:R-:W-:Y:S03]  /*71af0*/  HMMA.16816.F32 R28, R4.reuse, R54, R8 ;  /* 0x00000036041c723c */ /* 0x040fe60000001808 */
[----:B------:R-:W2:Y:S04]  /*71b00*/  LDL.LU.64 R8, [R1+0x950] ;  /* 0x0009500001087983 */ /* 0x000ea80000300a00 */
[----:B------:R-:W2:Y:S01]  /*71b10*/  LDL.LU.64 R10, [R1+0x958] ;  /* 0x00095800010a7983 */ /* 0x000ea20000300a00 */
[----:B------:R-:W-:-:S15]  /*71b20*/  HMMA.16816.F32 R20, R4, R52, R20 ;  /* 0x000000340414723c */ /* 0x000fde0000001814 */
[----:B------:R0:W-:Y:S04]  /*71b30*/  STL.64 [R1+0x2a60], R28 ;  /* 0x002a601c01007387 */ /* 0x0001e80000100a00 */
[----:B------:R1:W-:Y:S04]  /*71b40*/  STL.64 [R1+0x2a68], R30 ;  /* 0x002a681e01007387 */ /* 0x0003e80000100a00 */
[----:B0-----:R-:W2:Y:S04]  /*71b50*/  LDL.LU.64 R28, [R1+0x940] ;  /* 0x00094000011c7983 */ /* 0x001ea80000300a00 */
[----:B-1----:R-:W2:Y:S04]  /*71b60*/  LDL.LU.64 R30, [R1+0x948] ;  /* 0x00094800011e7983 */ /* 0x002ea80000300a00 */
[----:B------:R0:W-:Y:S04]  /*71b70*/  STL.64 [R1+0x2a40], R20 ;  /* 0x002a401401007387 */ /* 0x0001e80000100a00 */
[----:B------:R1:W-:Y:S04]  /*71b80*/  STL.64 [R1+0x2a48], R22 ;  /* 0x002a481601007387 */ /* 0x0003e80000100a00 */
[----:B0-----:R-:W2:Y:S04]  /*71b90*/  LDL.LU.64 R20, [R1+0x930] ;  /* 0x0009300001147983 */ /* 0x001ea80000300a00 */
[----:B-1----:R-:W2:Y:S04]  /*71ba0*/  LDL.LU.64 R22, [R1+0x938] ;  /* 0x0009380001167983 */ /* 0x002ea80000300a00 */
[----:B------:R-:W-:Y:S04]  /*71bb0*/  STL.64 [R1+0x9510], R54 ;  /* 0x0095103601007387 */ /* 0x000fe80000100a00 */
[----:B------:R3:W-:Y:S02]  /*71bc0*/  STL.64 [R1+0x9508], R52 ;  /* 0x0095083401007387 */ /* 0x0007e40000100a00 */
[C---:B---3--:R-:W-:Y:S02]  /*71bd0*/  HMMA.16816.F32 R52, R4.reuse, R48, R16 ;  /* 0x000000300434723c */ /* 0x048fe40000001810 */
[----:B------:R-:W3:Y:S04]  /*71be0*/  LDL.LU.64 R16, [R1+0x920] ;  /* 0x0009200001107983 */ /* 0x000ee80000300a00 */
[----:B----4-:R-:W-:-:S15]  /*71bf0*/  HMMA.16816.F32 R56, R4, R50, R56 ;  /* 0x000000320438723c */ /* 0x010fde0000001838 */
[----:B------:R-:W-:-:S08]  /*71c00*/  NOP ;  /* 0x0000000000007918 */ /* 0x000fd00000000000 */
[----:B------:R-:W-:Y:S04]  /*71c10*/  STL.64 [R1+0x2a20], R56 ;  /* 0x002a203801007387 */ /* 0x000fe80000100a00 */
[----:B------:R-:W-:Y:S04]  /*71c20*/  STL.64 [R1+0x2a28], R58 ;  /* 0x002a283a01007387 */ /* 0x000fe80000100a00 */
[----:B------:R-:W3:Y:S04]  /*71c30*/  LDL.LU.64 R18, [R1+0x928] ;  /* 0x0009280001127983 */ /* 0x000ee80000300a00 */
[----:B------:R-:W-:Y:S04]  /*71c40*/  STL.64 [R1+0x2a00], R52 ;  /* 0x002a003401007387 */ /* 0x000fe80000100a00 */
[----:B------:R-:W-:Y:S04]  /*71c50*/  STL.64 [R1+0x2a08], R54 ;  /* 0x002a083601007387 */ /* 0x000fe80000100a00 */
[----:B------:R-:W-:Y:S04]  /*71c60*/  STL.64 [R1+0x94e0], R50 ;  /* 0x0094e03201007387 */ /* 0x000fe80000100a00 */
[----:B------:R2:W-:Y:S02]  /*71c70*/  STL.64 [R1+0x94d8], R48 ;  /* 0x0094d83001007387 */ /* 0x0005e40000100a00 */
[----:B--2---:R-:W-:Y:S02]  /*71c80*/  HMMA.16816.F32 R48, R4, R46, R12 ;  /* 0x0000002e0430723c */ /* 0x004fe4000000180c */
[----:B------:R-:W2:Y:S04]  /*71c90*/  LDL.LU.64 R12, [R1+0x910] ;  /* 0x00091000010c7983 */ /* 0x000ea80000300a00 */
[----:B------:R-:W2:-:S15]  /*71ca0*/  LDL.LU.64 R14, [R1+0x918] ;  /* 0x00091800010e7983 */ /* 0x000e9e0000300a00 */
[----:B------:R-:W-:-:S02]  /*71cb0*/  NOP ;  /* 0x0000000000007918 */ /* 0x000fc40000000000 */
[----:B------:R-:W-:Y:S04]  /*71cc0*/  STL.64 [R1+0x29e0], R48 ;  /* 0x0029e03001007387 */ /* 0x000fe80000100a00 */
[----:B------:R0:W-:Y:S02]  /*71cd0*/  STL.64 [R1+0x29e8], R50 ;  /* 0x0029e83201007387 */ /* 0x0001e40000100a00 */
[C---:B0-----:R-:W-:Y:S02]  /*71ce0*/  HMMA.16816.F32 R48, R4.reuse, R44, R8 ;  /* 0x0000002c0430723c */ /* 0x041fe40000001808 */
[----:B------:R-:W4:Y:S04]  /*71cf0*/  LDL.LU.64 R8, [R1+0x900] ;  /* 0x0009000001087983 */ /* 0x000f280000300a00 */
[----:B------:R-:W4:Y:S01]  /*71d00*/  LDL.LU.64 R10, [R1+0x908] ;  /* 0x00090800010a7983 */ /* 0x000f220000300a00 */
[C---:B------:R-:W-:Y:S06]  /*71d10*/  HMMA.16816.F32 R28, R4.reuse, R42, R28 ;  /* 0x0000002a041c723c */ /* 0x040fec000000181c */
[C---:B------:R-:W-:Y:S10]  /*71d20*/  HMMA.16816.F32 R20, R4.reuse, R40, R20 ;  /* 0x000000280414723c */ /* 0x040ff40000001814 */
[----:B------:R-:W-:Y:S04]  /*71d30*/  STL.64 [R1+0x29c0], R48 ;  /* 0x0029c03001007387 */ /* 0x000fe80000100a00 */
[----:B------:R-:W-:Y:S04]  /*71d40*/  STL.64 [R1+0x29c8], R50 ;  /* 0x0029c83201007387 */ /* 0x000fe80000100a00 */
[----:B------:R-:W-:Y:S04]  /*71d50*/  STL.64 [R1+0x94f0], R46 ;  /* 0x0094f02e01007387 */ /* 0x000fe80000100a00 */
[----:B------:R-:W-:Y:S04]  /*71d60*/  STL.64 [R1+0x94e8], R44 ;  /* 0x0094e82c01007387 */ /* 0x000fe80000100a00 */
[----:B------:R-:W-:Y:S04]  /*71d70*/  STL.64 [R1+0x9560], R42 ;  /* 0x0095602a01007387 */ /* 0x000fe80000100a00 */
[----:B------:R0:W-:Y:S04]  /*71d80*/  STL.64 [R1+0x29a0], R28 ;  /* 0x0029a01c01007387 */ /* 0x0001e80000100a00 */
[----:B------:R1:W-:Y:S04]  /*71d90*/  STL.64 [R1+0x29a8], R30 ;  /* 0x0029a81e01007387 */ /* 0x0003e80000100a00 */
[----:B------:R4:W-:Y:S04]  /*71da0*/  STL.64 [R1+0x9558], R40 ;  /* 0x0095582801007387 */ /* 0x0009e80000100a00 */
[----:B------:R4:W-:Y:S04]  /*71db0*/  STL.64 [R1+0x2980], R20 ;  /* 0x0029801401007387 */ /* 0x0009e80000100a00 */
[----:B------:R4:W-:Y:S04]  /*71dc0*/  STL.64 [R1+0x2988], R22 ;  /* 0x0029881601007387 */ /* 0x0009e80000100a00 */
[----:B------:R-:W4:Y:S04]  /*71dd0*/  LDL.LU R59, [R1+0x11fc] ;  /* 0x0011fc00013b7983 */ /* 0x000f280000300800 */
[----:B0-----:R-:W4:Y:S04]  /*71de0*/  LDL.LU R28, [R1+0x11f8] ;  /* 0x0011f800011c7983 */ /* 0x001f280000300800 */
[----:B------:R-:W4:Y:S04]  /*71df0*/  LDL.LU R51, [R1+0x1204] ;  /* 0x0012040001337983 */ /* 0x000f280000300800 */
[----:B------:R-:W4:Y:S04]  /*71e00*/  LDL.LU R29, [R1+0x1200] ;  /* 0x00120000011d7983 */ /* 0x000f280000300800 */
[----:B------:R-:W4:Y:S04]  /*71e10*/  LDL.LU.64 R44, [R1+0x8f0] ;  /* 0x0008f000012c7983 */ /* 0x000f280000300a00 */
[----:B------:R-:W4:Y:S01]  /*71e20*/  LDL.LU.64 R46, [R1+0x8f8] ;  /* 0x0008f800012e7983 */ /* 0x000f220000300a00 */
[C---:B---3--:R-:W-:Y:S06]  /*71e30*/  HMMA.16816.F32 R16, R4.reuse, R38, R16 ;  /* 0x000000260410723c */ /* 0x048fec0000001810 */
[----:B--2---:R-:W-:-:S15]  /*71e40*/  HMMA.16816.F32 R12, R4, R36, R12 ;  /* 0x00000024040c723c */ /* 0x004fde000000180c */
[----:B------:R-:W-:-:S02]  /*71e50*/  NOP ;  /* 0x0000000000007918 */ /* 0x000fc40000000000 */
[----:B------:R0:W-:Y:S04]  /*71e60*/  STL.64 [R1+0x2960], R16 ;  /* 0x0029601001007387 */ /* 0x0001e80000100a00 */
[----:B------:R2:W-:Y:S04]  /*71e70*/  STL.64 [R1+0x2968], R18 ;  /* 0x0029681201007387 */ /* 0x0005e80000100a00 */
[----:B------:R-:W3:Y:S04]  /*71e80*/  LDL.LU R52, [R1+0x120c] ;  /* 0x00120c0001347983 */ /* 0x000ee80000300800 */
[----:B-1----:R-:W3:Y:S01]  /*71e90*/  LDL.LU R30, [R1+0x1208] ;  /* 0x00120800011e7983 */ /* 0x002ee20000300800 */
[C---:B----4-:R-:W-:Y:S03]  /*71ea0*/  HMMA.16816.F32 R8, R4.reuse, R34, R8 ;  /* 0x000000220408723c */ /* 0x050fe60000001808 */
[----:B------:R-:W-:Y:S04]  /*71eb0*/  STL.64 [R1+0x2940], R12 ;  /* 0x0029400c01007387 */ /* 0x000fe80000100a00 */
[----:B------:R-:W-:Y:S04]  /*71ec0*/  STL.64 [R1+0x2948], R14 ;  /* 0x0029480e01007387 */ /* 0x000fe80000100a00 */
[----:B------:R-:W4:Y:S04]  /*71ed0*/  LDL.LU.64 R40, [R1+0x8e0] ;  /* 0x0008e00001287983 */ /* 0x000f280000300a00 */
[----:B------:R-:W4:Y:S08]  /*71ee0*/  LDL.LU.64 R42, [R1+0x8e8] ;  /* 0x0008e800012a7983 */ /* 0x000f300000300a00 */
[----:B------:R1:W-:Y:S04]  /*71ef0*/  STL.64 [R1+0x2920], R8 ;  /* 0x0029200801007387 */ /* 0x0003e80000100a00 */
[----:B------:R1:W-:Y:S04]  /*71f00*/  STL.64 [R1+0x2928], R10 ;  /* 0x0029280a01007387 */ /* 0x0003e80000100a00 */
[----:B------:R-:W3:Y:S04]  /*71f10*/  LDL.LU.64 R20, [R1+0x8d0] ;  /* 0x0008d00001147983 */ /* 0x000ee80000300a00 */
[----:B------:R-:W3:Y:S04]  /*71f20*/  LDL.LU.64 R22, [R1+0x8d8] ;  /* 0x0008d80001167983 */ /* 0x000ee80000300a00 */
[----:B0-----:R-:W3:Y:S04]  /*71f30*/  LDL.LU.64 R16, [R1+0x8b0] ;  /* 0x0008b00001107983 */ /* 0x001ee80000300a00 */
[----:B--2---:R-:W2:Y:S04]  /*71f40*/  LDL.LU.64 R18, [R1+0x8b8] ;  /* 0x0008b80001127983 */ /* 0x004ea80000300a00 */
[----:B-1----:R-:W2:Y:S04]  /*71f50*/  LDL.LU.64 R8, [R1+0x8a0] ;  /* 0x0008a00001087983 */ /* 0x002ea80000300a00 */
[----:B------:R-:W2:Y:S04]  /*71f60*/  LDL.LU.64 R10, [R1+0x8a8] ;  /* 0x0008a800010a7983 */ /* 0x000ea80000300a00 */
[----:B------:R-:W2:Y:S04]  /*71f70*/  LDL.LU.64 R12, [R1+0x890] ;  /* 0x00089000010c7983 */ /* 0x000ea80000300a00 */
[----:B------:R-:W2:Y:S04]  /*71f80*/  LDL.LU.64 R14, [R1+0x898] ;  /* 0x00089800010e7983 */ /* 0x000ea80000300a00 */
[----:B------:R-:W2:Y:S04]  /*71f90*/  LDL.LU R53, [R1+0x1304] ;  /* 0x0013040001357983 */ /* 0x000ea80000300800 */
[----:B------:R-:W2:Y:S01]  /*71fa0*/  LDL.LU R31, [R1+0x1300] ;  /* 0x00130000011f7983 */ /* 0x000ea20000300800 */
[----:B------:R-:W-:-:S15]  /*71fb0*/  HMMA.16816.F32 R44, R4, R32, R44 ;  /* 0x00000020042c723c */ /* 0x000fde000000182c */
[----:B------:R-:W-:-:S08]  /*71fc0*/  NOP ;  /* 0x0000000000007918 */ /* 0x000fd00000000000 */
[----:B------:R0:W-:Y:S04]  /*71fd0*/  STL.64 [R1+0x2900], R44 ;  /* 0x0029002c01007387 */ /* 0x0001e80000100a00 */
[----:B------:R1:W-:Y:S04]  /*71fe0*/  STL.64 [R1+0x2908], R46 ;  /* 0x0029082e01007387 */ /* 0x0003e80000100a00 */
[----:B0-----:R-:W2:Y:S04]  /*71ff0*/  LDL.LU.64 R44, [R1+0x870] ;  /* 0x00087000012c7983 */ /* 0x001ea80000300a00 */
[----:B-1----:R-:W2:Y:S04]  /*72000*/  LDL.LU.64 R46, [R1+0x878] ;  /* 0x00087800012e7983 */ /* 0x002ea80000300a00 */
[----:B------:R-:W-:Y:S04]  /*72010*/  STL.64 [R1+0x94c0], R34 ;  /* 0x0094c02201007387 */ /* 0x000fe80000100a00 */
[----:B------:R0:W-:Y:S04]  /*72020*/  STL.64 [R1+0x94b8], R32 ;  /* 0x0094b82001007387 */ /* 0x0001e80000100a00 */
[----:B0-----:R-:W2:Y:S04]  /*72030*/  LDL.LU.64 R32, [R1+0x8c0] ;  /* 0x0008c00001207983 */ /* 0x001ea80000300a00 */
[----:B------:R-:W2:Y:S01]  /*72040*/  LDL.LU.64 R34, [R1+0x8c8] ;  /* 0x0008c80001227983 */ /* 0x000ea20000300a00 */
[C---:B----4-:R-:W-:Y:S06]  /*72050*/  HMMA.16816.F32 R40, R4.reuse, R26, R40 ;  /* 0x0000001a0428723c */ /* 0x050fec0000001828 */
[----:B---3--:R-:W-:-:S15]  /*72060*/  HMMA.16816.F32 R20, R4, R24, R20 ;  /* 0x000000180414723c */ /* 0x008fde0000001814 */
[----:B------:R-:W-:-:S02]  /*72070*/  NOP ;  /* 0x0000000000007918 */ /* 0x000fc40000000000 */
[----:B------:R-:W-:Y:S04]  /*72080*/  STL.64 [R1+0x28e0], R40 ;  /* 0x0028e02801007387 */ /* 0x000fe80000100a00 */
[----:B------:R0:W-:Y:S04]  /*72090*/  STL.64 [R1+0x28e8], R42 ;  /* 0x0028e82a01007387 */ /* 0x0001e80000100a00 */
[----:B0-----:R-:W3:Y:S04]  /*720a0*/  LDL.LU.64 R42, [R1+0x9560] ;  /* 0x00956000012a7983 */ /* 0x001ee80000300a00 */
[----:B------:R-:W4:Y:S04]  /*720b0*/  LDL.LU.64 R40, [R1+0x9558] ;  /* 0x0095580001287983 */ /* 0x000f280000300a00 */
[----:B------:R-:W-:Y:S04]  /*720c0*/  STL.64 [R1+0x28c0], R20 ;  /* 0x0028c01401007387 */ /* 0x000fe80000100a00 */
[----:B------:R0:W-:Y:S04]  /*720d0*/  STL.64 [R1+0x28c8], R22 ;  /* 0x0028c81601007387 */ /* 0x0001e80000100a00 */
[----:B0-----:R-:W2:Y:S04]  /*720e0*/  LDL.LU.64 R22, [R1+0x9550] ;  /* 0x0095500001167983 */ /* 0x001ea80000300a00 */
[----:B------:R-:W3:Y:S04]  /*720f0*/  LDL.LU.64 R20, [R1+0x9548] ;  /* 0x0095480001147983 */ /* 0x000ee80000300a00 */
[----:B------:R-:W-:Y:S04]  /*72100*/  STL.64 [R1+0x94d0], R26 ;  /* 0x0094d01a01007387 */ /* 0x000fe80000100a00 */
[----:B------:R0:W-:Y:S04]  /*72110*/  STL.64 [R1+0x94c8], R24 ;  /* 0x0094c81801007387 */ /* 0x0001e80000100a00 */
[----:B0-----:R-:W4:Y:S04]  /*72120*/  LDL.LU.64 R24, [R1+0x880] ;  /* 0x0008800001187983 */ /* 0x001f280000300a00 */
[----:B------:R-:W4:Y:S01]  /*72130*/  LDL.LU.64 R26, [R1+0x888] ;  /* 0x00088800011a7983 */ /* 0x000f220000300a00 */
[C---:B--2---:R-:W-:Y:S06]  /*72140*/  HMMA.16816.F32 R32, R4.reuse, R22, R32 ;  /* 0x000000160420723c */ /* 0x044fec0000001820 */
[----:B---3--:R-:W-:-:S15]  /*72150*/  HMMA.16816.F32 R16, R4, R20, R16 ;  /* 0x000000140410723c */ /* 0x008fde0000001810 */
[----:B------:R-:W-:-:S02]  /*72160*/  NOP ;  /* 0x0000000000007918 */ /* 0x000fc40000000000 */
[----:B------:R0:W-:Y:S04]  /*72170*/  STL.64 [R1+0x28a0], R32 ;  /* 0x0028a02001007387 */ /* 0x0001e80000100a00 */
[----:B------:R1:W-:Y:S04]  /*72180*/  STL.64 [R1+0x28a8], R34 ;  /* 0x0028a82201007387 */ /* 0x0003e80000100a00 */
[----:B0-----:R-:W2:Y:S04]  /*72190*/  LDL.LU.64 R32, [R1+0x860] ;  /* 0x0008600001207983 */ /* 0x001ea80000300a00 */
[----:B-1----:R-:W2:Y:S04]  /*721a0*/  LDL.LU.64 R34, [R1+0x868] ;  /* 0x0008680001227983 */ /* 0x002ea80000300a00 */
[----:B------:R-:W-:Y:S04]  /*721b0*/  STL.64 [R1+0x2880], R16 ;  /* 0x0028801001007387 */ /* 0x000fe80000100a00 */
[----:B------:R0:W-:Y:S04]  /*721c0*/  STL.64 [R1+0x2888], R18 ;  /* 0x0028881201007387 */ /* 0x0001e80000100a00 */
[----:B0-----:R-:W3:Y:S04]  /*721d0*/  LDL.LU.64 R18, [R1+0x9540] ;  /* 0x0095400001127983 */ /* 0x001ee80000300a00 */
[----:B------:R-:W4:Y:S01]  /*721e0*/  LDL.LU.64 R16, [R1+0x9538] ;  /* 0x0095380001107983 */ /* 0x000f220000300a00 */
[C---:B---3--:R-:W-:Y:S06]  /*721f0*/  HMMA.16816.F32 R8, R4.reuse, R18, R8 ;  /* 0x000000120408723c */ /* 0x048fec0000001808 */
[----:B----4-:R-:W-:-:S15]  /*72200*/  HMMA.16816.F32 R12, R4, R16, R12 ;  /* 0x00000010040c723c */ /* 0x010fde000000180c */
[----:B------:R-:W-:-:S02]  /*72210*/  NOP ;  /* 0x0000000000007918 */ /* 0x000fc40000000000 */
[----:B------:R-:W-:Y:S04]  /*72220*/  STL.64 [R1+0x2870], R8 ;  /* 0x0028700801007387 */ /* 0x000fe80000100a00 */
[----:B------:R0:W-:Y:S04]  /*72230*/  STL.64 [R1+0x2878], R10 ;  /* 0x0028780a01007387 */ /* 0x0001e80000100a00 */
[----:B0-----:R-:W2:Y:S04]  /*72240*/  LDL.LU.64 R10, [R1+0x9530] ;  /* 0x00953000010a7983 */ /* 0x001ea80000300a00 */
[----:B------:R-:W3:Y:S04]  /*72250*/  LDL.LU.64 R8, [R1+0x9528] ;  /* 0x0095280001087983 */ /* 0x000ee80000300a00 */
[----:B------:R-:W-:Y:S04]  /*72260*/  STL.64 [R1+0x2840], R12 ;  /* 0x0028400c01007387 */ /* 0x000fe80000100a00 */
[----:B------:R0:W-:Y:S04]  /*72270*/  STL.64 [R1+0x2848], R14 ;  /* 0x0028480e01007387 */ /* 0x0001e80000100a00 */
[----:B0-----:R-:W4:Y:S04]  /*72280*/  LDL.LU.64 R14, [R1+0x9520] ;  /* 0x00952000010e7983 */ /* 0x001f280000300a00 */
[----:B------:R-:W2:Y:S04]  /*72290*/  LDL.LU.64 R12, [R1+0x9518] ;  /* 0x00951800010c7983 */ /* 0x000ea80000300a00 */
[----:B------:R-:W3:Y:S01]  /*722a0*/  LDL.64 R54, [R1+0x28] ;  /* 0x0000280001367983 */ /* 0x000ee20000100a00 */
[----:B------:R-:W-:Y:S01]  /*722b0*/  IMAD R28, R28, 0x100, R59 ;  /* 0x000001001c1c7824 */ /* 0x000fe200078e023b */
[----:B----4-:R-:W-:Y:S06]  /*722c0*/  HMMA.16816.F32 R24, R4, R14, R24 ;  /* 0x0000000e0418723c */ /* 0x010fec0000001818 */
[----:B------:R-:W-:-:S15]  /*722d0*/  STL [R1+0x94b4], R14 ;  /* 0x0094b40e01007387 */ /* 0x000fde0000100800 */
[----:B------:R-:W-:-:S02]  /*722e0*/  NOP ;  /* 0x0000000000007918 */ /* 0x000fc40000000000 */
[----:B------:R-:W-:Y:S04]  /*722f0*/  STL.64 [R1+0x2830], R24 ;  /* 0x0028301801007387 */ /* 0x000fe80000100a00 */
[----:B------:R2:W-:Y:S02]  /*72300*/  STL.64 [R1+0x2838], R26 ;  /* 0x0028381a01007387 */ /* 0x0005e40000100a00 */
[----:B--2---:R-:W-:Y:S02]  /*72310*/  HMMA.16816.F32 R24, R4, R12, R44 ;  /* 0x0000000c0418723c */ /* 0x004fe4000000182c */
[----:B------:R-:W-:Y:S04]  /*72320*/  STL [R1+0x94b0], R15 ;  /* 0x0094b00f01007387 */ /* 0x000fe80000100800 */
[----:B------:R-:W2:Y:S04]  /*72330*/  LDL.64 R56, [R1+0x20] ;  /* 0x0000200001387983 */ /* 0x000ea80000100a00 */
[----:B------:R-:W-:-:S13]  /*72340*/  STL [R1+0x94ac], R12 ;  /* 0x0094ac0c01007387 */ /* 0x000fda0000100800 */
[----:B------:R0:W-:Y:S04]  /*72350*/  STL.64 [R1+0x2800], R24 ;  /* 0x0028001801007387 */ /* 0x0001e80000100a00 */
[----:B------:R1:W-:Y:S04]  /*72360*/  STL.64 [R1+0x2808], R26 ;  /* 0x0028081a01007387 */ /* 0x0003e80000100a00 */
[----:B------:R4:W-:Y:S04]  /*72370*/  STL [R1+0x94a8], R13 ;  /* 0x0094a80d01007387 */ /* 0x0009e80000100800 */
[----:B------:R-:W2:Y:S04]  /*72380*/  LDL.64 R58, [R1+0x18] ;  /* 0x00001800013a7983 */ /* 0x000ea80000100a00 */
[----:B0-----:R-:W3:Y:S04]  /*72390*/  LDL.LU.64 R24, [R1+0xa40] ;  /* 0x000a400001187983 */ /* 0x001ee80000300a00 */
[----:B-1----:R-:W3:Y:S01]  /*723a0*/  LDL.LU.64 R26, [R1+0xa48] ;  /* 0x000a4800011a7983 */ /* 0x002ee20000300a00 */
[----:B----4-:R-:W-:Y:S06]  /*723b0*/  HMMA.16816.F32 R12, R4, R10, R32 ;  /* 0x0000000a040c723c */ /* 0x010fec0000001820 */
[----:B------:R-:W-:Y:S04]  /*723c0*/  STL [R1+0x949c], R10 ;  /* 0x00949c0a01007387 */ /* 0x000fe80000100800 */
[----:B------:R-:W-:Y:S01]  /*723d0*/  STL [R1+0x9498], R11 ;  /* 0x0094980b01007387 */ /* 0x000fe20000100800 */
[----:B------:R-:W-:-:S12]  /*723e0*/  IMAD R29, R29, 0x100, R51 ;  /* 0x000001001d1d7824 */ /* 0x000fd800078e0233 */
[----:B------:R0:W-:Y:S04]  /*723f0*/  STL.64 [R1+0x27e0], R12 ;  /* 0x0027e00c01007387 */ /* 0x0001e80000100a00 */
[----:B------:R1:W-:Y:S04]  /*72400*/  STL.64 [R1+0x27e8], R14 ;  /* 0x0027e80e01007387 */ /* 0x0003e80000100a00 */
[----:B------:R-:W4:Y:S04]  /*72410*/  LDL.LU.64 R44, [R1+0xa30] ;  /* 0x000a3000012c7983 */ /* 0x000f280000300a00 */
[----:B------:R-:W4:Y:S04]  /*72420*/  LDL.LU.64 R46, [R1+0xa38] ;  /* 0x000a3800012e7983 */ /* 0x000f280000300a00 */
[----:B0-----:R-:W2:Y:S04]  /*72430*/  LDL.LU.64 R12, [R1+0x850] ;  /* 0x00085000010c7983 */ /* 0x001ea80000300a00 */
[----:B-1----:R-:W2:Y:S04]  /*72440*/  LDL.LU.64 R14, [R1+0x858] ;  /* 0x00085800010e7983 */ /* 0x002ea80000300a00 */
[----:B------:R-:W2:Y:S04]  /*72450*/  LDL.LU.64 R32, [R1+0x840] ;  /* 0x0008400001207983 */ /* 0x000ea80000300a00 */
[----:B------:R-:W2:Y:S04]  /*72460*/  LDL.LU.64 R34, [R1+0x848] ;  /* 0x0008480001227983 */ /* 0x000ea80000300a00 */
[----:B------:R-:W2:Y:S04]  /*72470*/  LDL.64 R48, [R1+0x10] ;  /* 0x0000100001307983 */ /* 0x000ea80000100a00 */
[----:B------:R-:W2:Y:S01]  /*72480*/  LDL.64 R50, [R1+0x8] ;  /* 0x0000080001327983 */ /* 0x000ea20000100a00 */
[----:B---3--:R-:W-:-:S15]  /*72490*/  HMMA.16816.F32 R24, R4, R8, R24 ;  /* 0x000000080418723c */ /* 0x008fde0000001818 */
[----:B------:R-:W-:-:S08]  /*724a0*/  NOP ;  /* 0x0000000000007918 */ /* 0x000fd00000000000 */
[----:B------:R0:W-:Y:S04]  /*724b0*/  STL.64 [R1+0x2c10], R24 ;  /* 0x002c101801007387 */ /* 0x0001e80000100a00 */
[----:B------:R1:W-:Y:S04]  /*724c0*/  STL.64 [R1+0x2c18], R26 ;  /* 0x002c181a01007387 */ /* 0x0003e80000100a00 */
[----:B0-----:R-:W3:Y:S04]  /*724d0*/  LDL.LU.64 R24, [R1+0x830] ;  /* 0x0008300001187983 */ /* 0x001ee80000300a00 */
[----:B-1----:R-:W3:Y:S01]  /*724e0*/  LDL.LU.64 R26, [R1+0x838] ;  /* 0x00083800011a7983 */ /* 0x002ee20000300a00 */
[----:B------:R-:W-:-:S02]  /*724f0*/  IMAD R30, R30, 0x100, R52 ;  /* 0x000001001e1e7824 */ /* 0x000fc400078e0234 */
[----:B------:R-:W-:Y:S01]  /*72500*/  IMAD R31, R31, 0x100, R53 ;  /* 0x000001001f1f7824 */ /* 0x000fe200078e0235 */
[----:B------:R-:W-:Y:S01]  /*72510*/  STL [R1+0x9494], R8 ;  /* 0x0094940801007387 */ /* 0x000fe20000100800 */
[----:B------:R-:W-:Y:S02]  /*72520*/  F2FP.F16.E4M3.UNPACK_B R28, R28 ;  /* 0x0000001cff1c723e */ /* 0x000fe400020006ff */
[----:B------:R-:W-:Y:S01]  /*72530*/  F2FP.F16.E4M3.UNPACK_B R29, R29 ;  /* 0x0000001dff1d723e */ /* 0x000fe200020006ff */
[----:B------:R4:W-:Y:S01]  /*72540*/  STL [R1+0x9490], R9 ;  /* 0x0094900901007387 */ /* 0x0009e20000100800 */
[----:B------:R-:W-:Y:S02]  /*72550*/  F2FP.F16.E4M3.UNPACK_B R30, R30 ;  /* 0x0000001eff1e723e */ /* 0x000fe400020006ff */
[----:B------:R-:W-:Y:S01]  /*72560*/  F2FP.F16.E4M3.UNPACK_B R31, R31 ;  /* 0x0000001fff1f723e */ /* 0x000fe200020006ff */
[C---:B----4-:R-:W-:Y:S06]  /*72570*/  HMMA.16816.F32 R8, R4.reuse, R2, R44 ;  /* 0x000000020408723c */ /* 0x050fec000000182c */
[----:B--2---:R-:W-:Y:S06]  /*72580*/  HMMA.16816.F32 R4, R4, R54, R12 ;  /* 0x000000360404723c */ /* 0x004fec000000180c */
[----:B------:R-:W-:Y:S01]  /*72590*/  HMMA.16816.F32 R32, R28, R56, R32 ;  /* 0x000000381c20723c */ /* 0x000fe20000001820 */
[----:B------:R-:W-:Y:S04]  /*725a0*/  STL [R1+0x94a4], R2 ;  /* 0x0094a40201007387 */ /* 0x000fe80000100800 */
[----:B------:R-:W-:Y:S06]  /*725b0*/  STL [R1+0x94a0], R3 ;  /* 0x0094a00301007387 */ /* 0x000fec0000100800 */
[----:B------:R-:W-:Y:S04]  /*725c0*/  STL.64 [R1+0x27d0], R8 ;  /* 0x0027d00801007387 */ /* 0x000fe80000100a00 */
[----:B------:R-:W-:Y:S04]  /*725d0*/  STL.64 [R1+0x27d8], R10 ;  /* 0x0027d80a01007387 */ /* 0x000fe80000100a00 */
[----:B------:R-:W-:Y:S04]  /*725e0*/  STL.64 [R1+0x1200], R4 ;  /* 0x0012000401007387 */ /* 0x000fe80000100a00 */
[----:B------:R0:W-:Y:S04]  /*725f0*/  STL.64 [R1+0x1208], R6 ;  /* 0x0012080601007387 */ /* 0x0001e80000100a00 */
[----:B------:R-:W2:Y:S04]  /*72600*/  LDL.LU.64 R12, [R1+0x820] ;  /* 0x00082000010c7983 */ /* 0x000ea80000300a00 */
[----:B------:R-:W2:Y:S04]  /*72610*/  LDL.LU.64 R14, [R1+0x828] ;  /* 0x00082800010e7983 */ /* 0x000ea80000300a00 */
[----:B0-----:R-:W4:Y:S04]  /*72620*/  LDL R6, [R1] ;  /* 0x0000000001067983 */ /* 0x001f280000100800 */
[----:B------:R0:W-:Y:S04]  /*72630*/  STL.64 [R1+0x11f0], R32 ;  /* 0x0011f02001007387 */ /* 0x0001e80000100a00 */
[----:B------:R1:W-:Y:S04]  /*72640*/  STL.64 [R1+0x11f8], R34 ;  /* 0x0011f82201007387 */ /* 0x0003e80000100a00 */
[----:B------:R-:W4:Y:S04]  /*72650*/  LDL.LU.64 R44, [R1+0x810] ;  /* 0x00081000012c7983 */ /* 0x000f280000300a00 */
[----:B------:R-:W4:Y:S01]  /*72660*/  LDL.LU.64 R46, [R1+0x818] ;  /* 0x00081800012e7983 */ /* 0x000f220000300a00 */
[----:B------:R-:W-:-:S02]  /*72670*/  IMAD.MOV.U32 R10, RZ, RZ, R54 ;  /* 0x000000ffff0a7224 */ /* 0x000fc400078e0036 */
[----:B------:R-:W-:Y:S02]  /*72680*/  IMAD.MOV.U32 R11, RZ, RZ, R55 ;  /* 0x000000ffff0b7224 */ /* 0x000fe400078e0037 */
[----:B------:R-:W-:Y:S02]  /*72690*/  IMAD.MOV.U32 R8, RZ, RZ, R56 ;  /* 0x000000ffff087224 */ /* 0x000fe400078e0038 */
[----:B------:R-:W-:Y:S02]  /*726a0*/  IMAD.MOV.U32 R9, RZ, RZ, R57 ;  /* 0x000000ffff097224 */ /* 0x000fe400078e0039 */
[----:B------:R-:W-:Y:S02]  /*726b0*/  IMAD.MOV.U32 R2, RZ, RZ, R58 ;  /* 0x000000ffff027224 */ /* 0x000fe400078e003a */
[----:B------:R-:W-:Y:S01]  /*726c0*/  IMAD.MOV.U32 R3, RZ, RZ, R59 ;  /* 0x000000ffff037224 */ /* 0x000fe200078e003b */
[----:B---3--:R-:W-:-:S15]  /*726d0*/  HMMA.16816.F32 R24, R28, R58, R24 ;  /* 0x0000003a1c18723c */ /* 0x008fde0000001818 */
[----:B------:R-:W-:-:S08]  /*726e0*/  NOP ;  /* 0x0000000000007918 */ /* 0x000fd00000000000 */
[----:B------:R-:W-:Y:S04]  /*726f0*/  STL.64 [R1+0x11e0], R24 ;  /* 0x0011e01801007387 */ /* 0x000fe80000100a00 */
[----:B------:R2:W-:Y:S04]  /*72700*/  STL.64 [R1+0x11e8], R26 ;  /* 0x0011e81a01007387 */ /* 0x0005e80000100a00 */
[----:B------:R-:W3:Y:S04]  /*72710*/  LDL.LU.64 R52, [R1+0x800] ;  /* 0x0008000001347983 */ /* 0x000ee80000300a00 */
[----:B------:R-:W3:Y:S04]  /*72720*/  LDL.LU.64 R54, [R1+0x808] ;  /* 0x0008080001367983 */ /* 0x000ee80000300a00 */
[----:B------:R-:W3:Y:S04]  /*72730*/  LDL.LU.64 R56, [R1+0x7f0] ;  /* 0x0007f00001387983 */ /* 0x000ee80000300a00 */
[----:B------:R-:W3:Y:S01]  /*72740*/  LDL.LU.64 R58, [R1+0x7f8] ;  /* 0x0007f800013a7983 */ /* 0x000ee20000300a00 */
[----:B------:R-:W-:-:S03]  /*72750*/  IMAD.MOV.U32 R7, RZ, RZ, R0 ;  /* 0x000000ffff077224 */ /* 0x000fc600078e0000 */
[----:B0-----:R-:W3:Y:S04]  /*72760*/  LDL.LU.64 R32, [R1+0x7e0] ;  /* 0x0007e00001207983 */ /* 0x001ee80000300a00 */
[----:B-1----:R-:W3:Y:S01]  /*72770*/  LDL.LU.64 R34, [R1+0x7e8] ;  /* 0x0007e80001227983 */ /* 0x002ee20000300a00 */
[C---:B--2---:R-:W-:Y:S06]  /*72780*/  HMMA.16816.F32 R24, R28.reuse, R48, R12 ;  /* 0x000000301c18723c */ /* 0x044fec000000180c */
[----:B----4-:R-:W-:-:S15]  /*72790*/  HMMA.16816.F32 R44, R28, R50, R44 ;  /* 0x000000321c2c723c */ /* 0x010fde000000182c */
[----:B------:R-:W-:-:S02]  /*727a0*/  NOP ;  /* 0x0000000000007918 */ /* 0x000fc40000000000 */
[----:B------:R0:W-:Y:S04]  /*727b0*/  STL.64 [R1+0x1190], R24 ;  /* 0x0011901801007387 */ /* 0x0001e80000100a00 */
[----:B------:R1:W-:Y:S01]  /*727c0*/  STL.64 [R1+0x1198], R26 ;  /* 0x0011981a01007387 */ /* 0x0003e20000100a00 */
[----:B------:R-:W-:Y:S02]  /*727d0*/  IMAD.MOV.U32 R12, RZ, RZ, R48 ;  /* 0x000000ffff0c7224 */ /* 0x000fe400078e0030 */
[----:B------:R-:W-:Y:S01]  /*727e0*/  IMAD.MOV.U32 R13, RZ, RZ, R49 ;  /* 0x000000ffff0d7224 */ /* 0x000fe200078e0031 */
[----:B0-----:R-:W2:Y:S04]  /*727f0*/  LDL.LU.64 R24, [R1+0x7d0] ;  /* 0x0007d00001187983 */ /* 0x001ea80000300a00 */
[----:B-1----:R-:W2:Y:S04]  /*72800*/  LDL.LU.64 R26, [R1+0x7d8] ;  /* 0x0007d800011a7983 */ /* 0x002ea80000300a00 */
[----:B------:R0:W-:Y:S01]  /*72810*/  STL.64 [R1+0x1180], R44 ;  /* 0x0011802c01007387 */ /* 0x0001e20000100a00 */
[----:B------:R-:W-:-:S03]  /*72820*/  IMAD.MOV.U32 R14, RZ, RZ, R50 ;  /* 0x000000ffff0e7224 */ /* 0x000fc600078e0032 */
[----:B------:R1:W-:Y:S01]  /*72830*/  STL.64 [R1+0x1188], R46 ;  /* 0x0011882e01007387 */ /* 0x0003e20000100a00 */
[----:B------:R-:W-:-:S03]  /*72840*/  IMAD.MOV.U32 R15, RZ, RZ, R51 ;  /* 0x000000ffff0f7224 */ /* 0x000fc600078e0033 */
[----:B0-----:R-:W4:Y:S04]  /*72850*/  LDL.LU.64 R44, [R1+0x7c0] ;  /* 0x0007c000012c7983 */ /* 0x001f280000300a00 */
[----:B-1----:R-:W4:Y:S04]  /*72860*/  LDL.LU.64 R46, [R1+0x7c8] ;  /* 0x0007c800012e7983 */ /* 0x002f280000300a00 */
[----:B------:R-:W2:Y:S04]  /*72870*/  LDL.LU.64 R48, [R1+0x7b0] ;  /* 0x0007b00001307983 */ /* 0x000ea80000300a00 */
[----:B------:R-:W2:Y:S01]  /*72880*/  LDL.LU.64 R50, [R1+0x7b8] ;  /* 0x0007b80001327983 */ /* 0x000ea20000300a00 */
[C---:B---3--:R-:W-:Y:S03]  /*72890*/  HMMA.16816.F32 R4, R28.reuse, R6, R52 ;  /* 0x000000061c04723c */ /* 0x048fe60000001834 */
[----:B------:R-:W4:Y:S04]  /*728a0*/  LDL.LU.64 R54, [R1+0x9510] ;  /* 0x0095100001367983 */ /* 0x000f280000300a00 */
[----:B------:R-:W2:Y:S01]  /*728b0*/  LDL.LU.64 R52, [R1+0x9508] ;  /* 0x0095080001347983 */ /* 0x000ea20000300a00 */
[----:B------:R-:W-:-:S15]  /*728c0*/  HMMA.16816.F32 R56, R28, R60, R56 ;  /* 0x0000003c1c38723c */ /* 0x000fde0000001838 */
[----:B------:R0:W-:Y:S04]  /*728d0*/  STL.64 [R1+0x1170], R4 ;  /* 0x0011700401007387 */ /* 0x0001e80000100a00 */
[----:B------:R1:W-:Y:S04]  /*728e0*/  STL.64 [R1+0x1178], R6 ;  /* 0x0011780601007387 */ /* 0x0003e80000100a00 */
[----:B0-----:R-:W3:Y:S04]  /*728f0*/  LDL.LU.64 R4, [R1+0x790] ;  /* 0x0007900001047983 */ /* 0x001ee80000300a00 */
[----:B-1----:R-:W3:Y:S04]  /*72900*/  LDL.LU.64 R6, [R1+0x798] ;  /* 0x0007980001067983 */ /* 0x002ee80000300a00 */
[----:B------:R-:W-:Y:S04]  /*72910*/  STL.64 [R1+0x1160], R56 ;  /* 0x0011603801007387 */ /* 0x000fe80000100a00 */
[----:B------:R0:W-:Y:S04]  /*72920*/  STL.64 [R1+0x1168], R58 ;  /* 0x0011683a01007387 */ /* 0x0001e80000100a00 */
[----:B0-----:R-:W3:Y:S04]  /*72930*/  LDL.LU.64 R58, [R1+0x9500] ;  /* 0x00950000013a7983 */ /* 0x001ee80000300a00 */
[----:B------:R-:W3:Y:S01]  /*72940*/  LDL.LU.64 R56, [R1+0x94f8] ;  /* 0x0094f80001387983 */ /* 0x000ee20000300a00 */
[C---:B----4-:R-:W-:Y:S06]  /*72950*/  HMMA.16816.F32 R44, R28.reuse, R54, R44 ;  /* 0x000000361c2c723c */ /* 0x050fec000000182c */
[C---:B--2---:R-:W-:Y:S06]  /*72960*/  HMMA.16816.F32 R48, R28.reuse, R52, R48 ;  /* 0x000000341c30723c */ /* 0x044fec0000001830 */
[C---:B---3--:R-:W-:Y:S06]  /*72970*/  HMMA.16816.F32 R32, R28.reuse, R58, R32 ;  /* 0x0000003a1c20723c */ /* 0x048fec0000001820 */
[----:B------:R-:W-:-:S15]  /*72980*/  HMMA.16816.F32 R24, R28, R56, R24 ;  /* 0x000000381c18723c */ /* 0x000fde0000001818 */
[----:B------:R-:W-:-:S02]  /*72990*/  NOP ;  /* 0x0000000000007918 */ /* 0x000fc40000000000 */
[----:B------:R0:W-:Y:S04]  /*729a0*/  STL.64 [R1+0x1100], R32 ;  /* 0x0011002001007387 */ /* 0x0001e80000100a00 */
[----:B------:R1:W-:Y:S04]  /*729b0*/  STL.64 [R1+0x1108], R34 ;  /* 0x0011082201007387 */ /* 0x0003e80000100a00 */
[----:B0-----:R-:W2:Y:S04]  /*729c0*/  LDL.LU.64 R32, [R1+0x770] ;  /* 0x0007700001207983 */ /* 0x001ea80000300a00 */
[----:B-1----:R-:W2:Y:S04]  /*729d0*/  LDL.LU.64 R34, [R1+0x778] ;  /* 0x0007780001227983 */ /* 0x002ea80000300a00 */
[----:B------:R0:W-:Y:S04]  /*729e0*/  STL.64 [R1+0x10d0], R24 ;  /* 0x0010d01801007387 */ /* 0x0001e80000100a00 */
[----:B------:R1:W-:Y:S04]  /*729f0*/  STL.64 [R1+0x10d8], R26 ;  /* 0x0010d81a01007387 */ /* 0x0003e80000100a00 */
[----:B0-----:R-:W3:Y:S04]  /*72a00*/  LDL.LU.64 R24, [R1+0x760] ;  /* 0x0007600001187983 */ /* 0x001ee80000300a00 */
[----:B-1----:R-:W3:Y:S04]  /*72a10*/  LDL.LU.64 R26, [R1+0x768] ;  /* 0x00076800011a7983 */ /* 0x002ee80000300a00 */
[----:B------:R-:W-:Y:S04]  /*72a20*/  STL.64 [R1+0x9410], R58 ;  /* 0x0094103a01007387 */ /* 0x000fe80000100a00 */
[----:B------:R0:W-:Y:S04]  /*72a30*/  STL.64 [R1+0x9408], R56 ;  /* 0x0094083801007387 */ /* 0x0001e80000100a00 */
[----:B0-----:R-:W4:Y:S04]  /*72a40*/  LDL.LU.64 R56, [R1+0x780] ;  /* 0x0007800001387983 */ /* 0x001f280000300a00 */
[----:B------:R-:W4:Y:S04]  /*72a50*/  LDL.LU.64 R58, [R1+0x788] ;  /* 0x00078800013a7983 */ /* 0x000f280000300a00 */
[----:B------:R-:W-:Y:S04]  /*72a60*/  STL.64 [R1+0x10c0], R44 ;  /* 0x0010c02c01007387 */ /* 0x000fe80000100a00 */
[----:B------:R0:W-:Y:S04]  /*72a70*/  STL.64 [R1+0x10c8], R46 ;  /* 0x0010c82e01007387 */ /* 0x0001e80000100a00 */
[----:B0-----:R-:W4:Y:S04]  /*72a80*/  LDL.LU.64 R46, [R1+0x94f0] ;  /* 0x0094f000012e7983 */ /* 0x001f280000300a00 */
[----:B------:R-:W2:Y:S04]  /*72a90*/  LDL.LU.64 R44, [R1+0x94e8] ;  /* 0x0094e800012c7983 */ /* 0x000ea80000300a00 */
[----:B------:R-:W-:Y:S04]  /*72aa0*/  STL.64 [R1+0x10b0], R48 ;  /* 0x0010b03001007387 */ /* 0x000fe80000100a00 */
[----:B------:R0:W-:Y:S04]  /*72ab0*/  STL.64 [R1+0x10b8], R50 ;  /* 0x0010b83201007387 */ /* 0x0001e80000100a00 */
[----:B0-----:R-:W3:Y:S04]  /*72ac0*/  LDL.LU.64 R50, [R1+0x94e0] ;  /* 0x0094e00001327983 */ /* 0x001ee80000300a00 */
[----:B------:R-:W4:Y:S04]  /*72ad0*/  LDL.LU.64 R48, [R1+0x94d8] ;  /* 0x0094d80001307983 */ /* 0x000f280000300a00 */
[----:B------:R-:W-:Y:S04]  /*72ae0*/  STL.64 [R1+0x9420], R54 ;  /* 0x0094203601007387 */ /* 0x000fe80000100a00 */
[----:B------:R0:W-:Y:S04]  /*72af0*/  STL.64 [R1+0x9418], R52 ;  /* 0x0094183401007387 */ /* 0x0001e80000100a00 */
[----:B0-----:R-:W3:Y:S04]  /*72b00*/  LDL.LU.64 R52, [R1+0x7a0] ;  /* 0x0007a00001347983 */ /* 0x001ee80000300a00 */
[----:B------:R-:W3:Y:S02]  /*72b10*/  LDL.LU.64 R54, [R1+0x7a8] ;  /* 0x0007a80001367983 */ /* 0x000ee40000300a00 */
[----:B---3--:R-:W-:-:S15]  /*72b20*/  HMMA.16816.F32 R52, R28, R50, R52 ;  /* 0x000000321c34723c */ /* 0x008fde0000001834 */
[----:B------:R-:W-:-:S08]  /*72b30*/  NOP ;  /* 0x0000000000007918 */ /* 0x000fd00000000000 */
[----:B------:R-:W-:Y:S04]  /*72b40*/  STL.64 [R1+0x10a0], R52 ;  /* 0x0010a03401007387 */ /* 0x000fe80000100a00 */
[----:B------:R4:W-:Y:S02]  /*72b50*/  STL.64 [R1+0x10a8], R54 ;  /* 0x0010a83601007387 */ /* 0x0009e40000100a00 */
[C---:B----4-:R-:W-:Y:S02]  /*72b60*/  HMMA.16816.F32 R52, R28.reuse, R48, R4 ;  /* 0x000000301c34723c */ /* 0x050fe40000001804 */
[----:B------:R-:W3:Y:S04]  /*72b70*/  LDL.LU.64 R4, [R1+0x750] ;  /* 0x0007500001047983 */ /* 0x000ee80000300a00 */
[----:B------:R-:W3:Y:S01]  /*72b80*/  LDL.LU.64 R6, [R1+0x758] ;  /* 0x0007580001067983 */ /* 0x000ee20000300a00 */
[----:B--2---:R-:W-:-:S15]  /*72b90*/  HMMA.16816.F32 R32, R28, R44, R32 ;  /* 0x0000002c1c20723c */ /* 0x004fde0000001820 */
[----:B------:R-:W-:-:S01]  /*72ba0*/  NOP ;  /* 0x0000000000007918 */ /* 0x000fc20000000000 */
[----:B------:R-:W-:Y:S04]  /*72bb0*/  STL.64 [R1+0x1090], R52 ;  /* 0x0010903401007387 */ /* 0x000fe80000100a00 */
[----:B------:R-:W-:Y:S04]  /*72bc0*/  STL.64 [R1+0x1098], R54 ;  /* 0x0010983601007387 */ /* 0x000fe80000100a00 */
[----:B------:R-:W-:Y:S04]  /*72bd0*/  STL.64 [R1+0x9430], R50 ;  /* 0x0094303201007387 */ /* 0x000fe80000100a00 */
[----:B------:R0:W-:Y:S02]  /*72be0*/  STL.64 [R1+0x9428], R48 ;  /* 0x0094283001007387 */ /* 0x0001e40000100a00 */
[----:B0-----:R-:W-:Y:S06]  /*72bf0*/  HMMA.16816.F32 R48, R28, R46, R56 ;  /* 0x0000002e1c30723c */ /* 0x001fec0000001838 */
[----:B------:R-:W-:-:S15]  /*72c00*/  STL.64 [R1+0x9400], R46 ;  /* 0x0094002e01007387 */ /* 0x000fde0000100a00 */
[----:B------:R-:W-:-:S02]  /*72c10*/  NOP ;  /* 0x0000000000007918 */ /* 0x000fc40000000000 */
[----:B------:R-:W-:Y:S04]  /*72c20*/  STL.64 [R1+0x1080], R48 ;  /* 0x0010803001007387 */ /* 0x000fe80000100a00 */
[----:B------:R-:W-:Y:S04]  /*72c30*/  STL.64 [R1+0x1088], R50 ;  /* 0x0010883201007387 */ /* 0x000fe80000100a00 */
[----:B------:R-:W-:Y:S04]  /*72c40*/  STL.64 [R1+0x93f8], R44 ;  /* 0x0093f82c01007387 */ /* 0x000fe80000100a00 */
[----:B------:R-:W-:Y:S04]  /*72c50*/  STL.64 [R1+0x1040], R32 ;  /* 0x0010402001007387 */ /* 0x000fe80000100a00 */
[----:B------:R0:W-:Y:S02]  /*72c60*/  STL.64 [R1+0x1048], R34 ;  /* 0x0010482201007387 */ /* 0x0001e40000100a00 */
[----:B0-----:R-:W-:Y:S02]  /*72c70*/  HMMA.16816.F32 R32, R28, R42, R24 ;  /* 0x0000002a1c20723c */ /* 0x001fe40000001818 */
[----:B------:R-:W2:Y:S04]  /*72c80*/  LDL.LU.64 R24, [R1+0x740] ;  /* 0x0007400001187983 */ /* 0x000ea80000300a00 */
[----:B------:R-:W2:-:S15]  /*72c90*/  LDL.LU.64 R26, [R1+0x748] ;  /* 0x00074800011a7983 */ /* 0x000e9e0000300a00 */
[----:B------:R-:W-:-:S02]  /*72ca0*/  NOP ;  /* 0x0000000000007918 */ /* 0x000fc40000000000 */
[----:B------:R0:W-:Y:S04]  /*72cb0*/  STL.64 [R1+0x1030], R32 ;  /* 0x0010302001007387 */ /* 0x0001e80000100a00 */
[----:B------:R1:W-:Y:S04]  /*72cc0*/  STL.64 [R1+0x1038], R34 ;  /* 0x0010382201007387 */ /* 0x0003e80000100a00 */
[----:B0-----:R-:W4:Y:S04]  /*72cd0*/  LDL.LU.64 R32, [R1+0x730] ;  /* 0x0007300001207983 */ /* 0x001f280000300a00 */
[----:B-1----:R-:W4:Y:S04]  /*72ce0*/  LDL.LU.64 R34, [R1+0x738] ;  /* 0x0007380001227983 */ /* 0x002f280000300a00 */
[----:B------:R-:W4:Y:S04]  /*72cf0*/  LDL.LU.64 R56, [R1+0x710] ;  /* 0x0007100001387983 */ /* 0x000f280000300a00 */
[----:B------:R-:W4:Y:S04]  /*72d00*/  LDL.LU.64 R58, [R1+0x718] ;  /* 0x00071800013a7983 */ /* 0x000f280000300a00 */
[----:B------:R-:W4:Y:S04]  /*72d10*/  LDL.LU.64 R52, [R1+0x700] ;  /* 0x0007000001347983 */ /* 0x000f280000300a00 */
[----:B------:R-:W4:Y:S04]  /*72d20*/  LDL.LU.64 R54, [R1+0x708] ;  /* 0x0007080001367983 */ /* 0x000f280000300a00 */
[----:B------:R-:W4:Y:S04]  /*72d30*/  LDL.LU.64 R48, [R1+0x6f0] ;  /* 0x0006f00001307983 */ /* 0x000f280000300a00 */
[----:B------:R-:W4:Y:S04]  /*72d40*/  LDL.LU.64 R50, [R1+0x6f8] ;  /* 0x0006f80001327983 */ /* 0x000f280000300a00 */
[----:B------:R-:W4:Y:S04]  /*72d50*/  LDL.LU.64 R44, [R1+0x6e0] ;  /* 0x0006e000012c7983 */ /* 0x000f280000300a00 */
[----:B------:R-:W4:Y:S01]  /*72d60*/  LDL.LU.64 R46, [R1+0x6e8] ;  /* 0x0006e800012e7983 */ /* 0x000f220000300a00 */
[----:B---3--:R-:W-:-:S15]  /*72d70*/  HMMA.16816.F32 R4, R28, R40, R4 ;  /* 0x000000281c04723c */ /* 0x008fde0000001804 */
[----:B------:R-:W-:-:S08]  /*72d80*/  NOP ;  /* 0x0000000000007918 */ /* 0x000fd00000000000 */
        /* <DEDUP_REMOVED lines=8> */
[C---:B--2---:R-:W-:Y:S06]  /*72e10*/  HMMA.16816.F32 R24, R28.reuse, R38, R24 ;  /* 0x000000261c18723c */ /* 0x044fec0000001818 */
[----:B----4-:R-:W-:-:S15]  /*72e20*/  HMMA.16816.F32 R32, R28, R36, R32 ;  /* 0x000000241c20723c */ /* 0x010fde0000001820 */
[----:B------:R-:W-:-:S02]  /*72e30*/  NOP ;  /* 0x0000000000007918 */ /* 0x000fc40000000000 */
[----:B------:R-:W-:Y:S04]  /*72e40*/  STL.64 [R1+0x1000], R24 ;  /* 0x0010001801007387 */ /* 0x000fe80000100a00 */
[----:B------:R0:W-:Y:S04]  /*72e50*/  STL.64 [R1+0x1008], R26 ;  /* 0x0010081a01007387 */ /* 0x0001e80000100a00 */
[----:B0-----:R-:W2:Y:S04]  /*72e60*/  LDL.LU.64 R26, [R1+0x94d0] ;  /* 0x0094d000011a7983 */ /* 0x001ea80000300a00 */
[----:B------:R-:W4:Y:S04]  /*72e70*/  LDL.LU.64 R24, [R1+0x94c8] ;  /* 0x0094c80001187983 */ /* 0x000f280000300a00 */
[----:B------:R-:W-:Y:S04]  /*72e80*/  STL.64 [R1+0xff0], R32 ;  /* 0x000ff02001007387 */ /* 0x000fe80000100a00 */
[----:B------:R0:W-:Y:S04]  /*72e90*/  STL.64 [R1+0xff8], R34 ;  /* 0x000ff82201007387 */ /* 0x0001e80000100a00 */
[----:B0-----:R-:W2:Y:S04]  /*72ea0*/  LDL.LU.64 R34, [R1+0x94c0] ;  /* 0x0094c00001227983 */ /* 0x001ea80000300a00 */
[----:B------:R-:W4:Y:S04]  /*72eb0*/  LDL.LU.64 R32, [R1+0x94b8] ;  /* 0x0094b80001207983 */ /* 0x000f280000300a00 */
[----:B------:R-:W-:Y:S04]  /*72ec0*/  STL.64 [R1+0x93f0], R38 ;  /* 0x0093f02601007387 */ /* 0x000fe80000100a00 */
[----:B------:R4:W-:Y:S01]  /*72ed0*/  STL.64 [R1+0x93e8], R36 ;  /* 0x0093e82401007387 */ /* 0x0009e20000100a00 */
[C---:B---3--:R-:W-:Y:S06]  /*72ee0*/  HMMA.16816.F32 R4, R28.reuse, R20, R4 ;  /* 0x000000141c04723c */ /* 0x048fec0000001804 */
[C---:B--2---:R-:W-:Y:S06]  /*72ef0*/  HMMA.16816.F32 R40, R28.reuse, R34, R40 ;  /* 0x000000221c28723c */ /* 0x044fec0000001828 */
[----:B----4-:R-:W-:Y:S01]  /*72f00*/  HMMA.16816.F32 R36, R28, R32, R56 ;  /* 0x000000201c24723c */ /* 0x010fe20000001838 */
[----:B------:R-:W-:-:S15]  /*72f10*/  STL.64 [R1+0x9440], R34 ;  /* 0x0094402201007387 */ /* 0x000fde0000100a00 */
[----:B------:R-:W-:-:S01]  /*72f20*/  NOP ;  /* 0x0000000000007918 */ /* 0x000fc20000000000 */
[----:B------:R-:W-:Y:S04]  /*72f30*/  STL.64 [R1+0xfe0], R40 ;  /* 0x000fe02801007387 */ /* 0x000fe80000100a00 */
[----:B------:R-:W-:Y:S04]  /*72f40*/  STL.64 [R1+0xfe8], R42 ;  /* 0x000fe82a01007387 */ /* 0x000fe80000100a00 */
[----:B------:R-:W-:Y:S04]  /*72f50*/  STL.64 [R1+0x9438], R32 ;  /* 0x0094382001007387 */ /* 0x000fe80000100a00 */
[----:B------:R-:W-:Y:S04]  /*72f60*/  STL.64 [R1+0xfd0], R36 ;  /* 0x000fd02401007387 */ /* 0x000fe80000100a00 */
[----:B------:R0:W-:Y:S02]  /*72f70*/  STL.64 [R1+0xfd8], R38 ;  /* 0x000fd82601007387 */ /* 0x0001e40000100a00 */
[C---:B0-----:R-:W-:Y:S06]  /*72f80*/  HMMA.16816.F32 R36, R28.reuse, R26, R52 ;  /* 0x0000001a1c24723c */ /* 0x041fec0000001834 */
[----:B------:R-:W-:Y:S01]  /*72f90*/  STL.64 [R1+0x9450], R26 ;  /* 0x0094501a01007387 */ /* 0x000fe20000100a00 */
[----:B------:R-:W-:-:S15]  /*72fa0*/  HMMA.16816.F32 R32, R28, R24, R48 ;  /* 0x000000181c20723c */ /* 0x000fde0000001830 */
[----:B------:R-:W-:-:S01]  /*72fb0*/  NOP ;  /* 0x0000000000007918 */ /* 0x000fc20000000000 */
[----:B------:R-:W-:Y:S04]  /*72fc0*/  STL.64 [R1+0xfb0], R36 ;  /* 0x000fb02401007387 */ /* 0x000fe80000100a00 */
[----:B------:R-:W-:Y:S04]  /*72fd0*/  STL.64 [R1+0xfb8], R38 ;  /* 0x000fb82601007387 */ /* 0x000fe80000100a00 */
[----:B------:R0:W-:Y:S02]  /*72fe0*/  STL.64 [R1+0x9448], R24 ;  /* 0x0094481801007387 */ /* 0x0001e40000100a00 */
[----:B0-----:R-:W-:Y:S02]  /*72ff0*/  HMMA.16816.F32 R24, R28, R22, R44 ;  /* 0x000000161c18723c */ /* 0x001fe4000000182c */
[----:B------:R0:W-:Y:S04]  /*73000*/  STL.64 [R1+0xf70], R32 ;  /* 0x000f702001007387 */ /* 0x0001e80000100a00 */
[----:B------:R1:W-:Y:S04]  /*73010*/  STL.64 [R1+0xf78], R34 ;  /* 0x000f782201007387 */ /* 0x0003e80000100a00 */
[----:B0-----:R-:W2:Y:S04]  /*73020*/  LDL.LU.64 R32, [R1+0x6c0] ;  /* 0x0006c00001207983 */ /* 0x001ea80000300a00 */
[----:B-1----:R-:W2:Y:S09]  /*73030*/  LDL.LU.64 R34, [R1+0x6c8] ;  /* 0x0006c80001227983 */ /* 0x002eb20000300a00 */
[----:B------:R0:W-:Y:S04]  /*73040*/  STL.64 [R1+0xf60], R24 ;  /* 0x000f601801007387 */ /* 0x0001e80000100a00 */
[----:B------:R1:W-:Y:S04]  /*73050*/  STL.64 [R1+0xf68], R26 ;  /* 0x000f681a01007387 */ /* 0x0003e80000100a00 */
[----:B0-----:R-:W3:Y:S04]  /*73060*/  LDL.LU.64 R24, [R1+0x6b0] ;  /* 0x0006b00001187983 */ /* 0x001ee80000300a00 */
[----:B-1----:R-:W3:Y:S04]  /*73070*/  LDL.LU.64 R26, [R1+0x6b8] ;  /* 0x0006b800011a7983 */ /* 0x002ee80000300a00 */
[----:B------:R0:W-:Y:S04]  /*73080*/  STL.64 [R1+0xf50], R4 ;  /* 0x000f500401007387 */ /* 0x0001e80000100a00 */
[----:B------:R1:W-:Y:S04]  /*73090*/  STL.64 [R1+0xf58], R6 ;  /* 0x000f580601007387 */ /* 0x0003e80000100a00 */
[----:B------:R-:W4:Y:S04]  /*730a0*/  LDL.LU.64 R36, [R1+0x6a0] ;  /* 0x0006a00001247983 */ /* 0x000f280000300a00 */
[----:B------:R-:W4:Y:S04]  /*730b0*/  LDL.LU.64 R38, [R1+0x6a8] ;  /* 0x0006a80001267983 */ /* 0x000f280000300a00 */
[----:B------:R-:W4:Y:S04]  /*730c0*/  LDL.LU R57, [R1+0x130c] ;  /* 0x00130c0001397983 */ /* 0x000f280000300800 */
[----:B0-----:R-:W4:Y:S04]  /*730d0*/  LDL.LU R4, [R1+0x1308] ;  /* 0x0013080001047983 */ /* 0x001f280000300800 */
[----:B------:R-:W4:Y:S04]  /*730e0*/  LDL.LU R58, [R1+0x1374] ;  /* 0x00137400013a7983 */ /* 0x000f280000300800 */
[----:B------:R-:W4:Y:S04]  /*730f0*/  LDL.LU R5, [R1+0x1370] ;  /* 0x0013700001057983 */ /* 0x000f280000300800 */
[----:B------:R-:W4:Y:S04]  /*73100*/  LDL.LU R59, [R1+0x137c] ;  /* 0x00137c00013b7983 */ /* 0x000f280000300800 */
[----:B-1----:R-:W4:Y:S04]  /*73110*/  LDL.LU R6, [R1+0x1378] ;  /* 0x0013780001067983 */ /* 0x002f280000300800 */
[----:B------:R-:W4:Y:S04]  /*73120*/  LDL.LU R7, [R1+0x1614] ;  /* 0x0016140001077983 */ /* 0x000f280000300800 */
[----:B------:R-:W4:Y:S04]  /*73130*/  LDL.LU R0, [R1+0x1610] ;  /* 0x0016100001007983 */ /* 0x000f280000300800 */
[----:B------:R0:W-:Y:S04]  /*73140*/  STL.64 [R1+0x93d0], R22 ;  /* 0x0093d01601007387 */ /* 0x0001e80000100a00 */
[----:B0-----:R-:W2:Y:S04]  /*73150*/  LDL.64 R22, [R1] ;  /* 0x0000000001167983 */ /* 0x001ea80000100a00 */
[----:B------:R-:W-:Y:S01]  /*73160*/  STL.64 [R1+0x93c8], R20 ;  /* 0x0093c81401007387 */ /* 0x000fe20000100a00 */
[----:B------:R-:W-:-:S02]  /*73170*/  IMAD.MOV.U32 R50, RZ, RZ, R14 ;  /* 0x000000ffff327224 */ /* 0x000fc400078e000e */
[----:B------:R-:W-:Y:S02]  /*73180*/  IMAD.MOV.U32 R51, RZ, RZ, R15 ;  /* 0x000000ffff337224 */ /* 0x000fe400078e000f */
[----:B------:R-:W-:Y:S02]  /*73190*/  IMAD.MOV.U32 R48, RZ, RZ, R12 ;  /* 0x000000ffff307224 */ /* 0x000fe400078e000c */
[----:B------:R-:W-:Y:S01]  /*731a0*/  IMAD.MOV.U32 R49, RZ, RZ, R13 ;  /* 0x000000ffff317224 */ /* 0x000fe200078e000d */
[----:B--2---:R0:W-:Y:S04]  /*731b0*/  STL.64 [R1+0x9458], R22 ;  /* 0x0094581601007387 */ /* 0x0041e80000100a00 */
[----:B------:R-:W4:Y:S01]  /*731c0*/  LDL.LU R14, [R1+0x94b4] ;  /* 0x0094b400010e7983 */ /* 0x000f220000300800 */
[----:B0-----:R-:W-:-:S15]  /*731d0*/  HMMA.16816.F32 R20, R28, R18, R32 ;  /* 0x000000121c14723c */ /* 0x001fde0000001820 */
[----:B------:R-:W-:-:S08]  /*731e0*/  NOP ;  /* 0x0000000000007918 */ /* 0x000fd00000000000 */
[----:B------:R-:W-:Y:S04]  /*731f0*/  STL.64 [R1+0xf40], R20 ;  /* 0x000f401401007387 */ /* 0x000fe80000100a00 */
[----:B------:R3:W-:Y:S04]  /*73200*/  STL.64 [R1+0xf48], R22 ;  /* 0x000f481601007387 */ /* 0x0007e80000100a00 */
[----:B------:R-:W4:Y:S04]  /*73210*/  LDL.LU R15, [R1+0x94b0] ;  /* 0x0094b000010f7983 */ /* 0x000f280000300800 */
[----:B------:R-:W2:Y:S01]  /*73220*/  LDL.LU.64 R32, [R1+0x690] ;  /* 0x0006900001207983 */ /* 0x000ea20000300a00 */
[----:B---3--:R-:W-:Y:S03]  /*73230*/  HMMA.16816.F32 R20, R28, R16, R24 ;  /* 0x000000101c14723c */ /* 0x008fe60000001818 */
[----:B------:R-:W2:Y:S04]  /*73240*/  LDL.LU.64 R34, [R1+0x698] ;  /* 0x0006980001227983 */ /* 0x000ea80000300a00 */
[----:B------:R-:W3:Y:S04]  /*73250*/  LDL.LU.64 R24, [R1+0x680] ;  /* 0x0006800001187983 */ /* 0x000ee80000300a00 */
[----:B------:R-:W3:-:S12]  /*73260*/  LDL.LU.64 R26, [R1+0x688] ;  /* 0x00068800011a7983 */ /* 0x000ed80000300a00 */
[----:B------:R-:W-:Y:S04]  /*73270*/  STL.64 [R1+0xf30], R20 ;  /* 0x000f301401007387 */ /* 0x000fe80000100a00 */
[----:B------:R-:W-:Y:S04]  /*73280*/  STL.64 [R1+0xf38], R22 ;  /* 0x000f381601007387 */ /* 0x000fe80000100a00 */
[----:B------:R-:W-:Y:S04]  /*73290*/  STL.64 [R1+0x9468], R18 ;  /* 0x0094681201007387 */ /* 0x000fe80000100a00 */
[----:B------:R0:W-:Y:S04]  /*732a0*/  STL.64 [R1+0x9460], R16 ;  /* 0x0094601001007387 */ /* 0x0001e80000100a00 */
[----:B------:R-:W2:Y:S04]  /*732b0*/  LDL.LU R12, [R1+0x94ac] ;  /* 0x0094ac00010c7983 */ /* 0x000ea80000300800 */
[----:B------:R-:W2:Y:S04]  /*732c0*/  LDL.LU R13, [R1+0x94a8] ;  /* 0x0094a800010d7983 */ /* 0x000ea80000300800 */
[----:B------:R-:W-:Y:S04]  /*732d0*/  STL.64 [R1+0x9478], R50 ;  /* 0x0094783201007387 */ /* 0x000fe80000100a00 */
[----:B------:R-:W-:Y:S04]  /*732e0*/  STL.64 [R1+0x9470], R48 ;  /* 0x0094703001007387 */ /* 0x000fe80000100a00 */
[----:B0-----:R-:W3:Y:S04]  /*732f0*/  LDL.LU.64 R16, [R1+0xa20] ;  /* 0x000a200001107983 */ /* 0x001ee80000300a00 */
[----:B------:R-:W3:Y:S01]  /*73300*/  LDL.LU.64 R18, [R1+0xa28] ;  /* 0x000a280001127983 */ /* 0x000ee20000300a00 */
[----:B----4-:R-:W-:Y:S07]  /*73310*/  HMMA.16816.F32 R20, R28, R14, R36 ;  /* 0x0000000e1c14723c */ /* 0x010fee0000001824 */
[----:B------:R-:W-:-:S02]  /*73320*/  IMAD.MOV.U32 R38, RZ, RZ, R10 ;  /* 0x000000ffff267224 */ /* 0x000fc400078e000a */
[----:B------:R-:W-:-:S14]  /*73330*/  IMAD.MOV.U32 R39, RZ, RZ, R11 ;  /* 0x000000ffff277224 */ /* 0x000fdc00078e000b */
[----:B------:R0:W-:Y:S04]  /*73340*/  STL.64 [R1+0xf20], R20 ;  /* 0x000f201401007387 */ /* 0x0001e80000100a00 */
[----:B------:R1:W-:Y:S01]  /*73350*/  STL.64 [R1+0xf28], R22 ;  /* 0x000f281601007387 */ /* 0x0003e20000100a00 */
[----:B0-----:R-:W-:-:S03]  /*73360*/  IMAD.MOV.U32 R20, RZ, RZ, R2 ;  /* 0x000000ffff147224 */ /* 0x001fc600078e0002 */
[----:B------:R-:W4:Y:S01]  /*73370*/  LDL.LU R2, [R1+0x94a4] ;  /* 0x0094a40001027983 */ /* 0x000f220000300800 */
[----:B------:R-:W-:-:S03]  /*73380*/  IMAD.MOV.U32 R21, RZ, RZ, R3 ;  /* 0x000000ffff157224 */ /* 0x000fc600078e0003 */
[----:B------:R-:W4:Y:S04]  /*73390*/  LDL.LU R3, [R1+0x94a0] ;  /* 0x0094a00001037983 */ /* 0x000f280000300800 */
[----:B------:R-:W3:Y:S04]  /*733a0*/  LDL.LU R10, [R1+0x949c] ;  /* 0x00949c00010a7983 */ /* 0x000ee80000300800 */
[----:B------:R-:W3:Y:S01]  /*733b0*/  LDL.LU R11, [R1+0x9498] ;  /* 0x00949800010b7983 */ /* 0x000ee20000300800 */
[----:B--2---:R-:W-:Y:S03]  /*733c0*/  HMMA.16816.F32 R32, R28, R12, R32 ;  /* 0x0000000c1c20723c */ /* 0x004fe60000001820 */
[----:B------:R-:W-:Y:S01]  /*733d0*/  STL.64 [R1+0x9488], R14 ;  /* 0x0094880e01007387 */ /* 0x000fe20000100a00 */
[----:B-1----:R-:W-:-:S03]  /*733e0*/  IMAD.MOV.U32 R22, RZ, RZ, R8 ;  /* 0x000000ffff167224 */ /* 0x002fc600078e0008 */
[----:B------:R3:W-:Y:S01]  /*733f0*/  STL.64 [R1+0x9480], R12 ;  /* 0x0094800c01007387 */ /* 0x0007e20000100a00 */
[----:B------:R-:W-:-:S15]  /*73400*/  IMAD.MOV.U32 R23, RZ, RZ, R9 ;  /* 0x000000ffff177224 */ /* 0x000fde00078e0009 */
[----:B------:R-:W-:Y:S04]  /*73410*/  STL.64 [R1+0xf10], R32 ;  /* 0x000f102001007387 */ /* 0x000fe80000100a00 */
[----:B------:R-:W-:Y:S04]  /*73420*/  STL.64 [R1+0xf18], R34 ;  /* 0x000f182201007387 */ /* 0x000fe80000100a00 */
[----:B------:R-:W2:Y:S04]  /*73430*/  LDL.LU R8, [R1+0x9494] ;  /* 0x0094940001087983 */ /* 0x000ea80000300800 */
[----:B------:R-:W2:Y:S01]  /*73440*/  LDL.LU R9, [R1+0x9490] ;  /* 0x0094900001097983 */ /* 0x000ea20000300800 */
[----:B---3--:R-:W-:-:S15]  /*73450*/  HMMA.16816.F32 R12, R28, R10, R24 ;  /* 0x0000000a1c0c723c */ /* 0x008fde0000001818 */
[----:B------:R-:W-:-:S08]  /*73460*/  NOP ;  /* 0x0000000000007918 */ /* 0x000fd00000000000 */
[----:B------:R-:W-:Y:S04]  /*73470*/  STL.64 [R1+0xf00], R12 ;  /* 0x000f000c01007387 */ /* 0x000fe80000100a00 */
[----:B------:R2:W-:Y:S04]  /*73480*/  STL.64 [R1+0xf08], R14 ;  /* 0x000f080e01007387 */ /* 0x0005e80000100a00 */
[----:B------:R-:W4:Y:S04]  /*73490*/  LDL.LU.64 R40, [R1+0xa10] ;  /* 0x000a100001287983 */ /* 0x000f280000300a00 */
[----:B------:R-:W4:Y:S01]  /*734a0*/  LDL.LU.64 R42, [R1+0xa18] ;  /* 0x000a1800012a7983 */ /* 0x000f220000300a00 */
[----:B--2---:R-:W-:-:S15]  /*734b0*/  HMMA.16816.F32 R12, R28, R8, R16 ;  /* 0x000000081c0c723c */ /* 0x004fde0000001810 */
[----:B------:R-:W-:-:S08]  /*734c0*/  NOP ;  /* 0x0000000000007918 */ /* 0x000fd00000000000 */
[----:B------:R0:W-:Y:S04]  /*734d0*/  STL.64 [R1+0xef0], R12 ;  /* 0x000ef00c01007387 */ /* 0x0001e80000100a00 */
[----:B------:R1:W-:Y:S04]  /*734e0*/  STL.64 [R1+0xef8], R14 ;  /* 0x000ef80e01007387 */ /* 0x0003e80000100a00 */
[----:B0-----:R-:W2:Y:S04]  /*734f0*/  LDL.LU.64 R12, [R1+0x670] ;  /* 0x00067000010c7983 */ /* 0x001ea80000300a00 */
[----:B-1----:R-:W2:Y:S04]  /*73500*/  LDL.LU.64 R14, [R1+0x678] ;  /* 0x00067800010e7983 */ /* 0x002ea80000300a00 */
[----:B------:R-:W3:Y:S04]  /*73510*/  LDL.LU.64 R48, [R1+0x660] ;  /* 0x0006600001307983 */ /* 0x000ee80000300a00 */
[----:B------:R-:W3:Y:S04]  /*73520*/  LDL.LU.64 R50, [R1+0x668] ;  /* 0x0006680001327983 */ /* 0x000ee80000300a00 */
[----:B------:R-:W3:Y:S04]  /*73530*/  LDL.LU.64 R16, [R1+0x650] ;  /* 0x0006500001107983 */ /* 0x000ee80000300a00 */
[----:B------:R-:W3:Y:S01]  /*73540*/  LDL.LU.64 R18, [R1+0x658] ;  /* 0x0006580001127983 */ /* 0x000ee20000300a00 */
[----:B------:R-:W-:-:S02]  /*73550*/  IMAD R4, R4, 0x100, R57 ;  /* 0x0000010004047824 */ /* 0x000fc400078e0239 */
[----:B------:R-:W-:Y:S01]  /*73560*/  IMAD R5, R5, 0x100, R58 ;  /* 0x0000010005057824 */ /* 0x000fe200078e023a */
[----:B------:R-:W3:Y:S01]  /*73570*/  LDL.LU.64 R24, [R1+0x640] ;  /* 0x0006400001187983 */ /* 0x000ee20000300a00 */
[----:B------:R-:W-:Y:S02]  /*73580*/  IMAD R6, R6, 0x100, R59 ;  /* 0x0000010006067824 */ /* 0x000fe400078e023b */
[----:B------:R-:W-:Y:S01]  /*73590*/  IMAD R7, R0, 0x100, R7 ;  /* 0x0000010000077824 */ /* 0x000fe200078e0207 */
[----:B------:R-:W-:Y:S01]  /*735a0*/  F2FP.F16.E4M3.UNPACK_B R4, R4 ;  /* 0x00000004ff04723e */ /* 0x000fe200020006ff */
[----:B------:R-:W3:Y:S01]  /*735b0*/  LDL.LU.64 R26, [R1+0x648] ;  /* 0x00064800011a7983 */ /* 0x000ee20000300a00 */
[----:B------:R-:W-:Y:S02]  /*735c0*/  F2FP.F16.E4M3.UNPACK_B R5, R5 ;  /* 0x00000005ff05723e */ /* 0x000fe400020006ff */
[----:B------:R-:W-:Y:S01]  /*735d0*/  F2FP.F16.E4M3.UNPACK_B R6, R6 ;  /* 0x00000006ff06723e */ /* 0x000fe200020006ff */
[----:B------:R-:W3:Y:S01]  /*735e0*/  LDL.LU.64 R32, [R1+0x630] ;  /* 0x0006300001207983 */ /* 0x000ee20000300a00 */
[----:B------:R-:W-:-:S03]  /*735f0*/  F2FP.F16.E4M3.UNPACK_B R7, R7 ;  /* 0x00000007ff07723e */ /* 0x000fc600020006ff */
[----:B------:R-:W3:Y:S04]  /*73600*/  LDL.LU.64 R34, [R1+0x638] ;  /* 0x0006380001227983 */ /* 0x000ee80000300a00 */
[----:B------:R-:W3:Y:S04]  /*73610*/  LDL.LU.64 R52, [R1+0x620] ;  /* 0x0006200001347983 */ /* 0x000ee80000300a00 */
[----:B------:R-:W3:Y:S04]  /*73620*/  LDL.LU.64 R54, [R1+0x628] ;  /* 0x0006280001367983 */ /* 0x000ee80000300a00 */
[----:B------:R-:W3:Y:S04]  /*73630*/  LDL.LU.64 R56, [R1+0x610] ;  /* 0x0006100001387983 */ /* 0x000ee80000300a00 */
[----:B------:R-:W3:Y:S04]  /*73640*/  LDL.LU.64 R58, [R1+0x618] ;  /* 0x00061800013a7983 */ /* 0x000ee80000300a00 */
[----:B------:R-:W3:Y:S04]  /*73650*/  LDL.LU.64 R44, [R1+0x5f0] ;  /* 0x0005f000012c7983 */ /* 0x000ee80000300a00 */
[----:B------:R-:W3:Y:S01]  /*73660*/  LDL.LU.64 R46, [R1+0x5f8] ;  /* 0x0005f800012e7983 */ /* 0x000ee20000300a00 */
[----:B----4-:R-:W-:-:S15]  /*73670*/  HMMA.16816.F32 R40, R28, R2, R40 ;  /* 0x000000021c28723c */ /* 0x010fde0000001828 */
[----:B------:R-:W-:-:S08]  /*73680*/  NOP ;  /* 0x0000000000007918 */ /* 0x000fd00000000000 */
[----:B------:R0:W-:Y:S04]  /*73690*/  STL.64 [R1+0xee0], R40 ;  /* 0x000ee02801007387 */ /* 0x0001e80000100a00 */
[----:B------:R1:W-:Y:S04]  /*736a0*/  STL.64 [R1+0xee8], R42 ;  /* 0x000ee82a01007387 */ /* 0x0003e80000100a00 */
[----:B0-----:R-:W4:Y:S04]  /*736b0*/  LDL.LU.64 R40, [R1+0x5e0] ;  /* 0x0005e00001287983 */ /* 0x001f280000300a00 */
[----:B-1----:R-:W4:Y:S01]  /*736c0*/  LDL.LU.64 R42, [R1+0x5e8] ;  /* 0x0005e800012a7983 */ /* 0x002f220000300a00 */
[----:B--2---:R-:W-:Y:S03]  /*736d0*/  HMMA.16816.F32 R36, R28, R38, R12 ;  /* 0x000000261c24723c */ /* 0x004fe6000000180c */
[----:B------:R-:W2:Y:S04]  /*736e0*/  LDL.LU.64 R14, [R1+0x9488] ;  /* 0x00948800010e7983 */ /* 0x000ea80000300a00 */
[----:B------:R-:W2:Y:S01]  /*736f0*/  LDL.LU.64 R12, [R1+0x9480] ;  /* 0x00948000010c7983 */ /* 0x000ea20000300a00 */
[C---:B---3--:R-:W-:Y:S03]  /*73700*/  HMMA.16816.F32 R48, R4.reuse, R22, R48 ;  /* 0x000000160430723c */ /* 0x048fe60000001830 */
[----:B------:R-:W3:Y:S04]  /*73710*/  LDL.LU.64 R28, [R1+0x600] ;  /* 0x00060000011c7983 */ /* 0x000ee80000300a00 */
[----:B------:R-:W3:Y:S01]  /*73720*/  LDL.LU.64 R30, [R1+0x608] ;  /* 0x00060800011e7983 */ /* 0x000ee20000300a00 */
[C---:B------:R-:W-:Y:S07]  /*73730*/  HMMA.16816.F32 R20, R4.reuse, R20, R16 ;  /* 0x000000140414723c */ /* 0x040fee0000001810 */
[----:B------:R0:W-:Y:S04]  /*73740*/  STL.64 [R1+0xe70], R36 ;  /* 0x000e702401007387 */ /* 0x0001e80000100a00 */
[----:B------:R1:W-:Y:S04]  /*73750*/  STL.64 [R1+0xe78], R38 ;  /* 0x000e782601007387 */ /* 0x0003e80000100a00 */
[----:B0-----:R-:W2:Y:S04]  /*73760*/  LDL.LU.64 R36, [R1+0x5d0] ;  /* 0x0005d00001247983 */ /* 0x001ea80000300a00 */
[----:B-1----:R-:W2:Y:S04]  /*73770*/  LDL.LU.64 R38, [R1+0x5d8] ;  /* 0x0005d80001267983 */ /* 0x002ea80000300a00 */
[----:B------:R-:W-:Y:S04]  /*73780*/  STL.64 [R1+0xe60], R48 ;  /* 0x000e603001007387 */ /* 0x000fe80000100a00 */
[----:B------:R0:W-:Y:S04]  /*73790*/  STL.64 [R1+0xe68], R50 ;  /* 0x000e683201007387 */ /* 0x0001e80000100a00 */
[----:B0-----:R-:W4:Y:S04]  /*737a0*/  LDL.LU.64 R50, [R1+0x9478] ;  /* 0x0094780001327983 */ /* 0x001f280000300a00 */
[----:B------:R-:W3:Y:S04]  /*737b0*/  LDL.LU.64 R48, [R1+0x9470] ;  /* 0x0094700001307983 */ /* 0x000ee80000300a00 */
[----:B------:R-:W2:Y:S04]  /*737c0*/  LDL.LU.64 R18, [R1+0x9468] ;  /* 0x0094680001127983 */ /* 0x000ea80000300a00 */
[----:B------:R-:W2:Y:S04]  /*737d0*/  LDL.LU.64 R16, [R1+0x9460] ;  /* 0x0094600001107983 */ /* 0x000ea80000300a00 */
[----:B------:R-:W-:Y:S04]  /*737e0*/  STL.64 [R1+0xe50], R20 ;  /* 0x000e501401007387 */ /* 0x000fe80000100a00 */
[----:B------:R0:W-:Y:S04]  /*737f0*/  STL.64 [R1+0xe58], R22 ;  /* 0x000e581601007387 */ /* 0x0001e80000100a00 */
[----:B0-----:R-:W2:Y:S01]  /*73800*/  LDL.LU.64 R22, [R1+0x9458] ;  /* 0x0094580001167983 */ /* 0x001ea20000300a00 */
[C---:B------:R-:W-:Y:S06]  /*73810*/  HMMA.16816.F32 R56, R4.reuse, R60, R56 ;  /* 0x0000003c0438723c */ /* 0x040fec0000001838 */
[C---:B---3--:R-:W-:Y:S06]  /*73820*/  HMMA.16816.F32 R24, R4.reuse, R48, R24 ;  /* 0x000000300418723c */ /* 0x048fec0000001818 */
[C---:B----4-:R-:W-:Y:S06]  /*73830*/  HMMA.16816.F32 R48, R4.reuse, R50, R32 ;  /* 0x000000320430723c */ /* 0x050fec0000001820 */
[----:B--2---:R-:W-:Y:S11]  /*73840*/  HMMA.16816.F32 R52, R4, R22, R52 ;  /* 0x000000160434723c */ /* 0x004ff60000001834 */
[----:B------:R-:W-:Y:S04]  /*73850*/  STL.64 [R1+0xe40], R24 ;  /* 0x000e401801007387 */ /* 0x000fe80000100a00 */
[----:B------:R0:W-:Y:S04]  /*73860*/  STL.64 [R1+0xe48], R26 ;  /* 0x000e481a01007387 */ /* 0x0001e80000100a00 */
[----:B0-----:R-:W2:Y:S04]  /*73870*/  LDL.LU.64 R26, [R1+0x9450] ;  /* 0x00945000011a7983 */ /* 0x001ea80000300a00 */
[----:B------:R-:W3:Y:S04]  /*73880*/  LDL.LU.64 R24, [R1+0x9448] ;  /* 0x0094480001187983 */ /* 0x000ee80000300a00 */
[----:B------:R-:W4:Y:S04]  /*73890*/  LDL.LU.64 R34, [R1+0x9440] ;  /* 0x0094400001227983 */ /* 0x000f280000300a00 */
[----:B------:R-:W2:Y:S04]  /*738a0*/  LDL.LU.64 R32, [R1+0x9438] ;  /* 0x0094380001207983 */ /* 0x000ea80000300a00 */
[----:B------:R-:W-:Y:S04]  /*738b0*/  STL.64 [R1+0xe00], R48 ;  /* 0x000e003001007387 */ /* 0x000fe80000100a00 */
[----:B------:R0:W-:Y:S01]  /*738c0*/  STL.64 [R1+0xe08], R50 ;  /* 0x000e083201007387 */ /* 0x0001e20000100a00 */
[----:B------:R-:W-:-:S03]  /*738d0*/  IMAD.MOV.U32 R0, RZ, RZ, R23 ;  /* 0x000000ffff007224 */ /* 0x000fc600078e0017 */
[----:B0-----:R-:W3:Y:S04]  /*738e0*/  LDL.LU.64 R50, [R1+0x9430] ;  /* 0x0094300001327983 */ /* 0x001ee80000300a00 */
[----:B------:R-:W4:Y:S04]  /*738f0*/  LDL.LU.64 R48, [R1+0x9428] ;  /* 0x0094280001307983 */ /* 0x000f280000300a00 */
[----:B------:R-:W-:Y:S04]  /*73900*/  STL.64 [R1+0xdf0], R52 ;  /* 0x000df03401007387 */ /* 0x000fe80000100a00 */
[----:B------:R0:W-:Y:S04]  /*73910*/  STL.64 [R1+0xdf8], R54 ;  /* 0x000df83601007387 */ /* 0x0001e80000100a00 */
[----:B0-----:R-:W2:Y:S04]  /*73920*/  LDL.LU.64 R54, [R1+0x9420] ;  /* 0x0094200001367983 */ /* 0x001ea80000300a00 */
[----:B------:R-:W4:Y:S04]  /*73930*/  LDL.LU.64 R52, [R1+0x9418] ;  /* 0x0094180001347983 */ /* 0x000f280000300a00 */
[----:B------:R-:W3:Y:S04]  /*73940*/  LDL.LU.64 R20, [R1+0x5c0] ;  /* 0x0005c00001147983 */ /* 0x000ee80000300a00 */
[----:B------:R-:W3:Y:S04]  /*73950*/  LDL.LU.64 R22, [R1+0x5c8] ;  /* 0x0005c80001167983 */ /* 0x000ee80000300a00 */
[----:B------:R-:W-:Y:S04]  /*73960*/  STL.64 [R1+0xde0], R56 ;  /* 0x000de03801007387 */ /* 0x000fe80000100a00 */
[----:B------:R0:W-:Y:S04]  /*73970*/  STL.64 [R1+0xde8], R58 ;  /* 0x000de83a01007387 */ /* 0x0001e80000100a00 */
[----:B0-----:R-:W2:Y:S04]  /*73980*/  LDL.LU.64 R58, [R1+0x9410] ;  /* 0x00941000013a7983 */ /* 0x001ea80000300a00 */
[----:B------:R-:W4:Y:S01]  /*73990*/  LDL.LU.64 R56, [R1+0x9408] ;  /* 0x0094080001387983 */ /* 0x000f220000300a00 */
[----:B--2---:R-:W-:-:S15]  /*739a0*/  HMMA.16816.F32 R28, R4, R58, R28 ;  /* 0x0000003a041c723c */ /* 0x004fde000000181c */
[----:B------:R-:W-:-:S08]  /*739b0*/  NOP ;  /* 0x0000000000007918 */ /* 0x000fd00000000000 */
[----:B------:R-:W-:Y:S04]  /*739c0*/  STL.64 [R1+0xdd0], R28 ;  /* 0x000dd01c01007387 */ /* 0x000fe80000100a00 */
[----:B------:R4:W-:Y:S02]  /*739d0*/  STL.64 [R1+0xdd8], R30 ;  /* 0x000dd81e01007387 */ /* 0x0009e40000100a00 */
[----:B----4-:R-:W-:Y:S02]  /*739e0*/  HMMA.16816.F32 R28, R4, R56, R44 ;  /* 0x00000038041c723c */ /* 0x010fe4000000182c */
[----:B------:R-:W-:Y:S04]  /*739f0*/  STL.64 [R1+0x9380], R58 ;  /* 0x0093803a01007387 */ /* 0x000fe80000100a00 */
[----:B------:R-:W-:-:S15]  /*73a00*/  STL.64 [R1+0x9378], R56 ;  /* 0x0093783801007387 */ /* 0x000fde0000100a00 */
[----:B------:R-:W-:-:S02]  /*73a10*/  NOP ;  /* 0x0000000000007918 */ /* 0x000fc40000000000 */
[----:B------:R-:W-:Y:S04]  /*73a20*/  STL.64 [R1+0xdc0], R28 ;  /* 0x000dc01c01007387 */ /* 0x000fe80000100a00 */
[----:B------:R0:W-:Y:S04]  /*73a30*/  STL.64 [R1+0xdc8], R30 ;  /* 0x000dc81e01007387 */ /* 0x0001e80000100a00 */
[----:B------:R-:W2:Y:S04]  /*73a40*/  LDL.LU.64 R44, [R1+0x5b0] ;  /* 0x0005b000012c7983 */ /* 0x000ea80000300a00 */
[----:B------:R-:W2:Y:S01]  /*73a50*/  LDL.LU.64 R46, [R1+0x5b8] ;  /* 0x0005b800012e7983 */ /* 0x000ea20000300a00 */
[C---:B0-----:R-:W-:Y:S06]  /*73a60*/  HMMA.16816.F32 R28, R4.reuse, R54, R40 ;  /* 0x00000036041c723c */ /* 0x041fec0000001828 */
[----:B---3--:R-:W-:-:S15]  /*73a70*/  HMMA.16816.F32 R20, R4, R50, R20 ;  /* 0x000000320414723c */ /* 0x008fde0000001814 */
[----:B------:R-:W-:-:S02]  /*73a80*/  NOP ;  /* 0x0000000000007918 */ /* 0x000fc40000000000 */
[----:B------:R-:W-:Y:S04]  /*73a90*/  STL.64 [R1+0xdb0], R28 ;  /* 0x000db01c01007387 */ /* 0x000fe80000100a00 */
[----:B------:R0:W-:Y:S02]  /*73aa0*/  STL.64 [R1+0xdb8], R30 ;  /* 0x000db81e01007387 */ /* 0x0001e40000100a00 */
[----:B0-----:R-:W-:Y:S02]  /*73ab0*/  HMMA.16816.F32 R28, R4, R52, R36 ;  /* 0x00000034041c723c */ /* 0x001fe40000001824 */
[----:B------:R-:W3:Y:S04]  /*73ac0*/  LDL.LU.64 R36, [R1+0xa50] ;  /* 0x000a500001247983 */ /* 0x000ee80000300a00 */
[----:B------:R-:W3:-:S15]  /*73ad0*/  LDL.LU.64 R38, [R1+0xa58] ;  /* 0x000a580001267983 */ /* 0x000ede0000300a00 */
[----:B------:R-:W-:-:S02]  /*73ae0*/  NOP ;  /* 0x0000000000007918 */ /* 0x000fc40000000000 */
[----:B------:R-:W-:Y:S04]  /*73af0*/  STL.64 [R1+0xda0], R28 ;  /* 0x000da01c01007387 */ /* 0x000fe80000100a00 */
[----:B------:R-:W-:Y:S04]  /*73b00*/  STL.64 [R1+0xda8], R30 ;  /* 0x000da81e01007387 */ /* 0x000fe80000100a00 */
[----:B------:R-:W4:Y:S04]  /*73b10*/  LDL.LU.64 R40, [R1+0xa60] ;  /* 0x000a600001287983 */ /* 0x000f280000300a00 */
[----:B------:R-:W4:Y:S04]  /*73b20*/  LDL.LU.64 R42, [R1+0xa68] ;  /* 0x000a6800012a7983 */ /* 0x000f280000300a00 */
[----:B------:R-:W-:Y:S04]  /*73b30*/  STL.64 [R1+0x9370], R54 ;  /* 0x0093703601007387 */ /* 0x000fe80000100a00 */
[----:B------:R0:W-:Y:S04]  /*73b40*/  STL.64 [R1+0x9368], R52 ;  /* 0x0093683401007387 */ /* 0x0001e80000100a00 */
[----:B------:R-:W4:Y:S04]  /*73b50*/  LDL.LU.64 R56, [R1+0xa90] ;  /* 0x000a900001387983 */ /* 0x000f280000300a00 */
[----:B------:R-:W4:Y:S04]  /*73b60*/  LDL.LU.64 R58, [R1+0xa98] ;  /* 0x000a9800013a7983 */ /* 0x000f280000300a00 */
[----:B------:R1:W-:Y:S04]  /*73b70*/  STL.64 [R1+0xc50], R20 ;  /* 0x000c501401007387 */ /* 0x0003e80000100a00 */
[----:B------:R1:W-:Y:S04]  /*73b80*/  STL.64 [R1+0xc58], R22 ;  /* 0x000c581601007387 */ /* 0x0003e80000100a00 */
[----:B0-----:R-:W4:Y:S04]  /*73b90*/  LDL.LU.64 R52, [R1+0xaa0] ;  /* 0x000aa00001347983 */ /* 0x001f280000300a00 */
[----:B------:R-:W4:Y:S04]  /*73ba0*/  LDL.LU.64 R54, [R1+0xaa8] ;  /* 0x000aa80001367983 */ /* 0x000f280000300a00 */
[----:B------:R-:W4:Y:S04]  /*73bb0*/  LDL.LU.64 R28, [R1+0xab0] ;  /* 0x000ab000011c7983 */ /* 0x000f280000300a00 */
[----:B------:R-:W4:Y:S04]  /*73bc0*/  LDL.LU.64 R30, [R1+0xab8] ;  /* 0x000ab800011e7983 */ /* 0x000f280000300a00 */
[----:B-1----:R-:W4:Y:S04]  /*73bd0*/  LDL.LU.64 R20, [R1+0xac0] ;  /* 0x000ac00001147983 */ /* 0x002f280000300a00 */
[----:B------:R-:W4:Y:S01]  /*73be0*/  LDL.LU.64 R22, [R1+0xac8] ;  /* 0x000ac80001167983 */ /* 0x000f220000300a00 */
[----:B--2---:R-:W-:-:S15]  /*73bf0*/  HMMA.16816.F32 R44, R4, R48, R44 ;  /* 0x00000030042c723c */ /* 0x004fde000000182c */
[----:B------:R-:W-:-:S08]  /*73c00*/  NOP ;  /* 0x0000000000007918 */ /* 0x000fd00000000000 */
[----:B------:R-:W-:Y:S04]  /*73c10*/  STL.64 [R1+0xb70], R44 ;  /* 0x000b702c01007387 */ /* 0x000fe80000100a00 */
[----:B------:R0:W-:Y:S04]  /*73c20*/  STL.64 [R1+0xb78], R46 ;  /* 0x000b782e01007387 */ /* 0x0001e80000100a00 */
[----:B0-----:R-:W3:Y:S04]  /*73c30*/  LDL.LU.64 R46, [R1+0x9400] ;  /* 0x00940000012e7983 */ /* 0x001ee80000300a00 */
[----:B------:R-:W4:Y:S04]  /*73c40*/  LDL.LU.64 R44, [R1+0x93f8] ;  /* 0x0093f800012c7983 */ /* 0x000f280000300a00 */
[----:B------:R-:W-:Y:S04]  /*73c50*/  STL.64 [R1+0x9390], R50 ;  /* 0x0093903201007387 */ /* 0x000fe80000100a00 */
[----:B------:R0:W-:Y:S04]  /*73c60*/  STL.64 [R1+0x9388], R48 ;  /* 0x0093883001007387 */ /* 0x0001e80000100a00 */
[----:B0-----:R-:W2:Y:S04]  /*73c70*/  LDL.LU.64 R48, [R1+0xa80] ;  /* 0x000a800001307983 */ /* 0x001ea80000300a00 */
[----:B------:R-:W2:Y:S01]  /*73c80*/  LDL.LU.64 R50, [R1+0xa88] ;  /* 0x000a880001327983 */ /* 0x000ea20000300a00 */
[C---:B---3--:R-:W-:Y:S06]  /*73c90*/  HMMA.16816.F32 R36, R4.reuse, R46, R36 ;  /* 0x0000002e0424723c */ /* 0x048fec0000001824 */
[----:B----4-:R-:W-:-:S15]  /*73ca0*/  HMMA.16816.F32 R40, R4, R44, R40 ;  /* 0x0000002c0428723c */ /* 0x010fde0000001828 */
        /* <DEDUP_REMOVED lines=11> */
[----:B0-----:R-:W2:Y:S04]  /*73d60*/  LDL.LU.64 R44, [R1+0xa70] ;  /* 0x000a7000012c7983 */ /* 0x001ea80000300a00 */
[----:B------:R-:W2:Y:S02]  /*73d70*/  LDL.LU.64 R46, [R1+0xa78] ;  /* 0x000a7800012e7983 */ /* 0x000ea40000300a00 */
[----:B--2---:R-:W-:-:S15]  /*73d80*/  HMMA.16816.F32 R44, R4, R42, R44 ;  /* 0x0000002a042c723c */ /* 0x004fde000000182c */
[----:B------:R-:W-:-:S08]  /*73d90*/  NOP ;  /* 0x0000000000007918 */ /* 0x000fd00000000000 */
[----:B------:R-:W-:Y:S04]  /*73da0*/  STL.64 [R1+0xb40], R44 ;  /* 0x000b402c01007387 */ /* 0x000fe80000100a00 */
[----:B------:R3:W-:Y:S02]  /*73db0*/  STL.64 [R1+0xb48], R46 ;  /* 0x000b482e01007387 */ /* 0x0007e40000100a00 */
[----:B---3--:R-:W-:Y:S02]  /*73dc0*/  HMMA.16816.F32 R44, R4, R40, R48 ;  /* 0x00000028042c723c */ /* 0x008fe40000001830 */
[----:B------:R-:W-:Y:S04]  /*73dd0*/  STL.64 [R1+0x9350], R42 ;  /* 0x0093502a01007387 */ /* 0x000fe80000100a00 */
[----:B------:R-:W-:-:S15]  /*73de0*/  STL.64 [R1+0x9348], R40 ;  /* 0x0093482801007387 */ /* 0x000fde0000100a00 */
[----:B------:R-:W-:-:S02]  /*73df0*/  NOP ;  /* 0x0000000000007918 */ /* 0x000fc40000000000 */
[----:B------:R-:W-:Y:S04]  /*73e00*/  STL.64 [R1+0xb30], R44 ;  /* 0x000b302c01007387 */ /* 0x000fe80000100a00 */
[----:B------:R0:W-:Y:S02]  /*73e10*/  STL.64 [R1+0xb38], R46 ;  /* 0x000b382e01007387 */ /* 0x0001e40000100a00 */
[C---:B0-----:R-:W-:Y:S06]  /*73e20*/  HMMA.16816.F32 R44, R4.reuse, R38, R56 ;  /* 0x00000026042c723c */ /* 0x041fec0000001838 */
[----:B------:R-:W-:Y:S01]  /*73e30*/  STL.64 [R1+0x9330], R38 ;  /* 0x0093302601007387 */ /* 0x000fe20000100a00 */
[----:B----4-:R-:W-:-:S15]  /*73e40*/  HMMA.16816.F32 R40, R4, R36, R52 ;  /* 0x000000240428723c */ /* 0x010fde0000001834 */
[----:B------:R-:W-:-:S01]  /*73e50*/  NOP ;  /* 0x0000000000007918 */ /* 0x000fc20000000000 */
[----:B------:R-:W-:Y:S04]  /*73e60*/  STL.64 [R1+0xb20], R44 ;  /* 0x000b202c01007387 */ /* 0x000fe80000100a00 */
[----:B------:R-:W-:Y:S04]  /*73e70*/  STL.64 [R1+0xb28], R46 ;  /* 0x000b282e01007387 */ /* 0x000fe80000100a00 */
[----:B------:R0:W-:Y:S02]  /*73e80*/  STL.64 [R1+0x9328], R36 ;  /* 0x0093282401007387 */ /* 0x0001e40000100a00 */
[C---:B0-----:R-:W-:Y:S06]  /*73e90*/  HMMA.16816.F32 R36, R4.reuse, R34, R28 ;  /* 0x000000220424723c */ /* 0x041fec000000181c */
[C---:B------:R-:W-:Y:S01]  /*73ea0*/  HMMA.16816.F32 R28, R4.reuse, R32, R20 ;  /* 0x00000020041c723c */ /* 0x040fe20000001814 */
[----:B------:R0:W-:Y:S04]  /*73eb0*/  STL.64 [R1+0xb10], R40 ;  /* 0x000b102801007387 */ /* 0x0001e80000100a00 */
[----:B------:R1:W-:Y:S04]  /*73ec0*/  STL.64 [R1+0xb18], R42 ;  /* 0x000b182a01007387 */ /* 0x0003e80000100a00 */
[----:B------:R-:W2:Y:S08]  /*73ed0*/  LDL.LU.64 R20, [R1+0xad0] ;  /* 0x000ad00001147983 */ /* 0x000eb00000300a00 */
[----:B------:R3:W-:Y:S04]  /*73ee0*/  STL.64 [R1+0xb00], R36 ;  /* 0x000b002401007387 */ /* 0x0007e80000100a00 */
[----:B------:R4:W-:Y:S04]  /*73ef0*/  STL.64 [R1+0xb08], R38 ;  /* 0x000b082601007387 */ /* 0x0009e80000100a00 */
[----:B------:R-:W2:Y:S04]  /*73f00*/  LDL.LU.64 R22, [R1+0xad8] ;  /* 0x000ad80001167983 */ /* 0x000ea80000300a00 */
[----:B------:R4:W-:Y:S04]  /*73f10*/  STL.64 [R1+0xaf0], R28 ;  /* 0x000af01c01007387 */ /* 0x0009e80000100a00 */
[----:B------:R4:W-:Y:S04]  /*73f20*/  STL.64 [R1+0xaf8], R30 ;  /* 0x000af81e01007387 */ /* 0x0009e80000100a00 */
        /* <DEDUP_REMOVED lines=16> */
[----:B------:R-:W-:Y:S04]  /*74030*/  STL.64 [R1+0x9340], R34 ;  /* 0x0093402201007387 */ /* 0x000fe80000100a00 */
[----:B------:R0:W-:Y:S04]  /*74040*/  STL.64 [R1+0x9338], R32 ;  /* 0x0093382001007387 */ /* 0x0001e80000100a00 */
[----:B0-----:R-:W3:Y:S04]  /*74050*/  LDL.LU.64 R32, [R1+0xb80] ;  /* 0x000b800001207983 */ /* 0x001ee80000300a00 */
[----:B------:R-:W3:Y:S01]  /*74060*/  LDL.LU.64 R34, [R1+0xb88] ;  /* 0x000b880001227983 */ /* 0x000ee20000300a00 */
[----:B--2---:R-:W-:-:S15]  /*74070*/  HMMA.16816.F32 R20, R4, R26, R20 ;  /* 0x0000001a0414723c */ /* 0x004fde0000001814 */
[----:B------:R-:W-:-:S08]  /*74080*/  NOP ;  /* 0x0000000000007918 */ /* 0x000fd00000000000 */
[----:B------:R-:W-:Y:S04]  /*74090*/  STL.64 [R1+0xae0], R20 ;  /* 0x000ae01401007387 */ /* 0x000fe80000100a00 */
[----:B------:R0:W-:Y:S04]  /*740a0*/  STL.64 [R1+0xae8], R22 ;  /* 0x000ae81601007387 */ /* 0x0001e80000100a00 */
[----:B0-----:R-:W2:Y:S04]  /*740b0*/  LDL.LU.64 R22, [R1+0x93d0] ;  /* 0x0093d00001167983 */ /* 0x001ea80000300a00 */
        /* <DEDUP_REMOVED lines=19> */
[----:B------:R0:W-:Y:S04]  /*741f0*/  STL.64 [R1+0xab0], R24 ;  /* 0x000ab01801007387 */ /* 0x0001e80000100a00 */
[----:B------:R1:W-:Y:S04]  /*74200*/  STL.64 [R1+0xab8], R26 ;  /* 0x000ab81a01007387 */ /* 0x0003e80000100a00 */
[----:B0-----:R-:W2:Y:S04]  /*74210*/  LDL.LU.64 R24, [R1+0xbf0] ;  /* 0x000bf00001187983 */ /* 0x001ea80000300a00 */
[----:B-1----:R-:W2:Y:S01]  /*74220*/  LDL.LU.64 R26, [R1+0xbf8] ;  /* 0x000bf800011a7983 */ /* 0x002ea20000300a00 */
[----:B------:R-:W-:-:S15]  /*74230*/  HMMA.16816.F32 R20, R4, R18, R44 ;  /* 0x000000120414723c */ /* 0x000fde000000182c */
[----:B------:R-:W-:-:S08]  /*74240*/  NOP ;  /* 0x0000000000007918 */ /* 0x000fd00000000000 */
[----:B------:R-:W-:Y:S04]  /*74250*/  STL.64 [R1+0xaa0], R20 ;  /* 0x000aa01401007387 */ /* 0x000fe80000100a00 */
[----:B------:R0:W-:Y:S04]  /*74260*/  STL.64 [R1+0xaa8], R22 ;  /* 0x000aa81601007387 */ /* 0x0001e80000100a00 */
[----:B------:R-:W-:Y:S04]  /*74270*/  STL.64 [R1+0x93c0], R18 ;  /* 0x0093c01201007387 */ /* 0x000fe80000100a00 */
[----:B------:R1:W-:Y:S01]  /*74280*/  STL.64 [R1+0x93b8], R16 ;  /* 0x0093b81001007387 */ /* 0x0003e20000100a00 */
[C---:B0-----:R-:W-:Y:S06]  /*74290*/  HMMA.16816.F32 R20, R4.reuse, R16, R40 ;  /* 0x000000100414723c */ /* 0x041fec0000001828 */
[----:B-1----:R-:W-:-:S15]  /*742a0*/  HMMA.16816.F32 R16, R4, R14, R36 ;  /* 0x0000000e0410723c */ /* 0x002fde0000001824 */
[----:B------:R-:W-:-:S02]  /*742b0*/  NOP ;  /* 0x0000000000007918 */ /* 0x000fc40000000000 */
[----:B------:R-:W-:Y:S04]  /*742c0*/  STL.64 [R1+0xa90], R20 ;  /* 0x000a901401007387 */ /* 0x000fe80000100a00 */
[----:B------:R-:W-:Y:S04]  /*742d0*/  STL.64 [R1+0xa98], R22 ;  /* 0x000a981601007387 */ /* 0x000fe80000100a00 */
[----:B------:R-:W4:Y:S04]  /*742e0*/  LDL.64 R54, [R1+0x28] ;  /* 0x0000280001367983 */ /* 0x000f280000100a00 */
[----:B------:R-:W4:Y:S04]  /*742f0*/  LDL.64 R56, [R1+0x20] ;  /* 0x0000200001387983 */ /* 0x000f280000100a00 */
[----:B------:R-:W-:Y:S04]  /*74300*/  STL.64 [R1+0xa80], R16 ;  /* 0x000a801001007387 */ /* 0x000fe80000100a00 */
[----:B------:R3:W-:Y:S04]  /*74310*/  STL.64 [R1+0xa88], R18 ;  /* 0x000a881201007387 */ /* 0x0007e80000100a00 */
[----:B------:R-:W4:Y:S04]  /*74320*/  LDL.64 R58, [R1+0x18] ;  /* 0x00001800013a7983 */ /* 0x000f280000100a00 */
[----:B------:R-:W-:Y:S01]  /*74330*/  STL [R1+0x9314], R14 ;  /* 0x0093140e01007387 */ /* 0x000fe20000100800 */
[----:B---3--:R-:W-:Y:S03]  /*74340*/  HMMA.16816.F32 R16, R4, R12, R32 ;  /* 0x0000000c0410723c */ /* 0x008fe60000001820 */
[----:B------:R-:W-:Y:S04]  /*74350*/  STL [R1+0x9310], R15 ;  /* 0x0093100f01007387 */ /* 0x000fe80000100800 */
[----:B------:R-:W-:Y:S04]  /*74360*/  STL [R1+0x931c], R12 ;  /* 0x00931c0c01007387 */ /* 0x000fe80000100800 */
[----:B------:R2:W-:-:S12]  /*74370*/  STL [R1+0x9318], R13 ;  /* 0x0093180d01007387 */ /* 0x0005d80000100800 */
[----:B------:R-:W-:Y:S04]  /*74380*/  STL.64 [R1+0xa70], R16 ;  /* 0x000a701001007387 */ /* 0x000fe80000100a00 */
[----:B------:R-:W-:Y:S04]  /*74390*/  STL.64 [R1+0xa78], R18 ;  /* 0x000a781201007387 */ /* 0x000fe80000100a00 */
[----:B------:R-:W3:Y:S04]  /*743a0*/  LDL.LU.64 R20, [R1+0xc00] ;  /* 0x000c000001147983 */ /* 0x000ee80000300a00 */
[----:B------:R-:W3:Y:S04]  /*743b0*/  LDL.LU.64 R22, [R1+0xc08] ;  /* 0x000c080001167983 */ /* 0x000ee80000300a00 */
[----:B------:R-:W-:Y:S04]  /*743c0*/  STL [R1+0x930c], R10 ;  /* 0x00930c0a01007387 */ /* 0x000fe80000100800 */
[----:B------:R-:W-:Y:S01]  /*743d0*/  STL [R1+0x9308], R11 ;  /* 0x0093080b01007387 */ /* 0x000fe20000100800 */
[----:B--2---:R-:W-:-:S15]  /*743e0*/  HMMA.16816.F32 R12, R4, R10, R24 ;  /* 0x0000000a040c723c */ /* 0x004fde0000001818 */
[----:B------:R-:W-:-:S08]  /*743f0*/  NOP ;  /* 0x0000000000007918 */ /* 0x000fd00000000000 */
[----:B------:R0:W-:Y:S04]  /*74400*/  STL.64 [R1+0xa60], R12 ;  /* 0x000a600c01007387 */ /* 0x0001e80000100a00 */
[----:B------:R1:W-:Y:S04]  /*74410*/  STL.64 [R1+0xa68], R14 ;  /* 0x000a680e01007387 */ /* 0x0003e80000100a00 */
[----:B------:R-:W2:Y:S04]  /*74420*/  LDL.LU.64 R32, [R1+0xc20] ;  /* 0x000c200001207983 */ /* 0x000ea80000300a00 */
[----:B------:R-:W2:Y:S04]  /*74430*/  LDL.LU.64 R34, [R1+0xc28] ;  /* 0x000c280001227983 */ /* 0x000ea80000300a00 */
[----:B------:R-:W4:Y:S04]  /*74440*/  LDL.LU.64 R24, [R1+0xc10] ;  /* 0x000c100001187983 */ /* 0x000f280000300a00 */
[----:B------:R-:W4:Y:S04]  /*74450*/  LDL.LU.64 R26, [R1+0xc18] ;  /* 0x000c1800011a7983 */ /* 0x000f280000300a00 */
[----:B0-----:R-:W4:Y:S04]  /*74460*/  LDL.LU.64 R12, [R1+0xc60] ;  /* 0x000c6000010c7983 */ /* 0x001f280000300a00 */
[----:B-1----:R-:W4:Y:S04]  /*74470*/  LDL.LU.64 R14, [R1+0xc68] ;  /* 0x000c6800010e7983 */ /* 0x002f280000300a00 */
[----:B------:R-:W4:Y:S04]  /*74480*/  LDL.LU.64 R16, [R1+0xc70] ;  /* 0x000c700001107983 */ /* 0x000f280000300a00 */
[----:B------:R-:W4:Y:S01]  /*74490*/  LDL.LU.64 R18, [R1+0xc78] ;  /* 0x000c780001127983 */ /* 0x000f220000300a00 */
[----:B------:R-:W-:-:S02]  /*744a0*/  IMAD R28, R28, 0x100, R50 ;  /* 0x000001001c1c7824 */ /* 0x000fc400078e0232 */
[----:B------:R-:W-:Y:S02]  /*744b0*/  IMAD R29, R29, 0x100, R51 ;  /* 0x000001001d1d7824 */ /* 0x000fe400078e0233 */
[----:B------:R-:W-:Y:S02]  /*744c0*/  IMAD R30, R30, 0x100, R52 ;  /* 0x000001001e1e7824 */ /* 0x000fe400078e0234 */
[----:B------:R-:W-:Y:S01]  /*744d0*/  IMAD R31, R31, 0x100, R53 ;  /* 0x000001001f1f7824 */ /* 0x000fe200078e0235 */
[----:B------:R-:W-:Y:S02]  /*744e0*/  F2FP.F16.E4M3.UNPACK_B R28, R28 ;  /* 0x0000001cff1c723e */ /* 0x000fe400020006ff */
[----:B------:R-:W-:Y:S02]  /*744f0*/  F2FP.F16.E4M3.UNPACK_B R29, R29 ;  /* 0x0000001dff1d723e */ /* 0x000fe400020006ff */
[----:B------:R-:W-:Y:S02]  /*74500*/  F2FP.F16.E4M3.UNPACK_B R30, R30 ;  /* 0x0000001eff1e723e */ /* 0x000fe400020006ff */
[----:B------:R-:W-:Y:S01]  /*74510*/  F2FP.F16.E4M3.UNPACK_B R31, R31 ;  /* 0x0000001fff1f723e */ /* 0x000fe200020006ff */
[----:B---3--:R-:W-:Y:S01]  /*74520*/  HMMA.16816.F32 R36, R4, R8, R20 ;  /* 0x000000080424723c */ /* 0x008fe20000001814 */
[----:B------:R-:W3:-:S15]  /*74530*/  LDL R22, [R1+0x10] ;  /* 0x0000100001167983 */ /* 0x000ede0000100800 */
[----:B------:R-:W-:-:S07]  /*74540*/  NOP ;  /* 0x0000000000007918 */ /* 0x000fce0000000000 */
[----:B------:R-:W-:Y:S04]  /*74550*/  STL.64 [R1+0xc40], R36 ;  /* 0x000c402401007387 */ /* 0x000fe80000100a00 */
[----:B------:R-:W-:Y:S04]  /*74560*/  STL.64 [R1+0xc48], R38 ;  /* 0x000c482601007387 */ /* 0x000fe80000100a00 */
[----:B------:R-:W3:Y:S04]  /*74570*/  LDL R23, [R1+0x14] ;  /* 0x0000140001177983 */ /* 0x000ee80000100800 */
[----:B------:R-:W3:Y:S04]  /*74580*/  LDL.64 R48, [R1+0x8] ;  /* 0x0000080001307983 */ /* 0x000ee80000100a00 */
[----:B------:R-:W3:Y:S04]  /*74590*/  LDL R50, [R1] ;  /* 0x0000000001327983 */ /* 0x000ee80000100800 */
[----:B------:R-:W-:Y:S04]  /*745a0*/  STL [R1+0x9324], R8 ;  /* 0x0093240801007387 */ /* 0x000fe80000100800 */
[----:B------:R-:W-:Y:S01]  /*745b0*/  STL [R1+0x9320], R9 ;  /* 0x0093200901007387 */ /* 0x000fe20000100800 */
[C---:B--2---:R-:W-:Y:S06]  /*745c0*/  HMMA.16816.F32 R32, R4.reuse, R2, R32 ;  /* 0x000000020420723c */ /* 0x044fec0000001820 */
[----:B----4-:R-:W-:-:S15]  /*745d0*/  HMMA.16816.F32 R4, R4, R54, R24 ;  /* 0x000000360404723c */ /* 0x010fde0000001818 */
[----:B------:R-:W-:-:S02]  /*745e0*/  NOP ;  /* 0x0000000000007918 */ /* 0x000fc40000000000 */
[----:B------:R-:W-:Y:S04]  /*745f0*/  STL.64 [R1+0xc30], R32 ;  /* 0x000c302001007387 */ /* 0x000fe80000100a00 */
[----:B------:R-:W-:Y:S04]  /*74600*/  STL.64 [R1+0xc38], R34 ;  /* 0x000c382201007387 */ /* 0x000fe80000100a00 */
[----:B------:R-:W-:Y:S04]  /*74610*/  STL.64 [R1+0xa50], R4 ;  /* 0x000a500401007387 */ /* 0x000fe80000100a00 */
[----:B------:R0:W-:Y:S02]  /*74620*/  STL.64 [R1+0xa58], R6 ;  /* 0x000a580601007387 */ /* 0x0001e40000100a00 */
[----:B0-----:R-:W-:-:S15]  /*74630*/  HMMA.16816.F32 R4, R28, R56, R12 ;  /* 0x000000381c04723c */ /* 0x001fde000000180c */
[----:B------:R-:W-:-:S08]  /*74640*/  NOP ;  /* 0x0000000000007918 */ /* 0x000fd00000000000 */
[----:B------:R-:W-:Y:S04]  /*74650*/  STL.64 [R1+0xa40], R4 ;  /* 0x000a400401007387 */ /* 0x000fe80000100a00 */
[----:B------:R0:W-:Y:S02]  /*74660*/  STL.64 [R1+0xa48], R6 ;  /* 0x000a480601007387 */ /* 0x0001e40000100a00 */
[----:B0-----:R-:W-:Y:S01]  /*74670*/  HMMA.16816.F32 R4, R28, R58, R16 ;  /* 0x0000003a1c04723c */ /* 0x001fe20000001810 */
[----:B------:R-:W-:Y:S02]  /*74680*/  IMAD.MOV.U32 R14, RZ, RZ, R56 ;  /* 0x000000ffff0e7224 */ /* 0x000fe400078e0038 */
[----:B------:R-:W-:-:S03]  /*74690*/  IMAD.MOV.U32 R15, RZ, RZ, R57 ;  /* 0x000000ffff0f7224 */ /* 0x000fc600078e0039 */
[----:B------:R-:W-:Y:S02]  /*746a0*/  IMAD.MOV.U32 R12, RZ, RZ, R58 ;  /* 0x000000ffff0c7224 */ /* 0x000fe400078e003a */
[----:B------:R-:W-:-:S15]  /*746b0*/  IMAD.MOV.U32 R13, RZ, RZ, R59 ;  /* 0x000000ffff0d7224 */ /* 0x000fde00078e003b */
[----:B------:R0:W-:Y:S04]  /*746c0*/  STL.64 [R1+0xa30], R4 ;  /* 0x000a300401007387 */ /* 0x0001e80000100a00 */
[----:B------:R1:W-:Y:S04]  /*746d0*/  STL.64 [R1+0xa38], R6 ;  /* 0x000a380601007387 */ /* 0x0003e80000100a00 */
[----:B------:R-:W2:Y:S04]  /*746e0*/  LDL.LU.64 R16, [R1+0xc80] ;  /* 0x000c800001107983 */ /* 0x000ea80000300a00 */
[----:B------:R-:W2:Y:S04]  /*746f0*/  LDL.LU.64 R18, [R1+0xc88] ;  /* 0x000c880001127983 */ /* 0x000ea80000300a00 */
[----:B0-----:R-:W4:Y:S04]  /*74700*/  LDL.LU.64 R4, [R1+0xc90] ;  /* 0x000c900001047983 */ /* 0x001f280000300a00 */
[----:B-1----:R-:W4:Y:S04]  /*74710*/  LDL.LU.64 R6, [R1+0xc98] ;  /* 0x000c980001067983 */ /* 0x002f280000300a00 */
[----:B------:R-:W4:Y:S04]  /*74720*/  LDL.LU.64 R44, [R1+0xca0] ;  /* 0x000ca000012c7983 */ /* 0x000f280000300a00 */
[----:B------:R-:W4:Y:S04]  /*74730*/  LDL.LU.64 R46, [R1+0xca8] ;  /* 0x000ca800012e7983 */ /* 0x000f280000300a00 */
[----:B------:R-:W4:Y:S04]  /*74740*/  LDL.LU.64 R56, [R1+0xcb0] ;  /* 0x000cb00001387983 */ /* 0x000f280000300a00 */
[----:B------:R-:W4:Y:S01]  /*74750*/  LDL.LU.64 R58, [R1+0xcb8] ;  /* 0x000cb800013a7983 */ /* 0x000f220000300a00 */
[----:B------:R-:W-:-:S02]  /*74760*/  IMAD.MOV.U32 R51, RZ, RZ, R0 ;  /* 0x000000ffff337224 */ /* 0x000fc400078e0000 */
[----:B---3--:R-:W-:Y:S01]  /*74770*/  IMAD.MOV.U32 R8, RZ, RZ, R48 ;  /* 0x000000ffff087224 */ /* 0x008fe200078e0030 */
[----:B------:R-:W3:Y:S01]  /*74780*/  LDL.LU.64 R52, [R1+0xcc0] ;  /* 0x000cc00001347983 */ /* 0x000ee20000300a00 */
[----:B------:R-:W-:Y:S02]  /*74790*/  IMAD.MOV.U32 R9, RZ, RZ, R49 ;  /* 0x000000ffff097224 */ /* 0x000fe400078e0031 */
[----:B------:R-:W-:Y:S02]  /*747a0*/  IMAD.MOV.U32 R10, RZ, RZ, R54 ;  /* 0x000000ffff0a7224 */ /* 0x000fe400078e0036 */
[----:B------:R-:W-:Y:S02]  /*747b0*/  IMAD.MOV.U32 R11, RZ, RZ, R55 ;  /* 0x000000ffff0b7224 */ /* 0x000fe400078e0037 */
[----:B------:R-:W3:Y:S04]  /*747c0*/  LDL.LU.64 R54, [R1+0xcc8] ;  /* 0x000cc80001367983 */ /* 0x000ee80000300a00 */
[----:B------:R-:W3:Y:S04]  /*747d0*/  LDL.LU.64 R40, [R1+0xcd0] ;  /* 0x000cd00001287983 */ /* 0x000ee80000300a00 */
[----:B------:R-:W3:Y:S04]  /*747e0*/  LDL.LU.64 R42, [R1+0xcd8] ;  /* 0x000cd800012a7983 */ /* 0x000ee80000300a00 */
[----:B------:R-:W3:Y:S04]  /*747f0*/  LDL.LU.64 R36, [R1+0xce0] ;  /* 0x000ce00001247983 */ /* 0x000ee80000300a00 */
[----:B------:R-:W3:Y:S04]  /*74800*/  LDL.LU.64 R38, [R1+0xce8] ;  /* 0x000ce80001267983 */ /* 0x000ee80000300a00 */
[----:B------:R-:W3:Y:S04]  /*74810*/  LDL.LU.64 R32, [R1+0xcf0] ;  /* 0x000cf00001207983 */ /* 0x000ee80000300a00 */
[----:B------:R-:W3:Y:S04]  /*74820*/  LDL.LU.64 R34, [R1+0xcf8] ;  /* 0x000cf80001227983 */ /* 0x000ee80000300a00 */
[----:B------:R-:W3:Y:S04]  /*74830*/  LDL.LU.64 R24, [R1+0xd00] ;  /* 0x000d000001187983 */ /* 0x000ee80000300a00 */
[----:B------:R-:W3:Y:S01]  /*74840*/  LDL.LU.64 R26, [R1+0xd08] ;  /* 0x000d0800011a7983 */ /* 0x000ee20000300a00 */
[C---:B--2---:R-:W-:Y:S03]  /*74850*/  HMMA.16816.F32 R20, R28.reuse, R22, R16 ;  /* 0x000000161c14723c */ /* 0x044fe60000001810 */
[----:B------:R-:W2:Y:S04]  /*74860*/  LDL.LU.64 R18, [R1+0x93c0] ;  /* 0x0093c00001127983 */ /* 0x000ea80000300a00 */
[----:B------:R-:W2:Y:S01]  /*74870*/  LDL.LU.64 R16, [R1+0x93b8] ;  /* 0x0093b80001107983 */ /* 0x000ea20000300a00 */
[C---:B----4-:R-:W-:Y:S06]  /*74880*/  HMMA.16816.F32 R4, R28.reuse, R48, R4 ;  /* 0x000000301c04723c */ /* 0x050fec0000001804 */
[C---:B------:R-:W-:Y:S06]  /*74890*/  HMMA.16816.F32 R48, R28.reuse, R50, R44 ;  /* 0x000000321c30723c */ /* 0x040fec000000182c */
[C---:B------:R-:W-:Y:S03]  /*748a0*/  HMMA.16816.F32 R56, R28.reuse, R60, R56 ;  /* 0x0000003c1c38723c */ /* 0x040fe60000001838 */
        /* <DEDUP_REMOVED lines=8> */
[----:B------:R-:W2:Y:S04]  /*74930*/  LDL.LU.64 R46, [R1+0x93a0] ;  /* 0x0093a000012e7983 */ /* 0x000ea80000300a00 */
[----:B------:R-:W2:Y:S04]  /*74940*/  LDL.LU.64 R44, [R1+0x9398] ;  /* 0x00939800012c7983 */ /* 0x000ea80000300a00 */
[----:B------:R-:W-:Y:S04]  /*74950*/  STL.64 [R1+0xa00], R48 ;  /* 0x000a003001007387 */ /* 0x000fe80000100a00 */
[----:B------:R0:W-:Y:S04]  /*74960*/  STL.64 [R1+0xa08], R50 ;  /* 0x000a083201007387 */ /* 0x0001e80000100a00 */
[----:B0-----:R-:W4:Y:S04]  /*74970*/  LDL.LU.64 R50, [R1+0x9390] ;  /* 0x0093900001327983 */ /* 0x001f280000300a00 */
[----:B------:R-:W2:Y:S04]  /*74980*/  LDL.LU.64 R48, [R1+0x9388] ;  /* 0x0093880001307983 */ /* 0x000ea80000300a00 */
[----:B------:R-:W-:Y:S04]  /*74990*/  STL.64 [R1+0x9f0], R56 ;  /* 0x0009f03801007387 */ /* 0x000fe80000100a00 */
[----:B------:R0:W-:Y:S04]  /*749a0*/  STL.64 [R1+0x9f8], R58 ;  /* 0x0009f83a01007387 */ /* 0x0001e80000100a00 */
[----:B0-----:R-:W3:Y:S04]  /*749b0*/  LDL.LU.64 R58, [R1+0x9380] ;  /* 0x00938000013a7983 */ /* 0x001ee80000300a00 */
[----:B------:R-:W4:Y:S01]  /*749c0*/  LDL.LU.64 R56, [R1+0x9378] ;  /* 0x0093780001387983 */ /* 0x000f220000300a00 */
[----:B---3--:R-:W-:-:S15]  /*749d0*/  HMMA.16816.F32 R52, R28, R58, R52 ;  /* 0x0000003a1c34723c */ /* 0x008fde0000001834 */
[----:B------:R-:W-:-:S08]  /*749e0*/  NOP ;  /* 0x0000000000007918 */ /* 0x000fd00000000000 */
[----:B------:R-:W-:Y:S04]  /*749f0*/  STL.64 [R1+0x9e0], R52 ;  /* 0x0009e03401007387 */ /* 0x000fe80000100a00 */
[----:B------:R0:W-:Y:S04]  /*74a00*/  STL.64 [R1+0x9e8], R54 ;  /* 0x0009e83601007387 */ /* 0x0001e80000100a00 */
[----:B0-----:R-:W3:Y:S04]  /*74a10*/  LDL.LU.64 R54, [R1+0x9370] ;  /* 0x0093700001367983 */ /* 0x001ee80000300a00 */
[----:B------:R-:W2:Y:S01]  /*74a20*/  LDL.LU.64 R52, [R1+0x9368] ;  /* 0x0093680001347983 */ /* 0x000ea20000300a00 */
[----:B----4-:R-:W-:Y:S03]  /*74a30*/  HMMA.16816.F32 R40, R28, R56, R40 ;  /* 0x000000381c28723c */ /* 0x010fe60000001828 */
[----:B------:R-:W-:Y:S04]  /*74a40*/  STL.64 [R1+0x92a8], R58 ;  /* 0x0092a83a01007387 */ /* 0x000fe80000100a00 */
[----:B------:R-:W-:-:S15]  /*74a50*/  STL.64 [R1+0x92a0], R56 ;  /* 0x0092a03801007387 */ /* 0x000fde0000100a00 */
[----:B------:R-:W-:-:S01]  /*74a60*/  NOP ;  /* 0x0000000000007918 */ /* 0x000fc20000000000 */
[----:B------:R-:W-:Y:S04]  /*74a70*/  STL.64 [R1+0x9d0], R40 ;  /* 0x0009d02801007387 */ /* 0x000fe80000100a00 */
[----:B------:R-:W-:Y:S01]  /*74a80*/  STL.64 [R1+0x9d8], R42 ;  /* 0x0009d82a01007387 */ /* 0x000fe20000100a00 */
[C---:B---3--:R-:W-:Y:S06]  /*74a90*/  HMMA.16816.F32 R36, R28.reuse, R54, R36 ;  /* 0x000000361c24723c */ /* 0x048fec0000001824 */
[----:B--2---:R-:W-:Y:S01]  /*74aa0*/  HMMA.16816.F32 R32, R28, R52, R32 ;  /* 0x000000341c20723c */ /* 0x004fe20000001820 */
[----:B------:R-:W-:-:S15]  /*74ab0*/  STL.64 [R1+0x92b8], R54 ;  /* 0x0092b83601007387 */ /* 0x000fde0000100a00 */
[----:B------:R-:W-:-:S01]  /*74ac0*/  NOP ;  /* 0x0000000000007918 */ /* 0x000fc20000000000 */
        /* <DEDUP_REMOVED lines=11> */
[----:B------:R-:W3:Y:S04]  /*74b80*/  LDL.LU.64 R40, [R1+0xd30] ;  /* 0x000d300001287983 */ /* 0x000ee80000300a00 */
[----:B------:R-:W3:Y:S01]  /*74b90*/  LDL.LU.64 R42, [R1+0xd38] ;  /* 0x000d3800012a7983 */ /* 0x000ee20000300a00 */
[----:B------:R-:W-:Y:S03]  /*74ba0*/  HMMA.16816.F32 R4, R28, R48, R4 ;  /* 0x000000301c04723c */ /* 0x000fe60000001804 */
[----:B0-----:R-:W4:Y:S04]  /*74bb0*/  LDL.LU.64 R32, [R1+0xd40] ;  /* 0x000d400001207983 */ /* 0x001f280000300a00 */
[----:B-1----:R-:W4:-:S15]  /*74bc0*/  LDL.LU.64 R34, [R1+0xd48] ;  /* 0x000d480001227983 */ /* 0x002f1e0000300a00 */
[----:B------:R-:W-:-:S01]  /*74bd0*/  NOP ;  /* 0x0000000000007918 */ /* 0x000fc20000000000 */
[----:B------:R0:W-:Y:S04]  /*74be0*/  STL.64 [R1+0x990], R4 ;  /* 0x0009900401007387 */ /* 0x0001e80000100a00 */
[----:B------:R1:W-:Y:S04]  /*74bf0*/  STL.64 [R1+0x998], R6 ;  /* 0x0009980601007387 */ /* 0x0003e80000100a00 */
[----:B------:R-:W4:Y:S04]  /*74c00*/  LDL.LU.64 R36, [R1+0xd50] ;  /* 0x000d500001247983 */ /* 0x000f280000300a00 */
[----:B------:R-:W4:Y:S04]  /*74c10*/  LDL.LU.64 R38, [R1+0xd58] ;  /* 0x000d580001267983 */ /* 0x000f280000300a00 */
[----:B------:R-:W4:Y:S04]  /*74c20*/  LDL.LU.64 R56, [R1+0xd80] ;  /* 0x000d800001387983 */ /* 0x000f280000300a00 */
[----:B------:R-:W4:Y:S04]  /*74c30*/  LDL.LU.64 R58, [R1+0xd88] ;  /* 0x000d8800013a7983 */ /* 0x000f280000300a00 */
[----:B------:R-:W4:Y:S04]  /*74c40*/  LDL.LU.64 R52, [R1+0xd90] ;  /* 0x000d900001347983 */ /* 0x000f280000300a00 */
[----:B------:R-:W4:Y:S04]  /*74c50*/  LDL.LU.64 R54, [R1+0xd98] ;  /* 0x000d980001367983 */ /* 0x000f280000300a00 */
[----:B0-----:R-:W4:Y:S04]  /*74c60*/  LDL.LU.64 R4, [R1+0xe10] ;  /* 0x000e100001047983 */ /* 0x001f280000300a00 */
[----:B-1----:R-:W4:Y:S04]  /*74c70*/  LDL.LU.64 R6, [R1+0xe18] ;  /* 0x000e180001067983 */ /* 0x002f280000300a00 */
[----:B------:R-:W-:Y:S04]  /*74c80*/  STL.64 [R1+0x9298], R50 ;  /* 0x0092983201007387 */ /* 0x000fe80000100a00 */
[----:B------:R0:W-:Y:S04]  /*74c90*/  STL.64 [R1+0x9290], R48 ;  /* 0x0092903001007387 */ /* 0x0001e80000100a00 */
[----:B0-----:R-:W4:Y:S04]  /*74ca0*/  LDL.LU.64 R48, [R1+0xd70] ;  /* 0x000d700001307983 */ /* 0x001f280000300a00 */
[----:B------:R-:W4:Y:S01]  /*74cb0*/  LDL.LU.64 R50, [R1+0xd78] ;  /* 0x000d780001327983 */ /* 0x000f220000300a00 */
[C---:B--2---:R-:W-:Y:S06]  /*74cc0*/  HMMA.16816.F32 R24, R28.reuse, R46, R24 ;  /* 0x0000002e1c18723c */ /* 0x044fec0000001818 */
[----:B---3--:R-:W-:-:S15]  /*74cd0*/  HMMA.16816.F32 R40, R28, R44, R40 ;  /* 0x0000002c1c28723c */ /* 0x008fde0000001828 */
        /* <DEDUP_REMOVED lines=9> */
[----:B------:R-:W-:Y:S04]  /*74d70*/  STL.64 [R1+0x9288], R46 ;  /* 0x0092882e01007387 */ /* 0x000fe80000100a00 */
[----:B------:R0:W-:Y:S04]  /*74d80*/  STL.64 [R1+0x9280], R44 ;  /* 0x0092802c01007387 */ /* 0x0001e80000100a00 */
[----:B0-----:R-:W3:Y:S04]  /*74d90*/  LDL.LU.64 R44, [R1+0xd60] ;  /* 0x000d6000012c7983 */ /* 0x001ee80000300a00 */
[----:B------:R-:W3:Y:S01]  /*74da0*/  LDL.LU.64 R46, [R1+0xd68] ;  /* 0x000d6800012e7983 */ /* 0x000ee20000300a00 */
[C---:B----4-:R-:W-:Y:S06]  /*74db0*/  HMMA.16816.F32 R32, R28.reuse, R42, R32 ;  /* 0x0000002a1c20723c */ /* 0x050fec0000001820 */
[----:B--2---:R-:W-:-:S15]  /*74dc0*/  HMMA.16816.F32 R36, R28, R40, R36 ;  /* 0x000000281c24723c */ /* 0x004fde0000001824 */
[----:B------:R-:W-:-:S02]  /*74dd0*/  NOP ;  /* 0x0000000000007918 */ /* 0x000fc40000000000 */
[----:B------:R-:W-:Y:S04]  /*74de0*/  STL.64 [R1+0x960], R32 ;  /* 0x0009602001007387 */ /* 0x000fe80000100a00 */
[----:B------:R0:W-:Y:S04]  /*74df0*/  STL.64 [R1+0x968], R34 ;  /* 0x0009682201007387 */ /* 0x0001e80000100a00 */
[----:B0-----:R-:W2:Y:S04]  /*74e00*/  LDL.LU.64 R34, [R1+0x9340] ;  /* 0x0093400001227983 */ /* 0x001ea80000300a00 */
[----:B------:R-:W4:Y:S04]  /*74e10*/  LDL.LU.64 R32, [R1+0x9338] ;  /* 0x0093380001207983 */ /* 0x000f280000300a00 */
[----:B------:R-:W-:Y:S04]  /*74e20*/  STL.64 [R1+0x950], R36 ;  /* 0x0009502401007387 */ /* 0x000fe80000100a00 */
[----:B------:R0:W-:Y:S04]  /*74e30*/  STL.64 [R1+0x958], R38 ;  /* 0x0009582601007387 */ /* 0x0001e80000100a00 */
[----:B0-----:R-:W3:Y:S04]  /*74e40*/  LDL.LU.64 R38, [R1+0x9330] ;  /* 0x0093300001267983 */ /* 0x001ee80000300a00 */
[----:B------:R-:W2:Y:S04]  /*74e50*/  LDL.LU.64 R36, [R1+0x9328] ;  /* 0x0093280001247983 */ /* 0x000ea80000300a00 */
[----:B------:R-:W-:Y:S04]  /*74e60*/  STL.64 [R1+0x92c8], R42 ;  /* 0x0092c82a01007387 */ /* 0x000fe80000100a00 */
[----:B------:R2:W-:Y:S01]  /*74e70*/  STL.64 [R1+0x92c0], R40 ;  /* 0x0092c02801007387 */ /* 0x0005e20000100a00 */
[C---:B------:R-:W-:Y:S06]  /*74e80*/  HMMA.16816.F32 R4, R28.reuse, R26, R4 ;  /* 0x0000001a1c04723c */ /* 0x040fec0000001804 */
[C---:B---3--:R-:W-:Y:S06]  /*74e90*/  HMMA.16816.F32 R44, R28.reuse, R38, R44 ;  /* 0x000000261c2c723c */ /* 0x048fec000000182c */
[----:B--2---:R-:W-:Y:S01]  /*74ea0*/  HMMA.16816.F32 R40, R28, R36, R48 ;  /* 0x000000241c28723c */ /* 0x004fe20000001830 */
[----:B------:R-:W-:-:S15]  /*74eb0*/  STL.64 [R1+0x92d8], R38 ;  /* 0x0092d82601007387 */ /* 0x000fde0000100a00 */
[----:B------:R-:W-:-:S01]  /*74ec0*/  NOP ;  /* 0x0000000000007918 */ /* 0x000fc20000000000 */
[----:B------:R-:W-:Y:S04]  /*74ed0*/  STL.64 [R1+0x940], R44 ;  /* 0x0009402c01007387 */ /* 0x000fe80000100a00 */
[----:B------:R-:W-:Y:S04]  /*74ee0*/  STL.64 [R1+0x948], R46 ;  /* 0x0009482e01007387 */ /* 0x000fe80000100a00 */
[----:B------:R4:W-:Y:S04]  /*74ef0*/  STL.64 [R1+0x92d0], R36 ;  /* 0x0092d02401007387 */ /* 0x0009e80000100a00 */
[----:B------:R-:W-:Y:S04]  /*74f00*/  STL.64 [R1+0x930], R40 ;  /* 0x0009302801007387 */ /* 0x000fe80000100a00 */
[----:B------:R0:W-:Y:S01]  /*74f10*/  STL.64 [R1+0x938], R42 ;  /* 0x0009382a01007387 */ /* 0x0001e20000100a00 */
[C---:B----4-:R-:W-:Y:S06]  /*74f20*/  HMMA.16816.F32 R36, R28.reuse, R32, R52 ;  /* 0x000000201c24723c */ /* 0x050fec0000001834 */
[----:B0-----:R-:W-:Y:S06]  /*74f30*/  HMMA.16816.F32 R40, R28, R34, R56 ;  /* 0x000000221c28723c */ /* 0x001fec0000001838 */
[----:B------:R-:W-:-:S15]  /*74f40*/  STL.64 [R1+0x92e8], R34 ;  /* 0x0092e82201007387 */ /* 0x000fde0000100a00 */
[----:B------:R-:W-:-:S02]  /*74f50*/  NOP ;  /* 0x0000000000007918 */ /* 0x000fc40000000000 */
[----:B------:R0:W-:Y:S04]  /*74f60*/  STL.64 [R1+0x920], R40 ;  /* 0x0009202801007387 */ /* 0x0001e80000100a00 */
[----:B------:R1:W-:Y:S04]  /*74f70*/  STL.64 [R1+0x928], R42 ;  /* 0x0009282a01007387 */ /* 0x0003e80000100a00 */
[----:B------:R-:W-:Y:S04]  /*74f80*/  STL.64 [R1+0x92e0], R32 ;  /* 0x0092e02001007387 */ /* 0x000fe80000100a00 */
[----:B------:R2:W-:Y:S04]  /*74f90*/  STL.64 [R1+0x910], R36 ;  /* 0x0009102401007387 */ /* 0x0005e80000100a00 */
[----:B------:R3:W-:Y:S04]  /*74fa0*/  STL.64 [R1+0x918], R38 ;  /* 0x0009182601007387 */ /* 0x0007e80000100a00 */
[----:B------:R-:W4:Y:S04]  /*74fb0*/  LDL.LU.64 R48, [R1+0xe20] ;  /* 0x000e200001307983 */ /* 0x000f280000300a00 */
[----:B------:R-:W4:Y:S04]  /*74fc0*/  LDL.LU.64 R50, [R1+0xe28] ;  /* 0x000e280001327983 */ /* 0x000f280000300a00 */
[----:B------:R3:W-:Y:S04]  /*74fd0*/  STL.64 [R1+0x900], R4 ;  /* 0x0009000401007387 */ /* 0x0007e80000100a00 */
[----:B------:R3:W-:Y:S04]  /*74fe0*/  STL.64 [R1+0x908], R6 ;  /* 0x0009080601007387 */ /* 0x0007e80000100a00 */
[----:B------:R-:W4:Y:S04]  /*74ff0*/  LDL.LU.64 R44, [R1+0xe80] ;  /* 0x000e8000012c7983 */ /* 0x000f280000300a00 */
[----:B------:R-:W4:Y:S04]  /*75000*/  LDL.LU.64 R46, [R1+0xe88] ;  /* 0x000e8800012e7983 */ /* 0x000f280000300a00 */
[----:B0-----:R-:W4:Y:S04]  /*75010*/  LDL.LU.64 R40, [R1+0xe90] ;  /* 0x000e900001287983 */ /* 0x001f280000300a00 */
[----:B-1----:R-:W4:Y:S04]  /*75020*/  LDL.LU.64 R42, [R1+0xe98] ;  /* 0x000e9800012a7983 */ /* 0x002f280000300a00 */
[----:B--2---:R-:W2:Y:S04]  /*75030*/  LDL.LU.64 R36, [R1+0xea0] ;  /* 0x000ea00001247983 */ /* 0x004ea80000300a00 */
[----:B---3--:R-:W2:Y:S04]  /*75040*/  LDL.LU.64 R38, [R1+0xea8] ;  /* 0x000ea80001267983 */ /* 0x008ea80000300a00 */
[----:B------:R-:W3:Y:S04]  /*75050*/  LDL.LU.64 R32, [R1+0xeb0] ;  /* 0x000eb00001207983 */ /* 0x000ee80000300a00 */
[----:B------:R-:W3:Y:S04]  /*75060*/  LDL.LU.64 R34, [R1+0xeb8] ;  /* 0x000eb80001227983 */ /* 0x000ee80000300a00 */
        /* <DEDUP_REMOVED lines=8> */
[----:B------:R-:W-:Y:S04]  /*750f0*/  STL.64 [R1+0x92f8], R26 ;  /* 0x0092f81a01007387 */ /* 0x000fe80000100a00 */
[----:B------:R0:W-:Y:S01]  /*75100*/  STL.64 [R1+0x92f0], R24 ;  /* 0x0092f01801007387 */ /* 0x0001e20000100a00 */
[----:B------:R-:W-:-:S02]  /*75110*/  IMAD.MOV.U32 R58, RZ, RZ, R8 ;  /* 0x000000ffff3a7224 */ /* 0x000fc400078e0008 */
[----:B------:R-:W-:Y:S01]  /*75120*/  IMAD.MOV.U32 R59, RZ, RZ, R9 ;  /* 0x000000ffff3b7224 */ /* 0x000fe200078e0009 */
[C---:B----4-:R-:W-:Y:S06]  /*75130*/  HMMA.16816.F32 R48, R28.reuse, R24, R48 ;  /* 0x000000181c30723c */ /* 0x050fec0000001830 */
[C---:B------:R-:W-:Y:S06]  /*75140*/  HMMA.16816.F32 R44, R28.reuse, R22, R44 ;  /* 0x000000161c2c723c */ /* 0x040fec000000182c */
[C---:B0-----:R-:W-:Y:S11]  /*75150*/  HMMA.16816.F32 R24, R28.reuse, R20, R40 ;  /* 0x000000141c18723c */ /* 0x041ff60000001828 */
[----:B------:R-:W-:Y:S04]  /*75160*/  STL.64 [R1+0x8f0], R48 ;  /* 0x0008f03001007387 */ /* 0x000fe80000100a00 */
[----:B------:R-:W-:Y:S04]  /*75170*/  STL.64 [R1+0x8f8], R50 ;  /* 0x0008f83201007387 */ /* 0x000fe80000100a00 */
[----:B------:R-:W-:Y:S04]  /*75180*/  STL.64 [R1+0x9268], R22 ;  /* 0x0092681601007387 */ /* 0x000fe80000100a00 */
[----:B------:R-:W-:Y:S04]  /*75190*/  STL.64 [R1+0x8e0], R44 ;  /* 0x0008e02c01007387 */ /* 0x000fe80000100a00 */
[----:B------:R-:W-:Y:S04]  /*751a0*/  STL.64 [R1+0x8e8], R46 ;  /* 0x0008e82e01007387 */ /* 0x000fe80000100a00 */
[----:B------:R3:W-:Y:S04]  /*751b0*/  STL.64 [R1+0x9260], R20 ;  /* 0x0092601401007387 */ /* 0x0007e80000100a00 */
[----:B------:R-:W-:Y:S04]  /*751c0*/  STL.64 [R1+0x8d0], R24 ;  /* 0x0008d01801007387 */ /* 0x000fe80000100a00 */
[----:B------:R2:W-:Y:S01]  /*751d0*/  STL.64 [R1+0x8d8], R26 ;  /* 0x0008d81a01007387 */ /* 0x0005e20000100a00 */
[C---:B---3--:R-:W-:Y:S03]  /*751e0*/  HMMA.16816.F32 R20, R28.reuse, R16, R32 ;  /* 0x000000101c14723c */ /* 0x048fe60000001820 */
[----:B------:R-:W3:Y:S03]  /*751f0*/  LDL.LU.64 R40, [R1+0xf80] ;  /* 0x000f800001287983 */ /* 0x000ee60000300a00 */
[----:B--2---:R-:W-:Y:S01]  /*75200*/  HMMA.16816.F32 R24, R28, R18, R36 ;  /* 0x000000121c18723c */ /* 0x004fe20000001824 */
[----:B------:R-:W-:-:S02]  /*75210*/  IMAD.MOV.U32 R48, RZ, RZ, R12 ;  /* 0x000000ffff307224 */ /* 0x000fc400078e000c */
[----:B------:R-:W-:-:S04]  /*75220*/  IMAD.MOV.U32 R49, RZ, RZ, R13 ;  /* 0x000000ffff317224 */ /* 0x000fc800078e000d */
[----:B------:R-:W-:Y:S02]  /*75230*/  IMAD.MOV.U32 R38, RZ, RZ, R14 ;  /* 0x000000ffff267224 */ /* 0x000fe400078e000e */
[----:B------:R-:W-:-:S14]  /*75240*/  IMAD.MOV.U32 R39, RZ, RZ, R15 ;  /* 0x000000ffff277224 */ /* 0x000fdc00078e000f */
[----:B------:R0:W-:Y:S04]  /*75250*/  STL.64 [R1+0x8c0], R24 ;  /* 0x0008c01801007387 */ /* 0x0001e80000100a00 */
[----:B------:R1:W-:Y:S04]  /*75260*/  STL.64 [R1+0x8c8], R26 ;  /* 0x0008c81a01007387 */ /* 0x0003e80000100a00 */
[----:B------:R-:W3:Y:S04]  /*75270*/  LDL.LU.64 R42, [R1+0xf88] ;  /* 0x000f8800012a7983 */ /* 0x000ee80000300a00 */
[----:B------:R2:W-:Y:S04]  /*75280*/  STL.64 [R1+0x8b0], R20 ;  /* 0x0008b01401007387 */ /* 0x0005e80000100a00 */
[----:B------:R4:W-:Y:S04]  /*75290*/  STL.64 [R1+0x8b8], R22 ;  /* 0x0008b81601007387 */ /* 0x0009e80000100a00 */
[----:B------:R-:W3:Y:S04]  /*752a0*/  LDL.LU R8, [R1+0x9324] ;  /* 0x0093240001087983 */ /* 0x000ee80000300800 */
[----:B------:R-:W3:Y:S04]  /*752b0*/  LDL.LU R9, [R1+0x9320] ;  /* 0x0093200001097983 */ /* 0x000ee80000300800 */
[----:B------:R-:W3:Y:S04]  /*752c0*/  LDL.LU.64 R32, [R1+0xf90] ;  /* 0x000f900001207983 */ /* 0x000ee80000300a00 */
[----:B------:R-:W3:Y:S04]  /*752d0*/  LDL.LU.64 R34, [R1+0xf98] ;  /* 0x000f980001227983 */ /* 0x000ee80000300a00 */
[----:B0-----:R-:W3:Y:S04]  /*752e0*/  LDL.LU.64 R24, [R1+0xfa0] ;  /* 0x000fa00001187983 */ /* 0x001ee80000300a00 */
[----:B-1----:R-:W3:Y:S04]  /*752f0*/  LDL.LU.64 R26, [R1+0xfa8] ;  /* 0x000fa800011a7983 */ /* 0x002ee80000300a00 */
[----:B------:R-:W3:Y:S04]  /*75300*/  LDL.LU R12, [R1+0x931c] ;  /* 0x00931c00010c7983 */ /* 0x000ee80000300800 */
[----:B------:R-:W3:Y:S04]  /*75310*/  LDL.LU R13, [R1+0x9318] ;  /* 0x00931800010d7983 */ /* 0x000ee80000300800 */
[----:B------:R-:W3:Y:S04]  /*75320*/  LDL.LU R14, [R1+0x9314] ;  /* 0x00931400010e7983 */ /* 0x000ee80000300800 */
[----:B------:R-:W3:Y:S01]  /*75330*/  LDL.LU R15, [R1+0x9310] ;  /* 0x00931000010f7983 */ /* 0x000ee20000300800 */
[----:B------:R-:W-:-:S02]  /*75340*/  IMAD.MOV.U32 R46, RZ, RZ, R10 ;  /* 0x000000ffff2e7224 */ /* 0x000fc400078e000a */
[----:B------:R-:W-:Y:S01]  /*75350*/  IMAD.MOV.U32 R47, RZ, RZ, R11 ;  /* 0x000000ffff2f7224 */ /* 0x000fe200078e000b */
[----:B------:R-:W-:Y:S04]  /*75360*/  STL.64 [R1+0x9300], R38 ;  /* 0x0093002601007387 */ /* 0x000fe80000100a00 */
[----:B------:R-:W3:Y:S04]  /*75370*/  LDL.LU R10, [R1+0x930c] ;  /* 0x00930c00010a7983 */ /* 0x000ee80000300800 */
[----:B------:R-:W3:Y:S04]  /*75380*/  LDL.LU R11, [R1+0x9308] ;  /* 0x00930800010b7983 */ /* 0x000ee80000300800 */
[----:B--2---:R-:W2:Y:S04]  /*75390*/  LDL.LU.64 R20, [R1+0xfc0] ;  /* 0x000fc00001147983 */ /* 0x004ea80000300a00 */
[----:B----4-:R-:W2:Y:S04]  /*753a0*/  LDL.LU.64 R22, [R1+0xfc8] ;  /* 0x000fc80001167983 */ /* 0x010ea80000300a00 */
[----:B------:R-:W4:Y:S04]  /*753b0*/  LDL.64 R56, [R1+0x10] ;  /* 0x0000100001387983 */ /* 0x000f280000100a00 */
[----:B------:R-:W4:Y:S04]  /*753c0*/  LDL.64 R50, [R1] ;  /* 0x0000000001327983 */ /* 0x000f280000100a00 */
[----:B------:R-:W-:Y:S04]  /*753d0*/  STL.64 [R1+0x9278], R18 ;  /* 0x0092781201007387 */ /* 0x000fe80000100a00 */
[----:B------:R3:W-:Y:S02]  /*753e0*/  STL.64 [R1+0x9270], R16 ;  /* 0x0092701001007387 */ /* 0x0007e40000100a00 */
[C---:B---3--:R-:W-:Y:S06]  /*753f0*/  HMMA.16816.F32 R16, R28.reuse, R12, R32 ;  /* 0x0000000c1c10723c */ /* 0x048fec0000001820 */
[----:B------:R-:W-:-:S15]  /*75400*/  HMMA.16816.F32 R36, R28, R14, R40 ;  /* 0x0000000e1c24723c */ /* 0x000fde0000001828 */
[----:B------:R-:W-:-:S08]  /*75410*/  NOP ;  /* 0x0000000000007918 */ /* 0x000fd00000000000 */
[----:B------:R-:W-:Y:S04]  /*75420*/  STL.64 [R1+0x8a0], R36 ;  /* 0x0008a02401007387 */ /* 0x000fe80000100a00 */
[----:B------:R-:W-:Y:S04]  /*75430*/  STL.64 [R1+0x8a8], R38 ;  /* 0x0008a82601007387 */ /* 0x000fe80000100a00 */
[----:B------:R-:W-:Y:S04]  /*75440*/  STL.64 [R1+0x890], R16 ;  /* 0x0008901001007387 */ /* 0x000fe80000100a00 */
[----:B------:R0:W-:Y:S02]  /*75450*/  STL.64 [R1+0x898], R18 ;  /* 0x0008981201007387 */ /* 0x0001e40000100a00 */
[----:B0-----:R-:W-:-:S15]  /*75460*/  HMMA.16816.F32 R16, R28, R10, R24 ;  /* 0x0000000a1c10723c */ /* 0x001fde0000001818 */
[----:B------:R-:W-:-:S08]  /*75470*/  NOP ;  /* 0x0000000000007918 */ /* 0x000fd00000000000 */
[----:B------:R-:W-:Y:S04]  /*75480*/  STL.64 [R1+0x880], R16 ;  /* 0x0008801001007387 */ /* 0x000fe80000100a00 */
[----:B------:R2:W-:Y:S04]  /*75490*/  STL.64 [R1+0x888], R18 ;  /* 0x0008881201007387 */ /* 0x0005e80000100a00 */
[----:B------:R-:W3:Y:S04]  /*754a0*/  LDL.LU.64 R36, [R1+0x1060] ;  /* 0x0010600001247983 */ /* 0x000ee80000300a00 */
[----:B------:R-:W3:Y:S01]  /*754b0*/  LDL.LU.64 R38, [R1+0x1068] ;  /* 0x0010680001267983 */ /* 0x000ee20000300a00 */
[----:B--2---:R-:W-:Y:S03]  /*754c0*/  HMMA.16816.F32 R16, R28, R8, R20 ;  /* 0x000000081c10723c */ /* 0x004fe60000001814 */
[----:B------:R-:W2:Y:S04]  /*754d0*/  LDL.LU.64 R24, [R1+0x1050] ;  /* 0x0010500001187983 */ /* 0x000ea80000300a00 */
[----:B------:R-:W2:Y:S04]  /*754e0*/  LDL.LU.64 R26, [R1+0x1058] ;  /* 0x00105800011a7983 */ /* 0x000ea80000300a00 */
[----:B------:R-:W4:Y:S04]  /*754f0*/  LDL.LU.64 R32, [R1+0x10e0] ;  /* 0x0010e00001207983 */ /* 0x000f280000300a00 */
[----:B------:R-:W4:Y:S01]  /*75500*/  LDL.LU.64 R34, [R1+0x10e8] ;  /* 0x0010e80001227983 */ /* 0x000f220000300a00 */
[----:B------:R-:W-:-:S02]  /*75510*/  IMAD R4, R4, 0x100, R53 ;  /* 0x0000010004047824 */ /* 0x000fc400078e0235 */
[----:B------:R-:W-:-:S05]  /*75520*/  IMAD R5, R5, 0x100, R54 ;  /* 0x0000010005057824 */ /* 0x000fca00078e0236 */
[----:B------:R0:W-:Y:S04]  /*75530*/  STL.64 [R1+0xc20], R16 ;  /* 0x000c201001007387 */ /* 0x0001e80000100a00 */
[----:B------:R1:W-:Y:S04]  /*75540*/  STL.64 [R1+0xc28], R18 ;  /* 0x000c281201007387 */ /* 0x0003e80000100a00 */
[----:B------:R-:W4:Y:S01]  /*75550*/  LDL.LU.64 R40, [R1+0x10f0] ;  /* 0x0010f00001287983 */ /* 0x000f220000300a00 */
[----:B------:R-:W-:-:S03]  /*75560*/  IMAD R6, R6, 0x100, R55 ;  /* 0x0000010006067824 */ /* 0x000fc600078e0237 */
[----:B------:R-:W4:Y:S04]  /*75570*/  LDL.LU.64 R42, [R1+0x10f8] ;  /* 0x0010f800012a7983 */ /* 0x000f280000300a00 */
[----:B------:R-:W4:Y:S04]  /*75580*/  LDL.LU.64 R20, [R1+0x1110] ;  /* 0x0011100001147983 */ /* 0x000f280000300a00 */
[----:B------:R-:W4:Y:S04]  /*75590*/  LDL.LU.64 R22, [R1+0x1118] ;  /* 0x0011180001167983 */ /* 0x000f280000300a00 */
[----:B------:R-:W4:Y:S04]  /*755a0*/  LDL.LU.64 R52, [R1+0x1120] ;  /* 0x0011200001347983 */ /* 0x000f280000300a00 */
[----:B------:R-:W4:Y:S04]  /*755b0*/  LDL.LU.64 R54, [R1+0x1128] ;  /* 0x0011280001367983 */ /* 0x000f280000300a00 */
[----:B0-----:R-:W4:Y:S04]  /*755c0*/  LDL.LU.64 R16, [R1+0x1130] ;  /* 0x0011300001107983 */ /* 0x001f280000300a00 */
[----:B-1----:R-:W4:Y:S04]  /*755d0*/  LDL.LU.64 R18, [R1+0x1138] ;  /* 0x0011380001127983 */ /* 0x002f280000300a00 */
[----:B------:R-:W-:Y:S04]  /*755e0*/  STL [R1+0x9258], R8 ;  /* 0x0092580801007387 */ /* 0x000fe80000100800 */
[----:B------:R-:W-:Y:S01]  /*755f0*/  STL [R1+0x9254], R9 ;  /* 0x0092540901007387 */ /* 0x000fe20000100800 */
[----:B---3--:R-:W-:-:S15]  /*75600*/  HMMA.16816.F32 R36, R28, R2, R36 ;  /* 0x000000021c24723c */ /* 0x008fde0000001824 */
[----:B------:R-:W-:-:S08]  /*75610*/  NOP ;  /* 0x0000000000007918 */ /* 0x000fd00000000000 */
[----:B------:R-:W-:Y:S04]  /*75620*/  STL.64 [R1+0xc10], R36 ;  /* 0x000c102401007387 */ /* 0x000fe80000100a00 */
[----:B------:R0:W-:Y:S04]  /*75630*/  STL.64 [R1+0xc18], R38 ;  /* 0x000c182601007387 */ /* 0x0001e80000100a00 */
[----:B0-----:R-:W3:Y:S01]  /*75640*/  LDL.LU.64 R38, [R1+0x9300] ;  /* 0x0093000001267983 */ /* 0x001ee20000300a00 */
[----:B------:R-:W-:Y:S01]  /*75650*/  IMAD R7, R0, 0x100, R7 ;  /* 0x0000010000077824 */ /* 0x000fe200078e0207 */
[----:B------:R-:W-:Y:S01]  /*75660*/  F2FP.F16.E4M3.UNPACK_B R4, R4 ;  /* 0x00000004ff04723e */ /* 0x000fe200020006ff */
[----:B--2---:R-:W-:Y:S01]  /*75670*/  HMMA.16816.F32 R44, R28, R46, R24 ;  /* 0x0000002e1c2c723c */ /* 0x004fe20000001818 */
[----:B------:R-:W-:-:S02]  /*75680*/  F2FP.F16.E4M3.UNPACK_B R5, R5 ;  /* 0x00000005ff05723e */ /* 0x000fc400020006ff */
[----:B------:R-:W-:Y:S02]  /*75690*/  F2FP.F16.E4M3.UNPACK_B R6, R6 ;  /* 0x00000006ff06723e */ /* 0x000fe400020006ff */
[----:B------:R-:W-:Y:S01]  /*756a0*/  F2FP.F16.E4M3.UNPACK_B R7, R7 ;  /* 0x00000007ff07723e */ /* 0x000fe200020006ff */
[----:B------:R0:W-:Y:S01]  /*756b0*/  STL [R1+0x9250], R3 ;  /* 0x0092500301007387 */ /* 0x0001e20000100800 */
[----:B----4-:R-:W-:-:S03]  /*756c0*/  IMAD.MOV.U32 R0, RZ, RZ, R57 ;  /* 0x000000ffff007224 */ /* 0x010fc600078e0039 */
[----:B------:R-:W2:Y:S02]  /*756d0*/  LDL.LU.64 R26, [R1+0x92f8] ;  /* 0x0092f800011a7983 */ /* 0x000ea40000300a00 */
[C---:B------:R-:W-:Y:S02]  /*756e0*/  HMMA.16816.F32 R40, R4.reuse, R48, R40 ;  /* 0x000000300428723c */ /* 0x040fe40000001828 */
[----:B------:R-:W4:Y:S04]  /*756f0*/  LDL.LU.64 R24, [R1+0x92f0] ;  /* 0x0092f00001187983 */ /* 0x000f280000300a00 */
[C---:B------:R-:W-:Y:S01]  /*75700*/  HMMA.16816.F32 R20, R4.reuse, R56, R20 ;  /* 0x000000380414723c */ /* 0x040fe20000001814 */
[----:B------:R-:W2:Y:S05]  /*75710*/  LDL.LU.64 R28, [R1+0x1140] ;  /* 0x00114000011c7983 */ /* 0x000eaa0000300a00 */
[----:B0-----:R-:W-:Y:S01]  /*75720*/  IMAD.MOV.U32 R3, RZ, RZ, R56 ;  /* 0x000000ffff037224 */ /* 0x001fe200078e0038 */
[----:B------:R-:W2:Y:S01]  /*75730*/  LDL.LU.64 R30, [R1+0x1148] ;  /* 0x00114800011e7983 */ /* 0x000ea20000300a00 */
[C---:B------:R-:W-:Y:S03]  /*75740*/  HMMA.16816.F32 R56, R4.reuse, R58, R52 ;  /* 0x0000003a0438723c */ /* 0x040fe60000001834 */
[----:B------:R0:W-:Y:S04]  /*75750*/  STL.64 [R1+0x870], R44 ;  /* 0x0008702c01007387 */ /* 0x0001e80000100a00 */
[----:B------:R1:W-:Y:S01]  /*75760*/  STL.64 [R1+0x878], R46 ;  /* 0x0008782e01007387 */ /* 0x0003e20000100a00 */
[----:B------:R-:W-:Y:S03]  /*75770*/  HMMA.16816.F32 R16, R4, R50, R16 ;  /* 0x000000320410723c */ /* 0x000fe60000001810 */
[----:B0-----:R-:W4:Y:S04]  /*75780*/  LDL.LU.64 R44, [R1+0x1150] ;  /* 0x00115000012c7983 */ /* 0x001f280000300a00 */
[----:B-1----:R-:W4:Y:S01]  /*75790*/  LDL.LU.64 R46, [R1+0x1158] ;  /* 0x00115800012e7983 */ /* 0x002f220000300a00 */
[----:B------:R-:W-:-:S02]  /*757a0*/  IMAD.MOV.U32 R8, RZ, RZ, R50 ;  /* 0x000000ffff087224 */ /* 0x000fc400078e0032 */
[----:B------:R-:W-:Y:S01]  /*757b0*/  IMAD.MOV.U32 R9, RZ, RZ, R51 ;  /* 0x000000ffff097224 */ /* 0x000fe200078e0033 */
[----:B---3--:R-:W-:Y:S01]  /*757c0*/  HMMA.16816.F32 R36, R4, R38, R32 ;  /* 0x000000260424723c */ /* 0x008fe20000001820 */
[----:B------:R-:W3:Y:S04]  /*757d0*/  LDL.LU.64 R34, [R1+0x92e8] ;  /* 0x0092e80001227983 */ /* 0x000ee80000300a00 */
[----:B------:R-:W3:-:S15]  /*757e0*/  LDL.LU.64 R32, [R1+0x92e0] ;  /* 0x0092e00001207983 */ /* 0x000ede0000300a00 */
[----:B------:R-:W-:-:S03]  /*757f0*/  NOP ;  /* 0x0000000000007918 */ /* 0x000fc60000000000 */
[----:B------:R-:W-:Y:S04]  /*75800*/  STL.64 [R1+0x860], R36 ;  /* 0x0008602401007387 */ /* 0x000fe80000100a00 */
[----:B------:R0:W-:Y:S04]  /*75810*/  STL.64 [R1+0x868], R38 ;  /* 0x0008682601007387 */ /* 0x0001e80000100a00 */
[----:B0-----:R-:W3:Y:S04]  /*75820*/  LDL.LU.64 R38, [R1+0x92d8] ;  /* 0x0092d80001267983 */ /* 0x001ee80000300a00 */
[----:B------:R-:W3:Y:S04]  /*75830*/  LDL.LU.64 R36, [R1+0x92d0] ;  /* 0x0092d00001247983 */ /* 0x000ee80000300a00 */
[----:B------:R-:W-:Y:S04]  /*75840*/  STL.64 [R1+0x850], R40 ;  /* 0x0008502801007387 */ /* 0x000fe80000100a00 */
[----:B------:R0:W-:Y:S04]  /*75850*/  STL.64 [R1+0x858], R42 ;  /* 0x0008582a01007387 */ /* 0x0001e80000100a00 */
[----:B0-----:R-:W3:Y:S04]  /*75860*/  LDL.LU.64 R42, [R1+0x92c8] ;  /* 0x0092c800012a7983 */ /* 0x001ee80000300a00 */
[----:B------:R-:W3:Y:S04]  /*75870*/  LDL.LU.64 R40, [R1+0x92c0] ;  /* 0x0092c00001287983 */ /* 0x000ee80000300a00 */
[----:B------:R0:W-:Y:S04]  /*75880*/  STL.64 [R1+0x840], R20 ;  /* 0x0008401401007387 */ /* 0x0001e80000100a00 */
[----:B------:R1:W-:Y:S04]  /*75890*/  STL.64 [R1+0x848], R22 ;  /* 0x0008481601007387 */ /* 0x0003e80000100a00 */
[----:B0-----:R-:W3:Y:S04]  /*758a0*/  LDL.LU.64 R20, [R1+0x11a0] ;  /* 0x0011a00001147983 */ /* 0x001ee80000300a00 */
[----:B-1----:R-:W3:Y:S04]  /*758b0*/  LDL.LU.64 R22, [R1+0x11a8] ;  /* 0x0011a80001167983 */ /* 0x002ee80000300a00 */
[----:B------:R-:W3:Y:S04]  /*758c0*/  LDL.LU.64 R54, [R1+0x92b8] ;  /* 0x0092b80001367983 */ /* 0x000ee80000300a00 */
[----:B------:R-:W3:Y:S04]  /*758d0*/  LDL.LU.64 R52, [R1+0x92b0] ;  /* 0x0092b00001347983 */ /* 0x000ee80000300a00 */
[----:B------:R-:W-:Y:S04]  /*758e0*/  STL.64 [R1+0x830], R56 ;  /* 0x0008303801007387 */ /* 0x000fe80000100a00 */
[----:B------:R0:W-:Y:S04]  /*758f0*/  STL.64 [R1+0x838], R58 ;  /* 0x0008383a01007387 */ /* 0x0001e80000100a00 */
[----:B0-----:R-:W4:Y:S04]  /*75900*/  LDL.LU.64 R58, [R1+0x92a8] ;  /* 0x0092a800013a7983 */ /* 0x001f280000300a00 */
[----:B------:R-:W3:Y:S04]  /*75910*/  LDL.LU.64 R56, [R1+0x92a0] ;  /* 0x0092a00001387983 */ /* 0x000ee80000300a00 */
[----:B------:R0:W-:Y:S04]  /*75920*/  STL.64 [R1+0x820], R16 ;  /* 0x0008201001007387 */ /* 0x0001e80000100a00 */
[----:B------:R1:W-:Y:S04]  /*75930*/  STL.64 [R1+0x828], R18 ;  /* 0x0008281201007387 */ /* 0x0003e80000100a00 */
[----:B0-----:R-:W3:Y:S04]  /*75940*/  LDL.LU.64 R16, [R1+0x11b0] ;  /* 0x0011b00001107983 */ /* 0x001ee80000300a00 */
[----:B-1----:R-:W3:Y:S04]  /*75950*/  LDL.LU.64 R18, [R1+0x11b8] ;  /* 0x0011b80001127983 */ /* 0x002ee80000300a00 */
[----:B------:R-:W3:Y:S04]  /*75960*/  LDL.LU.64 R48, [R1+0x1210] ;  /* 0x0012100001307983 */ /* 0x000ee80000300a00 */
[----:B------:R-:W3:Y:S01]  /*75970*/  LDL.LU.64 R50, [R1+0x1218] ;  /* 0x0012180001327983 */ /* 0x000ee20000300a00 */
[----:B--2---:R-:W-:-:S15]  /*75980*/  HMMA.16816.F32 R28, R4, R60, R28 ;  /* 0x0000003c041c723c */ /* 0x004fde000000181c */
[----:B------:R-:W-:-:S08]  /*75990*/  NOP ;  /* 0x0000000000007918 */ /* 0x000fd00000000000 */
[----:B------:R-:W-:Y:S04]  /*759a0*/  STL.64 [R1+0x810], R28 ;  /* 0x0008101c01007387 */ /* 0x000fe80000100a00 */
[----:B------:R4:W-:Y:S02]  /*759b0*/  STL.64 [R1+0x818], R30 ;  /* 0x0008181e01007387 */ /* 0x0009e40000100a00 */
[C---:B----4-:R-:W-:Y:S02]  /*759c0*/  HMMA.16816.F32 R28, R4.reuse, R58, R44 ;  /* 0x0000003a041c723c */ /* 0x050fe4000000182c */
[----:B------:R-:W2:Y:S04]  /*759d0*/  LDL.LU.64 R44, [R1+0x1220] ;  /* 0x00122000012c7983 */ /* 0x000ea80000300a00 */
[----:B------:R-:W2:Y:S01]  /*759e0*/  LDL.LU.64 R46, [R1+0x1228] ;  /* 0x00122800012e7983 */ /* 0x000ea20000300a00 */
[C---:B---3--:R-:W-:Y:S06]  /*759f0*/  HMMA.16816.F32 R20, R4.reuse, R56, R20 ;  /* 0x000000380414723c */ /* 0x048fec0000001814 */
[C---:B------:R-:W-:Y:S10]  /*75a00*/  HMMA.16816.F32 R16, R4.reuse, R54, R16 ;  /* 0x000000360410723c */ /* 0x040ff40000001810 */
[----:B------:R0:W-:Y:S01]  /*75a10*/  STL.64 [R1+0x800], R28 ;  /* 0x0008001c01007387 */ /* 0x0001e20000100a00 */
[C---:B------:R-:W-:Y:S03]  /*75a20*/  HMMA.16816.F32 R48, R4.reuse, R52, R48 ;  /* 0x000000340430723c */ /* 0x040fe60000001830 */
[----:B------:R1:W-:Y:S04]  /*75a30*/  STL.64 [R1+0x808], R30 ;  /* 0x0008081e01007387 */ /* 0x0003e80000100a00 */
[----:B0-----:R-:W3:Y:S04]  /*75a40*/  LDL.LU.64 R28, [R1+0x1250] ;  /* 0x00125000011c7983 */ /* 0x001ee80000300a00 */
[----:B-1----:R-:W3:Y:S04]  /*75a50*/  LDL.LU.64 R30, [R1+0x1258] ;  /* 0x00125800011e7983 */ /* 0x002ee80000300a00 */
[----:B------:R0:W-:Y:S04]  /*75a60*/  STL.64 [R1+0x7f0], R20 ;  /* 0x0007f01401007387 */ /* 0x0001e80000100a00 */
[----:B------:R1:W-:Y:S04]  /*75a70*/  STL.64 [R1+0x7f8], R22 ;  /* 0x0007f81601007387 */ /* 0x0003e80000100a00 */
[----:B0-----:R-:W4:Y:S04]  /*75a80*/  LDL.LU.64 R20, [R1+0x1260] ;  /* 0x0012600001147983 */ /* 0x001f280000300a00 */
[----:B-1----:R-:W4:Y:S04]  /*75a90*/  LDL.LU.64 R22, [R1+0x1268] ;  /* 0x0012680001167983 */ /* 0x002f280000300a00 */
        /* <DEDUP_REMOVED lines=8> */
[----:B------:R-:W-:Y:S04]  /*75b20*/  STL.64 [R1+0x7d0], R48 ;  /* 0x0007d03001007387 */ /* 0x000fe80000100a00 */
[----:B------:R0:W-:Y:S04]  /*75b30*/  STL.64 [R1+0x7d8], R50 ;  /* 0x0007d83201007387 */ /* 0x0001e80000100a00 */
[----:B0-----:R-:W2:Y:S04]  /*75b40*/  LDL.LU.64 R50, [R1+0x9298] ;  /* 0x0092980001327983 */ /* 0x001ea80000300a00 */
[----:B------:R-:W4:Y:S04]  /*75b50*/  LDL.LU.64 R48, [R1+0x9290] ;  /* 0x0092900001307983 */ /* 0x000f280000300a00 */
[----:B------:R-:W-:Y:S04]  /*75b60*/  STL.64 [R1+0x9218], R54 ;  /* 0x0092183601007387 */ /* 0x000fe80000100a00 */
[----:B------:R0:W-:Y:S04]  /*75b70*/  STL.64 [R1+0x9210], R52 ;  /* 0x0092103401007387 */ /* 0x0001e80000100a00 */
[----:B0-----:R-:W4:Y:S04]  /*75b80*/  LDL.LU.64 R52, [R1+0x1230] ;  /* 0x0012300001347983 */ /* 0x001f280000300a00 */
[----:B------:R-:W4:Y:S01]  /*75b90*/  LDL.LU.64 R54, [R1+0x1238] ;  /* 0x0012380001367983 */ /* 0x000f220000300a00 */
[----:B--2---:R-:W-:-:S15]  /*75ba0*/  HMMA.16816.F32 R44, R4, R50, R44 ;  /* 0x00000032042c723c */ /* 0x004fde000000182c */
[----:B------:R-:W-:-:S08]  /*75bb0*/  NOP ;  /* 0x0000000000007918 */ /* 0x000fd00000000000 */
[----:B------:R-:W-:Y:S04]  /*75bc0*/  STL.64 [R1+0x7c0], R44 ;  /* 0x0007c02c01007387 */ /* 0x000fe80000100a00 */
[----:B------:R0:W-:Y:S04]  /*75bd0*/  STL.64 [R1+0x7c8], R46 ;  /* 0x0007c82e01007387 */ /* 0x0001e80000100a00 */
[----:B0-----:R-:W3:Y:S04]  /*75be0*/  LDL.LU.64 R46, [R1+0x9288] ;  /* 0x00928800012e7983 */ /* 0x001ee80000300a00 */
[----:B------:R-:W2:Y:S01]  /*75bf0*/  LDL.LU.64 R44, [R1+0x9280] ;  /* 0x00928000012c7983 */ /* 0x000ea20000300a00 */
[C---:B----4-:R-:W-:Y:S03]  /*75c00*/  HMMA.16816.F32 R52, R4.reuse, R48, R52 ;  /* 0x000000300434723c */ /* 0x050fe60000001834 */
[----:B------:R-:W-:Y:S04]  /*75c10*/  STL.64 [R1+0x9228], R50 ;  /* 0x0092283201007387 */ /* 0x000fe80000100a00 */
[----:B------:R3:W-:Y:S01]  /*75c20*/  STL.64 [R1+0x9220], R48 ;  /* 0x0092203001007387 */ /* 0x0007e20000100a00 */
[----:B------:R-:W-:-:S15]  /*75c30*/  HMMA.16816.F32 R20, R4, R42, R20 ;  /* 0x0000002a0414723c */ /* 0x000fde0000001814 */
[----:B------:R-:W-:Y:S04]  /*75c40*/  STL.64 [R1+0x7b0], R52 ;  /* 0x0007b03401007387 */ /* 0x000fe80000100a00 */
[----:B------:R-:W-:Y:S01]  /*75c50*/  STL.64 [R1+0x7b8], R54 ;  /* 0x0007b83601007387 */ /* 0x000fe20000100a00 */
[C---:B---3--:R-:W-:Y:S06]  /*75c60*/  HMMA.16816.F32 R48, R4.reuse, R46, R56 ;  /* 0x0000002e0430723c */ /* 0x048fec0000001838 */
[----:B--2---:R-:W-:Y:S01]  /*75c70*/  HMMA.16816.F32 R28, R4, R44, R28 ;  /* 0x0000002c041c723c */ /* 0x004fe2000000181c */
[----:B------:R-:W-:-:S15]  /*75c80*/  STL.64 [R1+0x91f8], R46 ;  /* 0x0091f82e01007387 */ /* 0x000fde0000100a00 */
[----:B------:R-:W-:-:S01]  /*75c90*/  NOP ;  /* 0x0000000000007918 */ /* 0x000fc20000000000 */
[----:B------:R0:W-:Y:S04]  /*75ca0*/  STL.64 [R1+0x7a0], R48 ;  /* 0x0007a03001007387 */ /* 0x0001e80000100a00 */
[----:B------:R1:W-:Y:S04]  /*75cb0*/  STL.64 [R1+0x7a8], R50 ;  /* 0x0007a83201007387 */ /* 0x0003e80000100a00 */
[----:B------:R-:W-:Y:S04]  /*75cc0*/  STL.64 [R1+0x91f0], R44 ;  /* 0x0091f02c01007387 */ /* 0x000fe80000100a00 */
[----:B------:R-:W-:Y:S04]  /*75cd0*/  STL.64 [R1+0x790], R28 ;  /* 0x0007901c01007387 */ /* 0x000fe80000100a00 */
[----:B------:R-:W-:Y:S04]  /*75ce0*/  STL.64 [R1+0x798], R30 ;  /* 0x0007981e01007387 */ /* 0x000fe80000100a00 */
[----:B0-----:R-:W2:Y:S04]  /*75cf0*/  LDL.LU.64 R48, [R1+0x1280] ;  /* 0x0012800001307983 */ /* 0x001ea80000300a00 */
[----:B-1----:R-:W2:Y:S04]  /*75d00*/  LDL.LU.64 R50, [R1+0x1288] ;  /* 0x0012880001327983 */ /* 0x002ea80000300a00 */
[----:B------:R0:W-:Y:S04]  /*75d10*/  STL.64 [R1+0x780], R20 ;  /* 0x0007801401007387 */ /* 0x0001e80000100a00 */
[----:B------:R1:W-:Y:S04]  /*75d20*/  STL.64 [R1+0x788], R22 ;  /* 0x0007881601007387 */ /* 0x0003e80000100a00 */
[----:B0-----:R-:W3:Y:S04]  /*75d30*/  LDL.LU.64 R20, [R1+0x1290] ;  /* 0x0012900001147983 */ /* 0x001ee80000300a00 */
[----:B-1----:R-:W3:Y:S01]  /*75d40*/  LDL.LU.64 R22, [R1+0x1298] ;  /* 0x0012980001167983 */ /* 0x002ee20000300a00 */
[----:B------:R-:W-:Y:S03]  /*75d50*/  HMMA.16816.F32 R28, R4, R40, R16 ;  /* 0x00000028041c723c */ /* 0x000fe60000001810 */
[----:B------:R-:W4:Y:S04]  /*75d60*/  LDL.LU.64 R16, [R1+0x12a0] ;  /* 0x0012a00001107983 */ /* 0x000f280000300a00 */
[----:B------:R-:W4:-:S15]  /*75d70*/  LDL.LU.64 R18, [R1+0x12a8] ;  /* 0x0012a80001127983 */ /* 0x000f1e0000300a00 */
[----:B------:R-:W-:-:S01]  /*75d80*/  NOP ;  /* 0x0000000000007918 */ /* 0x000fc20000000000 */
        /* <DEDUP_REMOVED lines=12> */
[----:B------:R-:W-:Y:S04]  /*75e50*/  STL.64 [R1+0x91d8], R42 ;  /* 0x0091d82a01007387 */ /* 0x000fe80000100a00 */
[----:B------:R2:W-:Y:S04]  /*75e60*/  STL.64 [R1+0x91d0], R40 ;  /* 0x0091d02801007387 */ /* 0x0005e80000100a00 */
[----:B------:R-:W-:Y:S01]  /*75e70*/  STL.64 [R1+0x91e8], R38 ;  /* 0x0091e82601007387 */ /* 0x000fe20000100a00 */
[C---:B--2---:R-:W-:Y:S06]  /*75e80*/  HMMA.16816.F32 R40, R4.reuse, R38, R48 ;  /* 0x000000260428723c */ /* 0x044fec0000001830 */
[----:B---3--:R-:W-:-:S15]  /*75e90*/  HMMA.16816.F32 R20, R4, R36, R20 ;  /* 0x000000240414723c */ /* 0x008fde0000001814 */
[----:B------:R-:W-:-:S02]  /*75ea0*/  NOP ;  /* 0x0000000000007918 */ /* 0x000fc40000000000 */
[----:B------:R-:W-:Y:S04]  /*75eb0*/  STL.64 [R1+0x760], R40 ;  /* 0x0007602801007387 */ /* 0x000fe80000100a00 */
[----:B------:R-:W-:Y:S04]  /*75ec0*/  STL.64 [R1+0x768], R42 ;  /* 0x0007682a01007387 */ /* 0x000fe80000100a00 */
[----:B------:R-:W-:Y:S04]  /*75ed0*/  STL.64 [R1+0x91e0], R36 ;  /* 0x0091e02401007387 */ /* 0x000fe80000100a00 */
[----:B------:R-:W-:Y:S04]  /*75ee0*/  STL.64 [R1+0x750], R20 ;  /* 0x0007501401007387 */ /* 0x000fe80000100a00 */
[----:B------:R4:W-:Y:S02]  /*75ef0*/  STL.64 [R1+0x758], R22 ;  /* 0x0007581601007387 */ /* 0x0009e40000100a00 */
[----:B----4-:R-:W-:Y:S02]  /*75f00*/  HMMA.16816.F32 R20, R4, R34, R16 ;  /* 0x000000220414723c */ /* 0x010fe40000001810 */
[----:B------:R-:W2:Y:S04]  /*75f10*/  LDL.LU.64 R16, [R1+0x12d0] ;  /* 0x0012d00001107983 */ /* 0x000ea80000300a00 */
[----:B------:R-:W2:-:S15]  /*75f20*/  LDL.LU.64 R18, [R1+0x12d8] ;  /* 0x0012d80001127983 */ /* 0x000e9e0000300a00 */
[----:B------:R-:W-:-:S02]  /*75f30*/  NOP ;  /* 0x0000000000007918 */ /* 0x000fc40000000000 */
        /* <DEDUP_REMOVED lines=35> */
[----:B0-----:R-:W4:Y:S04]  /*76170*/  LDL.LU.64 R24, [R1+0x1310] ;  /* 0x0013100001187983 */ /* 0x001f280000300a00 */
[----:B------:R-:W4:Y:S01]  /*76180*/  LDL.LU.64 R26, [R1+0x1318] ;  /* 0x00131800011a7983 */ /* 0x000f220000300a00 */
[----:B------:R-:W-:-:S02]  /*76190*/  IMAD R30, R30, 0x100, R54 ;  /* 0x000001001e1e7824 */ /* 0x000fc400078e0236 */
[----:B------:R-:W-:Y:S02]  /*761a0*/  IMAD R31, R31, 0x100, R55 ;  /* 0x000001001f1f7824 */ /* 0x000fe400078e0237 */
[----:B------:R-:W-:Y:S02]  /*761b0*/  IMAD.MOV.U32 R54, RZ, RZ, R8 ;  /* 0x000000ffff367224 */ /* 0x000fe400078e0008 */
[----:B------:R-:W-:Y:S01]  /*761c0*/  IMAD.MOV.U32 R55, RZ, RZ, R9 ;  /* 0x000000ffff377224 */ /* 0x000fe200078e0009 */
[----:B----4-:R-:W-:-:S15]  /*761d0*/  HMMA.16816.F32 R24, R4, R22, R24 ;  /* 0x000000160418723c */ /* 0x010fde0000001818 */
[----:B------:R-:W-:-:S08]  /*761e0*/  NOP ;  /* 0x0000000000007918 */ /* 0x000fd00000000000 */
[----:B------:R-:W-:Y:S04]  /*761f0*/  STL.64 [R1+0x700], R24 ;  /* 0x0007001801007387 */ /* 0x000fe80000100a00 */
[----:B------:R0:W-:Y:S04]  /*76200*/  STL.64 [R1+0x708], R26 ;  /* 0x0007081a01007387 */ /* 0x0001e80000100a00 */
[----:B------:R-:W-:Y:S04]  /*76210*/  STL.64 [R1+0x91c8], R22 ;  /* 0x0091c81601007387 */ /* 0x000fe80000100a00 */
[----:B--2---:R1:W-:Y:S01]  /*76220*/  STL.64 [R1+0x91c0], R20 ;  /* 0x0091c01401007387 */ /* 0x0043e20000100a00 */
[C---:B0-----:R-:W-:Y:S06]  /*76230*/  HMMA.16816.F32 R24, R4.reuse, R20, R32 ;  /* 0x000000140418723c */ /* 0x041fec0000001820 */
[C---:B-1----:R-:W-:Y:S06]  /*76240*/  HMMA.16816.F32 R20, R4.reuse, R18, R56 ;  /* 0x000000120414723c */ /* 0x042fec0000001838 */
[C---:B---3--:R-:W-:Y:S11]  /*76250*/  HMMA.16816.F32 R32, R4.reuse, R16, R48 ;  /* 0x000000100420723c */ /* 0x048ff60000001830 */
[----:B------:R-:W-:Y:S04]  /*76260*/  STL.64 [R1+0x6f0], R24 ;  /* 0x0006f01801007387 */ /* 0x000fe80000100a00 */
[----:B------:R0:W-:Y:S04]  /*76270*/  STL.64 [R1+0x6f8], R26 ;  /* 0x0006f81a01007387 */ /* 0x0001e80000100a00 */
[----:B------:R-:W2:Y:S04]  /*76280*/  LDL.64 R56, [R1+0x28] ;  /* 0x0000280001387983 */ /* 0x000ea80000100a00 */
[----:B------:R-:W3:Y:S04]  /*76290*/  LDL.64 R58, [R1+0x20] ;  /* 0x00002000013a7983 */ /* 0x000ee80000100a00 */
[----:B------:R-:W-:Y:S01]  /*762a0*/  STL.64 [R1+0x6e0], R20 ;  /* 0x0006e01401007387 */ /* 0x000fe20000100a00 */
[C---:B0-----:R-:W-:Y:S03]  /*762b0*/  HMMA.16816.F32 R24, R4.reuse, R14, R44 ;  /* 0x0000000e0418723c */ /* 0x041fe6000000182c */
[----:B------:R0:W-:Y:S03]  /*762c0*/  STL.64 [R1+0x6e8], R22 ;  /* 0x0006e81601007387 */ /* 0x0001e60000100a00 */
[----:B0-----:R-:W-:Y:S01]  /*762d0*/  HMMA.16816.F32 R20, R4, R12, R40 ;  /* 0x0000000c0414723c */ /* 0x001fe20000001828 */
[----:B------:R-:W-:Y:S04]  /*762e0*/  STL.64 [R1+0x6d0], R32 ;  /* 0x0006d02001007387 */ /* 0x000fe80000100a00 */
[----:B------:R-:W-:-:S12]  /*762f0*/  STL.64 [R1+0x6d8], R34 ;  /* 0x0006d82201007387 */ /* 0x000fd80000100a00 */
[----:B------:R-:W-:Y:S04]  /*76300*/  STL.64 [R1+0x6c0], R24 ;  /* 0x0006c01801007387 */ /* 0x000fe80000100a00 */
[----:B------:R-:W-:Y:S04]  /*76310*/  STL.64 [R1+0x6c8], R26 ;  /* 0x0006c81a01007387 */ /* 0x000fe80000100a00 */
[----:B------:R-:W-:Y:S04]  /*76320*/  STL.64 [R1+0x6b0], R20 ;  /* 0x0006b01401007387 */ /* 0x000fe80000100a00 */
[----:B------:R0:W-:Y:S04]  /*76330*/  STL.64 [R1+0x6b8], R22 ;  /* 0x0006b81601007387 */ /* 0x0001e80000100a00 */
[----:B------:R-:W4:Y:S04]  /*76340*/  LDL.LU.64 R44, [R1+0x13a0] ;  /* 0x0013a000012c7983 */ /* 0x000f280000300a00 */
[----:B------:R-:W4:Y:S01]  /*76350*/  LDL.LU.64 R46, [R1+0x13a8] ;  /* 0x0013a800012e7983 */ /* 0x000f220000300a00 */
[----:B0-----:R-:W-:Y:S01]  /*76360*/  HMMA.16816.F32 R20, R4, R10, R36 ;  /* 0x0000000a0414723c */ /* 0x001fe20000001824 */
[----:B------:R-:W-:-:S15]  /*76370*/  IMAD.MOV.U32 R34, RZ, RZ, R3 ;  /* 0x000000ffff227224 */ /* 0x000fde00078e0003 */
[----:B------:R-:W-:-:S07]  /*76380*/  NOP ;  /* 0x0000000000007918 */ /* 0x000fce0000000000 */
[----:B------:R0:W-:Y:S04]  /*76390*/  STL.64 [R1+0x6a0], R20 ;  /* 0x0006a01401007387 */ /* 0x0001e80000100a00 */
[----:B------:R1:W-:Y:S04]  /*763a0*/  STL.64 [R1+0x6a8], R22 ;  /* 0x0006a81601007387 */ /* 0x0003e80000100a00 */
[----:B------:R-:W-:Y:S04]  /*763b0*/  STL [R1+0x91b8], R10 ;  /* 0x0091b80a01007387 */ /* 0x000fe80000100800 */
[----:B------:R-:W-:Y:S04]  /*763c0*/  STL [R1+0x91b4], R11 ;  /* 0x0091b40b01007387 */ /* 0x000fe80000100800 */
[----:B0-----:R-:W3:Y:S04]  /*763d0*/  LDL.LU.64 R20, [R1+0x13c0] ;  /* 0x0013c00001147983 */ /* 0x001ee80000300a00 */
[----:B-1----:R-:W3:Y:S04]  /*763e0*/  LDL.LU.64 R22, [R1+0x13c8] ;  /* 0x0013c80001167983 */ /* 0x002ee80000300a00 */
[----:B------:R-:W3:Y:S04]  /*763f0*/  LDL.64 R38, [R1+0x18] ;  /* 0x0000180001267983 */ /* 0x000ee80000100a00 */
[----:B------:R-:W2:Y:S04]  /*76400*/  LDL.LU R8, [R1+0x9258] ;  /* 0x0092580001087983 */ /* 0x000ea80000300800 */
[----:B------:R-:W4:Y:S04]  /*76410*/  LDL.LU R9, [R1+0x9254] ;  /* 0x0092540001097983 */ /* 0x000f280000300800 */
[----:B------:R-:W3:Y:S04]  /*76420*/  LDL.LU.64 R40, [R1+0x13b0] ;  /* 0x0013b00001287983 */ /* 0x000ee80000300a00 */
[----:B------:R-:W3:Y:S04]  /*76430*/  LDL.LU.64 R42, [R1+0x13b8] ;  /* 0x0013b800012a7983 */ /* 0x000ee80000300a00 */
[----:B------:R-:W3:Y:S04]  /*76440*/  LDL.LU.64 R24, [R1+0x13d0] ;  /* 0x0013d00001187983 */ /* 0x000ee80000300a00 */
[----:B------:R-:W3:Y:S04]  /*76450*/  LDL.LU.64 R26, [R1+0x13d8] ;  /* 0x0013d800011a7983 */ /* 0x000ee80000300a00 */
[----:B------:R-:W3:Y:S01]  /*76460*/  LDL.LU R3, [R1+0x9250] ;  /* 0x0092500001037983 */ /* 0x000ee20000300800 */
[----:B------:R-:W-:-:S02]  /*76470*/  IMAD R28, R28, 0x100, R52 ;  /* 0x000001001c1c7824 */ /* 0x000fc400078e0234 */
[----:B------:R-:W-:Y:S02]  /*76480*/  IMAD R29, R29, 0x100, R53 ;  /* 0x000001001d1d7824 */ /* 0x000fe400078e0235 */
[----:B------:R-:W3:Y:S01]  /*76490*/  LDL.64 R52, [R1+0x8] ;  /* 0x0000080001347983 */ /* 0x000ee20000100a00 */
[----:B------:R-:W-:Y:S02]  /*764a0*/  F2FP.F16.E4M3.UNPACK_B R28, R28 ;  /* 0x0000001cff1c723e */ /* 0x000fe400020006ff */
[----:B------:R-:W-:Y:S02]  /*764b0*/  F2FP.F16.E4M3.UNPACK_B R29, R29 ;  /* 0x0000001dff1d723e */ /* 0x000fe400020006ff */
[----:B------:R-:W-:Y:S02]  /*764c0*/  F2FP.F16.E4M3.UNPACK_B R30, R30 ;  /* 0x0000001eff1e723e */ /* 0x000fe400020006ff */
[----:B------:R-:W-:Y:S01]  /*764d0*/  F2FP.F16.E4M3.UNPACK_B R31, R31 ;  /* 0x0000001fff1f723e */ /* 0x000fe200020006ff */
[----:B--2---:R-:W-:Y:S01]  /*764e0*/  STL [R1+0x91ac], R8 ;  /* 0x0091ac0801007387 */ /* 0x004fe20000100800 */
[C---:B----4-:R-:W-:Y:S06]  /*764f0*/  HMMA.16816.F32 R44, R4.reuse, R8, R44 ;  /* 0x00000008042c723c */ /* 0x050fec000000182c */
[----:B------:R0:W-:Y:S01]  /*76500*/  STL [R1+0x91a8], R9 ;  /* 0x0091a80901007387 */ /* 0x0001e20000100800 */
[C---:B---3--:R-:W-:Y:S06]  /*76510*/  HMMA.16816.F32 R40, R4.reuse, R56, R40 ;  /* 0x000000380428723c */ /* 0x048fec0000001828 */
[----:B0-----:R-:W-:Y:S06]  /*76520*/  HMMA.16816.F32 R8, R4, R2, R20 ;  /* 0x000000020408723c */ /* 0x001fec0000001814 */
[----:B------:R-:W-:Y:S04]  /*76530*/  HMMA.16816.F32 R4, R28, R58, R24 ;  /* 0x0000003a1c04723c */ /* 0x000fe80000001818 */
[----:B------:R-:W-:Y:S04]  /*76540*/  STL.64 [R1+0xc00], R44 ;  /* 0x000c002c01007387 */ /* 0x000fe80000100a00 */
[----:B------:R-:W-:Y:S04]  /*76550*/  STL.64 [R1+0xc08], R46 ;  /* 0x000c082e01007387 */ /* 0x000fe80000100a00 */
[----:B------:R-:W2:Y:S04]  /*76560*/  LDL.LU.64 R20, [R1+0x13e0] ;  /* 0x0013e00001147983 */ /* 0x000ea80000300a00 */
[----:B------:R-:W2:Y:S04]  /*76570*/  LDL.LU.64 R22, [R1+0x13e8] ;  /* 0x0013e80001167983 */ /* 0x000ea80000300a00 */
[----:B------:R-:W-:Y:S04]  /*76580*/  STL.64 [R1+0xbf0], R8 ;  /* 0x000bf00801007387 */ /* 0x000fe80000100a00 */
[----:B------:R-:W-:Y:S04]  /*76590*/  STL.64 [R1+0xbf8], R10 ;  /* 0x000bf80a01007387 */ /* 0x000fe80000100a00 */
[----:B------:R-:W-:Y:S04]  /*765a0*/  STL [R1+0x91bc], R2 ;  /* 0x0091bc0201007387 */ /* 0x000fe80000100800 */
[----:B------:R-:W-:Y:S04]  /*765b0*/  STL [R1+0x91b0], R3 ;  /* 0x0091b00301007387 */ /* 0x000fe80000100800 */
[----:B------:R-:W-:Y:S04]  /*765c0*/  STL.64 [R1+0x690], R40 ;  /* 0x0006902801007387 */ /* 0x000fe80000100a00 */
[----:B------:R-:W-:Y:S04]  /*765d0*/  STL.64 [R1+0x698], R42 ;  /* 0x0006982a01007387 */ /* 0x000fe80000100a00 */
[----:B------:R-:W3:Y:S04]  /*765e0*/  LDL.LU.64 R24, [R1+0x13f0] ;  /* 0x0013f00001187983 */ /* 0x000ee80000300a00 */
[----:B------:R0:W-:Y:S04]  /*765f0*/  STL.64 [R1+0x680], R4 ;  /* 0x0006800401007387 */ /* 0x0001e80000100a00 */
[----:B------:R1:W-:Y:S04]  /*76600*/  STL.64 [R1+0x688], R6 ;  /* 0x0006880601007387 */ /* 0x0003e80000100a00 */
[----:B------:R-:W3:Y:S04]  /*76610*/  LDL.LU.64 R26, [R1+0x13f8] ;  /* 0x0013f800011a7983 */ /* 0x000ee80000300a00 */
[----:B0-----:R-:W4:Y:S04]  /*76620*/  LDL.LU.64 R4, [R1+0x1400] ;  /* 0x0014000001047983 */ /* 0x001f280000300a00 */
[----:B-1----:R-:W4:Y:S01]  /*76630*/  LDL.LU.64 R6, [R1+0x1408] ;  /* 0x0014080001067983 */ /* 0x002f220000300a00 */
[----:B------:R-:W-:-:S03]  /*76640*/  IMAD.MOV.U32 R10, RZ, RZ, R57 ;  /* 0x000000ffff0a7224 */ /* 0x000fc600078e0039 */
[----:B------:R-:W4:Y:S01]  /*76650*/  LDL.LU.64 R48, [R1+0x1410] ;  /* 0x0014100001307983 */ /* 0x000f220000300a00 */
[----:B------:R-:W-:-:S03]  /*76660*/  IMAD.MOV.U32 R2, RZ, RZ, R59 ;  /* 0x000000ffff027224 */ /* 0x000fc600078e003b */
[----:B------:R-:W4:Y:S04]  /*76670*/  LDL.LU.64 R50, [R1+0x1418] ;  /* 0x0014180001327983 */ /* 0x000f280000300a00 */
[----:B------:R-:W4:Y:S04]  /*76680*/  LDL.LU.64 R56, [R1+0x1420] ;  /* 0x0014200001387983 */ /* 0x000f280000300a00 */
[----:B------:R-:W4:Y:S01]  /*76690*/  LDL.LU.64 R58, [R1+0x1428] ;  /* 0x00142800013a7983 */ /* 0x000f220000300a00 */
[----:B------:R-:W-:Y:S02]  /*766a0*/  IMAD.MOV.U32 R35, RZ, RZ, R0 ;  /* 0x000000ffff237224 */ /* 0x000fe400078e0000 */
[----:B------:R-:W-:Y:S01]  /*766b0*/  IMAD.MOV.U32 R8, RZ, RZ, R52 ;  /* 0x000000ffff087224 */ /* 0x000fe200078e0034 */
[----:B------:R-:W4:Y:S01]  /*766c0*/  LDL.LU.64 R44, [R1+0x1430] ;  /* 0x00143000012c7983 */ /* 0x000f220000300a00 */
[----:B------:R-:W-:-:S03]  /*766d0*/  IMAD.MOV.U32 R9, RZ, RZ, R53 ;  /* 0x000000ffff097224 */ /* 0x000fc600078e0035 */
[----:B------:R-:W4:Y:S04]  /*766e0*/  LDL.LU.64 R46, [R1+0x1438] ;  /* 0x00143800012e7983 */ /* 0x000f280000300a00 */
[----:B------:R-:W4:Y:S01]  /*766f0*/  LDL.LU.64 R40, [R1+0x1440] ;  /* 0x0014400001287983 */ /* 0x000f220000300a00 */
[----:B------:R-:W-:-:S03]  /*76700*/  IMAD.MOV.U32 R11, RZ, RZ, R38 ;  /* 0x000000ffff0b7224 */ /* 0x000fc600078e0026 */
[----:B------:R-:W4:Y:S01]  /*76710*/  LDL.LU.64 R42, [R1+0x1448] ;  /* 0x00144800012a7983 */ /* 0x000f220000300a00 */
[----:B------:R-:W-:Y:S01]  /*76720*/  IMAD.MOV.U32 R3, RZ, RZ, R39 ;  /* 0x000000ffff037224 */ /* 0x000fe200078e0027 */
[----:B--2---:R-:W-:-:S15]  /*76730*/  HMMA.16816.F32 R20, R28, R38, R20 ;  /* 0x000000261c14723c */ /* 0x004fde0000001814 */
[----:B------:R-:W-:-:S08]  /*76740*/  NOP ;  /* 0x0000000000007918 */ /* 0x000fd00000000000 */
[----:B------:R0:W-:Y:S01]  /*76750*/  STL.64 [R1+0x670], R20 ;  /* 0x0006701401007387 */ /* 0x0001e20000100a00 */
[C---:B---3--:R-:W-:Y:S06]  /*76760*/  HMMA.16816.F32 R32, R28.reuse, R34, R24 ;  /* 0x000000221c20723c */ /* 0x048fec0000001818 */
[C---:B----4-:R-:W-:Y:S01]  /*76770*/  HMMA.16816.F32 R4, R28.reuse, R52, R4 ;  /* 0x000000341c04723c */ /* 0x050fe20000001804 */
[----:B------:R1:W-:Y:S04]  /*76780*/  STL.64 [R1+0x678], R22 ;  /* 0x0006781601007387 */ /* 0x0003e80000100a00 */
[----:B------:R-:W2:Y:S01]  /*76790*/  LDL.LU.64 R36, [R1+0x1450] ;  /* 0x0014500001247983 */ /* 0x000ea20000300a00 */
[C---:B------:R-:W-:Y:S03]  /*767a0*/  HMMA.16816.F32 R52, R28.reuse, R54, R48 ;  /* 0x000000361c34723c */ /* 0x040fe60000001830 */
[----:B------:R-:W2:Y:S04]  /*767b0*/  LDL.LU.64 R38, [R1+0x1458] ;  /* 0x0014580001267983 */ /* 0x000ea80000300a00 */
[----:B0-----:R-:W3:Y:S01]  /*767c0*/  LDL.LU.64 R20, [R1+0x1460] ;  /* 0x0014600001147983 */ /* 0x001ee20000300a00 */
[C---:B------:R-:W-:Y:S03]  /*767d0*/  HMMA.16816.F32 R56, R28.reuse, R60, R56 ;  /* 0x0000003c1c38723c */ /* 0x040fe60000001838 */
[----:B-1----:R-:W3:Y:S04]  /*767e0*/  LDL.LU.64 R22, [R1+0x1468] ;  /* 0x0014680001167983 */ /* 0x002ee80000300a00 */
[----:B------:R-:W4:Y:S04]  /*767f0*/  LDL.LU.64 R26, [R1+0x9248] ;  /* 0x00924800011a7983 */ /* 0x000f280000300a00 */
[----:B------:R-:W4:Y:S04]  /*76800*/  LDL.LU.64 R24, [R1+0x9240] ;  /* 0x0092400001187983 */ /* 0x000f280000300a00 */
[----:B------:R-:W-:Y:S04]  /*76810*/  STL.64 [R1+0x660], R32 ;  /* 0x0006602001007387 */ /* 0x000fe80000100a00 */
[----:B------:R0:W-:Y:S04]  /*76820*/  STL.64 [R1+0x668], R34 ;  /* 0x0006682201007387 */ /* 0x0001e80000100a00 */
[----:B0-----:R-:W4:Y:S04]  /*76830*/  LDL.LU.64 R34, [R1+0x9238] ;  /* 0x0092380001227983 */ /* 0x001f280000300a00 */
[----:B------:R-:W4:Y:S04]  /*76840*/  LDL.LU.64 R32, [R1+0x9230] ;  /* 0x0092300001207983 */ /* 0x000f280000300a00 */
[----:B------:R0:W-:Y:S04]  /*76850*/  STL.64 [R1+0x650], R4 ;  /* 0x0006500401007387 */ /* 0x0001e80000100a00 */
[----:B------:R1:W-:Y:S04]  /*76860*/  STL.64 [R1+0x658], R6 ;  /* 0x0006580601007387 */ /* 0x0003e80000100a00 */
[----:B0-----:R-:W4:Y:S04]  /*76870*/  LDL.LU.64 R4, [R1+0x1470] ;  /* 0x0014700001047983 */ /* 0x001f280000300a00 */
[----:B-1----:R-:W4:Y:S04]  /*76880*/  LDL.LU.64 R6, [R1+0x1478] ;  /* 0x0014780001067983 */ /* 0x002f280000300a00 */
[----:B------:R-:W4:Y:S04]  /*76890*/  LDL.LU.64 R50, [R1+0x9228] ;  /* 0x0092280001327983 */ /* 0x000f280000300a00 */
        /* <DEDUP_REMOVED lines=8> */
[----:B------:R-:W2:Y:S01]  /*76920*/  LDL.LU.64 R56, [R1+0x9200] ;  /* 0x0092000001387983 */ /* 0x000ea20000300a00 */
[C---:B----4-:R-:W-:Y:S06]  /*76930*/  HMMA.16816.F32 R44, R28.reuse, R58, R44 ;  /* 0x0000003a1c2c723c */ /* 0x050fec000000182c */
        /* <DEDUP_REMOVED lines=9> */
[----:B-1----:R-:W2:Y:S01]  /*769d0*/  LDL.LU.64 R46, [R1+0x1488] ;  /* 0x00148800012e7983 */ /* 0x002ea20000300a00 */
[C---:B------:R-:W-:Y:S06]  /*769e0*/  HMMA.16816.F32 R36, R28.reuse, R54, R36 ;  /* 0x000000361c24723c */ /* 0x040fec0000001824 */
[C---:B---3--:R-:W-:Y:S06]  /*769f0*/  HMMA.16816.F32 R20, R28.reuse, R52, R20 ;  /* 0x000000341c14723c */ /* 0x048fec0000001814 */
[C---:B------:R-:W-:Y:S11]  /*76a00*/  HMMA.16816.F32 R4, R28.reuse, R50, R4 ;  /* 0x000000321c04723c */ /* 0x040ff60000001804 */
[----:B------:R0:W-:Y:S04]  /*76a10*/  STL.64 [R1+0x600], R36 ;  /* 0x0006002401007387 */ /* 0x0001e80000100a00 */
[----:B------:R1:W-:Y:S04]  /*76a20*/  STL.64 [R1+0x608], R38 ;  /* 0x0006082601007387 */ /* 0x0003e80000100a00 */
[----:B0-----:R-:W3:Y:S04]  /*76a30*/  LDL.LU.64 R36, [R1+0x1490] ;  /* 0x0014900001247983 */ /* 0x001ee80000300a00 */
[----:B-1----:R-:W3:Y:S04]  /*76a40*/  LDL.LU.64 R38, [R1+0x1498] ;  /* 0x0014980001267983 */ /* 0x002ee80000300a00 */
        /* <DEDUP_REMOVED lines=40> */
[----:B------:R-:W2:Y:S01]  /*76cd0*/  LDL.LU.64 R46, [R1+0x14b8] ;  /* 0x0014b800012e7983 */ /* 0x000ea20000300a00 */
[C---:B------:R-:W-:Y:S06]  /*76ce0*/  HMMA.16816.F32 R4, R28.reuse, R32, R4 ;  /* 0x000000201c04723c */ /* 0x040fec0000001804 */
        /* <DEDUP_REMOVED lines=17> */
[----:B0-----:R-:W-:Y:S02]  /*76e00*/  HMMA.16816.F32 R36, R28, R34, R20 ;  /* 0x000000221c24723c */ /* 0x001fe40000001814 */
[----:B------:R0:W-:Y:S04]  /*76e10*/  STL.64 [R1+0x570], R40 ;  /* 0x0005702801007387 */ /* 0x0001e80000100a00 */
[----:B------:R1:W-:Y:S04]  /*76e20*/  STL.64 [R1+0x578], R42 ;  /* 0x0005782a01007387 */ /* 0x0003e80000100a00 */
[----:B------:R-:W2:-:S13]  /*76e30*/  LDL.LU.64 R20, [R1+0x1510] ;  /* 0x0015100001147983 */ /* 0x000e9a0000300a00 */
        /* <DEDUP_REMOVED lines=40> */
[----:B------:R4:W-:Y:S01]  /*770c0*/  STL.64 [R1+0x9188], R24 ;  /* 0x0091881801007387 */ /* 0x0009e20000100a00 */
[C---:B------:R-:W-:Y:S06]  /*770d0*/  HMMA.16816.F32 R44, R28.reuse, R18, R44 ;  /* 0x000000121c2c723c */ /* 0x040fec000000182c */
[C---:B--2---:R-:W-:Y:S06]  /*770e0*/  HMMA.16816.F32 R52, R28.reuse, R22, R52 ;  /* 0x000000161c34723c */ /* 0x044fec0000001834 */
[----:B----4-:R-:W-:Y:S01]  /*770f0*/  HMMA.16816.F32 R24, R28, R20, R48 ;  /* 0x000000141c18723c */ /* 0x010fe20000001830 */
[----:B------:R-:W-:-:S15]  /*77100*/  STL.64 [R1+0x91a0], R22 ;  /* 0x0091a01601007387 */ /* 0x000fde0000100a00 */
[----:B------:R-:W-:-:S01]  /*77110*/  NOP ;  /* 0x0000000000007918 */ /* 0x000fc20000000000 */
[----:B------:R-:W-:Y:S04]  /*77120*/  STL.64 [R1+0x520], R52 ;  /* 0x0005203401007387 */ /* 0x000fe80000100a00 */
[----:B------:R-:W-:Y:S04]  /*77130*/  STL.64 [R1+0x528], R54 ;  /* 0x0005283601007387 */ /* 0x000fe80000100a00 */
[----:B------:R0:W-:Y:S04]  /*77140*/  STL.64 [R1+0x9198], R20 ;  /* 0x0091981401007387 */ /* 0x0001e80000100a00 */
[----:B------:R-:W-:Y:S04]  /*77150*/  STL.64 [R1+0x510], R24 ;  /* 0x0005101801007387 */ /* 0x000fe80000100a00 */
[----:B------:R1:W-:Y:S04]  /*77160*/  STL.64 [R1+0x518], R26 ;  /* 0x0005181a01007387 */ /* 0x0003e80000100a00 */
[----:B0-----:R-:W2:Y:S01]  /*77170*/  LDL.LU.64 R20, [R1+0x1590] ;  /* 0x0015900001147983 */ /* 0x001ea20000300a00 */
[----:B-1----:R-:W-:Y:S03]  /*77180*/  HMMA.16816.F32 R24, R28, R16, R40 ;  /* 0x000000101c18723c */ /* 0x002fe60000001828 */
[----:B------:R-:W-:Y:S04]  /*77190*/  STL.64 [R1+0x500], R44 ;  /* 0x0005002c01007387 */ /* 0x000fe80000100a00 */
[----:B------:R0:W-:Y:S04]  /*771a0*/  STL.64 [R1+0x508], R46 ;  /* 0x0005082e01007387 */ /* 0x0001e80000100a00 */
[----:B------:R-:W2:-:S12]  /*771b0*/  LDL.LU.64 R22, [R1+0x1598] ;  /* 0x0015980001167983 */ /* 0x000e980000300a00 */
[----:B------:R-:W-:Y:S04]  /*771c0*/  STL.64 [R1+0x4f0], R24 ;  /* 0x0004f01801007387 */ /* 0x000fe80000100a00 */
[----:B------:R1:W-:Y:S04]  /*771d0*/  STL.64 [R1+0x4f8], R26 ;  /* 0x0004f81a01007387 */ /* 0x0003e80000100a00 */
[----:B0-----:R-:W4:Y:S01]  /*771e0*/  LDL R46, [R1+0x20] ;  /* 0x00002000012e7983 */ /* 0x001f220000100800 */
[----:B-1----:R-:W-:Y:S01]  /*771f0*/  HMMA.16816.F32 R24, R28, R14, R36 ;  /* 0x0000000e1c18723c */ /* 0x002fe20000001824 */
[----:B------:R-:W-:-:S02]  /*77200*/  IMAD.MOV.U32 R47, RZ, RZ, R2 ;  /* 0x000000ffff2f7224 */ /* 0x000fc400078e0002 */
[----:B------:R-:W-:Y:S02]  /*77210*/  IMAD.MOV.U32 R45, RZ, RZ, R10 ;  /* 0x000000ffff2d7224 */ /* 0x000fe400078e000a */
[----:B------:R-:W-:-:S15]  /*77220*/  IMAD.MOV.U32 R48, RZ, RZ, R11 ;  /* 0x000000ffff307224 */ /* 0x000fde00078e000b */
[----:B------:R-:W-:-:S03]  /*77230*/  NOP ;  /* 0x0000000000007918 */ /* 0x000fc60000000000 */
[----:B------:R-:W-:Y:S04]  /*77240*/  STL.64 [R1+0x4e0], R24 ;  /* 0x0004e01801007387 */ /* 0x000fe80000100a00 */
[----:B------:R3:W-:Y:S04]  /*77250*/  STL.64 [R1+0x4e8], R26 ;  /* 0x0004e81a01007387 */ /* 0x0007e80000100a00 */
[----:B------:R-:W4:Y:S04]  /*77260*/  LDL.LU R2, [R1+0x91bc] ;  /* 0x0091bc0001027983 */ /* 0x000f280000300800 */
[----:B------:R-:W4:Y:S01]  /*77270*/  LDL R44, [R1+0x28] ;  /* 0x00002800012c7983 */ /* 0x000f220000100800 */
[----:B---3--:R-:W-:Y:S03]  /*77280*/  HMMA.16816.F32 R24, R28, R12, R32 ;  /* 0x0000000c1c18723c */ /* 0x008fe60000001820 */
[----:B------:R-:W2:Y:S04]  /*77290*/  LDL.LU R10, [R1+0x91b8] ;  /* 0x0091b800010a7983 */ /* 0x000ea80000300800 */
[----:B------:R-:W3:Y:S04]  /*772a0*/  LDL.64 R52, [R1+0x10] ;  /* 0x0000100001347983 */ /* 0x000ee80000100a00 */
[----:B------:R-:W3:Y:S04]  /*772b0*/  LDL.64 R50, [R1] ;  /* 0x0000000001327983 */ /* 0x000ee80000100a00 */
[----:B------:R-:W2:Y:S01]  /*772c0*/  LDL.LU R11, [R1+0x91b4] ;  /* 0x0091b400010b7983 */ /* 0x000ea20000300800 */
[----:B------:R-:W-:-:S02]  /*772d0*/  IMAD.MOV.U32 R49, RZ, RZ, R3 ;  /* 0x000000ffff317224 */ /* 0x000fc400078e0003 */
[----:B------:R-:W-:Y:S02]  /*772e0*/  IMAD.MOV.U32 R54, RZ, RZ, R8 ;  /* 0x000000ffff367224 */ /* 0x000fe400078e0008 */
[----:B------:R-:W-:-:S03]  /*772f0*/  IMAD.MOV.U32 R55, RZ, RZ, R9 ;  /* 0x000000ffff377224 */ /* 0x000fc600078e0009 */
[----:B------:R0:W-:Y:S04]  /*77300*/  STL.64 [R1+0x4d0], R24 ;  /* 0x0004d01801007387 */ /* 0x0001e80000100a00 */
[----:B------:R1:W-:Y:S04]  /*77310*/  STL.64 [R1+0x4d8], R26 ;  /* 0x0004d81a01007387 */ /* 0x0003e80000100a00 */
[----:B------:R-:W4:Y:S04]  /*77320*/  LDL.LU R3, [R1+0x91b0] ;  /* 0x0091b00001037983 */ /* 0x000f280000300800 */
[----:B0-----:R-:W3:Y:S04]  /*77330*/  LDL.LU.64 R24, [R1+0x15a0] ;  /* 0x0015a00001187983 */ /* 0x001ee80000300a00 */
[----:B-1----:R-:W3:Y:S04]  /*77340*/  LDL.LU.64 R26, [R1+0x15a8] ;  /* 0x0015a800011a7983 */ /* 0x002ee80000300a00 */
[----:B------:R-:W3:Y:S04]  /*77350*/  LDL.LU R8, [R1+0x91ac] ;  /* 0x0091ac0001087983 */ /* 0x000ee80000300800 */
[----:B------:R-:W3:Y:S04]  /*77360*/  LDL.LU R9, [R1+0x91a8] ;  /* 0x0091a80001097983 */ /* 0x000ee80000300800 */
[----:B------:R-:W4:Y:S04]  /*77370*/  LDL.LU.64 R32, [R1+0x15c0] ;  /* 0x0015c00001207983 */ /* 0x000f280000300a00 */
[----:B------:R-:W4:Y:S01]  /*77380*/  LDL.LU.64 R34, [R1+0x15c8] ;  /* 0x0015c80001227983 */ /* 0x000f220000300a00 */
[----:B------:R-:W-:-:S02]  /*77390*/  IMAD R4, R4, 0x100, R57 ;  /* 0x0000010004047824 */ /* 0x000fc400078e0239 */
[----:B------:R-:W-:Y:S02]  /*773a0*/  IMAD R5, R5, 0x100, R58 ;  /* 0x0000010005057824 */ /* 0x000fe400078e023a */
[----:B------:R-:W-:Y:S01]  /*773b0*/  IMAD R6, R6, 0x100, R59 ;  /* 0x0000010006067824 */ /* 0x000fe200078e023b */
[----:B--2---:R-:W-:-:S15]  /*773c0*/  HMMA.16816.F32 R20, R28, R10, R20 ;  /* 0x0000000a1c14723c */ /* 0x004fde0000001814 */
[----:B------:R-:W-:-:S08]  /*773d0*/  NOP ;  /* 0x0000000000007918 */ /* 0x000fd00000000000 */
[----:B------:R0:W-:Y:S01]  /*773e0*/  STL.64 [R1+0x4c0], R20 ;  /* 0x0004c01401007387 */ /* 0x0001e20000100a00 */
[C---:B---3--:R-:W-:Y:S03]  /*773f0*/  HMMA.16816.F32 R36, R28.reuse, R8, R24 ;  /* 0x000000081c24723c */ /* 0x048fe60000001818 */
[----:B------:R1:W-:Y:S04]  /*77400*/  STL.64 [R1+0x4c8], R22 ;  /* 0x0004c81601007387 */ /* 0x0003e80000100a00 */
[----:B0-----:R-:W2:Y:S01]  /*77410*/  LDL.LU.64 R20, [R1+0x15b0] ;  /* 0x0015b00001147983 */ /* 0x001ea20000300a00 */
[----:B----4-:R-:W-:Y:S03]  /*77420*/  HMMA.16816.F32 R56, R28, R2, R32 ;  /* 0x000000021c38723c */ /* 0x010fe60000001820 */
[----:B-1----:R-:W2:Y:S04]  /*77430*/  LDL.LU.64 R22, [R1+0x15b8] ;  /* 0x0015b80001167983 */ /* 0x002ea80000300a00 */
[----:B------:R-:W3:Y:S04]  /*77440*/  LDL.LU.64 R40, [R1+0x15d0] ;  /* 0x0015d00001287983 */ /* 0x000ee80000300a00 */
[----:B------:R-:W3:Y:S04]  /*77450*/  LDL.LU.64 R42, [R1+0x15d8] ;  /* 0x0015d800012a7983 */ /* 0x000ee80000300a00 */
[----:B------:R-:W4:Y:S04]  /*77460*/  LDL.LU.64 R24, [R1+0x15e0] ;  /* 0x0015e00001187983 */ /* 0x000f280000300a00 */
[----:B------:R-:W4:Y:S04]  /*77470*/  LDL.LU.64 R26, [R1+0x15e8] ;  /* 0x0015e800011a7983 */ /* 0x000f280000300a00 */
[----:B------:R0:W-:Y:S04]  /*77480*/  STL.64 [R1+0xbe0], R36 ;  /* 0x000be02401007387 */ /* 0x0001e80000100a00 */
[----:B------:R1:W-:Y:S04]  /*77490*/  STL.64 [R1+0xbe8], R38 ;  /* 0x000be82601007387 */ /* 0x0003e80000100a00 */
[----:B0-----:R-:W4:Y:S04]  /*774a0*/  LDL.LU.64 R36, [R1+0x15f0] ;  /* 0x0015f00001247983 */ /* 0x001f280000300a00 */
[----:B-1----:R-:W4:Y:S04]  /*774b0*/  LDL.LU.64 R38, [R1+0x15f8] ;  /* 0x0015f80001267983 */ /* 0x002f280000300a00 */
[----:B------:R-:W-:Y:S04]  /*774c0*/  STL [R1+0x9110], R9 ;  /* 0x0091100901007387 */ /* 0x000fe80000100800 */
[----:B------:R-:W4:Y:S04]  /*774d0*/  LDL.LU.64 R32, [R1+0x1600] ;  /* 0x0016000001207983 */ /* 0x000f280000300a00 */
[----:B------:R-:W4:Y:S04]  /*774e0*/  LDL.LU.64 R34, [R1+0x1608] ;  /* 0x0016080001227983 */ /* 0x000f280000300a00 */
[----:B------:R0:W-:Y:S04]  /*774f0*/  STL.64 [R1+0xbd0], R56 ;  /* 0x000bd03801007387 */ /* 0x0001e80000100a00 */
[----:B------:R1:W-:Y:S04]  /*77500*/  STL.64 [R1+0xbd8], R58 ;  /* 0x000bd83a01007387 */ /* 0x0003e80000100a00 */
[----:B0-----:R-:W4:Y:S04]  /*77510*/  LDL.LU.64 R56, [R1+0x1620] ;  /* 0x0016200001387983 */ /* 0x001f280000300a00 */
[----:B-1----:R-:W4:Y:S01]  /*77520*/  LDL.LU.64 R58, [R1+0x1628] ;  /* 0x00162800013a7983 */ /* 0x002f220000300a00 */
[----:B------:R-:W-:Y:S01]  /*77530*/  IMAD R7, R0, 0x100, R7 ;  /* 0x0000010000077824 */ /* 0x000fe200078e0207 */
[----:B------:R-:W-:-:S02]  /*77540*/  F2FP.F16.E4M3.UNPACK_B R4, R4 ;  /* 0x00000004ff04723e */ /* 0x000fc400020006ff */
[----:B------:R-:W-:Y:S02]  /*77550*/  F2FP.F16.E4M3.UNPACK_B R5, R5 ;  /* 0x00000005ff05723e */ /* 0x000fe400020006ff */
[----:B------:R-:W-:Y:S02]  /*77560*/  F2FP.F16.E4M3.UNPACK_B R6, R6 ;  /* 0x00000006ff06723e */ /* 0x000fe400020006ff */
[----:B------:R-:W-:Y:S01]  /*77570*/  F2FP.F16.E4M3.UNPACK_B R7, R7 ;  /* 0x00000007ff07723e */ /* 0x000fe200020006ff */
[----:B------:R-:W-:Y:S01]  /*77580*/  STL [R1+0x910c], R2 ;  /* 0x00910c0201007387 */ /* 0x000fe20000100800 */
[----:B------:R-:W-:-:S03]  /*77590*/  IMAD.MOV.U32 R0, RZ, RZ, R53 ;  /* 0x000000ffff007224 */ /* 0x000fc600078e0035 */
[----:B------:R0:W-:Y:S02]  /*775a0*/  STL [R1+0x9108], R3 ;  /* 0x0091080301007387 */ /* 0x0001e40000100800 */
[----:B0-----:R-:W-:Y:S02]  /*775b0*/  IMAD.MOV.U32 R3, RZ, RZ, R52 ;  /* 0x000000ffff037224 */ /* 0x001fe400078e0034 */
[----:B------:R-:W-:Y:S02]  /*775c0*/  IMAD.MOV.U32 R9, RZ, RZ, R50 ;  /* 0x000000ffff097224 */ /* 0x000fe400078e0032 */
[----:B------:R-:W-:Y:S01]  /*775d0*/  IMAD.MOV.U32 R2, RZ, RZ, R51 ;  /* 0x000000ffff027224 */ /* 0x000fe200078e0033 */
[----:B--2---:R-:W-:Y:S01]  /*775e0*/  HMMA.16816.F32 R28, R28, R44, R20 ;  /* 0x0000002c1c1c723c */ /* 0x004fe20000001814 */
[----:B------:R-:W2:Y:S04]  /*775f0*/  LDL.LU.64 R22, [R1+0x91a0] ;  /* 0x0091a00001167983 */ /* 0x000ea80000300a00 */
[----:B------:R-:W2:Y:S01]  /*77600*/  LDL.LU.64 R20, [R1+0x9198] ;  /* 0x0091980001147983 */ /* 0x000ea20000300a00 */
[C---:B---3--:R-:W-:Y:S06]  /*77610*/  HMMA.16816.F32 R40, R4.reuse, R46, R40 ;  /* 0x0000002e0428723c */ /* 0x048fec0000001828 */
[C---:B----4-:R-:W-:Y:S11]  /*77620*/  HMMA.16816.F32 R24, R4.reuse, R48, R24 ;  /* 0x000000300418723c */ /* 0x050ff60000001818 */
[----:B------:R0:W-:Y:S01]  /*77630*/  STL.64 [R1+0x4b0], R28 ;  /* 0x0004b01c01007387 */ /* 0x0001e20000100a00 */
[C---:B------:R-:W-:Y:S03]  /*77640*/  HMMA.16816.F32 R36, R4.reuse, R52, R36 ;  /* 0x000000340424723c */ /* 0x040fe60000001824 */
[----:B------:R1:W-:Y:S04]  /*77650*/  STL.64 [R1+0x4b8], R30 ;  /* 0x0004b81e01007387 */ /* 0x0003e80000100a00 */
[----:B0-----:R-:W3:Y:S01]  /*77660*/  LDL.LU.64 R28, [R1+0x1630] ;  /* 0x00163000011c7983 */ /* 0x001ee20000300a00 */
[C---:B------:R-:W-:Y:S03]  /*77670*/  HMMA.16816.F32 R52, R4.reuse, R54, R32 ;  /* 0x000000360434723c */ /* 0x040fe60000001820 */
[----:B-1----:R-:W3:Y:S04]  /*77680*/  LDL.LU.64 R30, [R1+0x1638] ;  /* 0x00163800011e7983 */ /* 0x002ee80000300a00 */
[----:B------:R0:W-:Y:S04]  /*77690*/  STL.64 [R1+0x4a0], R40 ;  /* 0x0004a02801007387 */ /* 0x0001e80000100a00 */
[----:B------:R1:W-:Y:S04]  /*776a0*/  STL.64 [R1+0x4a8], R42 ;  /* 0x0004a82a01007387 */ /* 0x0003e80000100a00 */
[----:B------:R-:W4:Y:S04]  /*776b0*/  LDL.LU.64 R44, [R1+0x1650] ;  /* 0x00165000012c7983 */ /* 0x000f280000300a00 */
[----:B------:R-:W4:Y:S01]  /*776c0*/  LDL.LU.64 R46, [R1+0x1658] ;  /* 0x00165800012e7983 */ /* 0x000f220000300a00 */
[C---:B------:R-:W-:Y:S03]  /*776d0*/  HMMA.16816.F32 R56, R4.reuse, R50, R56 ;  /* 0x000000320438723c */ /* 0x040fe60000001838 */
[----:B0-----:R-:W2:Y:S04]  /*776e0*/  LDL.LU.64 R40, [R1+0x1660] ;  /* 0x0016600001287983 */ /* 0x001ea80000300a00 */
[----:B-1----:R-:W2:Y:S04]  /*776f0*/  LDL.LU.64 R42, [R1+0x1668] ;  /* 0x00166800012a7983 */ /* 0x002ea80000300a00 */
[----:B------:R-:W-:Y:S04]  /*77700*/  STL.64 [R1+0x490], R24 ;  /* 0x0004901801007387 */ /* 0x000fe80000100a00 */
[----:B------:R0:W-:Y:S04]  /*77710*/  STL.64 [R1+0x498], R26 ;  /* 0x0004981a01007387 */ /* 0x0001e80000100a00 */
[----:B0-----:R-:W2:Y:S04]  /*77720*/  LDL.LU.64 R26, [R1+0x9190] ;  /* 0x00919000011a7983 */ /* 0x001ea80000300a00 */
[----:B------:R-:W2:Y:S04]  /*77730*/  LDL.LU.64 R24, [R1+0x9188] ;  /* 0x0091880001187983 */ /* 0x000ea80000300a00 */
[----:B------:R0:W-:Y:S04]  /*77740*/  STL.64 [R1+0x480], R36 ;  /* 0x0004802401007387 */ /* 0x0001e80000100a00 */
[----:B------:R1:W-:Y:S04]  /*77750*/  STL.64 [R1+0x488], R38 ;  /* 0x0004882601007387 */ /* 0x0003e80000100a00 */
[----:B0-----:R-:W2:Y:S04]  /*77760*/  LDL.LU.64 R36, [R1+0x1690] ;  /* 0x0016900001247983 */ /* 0x001ea80000300a00 */
[----:B-1----:R-:W2:Y:S04]  /*77770*/  LDL.LU.64 R38, [R1+0x1698] ;  /* 0x0016980001267983 */ /* 0x002ea80000300a00 */
[----:B------:R-:W2:Y:S04]  /*77780*/  LDL.LU.64 R34, [R1+0x9180] ;  /* 0x0091800001227983 */ /* 0x000ea80000300a00 */
[----:B------:R-:W2:Y:S04]  /*77790*/  LDL.LU.64 R32, [R1+0x9178] ;  /* 0x0091780001207983 */ /* 0x000ea80000300a00 */
[----:B------:R-:W-:Y:S04]  /*777a0*/  STL.64 [R1+0x470], R52 ;  /* 0x0004703401007387 */ /* 0x000fe80000100a00 */
[----:B------:R0:W-:Y:S04]  /*777b0*/  STL.64 [R1+0x478], R54 ;  /* 0x0004783601007387 */ /* 0x0001e80000100a00 */
[----:B0-----:R-:W2:Y:S04]  /*777c0*/  LDL.LU.64 R54, [R1+0x9170] ;  /* 0x0091700001367983 */ /* 0x001ea80000300a00 */
[----:B------:R-:W2:Y:S04]  /*777d0*/  LDL.LU.64 R52, [R1+0x9168] ;  /* 0x0091680001347983 */ /* 0x000ea80000300a00 */
[----:B------:R-:W-:Y:S04]  /*777e0*/  STL.64 [R1+0x460], R56 ;  /* 0x0004603801007387 */ /* 0x000fe80000100a00 */
[----:B------:R0:W-:Y:S04]  /*777f0*/  STL.64 [R1+0x468], R58 ;  /* 0x0004683a01007387 */ /* 0x0001e80000100a00 */
[----:B0-----:R-:W4:Y:S04]  /*77800*/  LDL.LU.64 R58, [R1+0x9160] ;  /* 0x00916000013a7983 */ /* 0x001f280000300a00 */
[----:B------:R-:W2:Y:S04]  /*77810*/  LDL.LU.64 R56, [R1+0x9158] ;  /* 0x0091580001387983 */ /* 0x000ea80000300a00 */
[----:B------:R-:W2:Y:S04]  /*77820*/  LDL.LU.64 R48, [R1+0x16a0] ;  /* 0x0016a00001307983 */ /* 0x000ea80000300a00 */
[----:B------:R-:W2:Y:S01]  /*77830*/  LDL.LU.64 R50, [R1+0x16a8] ;  /* 0x0016a80001327983 */ /* 0x000ea20000300a00 */
[----:B---3--:R-:W-:-:S15]  /*77840*/  HMMA.16816.F32 R28, R4, R60, R28 ;  /* 0x0000003c041c723c */ /* 0x008fde000000181c */
[----:B------:R-:W-:-:S08]  /*77850*/  NOP ;  /* 0x0000000000007918 */ /* 0x000fd00000000000 */
[----:B------:R0:W-:Y:S04]  /*77860*/  STL.64 [R1+0x450], R28 ;  /* 0x0004501c01007387 */ /* 0x0001e80000100a00 */
[----:B------:R1:W-:Y:S04]  /*77870*/  STL.64 [R1+0x458], R30 ;  /* 0x0004581e01007387 */ /* 0x0003e80000100a00 */
[----:B0-----:R-:W3:Y:S04]  /*77880*/  LDL.LU.64 R28, [R1+0x16d0] ;  /* 0x0016d000011c7983 */ /* 0x001ee80000300a00 */
[----:B-1----:R-:W3:Y:S01]  /*77890*/  LDL.LU.64 R30, [R1+0x16d8] ;  /* 0x0016d800011e7983 */ /* 0x002ee20000300a00 */
[C---:B----4-:R-:W-:Y:S06]  /*778a0*/  HMMA.16816.F32 R44, R4.reuse, R58, R44 ;  /* 0x0000003a042c723c */ /* 0x050fec000000182c */
[----:B--2---:R-:W-:-:S15]  /*778b0*/  HMMA.16816.F32 R40, R4, R56, R40 ;  /* 0x000000380428723c */ /* 0x004fde0000001828 */
[----:B------:R-:W-:-:S02]  /*778c0*/  NOP ;  /* 0x0000000000007918 */ /* 0x000fc40000000000 */
[----:B------:R0:W-:Y:S04]  /*778d0*/  STL.64 [R1+0x440], R44 ;  /* 0x0004402c01007387 */ /* 0x0001e80000100a00 */
[----:B------:R1:W-:Y:S04]  /*778e0*/  STL.64 [R1+0x448], R46 ;  /* 0x0004482e01007387 */ /* 0x0003e80000100a00 */
[----:B0-----:R-:W2:Y:S04]  /*778f0*/  LDL.LU.64 R44, [R1+0x16e0] ;  /* 0x0016e000012c7983 */ /* 0x001ea80000300a00 */
[----:B-1----:R-:W2:Y:S04]  /*77900*/  LDL.LU.64 R46, [R1+0x16e8] ;  /* 0x0016e800012e7983 */ /* 0x002ea80000300a00 */
[----:B------:R-:W-:Y:S04]  /*77910*/  STL.64 [R1+0x430], R40 ;  /* 0x0004302801007387 */ /* 0x000fe80000100a00 */
[----:B------:R0:W-:Y:S01]  /*77920*/  STL.64 [R1+0x438], R42 ;  /* 0x0004382a01007387 */ /* 0x0001e20000100a00 */
[C---:B------:R-:W-:Y:S06]  /*77930*/  HMMA.16816.F32 R48, R4.reuse, R52, R48 ;  /* 0x000000340430723c */ /* 0x040fec0000001830 */
[C---:B0-----:R-:W-:Y:S01]  /*77940*/  HMMA.16816.F32 R40, R4.reuse, R54, R36 ;  /* 0x000000360428723c */ /* 0x041fe20000001824 */
[----:B------:R-:W-:Y:S04]  /*77950*/  STL.64 [R1+0x90b0], R58 ;  /* 0x0090b03a01007387 */ /* 0x000fe80000100a00 */
[----:B------:R-:W-:Y:S04]  /*77960*/  STL.64 [R1+0x90a8], R56 ;  /* 0x0090a83801007387 */ /* 0x000fe80000100a00 */
[----:B------:R-:W4:Y:S04]  /*77970*/  LDL.LU.64 R36, [R1+0x1700] ;  /* 0x0017000001247983 */ /* 0x000f280000300a00 */
[----:B------:R-:W4:Y:S10]  /*77980*/  LDL.LU.64 R38, [R1+0x1708] ;  /* 0x0017080001267983 */ /* 0x000f340000300a00 */
        /* <DEDUP_REMOVED lines=8> */
[----:B0-----:R-:W3:Y:S04]  /*77a10*/  LDL.LU.64 R50, [R1+0x9150] ;  /* 0x0091500001327983 */ /* 0x001ee80000300a00 */
[----:B------:R-:W2:Y:S04]  /*77a20*/  LDL.LU.64 R48, [R1+0x9148] ;  /* 0x0091480001307983 */ /* 0x000ea80000300a00 */
[----:B------:R-:W-:Y:S04]  /*77a30*/  STL.64 [R1+0x90c0], R54 ;  /* 0x0090c03601007387 */ /* 0x000fe80000100a00 */
[----:B------:R0:W-:Y:S04]  /*77a40*/  STL.64 [R1+0x90b8], R52 ;  /* 0x0090b83401007387 */ /* 0x0001e80000100a00 */
[----:B0-----:R-:W4:Y:S04]  /*77a50*/  LDL.LU.64 R52, [R1+0x1770] ;  /* 0x0017700001347983 */ /* 0x001f280000300a00 */
[----:B------:R-:W4:Y:S01]  /*77a60*/  LDL.LU.64 R54, [R1+0x1778] ;  /* 0x0017780001367983 */ /* 0x000f220000300a00 */
[C---:B---3--:R-:W-:Y:S06]  /*77a70*/  HMMA.16816.F32 R28, R4.reuse, R50, R28 ;  /* 0x00000032041c723c */ /* 0x048fec000000181c */
[----:B--2---:R-:W-:-:S15]  /*77a80*/  HMMA.16816.F32 R44, R4, R48, R44 ;  /* 0x00000030042c723c */ /* 0x004fde000000182c */
[----:B------:R-:W-:-:S02]  /*77a90*/  NOP ;  /* 0x0000000000007918 */ /* 0x000fc40000000000 */
        /* <DEDUP_REMOVED lines=24> */
[----:B------:R3:W-:Y:S01]  /*77c20*/  STL.64 [R1+0x90d8], R44 ;  /* 0x0090d82c01007387 */ /* 0x0007e20000100a00 */
[C---:B--2---:R-:W-:Y:S06]  /*77c30*/  HMMA.16816.F32 R48, R4.reuse, R42, R48 ;  /* 0x0000002a0430723c */ /* 0x044fec0000001830 */
[----:B---3--:R-:W-:-:S15]  /*77c40*/  HMMA.16816.F32 R44, R4, R40, R56 ;  /* 0x00000028042c723c */ /* 0x008fde0000001838 */
        /* <DEDUP_REMOVED lines=8> */
[----:B-1----:R-:W3:Y:S01]  /*77cd0*/  LDL.LU.64 R46, [R1+0x17c8] ;  /* 0x0017c800012e7983 */ /* 0x002ee20000300a00 */
[C---:B------:R-:W-:Y:S03]  /*77ce0*/  HMMA.16816.F32 R56, R4.reuse, R38, R52 ;  /* 0x000000260438723c */ /* 0x040fe60000001834 */
[----:B------:R-:W-:Y:S04]  /*77cf0*/  STL.64 [R1+0x9090], R42 ;  /* 0x0090902a01007387 */ /* 0x000fe80000100a00 */
[----:B------:R4:W-:Y:S04]  /*77d00*/  STL.64 [R1+0x9088], R40 ;  /* 0x0090882801007387 */ /* 0x0009e80000100a00 */
[----:B------:R-:W3:Y:S01]  /*77d10*/  LDL.LU R52, [R1+0x2c0c] ;  /* 0x002c0c0001347983 */ /* 0x000ee20000300800 */
[C---:B----4-:R-:W-:Y:S11]  /*77d20*/  HMMA.16816.F32 R40, R4.reuse, R36, R28 ;  /* 0x000000240428723c */ /* 0x050ff6000000181c */
[----:B------:R-:W-:Y:S04]  /*77d30*/  STL.64 [R1+0x3a0], R56 ;  /* 0x0003a03801007387 */ /* 0x000fe80000100a00 */
[----:B------:R-:W-:Y:S04]  /*77d40*/  STL.64 [R1+0x3a8], R58 ;  /* 0x0003a83a01007387 */ /* 0x000fe80000100a00 */
[----:B------:R-:W4:Y:S04]  /*77d50*/  LDL.LU R28, [R1+0x2c08] ;  /* 0x002c0800011c7983 */ /* 0x000f280000300800 */
[----:B------:R-:W-:Y:S04]  /*77d60*/  STL.64 [R1+0x390], R40 ;  /* 0x0003902801007387 */ /* 0x000fe80000100a00 */
[----:B------:R-:W-:Y:S04]  /*77d70*/  STL.64 [R1+0x398], R42 ;  /* 0x0003982a01007387 */ /* 0x000fe80000100a00 */
        /* <DEDUP_REMOVED lines=8> */
[----:B0-----:R-:W4:Y:S04]  /*77e00*/  LDL.LU.64 R36, [R1+0x17f0] ;  /* 0x0017f00001247983 */ /* 0x001f280000300a00 */
[----:B------:R-:W4:Y:S04]  /*77e10*/  LDL.LU.64 R38, [R1+0x17f8] ;  /* 0x0017f80001267983 */ /* 0x000f280000300a00 */
[----:B------:R-:W4:Y:S01]  /*77e20*/  LDL.LU.64 R56, [R1+0x1830] ;  /* 0x0018300001387983 */ /* 0x000f220000300a00 */
[C---:B--2---:R-:W-:Y:S06]  /*77e30*/  HMMA.16816.F32 R48, R4.reuse, R34, R48 ;  /* 0x000000220430723c */ /* 0x044fec0000001830 */
[----:B---3--:R-:W-:-:S15]  /*77e40*/  HMMA.16816.F32 R40, R4, R32, R44 ;  /* 0x000000200428723c */ /* 0x008fde000000182c */
[----:B------:R-:W-:-:S02]  /*77e50*/  NOP ;  /* 0x0000000000007918 */ /* 0x000fc40000000000 */
[----:B------:R0:W-:Y:S04]  /*77e60*/  STL.64 [R1+0x380], R48 ;  /* 0x0003803001007387 */ /* 0x0001e80000100a00 */
[----:B------:R1:W-:Y:S04]  /*77e70*/  STL.64 [R1+0x388], R50 ;  /* 0x0003883201007387 */ /* 0x0003e80000100a00 */
[----:B------:R-:W2:Y:S04]  /*77e80*/  LDL.LU.64 R58, [R1+0x1838] ;  /* 0x00183800013a7983 */ /* 0x000ea80000300a00 */
[----:B------:R3:W-:Y:S04]  /*77e90*/  STL.64 [R1+0x370], R40 ;  /* 0x0003702801007387 */ /* 0x0007e80000100a00 */
[----:B------:R3:W-:Y:S04]  /*77ea0*/  STL.64 [R1+0x378], R42 ;  /* 0x0003782a01007387 */ /* 0x0007e80000100a00 */
[----:B0-----:R-:W2:Y:S04]  /*77eb0*/  LDL.LU.64 R48, [R1+0x1850] ;  /* 0x0018500001307983 */ /* 0x001ea80000300a00 */
[----:B-1----:R-:W2:Y:S04]  /*77ec0*/  LDL.LU.64 R50, [R1+0x1858] ;  /* 0x0018580001327983 */ /* 0x002ea80000300a00 */
[----:B------:R-:W2:Y:S04]  /*77ed0*/  LDL.LU.64 R44, [R1+0x1860] ;  /* 0x00186000012c7983 */ /* 0x000ea80000300a00 */
[----:B------:R-:W2:Y:S04]  /*77ee0*/  LDL.LU.64 R46, [R1+0x1868] ;  /* 0x00186800012e7983 */ /* 0x000ea80000300a00 */
[----:B---3--:R-:W3:Y:S04]  /*77ef0*/  LDL.LU.64 R40, [R1+0x1870] ;  /* 0x0018700001287983 */ /* 0x008ee80000300a00 */
[----:B------:R-:W3:Y:S04]  /*77f00*/  LDL.LU.64 R42, [R1+0x1878] ;  /* 0x00187800012a7983 */ /* 0x000ee80000300a00 */
[----:B------:R-:W-:Y:S04]  /*77f10*/  STL.64 [R1+0x90f0], R34 ;  /* 0x0090f02201007387 */ /* 0x000fe80000100a00 */
[----:B------:R0:W-:Y:S04]  /*77f20*/  STL.64 [R1+0x90e8], R32 ;  /* 0x0090e82001007387 */ /* 0x0001e80000100a00 */
[----:B0-----:R-:W2:Y:S04]  /*77f30*/  LDL.LU.64 R32, [R1+0x1800] ;  /* 0x0018000001207983 */ /* 0x001ea80000300a00 */
[----:B------:R-:W2:Y:S01]  /*77f40*/  LDL.LU.64 R34, [R1+0x1808] ;  /* 0x0018080001227983 */ /* 0x000ea20000300a00 */
[----:B----4-:R-:W-:-:S15]  /*77f50*/  HMMA.16816.F32 R36, R4, R26, R36 ;  /* 0x0000001a0424723c */ /* 0x010fde0000001824 */
[----:B------:R-:W-:-:S08]  /*77f60*/  NOP ;  /* 0x0000000000007918 */ /* 0x000fd00000000000 */
[----:B------:R0:W-:Y:S04]  /*77f70*/  STL.64 [R1+0x360], R36 ;  /* 0x0003602401007387 */ /* 0x0001e80000100a00 */
[----:B------:R1:W-:Y:S04]  /*77f80*/  STL.64 [R1+0x368], R38 ;  /* 0x0003682601007387 */ /* 0x0003e80000100a00 */
[----:B0-----:R-:W4:Y:S04]  /*77f90*/  LDL.LU.64 R36, [R1+0x1880] ;  /* 0x0018800001247983 */ /* 0x001f280000300a00 */
[----:B-1----:R-:W4:Y:S01]  /*77fa0*/  LDL.LU.64 R38, [R1+0x1888] ;  /* 0x0018880001267983 */ /* 0x002f220000300a00 */
[----:B--2---:R-:W-:-:S15]  /*77fb0*/  HMMA.16816.F32 R32, R4, R24, R32 ;  /* 0x000000180420723c */ /* 0x004fde0000001820 */
[----:B------:R-:W-:-:S08]  /*77fc0*/  NOP ;  /* 0x0000000000007918 */ /* 0x000fd00000000000 */
[----:B------:R0:W-:Y:S04]  /*77fd0*/  STL.64 [R1+0x350], R32 ;  /* 0x0003502001007387 */ /* 0x0001e80000100a00 */
[----:B------:R1:W-:Y:S04]  /*77fe0*/  STL.64 [R1+0x358], R34 ;  /* 0x0003582201007387 */ /* 0x0003e80000100a00 */
[----:B0-----:R-:W2:Y:S04]  /*77ff0*/  LDL.LU.64 R32, [R1+0x18b0] ;  /* 0x0018b00001207983 */ /* 0x001ea80000300a00 */
[----:B-1----:R-:W2:Y:S04]  /*78000*/  LDL.LU.64 R34, [R1+0x18b8] ;  /* 0x0018b80001227983 */ /* 0x002ea80000300a00 */
[----:B------:R-:W-:Y:S04]  /*78010*/  STL.64 [R1+0x9100], R26 ;  /* 0x0091001a01007387 */ /* 0x000fe80000100a00 */
[----:B------:R0:W-:Y:S04]  /*78020*/  STL.64 [R1+0x90f8], R24 ;  /* 0x0090f81801007387 */ /* 0x0001e80000100a00 */
[----:B0-----:R-:W3:Y:S04]  /*78030*/  LDL.LU.64 R24, [R1+0x1810] ;  /* 0x0018100001187983 */ /* 0x001ee80000300a00 */
[----:B------:R-:W3:Y:S01]  /*78040*/  LDL.LU.64 R26, [R1+0x1818] ;  /* 0x00181800011a7983 */ /* 0x000ee20000300a00 */
[----:B------:R-:W-:-:S02]  /*78050*/  IMAD R30, R30, 0x100, R54 ;  /* 0x000001001e1e7824 */ /* 0x000fc400078e0236 */
[----:B------:R-:W-:Y:S02]  /*78060*/  IMAD R31, R31, 0x100, R55 ;  /* 0x000001001f1f7824 */ /* 0x000fe400078e0237 */
[----:B------:R-:W-:Y:S02]  /*78070*/  IMAD.MOV.U32 R54, RZ, RZ, R9 ;  /* 0x000000ffff367224 */ /* 0x000fe400078e0009 */
[----:B------:R-:W-:Y:S01]  /*78080*/  IMAD.MOV.U32 R55, RZ, RZ, R2 ;  /* 0x000000ffff377224 */ /* 0x000fe200078e0002 */
[----:B---3--:R-:W-:-:S15]  /*78090*/  HMMA.16816.F32 R24, R4, R22, R24 ;  /* 0x000000160418723c */ /* 0x008fde0000001818 */
        /* <DEDUP_REMOVED lines=9> */
[----:B------:R0:W-:Y:S04]  /*78130*/  STL.64 [R1+0x338], R26 ;  /* 0x0003381a01007387 */ /* 0x0001e80000100a00 */
[----:B------:R-:W3:Y:S04]  /*78140*/  LDL.64 R56, [R1+0x28] ;  /* 0x0000280001387983 */ /* 0x000ee80000100a00 */
[----:B------:R-:W-:Y:S01]  /*78150*/  STL.64 [R1+0x320], R20 ;  /* 0x0003201401007387 */ /* 0x000fe20000100a00 */
[C---:B0-----:R-:W-:Y:S03]  /*78160*/  HMMA.16816.F32 R24, R4.reuse, R16, R44 ;  /* 0x000000100418723c */ /* 0x041fe6000000182c */
[----:B------:R0:W-:Y:S03]  /*78170*/  STL.64 [R1+0x328], R22 ;  /* 0x0003281601007387 */ /* 0x0001e60000100a00 */
[----:B0-----:R-:W-:-:S15]  /*78180*/  HMMA.16816.F32 R20, R4, R14, R40 ;  /* 0x0000000e0414723c */ /* 0x001fde0000001828 */
[----:B------:R-:W-:-:S02]  /*78190*/  NOP ;  /* 0x0000000000007918 */ /* 0x000fc40000000000 */
[----:B------:R-:W-:Y:S04]  /*781a0*/  STL.64 [R1+0x310], R24 ;  /* 0x0003101801007387 */ /* 0x000fe80000100a00 */
[----:B------:R-:W-:Y:S04]  /*781b0*/  STL.64 [R1+0x318], R26 ;  /* 0x0003181a01007387 */ /* 0x000fe80000100a00 */
[----:B------:R-:W3:Y:S04]  /*781c0*/  LDL.64 R58, [R1+0x20] ;  /* 0x00002000013a7983 */ /* 0x000ee80000100a00 */
[----:B------:R-:W-:Y:S04]  /*781d0*/  STL [R1+0x906c], R14 ;  /* 0x00906c0e01007387 */ /* 0x000fe80000100800 */
[----:B------:R-:W-:Y:S04]  /*781e0*/  STL.64 [R1+0x300], R20 ;  /* 0x0003001401007387 */ /* 0x000fe80000100a00 */
[----:B------:R4:W-:Y:S04]  /*781f0*/  STL.64 [R1+0x308], R22 ;  /* 0x0003081601007387 */ /* 0x0009e80000100a00 */
[----:B------:R-:W-:Y:S04]  /*78200*/  STL [R1+0x9068], R15 ;  /* 0x0090680f01007387 */ /* 0x000fe80000100800 */
[----:B------:R-:W-:Y:S01]  /*78210*/  STL [R1+0x9070], R12 ;  /* 0x0090700c01007387 */ /* 0x000fe20000100800 */
[C---:B----4-:R-:W-:Y:S06]  /*78220*/  HMMA.16816.F32 R20, R4.reuse, R12, R36 ;  /* 0x0000000c0414723c */ /* 0x050fec0000001824 */
[----:B------:R2:W-:Y:S02]  /*78230*/  STL [R1+0x9064], R13 ;  /* 0x0090640d01007387 */ /* 0x0005e40000100800 */
[----:B--2---:R-:W-:-:S15]  /*78240*/  HMMA.16816.F32 R12, R4, R10, R32 ;  /* 0x0000000a040c723c */ /* 0x004fde0000001820 */
[----:B------:R0:W-:Y:S04]  /*78250*/  STL.64 [R1+0x2f0], R20 ;  /* 0x0002f01401007387 */ /* 0x0001e80000100a00 */
[----:B------:R1:W-:Y:S04]  /*78260*/  STL.64 [R1+0x2f8], R22 ;  /* 0x0002f81601007387 */ /* 0x0003e80000100a00 */
[----:B------:R-:W2:Y:S04]  /*78270*/  LDL.LU.64 R40, [R1+0x18d0] ;  /* 0x0018d00001287983 */ /* 0x000ea80000300a00 */
[----:B------:R-:W2:Y:S04]  /*78280*/  LDL.LU.64 R42, [R1+0x18d8] ;  /* 0x0018d800012a7983 */ /* 0x000ea80000300a00 */
[----:B------:R4:W-:Y:S04]  /*78290*/  STL.64 [R1+0x2e0], R12 ;  /* 0x0002e00c01007387 */ /* 0x0009e80000100a00 */
[----:B------:R4:W-:Y:S04]  /*782a0*/  STL.64 [R1+0x2e8], R14 ;  /* 0x0002e80e01007387 */ /* 0x0009e80000100a00 */
[----:B------:R3:W-:Y:S04]  /*782b0*/  STL [R1+0x905c], R10 ;  /* 0x00905c0a01007387 */ /* 0x0007e80000100800 */
[----:B------:R3:W-:Y:S04]  /*782c0*/  STL [R1+0x9058], R11 ;  /* 0x0090580b01007387 */ /* 0x0007e80000100800 */
[----:B------:R-:W2:Y:S04]  /*782d0*/  LDL.LU.64 R24, [R1+0x18f0] ;  /* 0x0018f00001187983 */ /* 0x000ea80000300a00 */
[----:B------:R-:W2:Y:S04]  /*782e0*/  LDL.LU.64 R26, [R1+0x18f8] ;  /* 0x0018f800011a7983 */ /* 0x000ea80000300a00 */
[----:B0-----:R-:W2:Y:S04]  /*782f0*/  LDL.LU.64 R20, [R1+0x18e0] ;  /* 0x0018e00001147983 */ /* 0x001ea80000300a00 */
[----:B-1----:R-:W2:Y:S04]  /*78300*/  LDL.LU.64 R22, [R1+0x18e8] ;  /* 0x0018e80001167983 */ /* 0x002ea80000300a00 */
[----:B------:R-:W2:Y:S01]  /*78310*/  LDL.64 R38, [R1+0x18] ;  /* 0x0000180001267983 */ /* 0x000ea20000100a00 */
[----:B------:R-:W-:-:S03]  /*78320*/  IMAD.MOV.U32 R34, RZ, RZ, R3 ;  /* 0x000000ffff227224 */ /* 0x000fc600078e0003 */
[----:B------:R-:W2:Y:S04]  /*78330*/  LDL.LU R9, [R1+0x9110] ;  /* 0x0091100001097983 */ /* 0x000ea80000300800 */
[----:B------:R-:W2:Y:S04]  /*78340*/  LDL.LU R2, [R1+0x910c] ;  /* 0x00910c0001027983 */ /* 0x000ea80000300800 */
[----:B----4-:R-:W4:Y:S04]  /*78350*/  LDL.LU.64 R12, [R1+0x1910] ;  /* 0x00191000010c7983 */ /* 0x010f280000300a00 */
[----:B------:R-:W4:Y:S04]  /*78360*/  LDL.LU.64 R14, [R1+0x1918] ;  /* 0x00191800010e7983 */ /* 0x000f280000300a00 */
[----:B------:R-:W4:Y:S01]  /*78370*/  LDL.LU R3, [R1+0x9108] ;  /* 0x0091080001037983 */ /* 0x000f220000300800 */
[----:B------:R-:W-:-:S02]  /*78380*/  IMAD R28, R28, 0x100, R52 ;  /* 0x000001001c1c7824 */ /* 0x000fc400078e0234 */
[----:B------:R-:W-:Y:S01]  /*78390*/  IMAD R29, R29, 0x100, R53 ;  /* 0x000001001d1d7824 */ /* 0x000fe200078e0235 */
[----:B------:R-:W-:Y:S01]  /*783a0*/  F2FP.F16.E4M3.UNPACK_B R30, R30 ;  /* 0x0000001eff1e723e */ /* 0x000fe200020006ff */
[----:B------:R-:W4:Y:S01]  /*783b0*/  LDL.64 R52, [R1+0x8] ;  /* 0x0000080001347983 */ /* 0x000f220000100a00 */
[----:B------:R-:W-:Y:S02]  /*783c0*/  F2FP.F16.E4M3.UNPACK_B R28, R28 ;  /* 0x0000001cff1c723e */ /* 0x000fe400020006ff */
[----:B------:R-:W-:Y:S02]  /*783d0*/  F2FP.F16.E4M3.UNPACK_B R29, R29 ;  /* 0x0000001dff1d723e */ /* 0x000fe400020006ff */
[----:B------:R-:W-:Y:S01]  /*783e0*/  F2FP.F16.E4M3.UNPACK_B R31, R31 ;  /* 0x0000001fff1f723e */ /* 0x000fe200020006ff */
[----:B------:R-:W-:Y:S01]  /*783f0*/  STL [R1+0x9074], R8 ;  /* 0x0090740801007387 */ /* 0x000fe20000100800 */
[----:B---3--:R-:W-:Y:S02]  /*78400*/  IMAD.MOV.U32 R10, RZ, RZ, R56 ;  /* 0x000000ffff0a7224 */ /* 0x008fe400078e0038 */
[----:B------:R-:W-:Y:S01]  /*78410*/  IMAD.MOV.U32 R11, RZ, RZ, R57 ;  /* 0x000000ffff0b7224 */ /* 0x000fe200078e0039 */
[C---:B--2---:R-:W-:Y:S06]  /*78420*/  HMMA.16816.F32 R40, R4.reuse, R8, R40 ;  /* 0x000000080428723c */ /* 0x044fec0000001828 */
[C---:B----4-:R-:W-:Y:S06]  /*78430*/  HMMA.16816.F32 R24, R4.reuse, R2, R24 ;  /* 0x000000020418723c */ /* 0x050fec0000001818 */
[----:B------:R-:W-:Y:S06]  /*78440*/  HMMA.16816.F32 R4, R4, R56, R20 ;  /* 0x000000380404723c */ /* 0x000fec0000001814 */
[----:B------:R-:W-:Y:S01]  /*78450*/  HMMA.16816.F32 R20, R28, R58, R12 ;  /* 0x0000003a1c14723c */ /* 0x000fe2000000180c */
[----:B------:R-:W-:Y:S04]  /*78460*/  STL [R1+0x9060], R9 ;  /* 0x0090600901007387 */ /* 0x000fe80000100800 */
[----:B------:R-:W-:Y:S04]  /*78470*/  STL.64 [R1+0xbc0], R40 ;  /* 0x000bc02801007387 */ /* 0x000fe80000100a00 */
[----:B------:R-:W-:Y:S04]  /*78480*/  STL.64 [R1+0xbc8], R42 ;  /* 0x000bc82a01007387 */ /* 0x000fe80000100a00 */
[----:B------:R-:W-:Y:S04]  /*78490*/  STL.64 [R1+0xbb0], R24 ;  /* 0x000bb01801007387 */ /* 0x000fe80000100a00 */
[----:B------:R-:W-:Y:S04]  /*784a0*/  STL.64 [R1+0xbb8], R26 ;  /* 0x000bb81a01007387 */ /* 0x000fe80000100a00 */
[----:B------:R0:W-:Y:S04]  /*784b0*/  STL.64 [R1+0x2d0], R4 ;  /* 0x0002d00401007387 */ /* 0x0001e80000100a00 */
[----:B------:R1:W-:Y:S04]  /*784c0*/  STL.64 [R1+0x2d8], R6 ;  /* 0x0002d80601007387 */ /* 0x0003e80000100a00 */
[----:B0-----:R-:W2:Y:S04]  /*784d0*/  LDL.LU.64 R4, [R1+0x1920] ;  /* 0x0019200001047983 */ /* 0x001ea80000300a00 */
[----:B-1----:R-:W2:Y:S04]  /*784e0*/  LDL.LU.64 R6, [R1+0x1928] ;  /* 0x0019280001067983 */ /* 0x002ea80000300a00 */
[----:B------:R0:W-:Y:S04]  /*784f0*/  STL.64 [R1+0x2c0], R20 ;  /* 0x0002c01401007387 */ /* 0x0001e80000100a00 */
[----:B------:R1:W-:Y:S04]  /*78500*/  STL.64 [R1+0x2c8], R22 ;  /* 0x0002c81601007387 */ /* 0x0003e80000100a00 */
[----:B------:R-:W3:Y:S04]  /*78510*/  LDL.LU.64 R24, [R1+0x1950] ;  /* 0x0019500001187983 */ /* 0x000ee80000300a00 */
[----:B------:R-:W3:Y:S04]  /*78520*/  LDL.LU.64 R26, [R1+0x1958] ;  /* 0x00195800011a7983 */ /* 0x000ee80000300a00 */
[----:B------:R-:W4:Y:S04]  /*78530*/  LDL.LU.64 R44, [R1+0x1960] ;  /* 0x00196000012c7983 */ /* 0x000f280000300a00 */
[----:B------:R-:W4:Y:S04]  /*78540*/  LDL.LU.64 R46, [R1+0x1968] ;  /* 0x00196800012e7983 */ /* 0x000f280000300a00 */
[----:B------:R-:W4:Y:S01]  /*78550*/  LDL.LU.64 R48, [R1+0x1990] ;  /* 0x0019900001307983 */ /* 0x000f220000300a00 */
[----:B------:R-:W-:-:S03]  /*78560*/  IMAD.MOV.U32 R13, RZ, RZ, R58 ;  /* 0x000000ffff0d7224 */ /* 0x000fc600078e003a */
[----:B------:R-:W4:Y:S01]  /*78570*/  LDL.LU.64 R50, [R1+0x1998] ;  /* 0x0019980001327983 */ /* 0x000f220000300a00 */
[----:B------:R-:W-:-:S03]  /*78580*/  IMAD.MOV.U32 R9, RZ, RZ, R59 ;  /* 0x000000ffff097224 */ /* 0x000fc600078e003b */
[----:B------:R-:W4:Y:S04]  /*78590*/  LDL.LU.64 R56, [R1+0x19a0] ;  /* 0x0019a00001387983 */ /* 0x000f280000300a00 */
[----:B------:R-:W4:Y:S01]  /*785a0*/  LDL.LU.64 R58, [R1+0x19a8] ;  /* 0x0019a800013a7983 */ /* 0x000f220000300a00 */
[----:B------:R-:W-:Y:S02]  /*785b0*/  IMAD.MOV.U32 R35, RZ, RZ, R0 ;  /* 0x000000ffff237224 */ /* 0x000fe400078e0000 */
[----:B------:R-:W-:Y:S01]  /*785c0*/  IMAD.MOV.U32 R8, RZ, RZ, R52 ;  /* 0x000000ffff087224 */ /* 0x000fe200078e0034 */
[----:B------:R-:W4:Y:S01]  /*785d0*/  LDL.LU.64 R40, [R1+0x19c0] ;  /* 0x0019c00001287983 */ /* 0x000f220000300a00 */
[----:B------:R-:W-:-:S03]  /*785e0*/  IMAD.MOV.U32 R12, RZ, RZ, R53 ;  /* 0x000000ffff0c7224 */ /* 0x000fc600078e0035 */
[----:B------:R-:W4:Y:S04]  /*785f0*/  LDL.LU.64 R42, [R1+0x19c8] ;  /* 0x0019c800012a7983 */ /* 0x000f280000300a00 */
[----:B0-----:R-:W4:Y:S01]  /*78600*/  LDL.LU.64 R20, [R1+0x19e0] ;  /* 0x0019e00001147983 */ /* 0x001f220000300a00 */
[----:B------:R-:W-:-:S03]  /*78610*/  IMAD.MOV.U32 R14, RZ, RZ, R38 ;  /* 0x000000ffff0e7224 */ /* 0x000fc600078e0026 */
[----:B-1----:R-:W4:Y:S01]  /*78620*/  LDL.LU.64 R22, [R1+0x19e8] ;  /* 0x0019e80001167983 */ /* 0x002f220000300a00 */
[----:B------:R-:W-:Y:S01]  /*78630*/  IMAD.MOV.U32 R15, RZ, RZ, R39 ;  /* 0x000000ffff0f7224 */ /* 0x000fe200078e0027 */
[C---:B--2---:R-:W-:Y:S06]  /*78640*/  HMMA.16816.F32 R4, R28.reuse, R38, R4 ;  /* 0x000000261c04723c */ /* 0x044fec0000001804 */
[C---:B---3--:R-:W-:Y:S06]  /*78650*/  HMMA.16816.F32 R32, R28.reuse, R34, R24 ;  /* 0x000000221c20723c */ /* 0x048fec0000001818 */
[C---:B----4-:R-:W-:Y:S11]  /*78660*/  HMMA.16816.F32 R44, R28.reuse, R52, R44 ;  /* 0x000000341c2c723c */ /* 0x050ff6000000182c */
[----:B------:R0:W-:Y:S01]  /*78670*/  STL.64 [R1+0x2b0], R4 ;  /* 0x0002b00401007387 */ /* 0x0001e20000100a00 */
[C---:B------:R-:W-:Y:S03]  /*78680*/  HMMA.16816.F32 R52, R28.reuse, R54, R48 ;  /* 0x000000361c34723c */ /* 0x040fe60000001830 */
[----:B------:R1:W-:Y:S04]  /*78690*/  STL.64 [R1+0x2b8], R6 ;  /* 0x0002b80601007387 */ /* 0x0003e80000100a00 */
[----:B------:R-:W2:Y:S01]  /*786a0*/  LDL.LU.64 R36, [R1+0x19f0] ;  /* 0x0019f00001247983 */ /* 0x000ea20000300a00 */
[C---:B------:R-:W-:Y:S03]  /*786b0*/  HMMA.16816.F32 R56, R28.reuse, R60, R56 ;  /* 0x0000003c1c38723c */ /* 0x040fe60000001838 */
[----:B------:R-:W2:Y:S04]  /*786c0*/  LDL.LU.64 R38, [R1+0x19f8] ;  /* 0x0019f80001267983 */ /* 0x000ea80000300a00 */
[----:B0-----:R-:W3:Y:S04]  /*786d0*/  LDL.LU.64 R4, [R1+0x1a10] ;  /* 0x001a100001047983 */ /* 0x001ee80000300a00 */
[----:B-1----:R-:W3:Y:S04]  /*786e0*/  LDL.LU.64 R6, [R1+0x1a18] ;  /* 0x001a180001067983 */ /* 0x002ee80000300a00 */
[----:B------:R-:W4:Y:S04]  /*786f0*/  LDL.LU.64 R26, [R1+0x9100] ;  /* 0x00910000011a7983 */ /* 0x000f280000300a00 */
[----:B------:R-:W4:Y:S04]  /*78700*/  LDL.LU.64 R24, [R1+0x90f8] ;  /* 0x0090f80001187983 */ /* 0x000f280000300a00 */
[----:B------:R-:W-:Y:S04]  /*78710*/  STL.64 [R1+0x2a0], R32 ;  /* 0x0002a02001007387 */ /* 0x000fe80000100a00 */
[----:B------:R0:W-:Y:S04]  /*78720*/  STL.64 [R1+0x2a8], R34 ;  /* 0x0002a82201007387 */ /* 0x0001e80000100a00 */
[----:B0-----:R-:W4:Y:S04]  /*78730*/  LDL.LU.64 R34, [R1+0x90f0] ;  /* 0x0090f00001227983 */ /* 0x001f280000300a00 */
[----:B------:R-:W4:Y:S04]  /*78740*/  LDL.LU.64 R32, [R1+0x90e8] ;  /* 0x0090e80001207983 */ /* 0x000f280000300a00 */
[----:B------:R-:W-:Y:S04]  /*78750*/  STL.64 [R1+0x290], R44 ;  /* 0x0002902c01007387 */ /* 0x000fe80000100a00 */
[----:B------:R0:W-:Y:S04]  /*78760*/  STL.64 [R1+0x298], R46 ;  /* 0x0002982e01007387 */ /* 0x0001e80000100a00 */
[----:B0-----:R-:W4:Y:S04]  /*78770*/  LDL.LU.64 R46, [R1+0x90e0] ;  /* 0x0090e000012e7983 */ /* 0x001f280000300a00 */
[----:B------:R-:W4:Y:S04]  /*78780*/  LDL.LU.64 R44, [R1+0x90d8] ;  /* 0x0090d800012c7983 */ /* 0x000f280000300a00 */
        /* <DEDUP_REMOVED lines=10> */
[----:B----4-:R-:W-:-:S15]  /*78830*/  HMMA.16816.F32 R40, R28, R58, R40 ;  /* 0x0000003a1c28723c */ /* 0x010fde0000001828 */
[----:B------:R-:W-:-:S08]  /*78840*/  NOP ;  /* 0x0000000000007918 */ /* 0x000fd00000000000 */
[----:B------:R-:W-:Y:S04]  /*78850*/  STL.64 [R1+0x260], R40 ;  /* 0x0002602801007387 */ /* 0x000fe80000100a00 */
[----:B------:R2:W-:Y:S02]  /*78860*/  STL.64 [R1+0x268], R42 ;  /* 0x0002682a01007387 */ /* 0x0005e40000100a00 */
[C---:B--2---:R-:W-:Y:S02]  /*78870*/  HMMA.16816.F32 R40, R28.reuse, R56, R20 ;  /* 0x000000381c28723c */ /* 0x044fe40000001814 */
[----:B------:R-:W2:Y:S04]  /*78880*/  LDL.LU.64 R20, [R1+0x1a40] ;  /* 0x001a400001147983 */ /* 0x000ea80000300a00 */
[----:B------:R-:W2:Y:S01]  /*78890*/  LDL.LU.64 R22, [R1+0x1a48] ;  /* 0x001a480001167983 */ /* 0x000ea20000300a00 */
[----:B---3--:R-:W-:-:S15]  /*788a0*/  HMMA.16816.F32 R4, R28, R52, R4 ;  /* 0x000000341c04723c */ /* 0x008fde0000001804 */
[----:B------:R-:W-:-:S01]  /*788b0*/  NOP ;  /* 0x0000000000007918 */ /* 0x000fc20000000000 */
[----:B------:R-:W-:Y:S04]  /*788c0*/  STL.64 [R1+0x250], R40 ;  /* 0x0002502801007387 */ /* 0x000fe80000100a00 */
[----:B------:R0:W-:Y:S02]  /*788d0*/  STL.64 [R1+0x258], R42 ;  /* 0x0002582a01007387 */ /* 0x0001e40000100a00 */
[C---:B0-----:R-:W-:Y:S02]  /*788e0*/  HMMA.16816.F32 R40, R28.reuse, R54, R36 ;  /* 0x000000361c28723c */ /* 0x041fe40000001824 */
[----:B------:R-:W-:Y:S04]  /*788f0*/  STL.64 [R1+0x9010], R58 ;  /* 0x0090103a01007387 */ /* 0x000fe80000100a00 */
[----:B------:R0:W-:Y:S04]  /*78900*/  STL.64 [R1+0x9008], R56 ;  /* 0x0090083801007387 */ /* 0x0001e80000100a00 */
[----:B0-----:R-:W3:Y:S04]  /*78910*/  LDL.LU.64 R56, [R1+0x1a30] ;  /* 0x001a300001387983 */ /* 0x001ee80000300a00 */
[----:B------:R-:W3:Y:S04]  /*78920*/  LDL.LU.64 R58, [R1+0x1a38] ;  /* 0x001a3800013a7983 */ /* 0x000ee80000300a00 */
[----:B------:R-:W4:Y:S05]  /*78930*/  LDL.LU.64 R36, [R1+0x1a70] ;  /* 0x001a700001247983 */ /* 0x000f2a0000300a00 */
[----:B------:R0:W-:Y:S04]  /*78940*/  STL.64 [R1+0x240], R40 ;  /* 0x0002402801007387 */ /* 0x0001e80000100a00 */
[----:B------:R1:W-:Y:S04]  /*78950*/  STL.64 [R1+0x248], R42 ;  /* 0x0002482a01007387 */ /* 0x0003e80000100a00 */
        /* <DEDUP_REMOVED lines=8> */
[----:B------:R3:W-:Y:S01]  /*789e0*/  STL.64 [R1+0x8ff8], R52 ;  /* 0x008ff83401007387 */ /* 0x0007e20000100a00 */
[C---:B--2---:R-:W-:Y:S06]  /*789f0*/  HMMA.16816.F32 R20, R28.reuse, R48, R20 ;  /* 0x000000301c14723c */ /* 0x044fec0000001814 */
[C---:B---3--:R-:W-:Y:S01]  /*78a00*/  HMMA.16816.F32 R52, R28.reuse, R50, R56 ;  /* 0x000000321c34723c */ /* 0x048fe20000001838 */
[----:B------:R-:W2:Y:S04]  /*78a10*/  LDL.LU.64 R56, [R1+0x1b10] ;  /* 0x001b100001387983 */ /* 0x000ea80000300a00 */
[----:B------:R-:W2:Y:S01]  /*78a20*/  LDL.LU.64 R58, [R1+0x1b18] ;  /* 0x001b1800013a7983 */ /* 0x000ea20000300a00 */
[----:B----4-:R-:W-:-:S15]  /*78a30*/  HMMA.16816.F32 R36, R28, R46, R36 ;  /* 0x0000002e1c24723c */ /* 0x010fde0000001824 */
[----:B------:R-:W-:-:S02]  /*78a40*/  NOP ;  /* 0x0000000000007918 */ /* 0x000fc40000000000 */
        /* <DEDUP_REMOVED lines=11> */
[----:B0-----:R-:W2:Y:S04]  /*78b00*/  LDL.LU.64 R48, [R1+0x1ae0] ;  /* 0x001ae00001307983 */ /* 0x001ea80000300a00 */
[----:B------:R-:W2:Y:S04]  /*78b10*/  LDL.LU.64 R50, [R1+0x1ae8] ;  /* 0x001ae80001327983 */ /* 0x000ea80000300a00 */
[----:B------:R-:W-:Y:S04]  /*78b20*/  STL.64 [R1+0x200], R36 ;  /* 0x0002002401007387 */ /* 0x000fe80000100a00 */
[----:B------:R0:W-:Y:S04]  /*78b30*/  STL.64 [R1+0x208], R38 ;  /* 0x0002082601007387 */ /* 0x0001e80000100a00 */
[----:B0-----:R-:W4:Y:S04]  /*78b40*/  LDL.LU.64 R38, [R1+0x90a0] ;  /* 0x0090a00001267983 */ /* 0x001f280000300a00 */
[----:B------:R-:W3:Y:S04]  /*78b50*/  LDL.LU.64 R36, [R1+0x9098] ;  /* 0x0090980001247983 */ /* 0x000ee80000300a00 */
[----:B------:R-:W-:Y:S04]  /*78b60*/  STL.64 [R1+0x1f0], R40 ;  /* 0x0001f02801007387 */ /* 0x000fe80000100a00 */
[----:B------:R0:W-:Y:S04]  /*78b70*/  STL.64 [R1+0x1f8], R42 ;  /* 0x0001f82a01007387 */ /* 0x0001e80000100a00 */
[----:B0-----:R-:W2:Y:S04]  /*78b80*/  LDL.LU.64 R42, [R1+0x9090] ;  /* 0x00909000012a7983 */ /* 0x001ea80000300a00 */
[----:B------:R-:W4:Y:S04]  /*78b90*/  LDL.LU.64 R40, [R1+0x9088] ;  /* 0x0090880001287983 */ /* 0x000f280000300a00 */
        /* <DEDUP_REMOVED lines=8> */
[C---:B----4-:R-:W-:Y:S02]  /*78c20*/  HMMA.16816.F32 R44, R28.reuse, R40, R48 ;  /* 0x000000281c2c723c */ /* 0x050fe40000001830 */
[----:B------:R-:W-:Y:S04]  /*78c30*/  STL.64 [R1+0x9040], R42 ;  /* 0x0090402a01007387 */ /* 0x000fe80000100a00 */
[----:B------:R3:W-:Y:S02]  /*78c40*/  STL.64 [R1+0x9038], R40 ;  /* 0x0090382801007387 */ /* 0x0007e40000100a00 */
[----:B---3--:R-:W-:-:S15]  /*78c50*/  HMMA.16816.F32 R40, R28, R36, R52 ;  /* 0x000000241c28723c */ /* 0x008fde0000001834 */
[----:B------:R-:W-:Y:S04]  /*78c60*/  STL.64 [R1+0x1d0], R44 ;  /* 0x0001d02c01007387 */ /* 0x000fe80000100a00 */
[----:B------:R0:W-:Y:S02]  /*78c70*/  STL.64 [R1+0x1d8], R46 ;  /* 0x0001d82e01007387 */ /* 0x0001e40000100a00 */
[----:B0-----:R-:W-:Y:S06]  /*78c80*/  HMMA.16816.F32 R44, R28, R38, R56 ;  /* 0x000000261c2c723c */ /* 0x001fec0000001838 */
[----:B------:R-:W-:-:S15]  /*78c90*/  STL.64 [R1+0x9050], R38 ;  /* 0x0090502601007387 */ /* 0x000fde0000100a00 */
[----:B------:R-:W-:-:S02]  /*78ca0*/  NOP ;  /* 0x0000000000007918 */ /* 0x000fc40000000000 */
[----:B------:R-:W-:Y:S04]  /*78cb0*/  STL.64 [R1+0x1c0], R44 ;  /* 0x0001c02c01007387 */ /* 0x000fe80000100a00 */
[----:B------:R-:W-:Y:S04]  /*78cc0*/  STL.64 [R1+0x1c8], R46 ;  /* 0x0001c82e01007387 */ /* 0x000fe80000100a00 */
[----:B------:R0:W-:Y:S04]  /*78cd0*/  STL.64 [R1+0x9048], R36 ;  /* 0x0090482401007387 */ /* 0x0001e80000100a00 */
[----:B------:R1:W-:Y:S04]  /*78ce0*/  STL.64 [R1+0x1b0], R40 ;  /* 0x0001b02801007387 */ /* 0x0003e80000100a00 */
[----:B------:R3:W-:Y:S01]  /*78cf0*/  STL.64 [R1+0x1b8], R42 ;  /* 0x0001b82a01007387 */ /* 0x0007e20000100a00 */
[----:B0-----:R-:W-:Y:S03]  /*78d00*/  HMMA.16816.F32 R36, R28, R34, R20 ;  /* 0x000000221c24723c */ /* 0x001fe60000001814 */
        /* <DEDUP_REMOVED lines=11> */
[----:B-1----:R-:W4:Y:S04]  /*78dc0*/  LDL.LU.64 R40, [R1+0x1c40] ;  /* 0x001c400001287983 */ /* 0x002f280000300a00 */
[----:B---3--:R-:W3:Y:S01]  /*78dd0*/  LDL.LU.64 R42, [R1+0x1c48] ;  /* 0x001c4800012a7983 */ /* 0x008ee20000300a00 */
[----:B--2---:R-:W-:-:S15]  /*78de0*/  HMMA.16816.F32 R4, R28, R32, R4 ;  /* 0x000000201c04723c */ /* 0x004fde0000001804 */
[----:B------:R-:W-:-:S08]  /*78df0*/  NOP ;  /* 0x0000000000007918 */ /* 0x000fd00000000000 */
[----:B------:R1:W-:Y:S04]  /*78e00*/  STL.64 [R1+0x190], R4 ;  /* 0x0001900401007387 */ /* 0x0003e80000100a00 */
[----:B------:R2:W-:Y:S04]  /*78e10*/  STL.64 [R1+0x198], R6 ;  /* 0x0001980601007387 */ /* 0x0005e80000100a00 */
[----:B0-----:R-:W3:Y:S04]  /*78e20*/  LDL.LU.64 R36, [R1+0x1c60] ;  /* 0x001c600001247983 */ /* 0x001ee80000300a00 */
[----:B------:R-:W3:Y:S04]  /*78e30*/  LDL.LU.64 R38, [R1+0x1c68] ;  /* 0x001c680001267983 */ /* 0x000ee80000300a00 */
[----:B------:R-:W3:Y:S04]  /*78e40*/  LDL.LU R53, [R1+0x2c3c] ;  /* 0x002c3c0001357983 */ /* 0x000ee80000300800 */
[----:B-1----:R-:W3:Y:S04]  /*78e50*/  LDL.LU R4, [R1+0x2c38] ;  /* 0x002c380001047983 */ /* 0x002ee80000300800 */
[----:B------:R-:W3:Y:S04]  /*78e60*/  LDL.LU R54, [R1+0x2c44] ;  /* 0x002c440001367983 */ /* 0x000ee80000300800 */
[----:B------:R-:W3:Y:S04]  /*78e70*/  LDL.LU R5, [R1+0x2c40] ;  /* 0x002c400001057983 */ /* 0x000ee80000300800 */
[----:B------:R-:W3:Y:S04]  /*78e80*/  LDL.LU R55, [R1+0x2c4c] ;  /* 0x002c4c0001377983 */ /* 0x000ee80000300800 */
[----:B--2---:R-:W2:Y:S04]  /*78e90*/  LDL.LU R6, [R1+0x2c48] ;  /* 0x002c480001067983 */ /* 0x004ea80000300800 */
[----:B------:R-:W2:Y:S04]  /*78ea0*/  LDL.LU R7, [R1+0x2ec0] ;  /* 0x002ec00001077983 */ /* 0x000ea80000300800 */
[----:B------:R-:W2:Y:S01]  /*78eb0*/  LDL.LU R0, [R1+0x2ebc] ;  /* 0x002ebc0001007983 */ /* 0x000ea20000300800 */
[----:B----4-:R-:W-:-:S15]  /*78ec0*/  HMMA.16816.F32 R20, R28, R26, R20 ;  /* 0x0000001a1c14723c */ /* 0x010fde0000001814 */
[----:B------:R-:W-:-:S08]  /*78ed0*/  NOP ;  /* 0x0000000000007918 */ /* 0x000fd00000000000 */
[----:B------:R-:W-:Y:S04]  /*78ee0*/  STL.64 [R1+0x180], R20 ;  /* 0x0001801401007387 */ /* 0x000fe80000100a00 */
[----:B------:R0:W-:Y:S04]  /*78ef0*/  STL.64 [R1+0x188], R22 ;  /* 0x0001881601007387 */ /* 0x0001e80000100a00 */
[----:B0-----:R-:W4:Y:S04]  /*78f00*/  LDL.LU.64 R22, [R1+0x9080] ;  /* 0x0090800001167983 */ /* 0x001f280000300a00 */
[----:B------:R-:W3:Y:S01]  /*78f10*/  LDL.LU.64 R20, [R1+0x9078] ;  /* 0x0090780001147983 */ /* 0x000ee20000300a00 */
[----:B------:R-:W-:-:S15]  /*78f20*/  HMMA.16816.F32 R56, R28, R24, R56 ;  /* 0x000000181c38723c */ /* 0x000fde0000001838 */
[----:B------:R-:W-:-:S08]  /*78f30*/  NOP ;  /* 0x0000000000007918 */ /* 0x000fd00000000000 */
[----:B------:R-:W-:Y:S04]  /*78f40*/  STL.64 [R1+0x170], R56 ;  /* 0x0001703801007387 */ /* 0x000fe80000100a00 */
[----:B------:R0:W-:Y:S02]  /*78f50*/  STL.64 [R1+0x178], R58 ;  /* 0x0001783a01007387 */ /* 0x0001e40000100a00 */
[----:B0-----:R-:W-:Y:S02]  /*78f60*/  IMAD.MOV.U32 R58, RZ, RZ, R8 ;  /* 0x000000ffff3a7224 */ /* 0x001fe400078e0008 */
[----:B------:R-:W-:Y:S01]  /*78f70*/  IMAD.MOV.U32 R59, RZ, RZ, R12 ;  /* 0x000000ffff3b7224 */ /* 0x000fe200078e000c */
[C---:B----4-:R-:W-:Y:S06]  /*78f80*/  HMMA.16816.F32 R48, R28.reuse, R22, R48 ;  /* 0x000000161c30723c */ /* 0x050fec0000001830 */
[----:B------:R-:W-:Y:S01]  /*78f90*/  STL.64 [R1+0x8ff0], R22 ;  /* 0x008ff01601007387 */ /* 0x000fe20000100a00 */
[----:B---3--:R-:W-:-:S15]  /*78fa0*/  HMMA.16816.F32 R44, R28, R20, R44 ;  /* 0x000000141c2c723c */ /* 0x008fde000000182c */
[----:B------:R-:W-:-:S01]  /*78fb0*/  NOP ;  /* 0x0000000000007918 */ /* 0x000fc20000000000 */
[----:B------:R-:W-:Y:S04]  /*78fc0*/  STL.64 [R1+0x160], R48 ;  /* 0x0001603001007387 */ /* 0x000fe80000100a00 */
[----:B------:R-:W-:Y:S04]  /*78fd0*/  STL.64 [R1+0x168], R50 ;  /* 0x0001683201007387 */ /* 0x000fe80000100a00 */
[----:B------:R0:W-:Y:S02]  /*78fe0*/  STL.64 [R1+0x8fe8], R20 ;  /* 0x008fe81401007387 */ /* 0x0001e40000100a00 */
[C---:B0-----:R-:W-:Y:S02]  /*78ff0*/  HMMA.16816.F32 R20, R28.reuse, R18, R40 ;  /* 0x000000121c14723c */ /* 0x041fe40000001828 */
[----:B------:R0:W-:Y:S04]  /*79000*/  STL.64 [R1+0x150], R44 ;  /* 0x0001502c01007387 */ /* 0x0001e80000100a00 */
[----:B------:R1:W-:Y:S04]  /*79010*/  STL.64 [R1+0x158], R46 ;  /* 0x0001582e01007387 */ /* 0x0003e80000100a00 */
[----:B0-----:R-:W3:Y:S04]  /*79020*/  LDL.LU.64 R44, [R1+0x1c80] ;  /* 0x001c8000012c7983 */ /* 0x001ee80000300a00 */
[----:B-1----:R-:W3:Y:S09]  /*79030*/  LDL.LU.64 R46, [R1+0x1c88] ;  /* 0x001c8800012e7983 */ /* 0x002ef20000300a00 */
[----:B------:R-:W-:Y:S04]  /*79040*/  STL.64 [R1+0x140], R20 ;  /* 0x0001401401007387 */ /* 0x000fe80000100a00 */
[----:B------:R0:W-:Y:S04]  /*79050*/  STL.64 [R1+0x148], R22 ;  /* 0x0001481601007387 */ /* 0x0001e80000100a00 */
[----:B------:R-:W4:Y:S04]  /*79060*/  LDL.LU.64 R40, [R1+0x1cb0] ;  /* 0x001cb00001287983 */ /* 0x000f280000300a00 */
[----:B------:R-:W4:Y:S01]  /*79070*/  LDL.LU.64 R42, [R1+0x1cb8] ;  /* 0x001cb800012a7983 */ /* 0x000f220000300a00 */
[----:B0-----:R-:W-:Y:S03]  /*79080*/  HMMA.16816.F32 R20, R28, R16, R36 ;  /* 0x000000101c14723c */ /* 0x001fe60000001824 */
[----:B------:R-:W2:Y:S01]  /*79090*/  LDL.64 R56, [R1+0x10] ;  /* 0x0000100001387983 */ /* 0x000ea20000100a00 */
[----:B------:R-:W-:-:S15]  /*790a0*/  IMAD.MOV.U32 R50, RZ, RZ, R13 ;  /* 0x000000ffff327224 */ /* 0x000fde00078e000d */
[----:B------:R-:W-:-:S04]  /*790b0*/  NOP ;  /* 0x0000000000007918 */ /* 0x000fc80000000000 */
[----:B------:R0:W-:Y:S04]  /*790c0*/  STL.64 [R1+0x130], R20 ;  /* 0x0001301401007387 */ /* 0x0001e80000100a00 */
[----:B------:R1:W-:Y:S04]  /*790d0*/  STL.64 [R1+0x138], R22 ;  /* 0x0001381601007387 */ /* 0x0003e80000100a00 */
[----:B------:R-:W2:Y:S04]  /*790e0*/  LDL.LU R8, [R1+0x9074] ;  /* 0x0090740001087983 */ /* 0x000ea80000300800 */
[----:B------:R-:W4:Y:S01]  /*790f0*/  LDL.LU R12, [R1+0x9070] ;  /* 0x00907000010c7983 */ /* 0x000f220000300800 */
[----:B0-----:R-:W-:-:S03]  /*79100*/  IMAD.MOV.U32 R20, RZ, RZ, R14 ;  /* 0x000000ffff147224 */ /* 0x001fc600078e000e */
[----:B------:R-:W2:Y:S01]  /*79110*/  LDL.LU.64 R36, [R1+0x1d00] ;  /* 0x001d000001247983 */ /* 0x000ea20000300a00 */
[----:B------:R-:W-:-:S03]  /*79120*/  IMAD.MOV.U32 R21, RZ, RZ, R15 ;  /* 0x000000ffff157224 */ /* 0x000fc600078e000f */
[----:B------:R-:W2:Y:S04]  /*79130*/  LDL.LU.64 R38, [R1+0x1d08] ;  /* 0x001d080001267983 */ /* 0x000ea80000300a00 */
[----:B------:R-:W3:Y:S04]  /*79140*/  LDL.LU R14, [R1+0x906c] ;  /* 0x00906c00010e7983 */ /* 0x000ee80000300800 */
[----:B------:R-:W3:Y:S04]  /*79150*/  LDL.LU R15, [R1+0x9068] ;  /* 0x00906800010f7983 */ /* 0x000ee80000300800 */
[----:B------:R-:W4:Y:S01]  /*79160*/  LDL.LU R13, [R1+0x9064] ;  /* 0x00906400010d7983 */ /* 0x000f220000300800 */
[----:B------:R-:W-:-:S02]  /*79170*/  IMAD.MOV.U32 R51, RZ, RZ, R9 ;  /* 0x000000ffff337224 */ /* 0x000fc400078e0009 */
[----:B------:R-:W-:Y:S01]  /*79180*/  IMAD.MOV.U32 R48, RZ, RZ, R10 ;  /* 0x000000ffff307224 */ /* 0x000fe200078e000a */
[----:B------:R-:W2:Y:S01]  /*79190*/  LDL.LU R9, [R1+0x9060] ;  /* 0x0090600001097983 */ /* 0x000ea20000300800 */
[----:B------:R-:W-:-:S03]  /*791a0*/  IMAD.MOV.U32 R49, RZ, RZ, R11 ;  /* 0x000000ffff317224 */ /* 0x000fc600078e000b */
[----:B------:R-:W2:Y:S04]  /*791b0*/  LDL.LU R10, [R1+0x905c] ;  /* 0x00905c00010a7983 */ /* 0x000ea80000300800 */
[----:B------:R-:W2:Y:S04]  /*791c0*/  LDL.LU R11, [R1+0x9058] ;  /* 0x00905800010b7983 */ /* 0x000ea80000300800 */
[----:B-1----:R-:W2:Y:S04]  /*791d0*/  LDL.64 R22, [R1] ;  /* 0x0000000001167983 */ /* 0x002ea80000100a00 */
[----:B------:R-:W-:Y:S04]  /*791e0*/  STL.64 [R1+0x8fe0], R18 ;  /* 0x008fe01201007387 */ /* 0x000fe80000100a00 */
[----:B------:R4:W-:Y:S01]  /*791f0*/  STL.64 [R1+0x8fd8], R16 ;  /* 0x008fd81001007387 */ /* 0x0009e20000100a00 */
[C---:B---3--:R-:W-:Y:S06]  /*79200*/  HMMA.16816.F32 R44, R28.reuse, R14, R44 ;  /* 0x0000000e1c2c723c */ /* 0x048fec000000182c */
        /* <DEDUP_REMOVED lines=8> */
[----:B0-----:R-:W3:Y:S04]  /*79290*/  LDL.LU.64 R12, [R1+0x1d30] ;  /* 0x001d3000010c7983 */ /* 0x001ee80000300a00 */
[----:B------:R-:W3:Y:S01]  /*792a0*/  LDL.LU.64 R14, [R1+0x1d38] ;  /* 0x001d3800010e7983 */ /* 0x000ee20000300a00 */
[----:B--2---:R-:W-:-:S15]  /*792b0*/  HMMA.16816.F32 R16, R28, R10, R36 ;  /* 0x0000000a1c10723c */ /* 0x004fde0000001824 */
[----:B------:R-:W-:-:S08]  /*792c0*/  NOP ;  /* 0x0000000000007918 */ /* 0x000fd00000000000 */
[----:B------:R0:W-:Y:S04]  /*792d0*/  STL.64 [R1+0x100], R16 ;  /* 0x0001001001007387 */ /* 0x0001e80000100a00 */
[----:B------:R1:W-:Y:S04]  /*792e0*/  STL.64 [R1+0x108], R18 ;  /* 0x0001081201007387 */ /* 0x0003e80000100a00 */
[----:B------:R-:W2:Y:S04]  /*792f0*/  LDL.LU.64 R36, [R1+0x1d50] ;  /* 0x001d500001247983 */ /* 0x000ea80000300a00 */
[----:B------:R-:W2:Y:S04]  /*79300*/  LDL.LU.64 R38, [R1+0x1d58] ;  /* 0x001d580001267983 */ /* 0x000ea80000300a00 */
[----:B------:R-:W4:Y:S04]  /*79310*/  LDL.LU.64 R40, [R1+0x1d40] ;  /* 0x001d400001287983 */ /* 0x000f280000300a00 */
[----:B------:R-:W4:Y:S01]  /*79320*/  LDL.LU.64 R42, [R1+0x1d48] ;  /* 0x001d4800012a7983 */ /* 0x000f220000300a00 */
[----:B------:R-:W-:-:S03]  /*79330*/  IMAD R4, R4, 0x100, R53 ;  /* 0x0000010004047824 */ /* 0x000fc600078e0235 */
[----:B------:R-:W4:Y:S01]  /*79340*/  LDL.LU.64 R44, [R1+0x1d90] ;  /* 0x001d9000012c7983 */ /* 0x000f220000300a00 */
[----:B------:R-:W-:Y:S02]  /*79350*/  IMAD R5, R5, 0x100, R54 ;  /* 0x0000010005057824 */ /* 0x000fe400078e0236 */
[----:B------:R-:W-:Y:S01]  /*79360*/  IMAD R6, R6, 0x100, R55 ;  /* 0x0000010006067824 */ /* 0x000fe200078e0237 */
[----:B------:R-:W4:Y:S04]  /*79370*/  LDL.LU.64 R46, [R1+0x1d98] ;  /* 0x001d9800012e7983 */ /* 0x000f280000300a00 */
[----:B------:R-:W4:Y:S04]  /*79380*/  LDL.LU.64 R52, [R1+0x1de0] ;  /* 0x001de00001347983 */ /* 0x000f280000300a00 */
[----:B------:R-:W4:Y:S04]  /*79390*/  LDL.LU.64 R54, [R1+0x1de8] ;  /* 0x001de80001367983 */ /* 0x000f280000300a00 */
[----:B0-----:R-:W4:Y:S04]  /*793a0*/  LDL.LU.64 R16, [R1+0x1e00] ;  /* 0x001e000001107983 */ /* 0x001f280000300a00 */
[----:B-1----:R-:W4:Y:S01]  /*793b0*/  LDL.LU.64 R18, [R1+0x1e08] ;  /* 0x001e080001127983 */ /* 0x002f220000300a00 */
[C---:B---3--:R-:W-:Y:S06]  /*793c0*/  HMMA.16816.F32 R12, R28.reuse, R8, R12 ;  /* 0x000000081c0c723c */ /* 0x048fec000000180c */
[C---:B--2---:R-:W-:Y:S06]  /*793d0*/  HMMA.16816.F32 R36, R28.reuse, R2, R36 ;  /* 0x000000021c24723c */ /* 0x044fec0000001824 */
[----:B----4-:R-:W-:Y:S11]  /*793e0*/  HMMA.16816.F32 R28, R28, R48, R40 ;  /* 0x000000301c1c723c */ /* 0x010ff60000001828 */
[----:B------:R0:W-:Y:S04]  /*793f0*/  STL.64 [R1+0xba0], R12 ;  /* 0x000ba00c01007387 */ /* 0x0001e80000100a00 */
[----:B------:R1:W-:Y:S04]  /*79400*/  STL.64 [R1+0xba8], R14 ;  /* 0x000ba80e01007387 */ /* 0x0003e80000100a00 */
[----:B0-----:R-:W2:Y:S04]  /*79410*/  LDL.LU.64 R12, [R1+0x1e10] ;  /* 0x001e1000010c7983 */ /* 0x001ea80000300a00 */
[----:B-1----:R-:W2:Y:S04]  /*79420*/  LDL.LU.64 R14, [R1+0x1e18] ;  /* 0x001e1800010e7983 */ /* 0x002ea80000300a00 */
[----:B------:R-:W-:Y:S04]  /*79430*/  STL [R1+0x8fb0], R8 ;  /* 0x008fb00801007387 */ /* 0x000fe80000100800 */
[----:B------:R-:W-:Y:S04]  /*79440*/  STL [R1+0x8fac], R9 ;  /* 0x008fac0901007387 */ /* 0x000fe80000100800 */
[----:B------:R-:W-:Y:S04]  /*79450*/  STL.64 [R1+0xb90], R36 ;  /* 0x000b902401007387 */ /* 0x000fe80000100a00 */
[----:B------:R0:W-:Y:S04]  /*79460*/  STL.64 [R1+0xb98], R38 ;  /* 0x000b982601007387 */ /* 0x0001e80000100a00 */
[----:B0-----:R-:W3:Y:S04]  /*79470*/  LDL.LU.64 R38, [R1+0x9050] ;  /* 0x0090500001267983 */ /* 0x001ee80000300a00 */
[----:B------:R-:W4:Y:S04]  /*79480*/  LDL.LU.64 R36, [R1+0x9048] ;  /* 0x0090480001247983 */ /* 0x000f280000300a00 */
[----:B------:R-:W-:Y:S04]  /*79490*/  STL [R1+0x8fb4], R2 ;  /* 0x008fb40201007387 */ /* 0x000fe80000100800 */
[----:B------:R-:W-:Y:S04]  /*794a0*/  STL [R1+0x8fa8], R3 ;  /* 0x008fa80301007387 */ /* 0x000fe80000100800 */
[----:B------:R-:W3:Y:S04]  /*794b0*/  LDL.LU.64 R42, [R1+0x9040] ;  /* 0x00904000012a7983 */ /* 0x000ee80000300a00 */
[----:B------:R-:W4:Y:S04]  /*794c0*/  LDL.LU.64 R40, [R1+0x9038] ;  /* 0x0090380001287983 */ /* 0x000f280000300a00 */
[----:B------:R0:W-:Y:S04]  /*794d0*/  STL.64 [R1+0xf0], R28 ;  /* 0x0000f01c01007387 */ /* 0x0001e80000100a00 */
[----:B------:R1:W-:Y:S04]  /*794e0*/  STL.64 [R1+0xf8], R30 ;  /* 0x0000f81e01007387 */ /* 0x0003e80000100a00 */
[----:B0-----:R-:W2:Y:S04]  /*794f0*/  LDL.LU.64 R28, [R1+0x1da0] ;  /* 0x001da000011c7983 */ /* 0x001ea80000300a00 */
[----:B-1----:R-:W2:Y:S01]  /*79500*/  LDL.LU.64 R30, [R1+0x1da8] ;  /* 0x001da800011e7983 */ /* 0x002ea20000300a00 */
[----:B------:R-:W-:Y:S01]  /*79510*/  IMAD R7, R0, 0x100, R7 ;  /* 0x0000010000077824 */ /* 0x000fe200078e0207 */
[----:B------:R-:W-:-:S02]  /*79520*/  F2FP.F16.E4M3.UNPACK_B R4, R4 ;  /* 0x00000004ff04723e */ /* 0x000fc400020006ff */
[----:B------:R-:W-:Y:S02]  /*79530*/  F2FP.F16.E4M3.UNPACK_B R5, R5 ;  /* 0x00000005ff05723e */ /* 0x000fe400020006ff */
[----:B------:R-:W-:Y:S02]  /*79540*/  F2FP.F16.E4M3.UNPACK_B R6, R6 ;  /* 0x00000006ff06723e */ /* 0x000fe400020006ff */
[----:B------:R-:W-:-:S07]  /*79550*/  F2FP.F16.E4M3.UNPACK_B R7, R7 ;  /* 0x00000007ff07723e */ /* 0x000fce00020006ff */
[----:B------:R-:W-:Y:S01]  /*79560*/  HMMA.16816.F32 R48, R4, R50, R44 ;  /* 0x000000320430723c */ /* 0x000fe2000000182c */
[----:B------:R-:W3:Y:S04]  /*79570*/  LDL.LU.64 R46, [R1+0x9030] ;  /* 0x00903000012e7983 */ /* 0x000ee80000300a00 */
[----:B------:R-:W4:-:S15]  /*79580*/  LDL.LU.64 R44, [R1+0x9028] ;  /* 0x00902800012c7983 */ /* 0x000f1e0000300a00 */
[----:B------:R-:W-:-:S03]  /*79590*/  NOP ;  /* 0x0000000000007918 */ /* 0x000fc60000000000 */
[----:B------:R-:W-:Y:S04]  /*795a0*/  STL.64 [R1+0xe0], R48 ;  /* 0x0000e03001007387 */ /* 0x000fe80000100a00 */
[----:B------:R0:W-:Y:S04]  /*795b0*/  STL.64 [R1+0xe8], R50 ;  /* 0x0000e83201007387 */ /* 0x0001e80000100a00 */
[----:B0-----:R-:W3:Y:S04]  /*795c0*/  LDL.LU.64 R50, [R1+0x9020] ;  /* 0x0090200001327983 */ /* 0x001ee80000300a00 */
[----:B------:R-:W4:Y:S01]  /*795d0*/  LDL.LU.64 R48, [R1+0x9018] ;  /* 0x0090180001307983 */ /* 0x000f220000300a00 */
[----:B------:R-:W-:Y:S01]  /*795e0*/  IMAD.MOV.U32 R2, RZ, RZ, R56 ;  /* 0x000000ffff027224 */ /* 0x000fe200078e0038 */
[----:B------:R-:W-:Y:S01]  /*795f0*/  HMMA.16816.F32 R16, R4, R58, R16 ;  /* 0x0000003a0410723c */ /* 0x000fe20000001810 */
[----:B------:R-:W-:-:S05]  /*79600*/  IMAD.MOV.U32 R8, RZ, RZ, R57 ;  /* 0x000000ffff087224 */ /* 0x000fca00078e0039 */
[----:B--2---:R-:W-:-:S15]  /*79610*/  HMMA.16816.F32 R28, R4, R20, R28 ;  /* 0x00000014041c723c */ /* 0x004fde000000181c */
[----:B------:R-:W-:-:S08]  /*79620*/  NOP ;  /* 0x0000000000007918 */ /* 0x000fd00000000000 */
[----:B------:R-:W-:Y:S04]  /*79630*/  STL.64 [R1+0xd0], R28 ;  /* 0x0000d01c01007387 */ /* 0x000fe80000100a00 */
[----:B------:R0:W-:Y:S02]  /*79640*/  STL.64 [R1+0xd8], R30 ;  /* 0x0000d81e01007387 */ /* 0x0001e40000100a00 */
[----:B0-----:R-:W-:-:S15]  /*79650*/  HMMA.16816.F32 R28, R4, R56, R52 ;  /* 0x00000038041c723c */ /* 0x001fde0000001834 */
[----:B------:R-:W-:-:S08]  /*79660*/  NOP ;  /* 0x0000000000007918 */ /* 0x000fd00000000000 */
[----:B------:R0:W-:Y:S04]  /*79670*/  STL.64 [R1+0xc0], R28 ;  /* 0x0000c01c01007387 */ /* 0x0001e80000100a00 */
[----:B------:R1:W-:Y:S04]  /*79680*/  STL.64 [R1+0xc8], R30 ;  /* 0x0000c81e01007387 */ /* 0x0003e80000100a00 */
[----:B------:R-:W2:Y:S04]  /*79690*/  LDL.LU.64 R56, [R1+0x1e30] ;  /* 0x001e300001387983 */ /* 0x000ea80000300a00 */
[----:B------:R-:W2:Y:S01]  /*796a0*/  LDL.LU.64 R58, [R1+0x1e38] ;  /* 0x001e3800013a7983 */ /* 0x000ea20000300a00 */
[----:B------:R-:W-:Y:S03]  /*796b0*/  HMMA.16816.F32 R12, R4, R22, R12 ;  /* 0x00000016040c723c */ /* 0x000fe6000000180c */
[----:B------:R3:W-:Y:S04]  /*796c0*/  STL.64 [R1+0xb0], R16 ;  /* 0x0000b01001007387 */ /* 0x0007e80000100a00 */
[----:B------:R4:W-:Y:S04]  /*796d0*/  STL.64 [R1+0xb8], R18 ;  /* 0x0000b81201007387 */ /* 0x0009e80000100a00 */
[----:B------:R-:W2:Y:S04]  /*796e0*/  LDL.LU.64 R52, [R1+0x1e80] ;  /* 0x001e800001347983 */ /* 0x000ea80000300a00 */
[----:B------:R-:W2:Y:S01]  /*796f0*/  LDL.LU.64 R54, [R1+0x1e88] ;  /* 0x001e880001367983 */ /* 0x000ea20000300a00 */
[----:B------:R-:W-:-:S02]  /*79700*/  IMAD.MOV.U32 R9, RZ, RZ, R22 ;  /* 0x000000ffff097224 */ /* 0x000fc400078e0016 */
[----:B------:R-:W-:-:S05]  /*79710*/  IMAD.MOV.U32 R3, RZ, RZ, R23 ;  /* 0x000000ffff037224 */ /* 0x000fca00078e0017 */
[----:B------:R4:W-:Y:S04]  /*79720*/  STL.64 [R1+0xa0], R12 ;  /* 0x0000a00c01007387 */ /* 0x0009e80000100a00 */
[----:B------:R4:W-:Y:S04]  /*79730*/  STL.64 [R1+0xa8], R14 ;  /* 0x0000a80e01007387 */ /* 0x0009e80000100a00 */
[----:B0-----:R-:W2:Y:S04]  /*79740*/  LDL.LU.64 R28, [R1+0x1ee0] ;  /* 0x001ee000011c7983 */ /* 0x001ea80000300a00 */
[----:B-1----:R-:W2:Y:S04]  /*79750*/  LDL.LU.64 R30, [R1+0x1ee8] ;  /* 0x001ee800011e7983 */ /* 0x002ea80000300a00 */
[----:B------:R-:W2:Y:S04]  /*79760*/  LDL.LU.64 R20, [R1+0x1f00] ;  /* 0x001f000001147983 */ /* 0x000ea80000300a00 */
[----:B------:R-:W2:Y:S04]  /*79770*/  LDL.LU.64 R22, [R1+0x1f08] ;  /* 0x001f080001167983 */ /* 0x000ea80000300a00 */
[----:B---3--:R-:W3:Y:S04]  /*79780*/  LDL.LU.64 R16, [R1+0x1f10] ;  /* 0x001f100001107983 */ /* 0x008ee80000300a00 */
[----:B----4-:R-:W3:Y:S04]  /*79790*/  LDL.LU.64 R18, [R1+0x1f18] ;  /* 0x001f180001127983 */ /* 0x010ee80000300a00 */
[----:B------:R-:W4:Y:S04]  /*797a0*/  LDL.LU.64 R12, [R1+0x1f40] ;  /* 0x001f4000010c7983 */ /* 0x000f280000300a00 */
[----:B------:R-:W4:Y:S04]  /*797b0*/  LDL.LU.64 R14, [R1+0x1f48] ;  /* 0x001f4800010e7983 */ /* 0x000f280000300a00 */
        /* <DEDUP_REMOVED lines=9> */
[----:B------:R-:W3:Y:S01]  /*79850*/  LDL.LU.64 R56, [R1+0x9008] ;  /* 0x0090080001387983 */ /* 0x000ee20000300a00 */
[C---:B--2---:R-:W-:Y:S06]  /*79860*/  HMMA.16816.F32 R52, R4.reuse, R58, R52 ;  /* 0x0000003a0434723c */ /* 0x044fec0000001834 */
[----:B---3--:R-:W-:-:S15]  /*79870*/  HMMA.16816.F32 R8, R4, R56, R8 ;  /* 0x000000380408723c */ /* 0x008fde0000001808 */
[----:B------:R-:W-:-:S02]  /*79880*/  NOP ;  /* 0x0000000000007918 */ /* 0x000fc40000000000 */
[----:B------:R-:W-:Y:S04]  /*79890*/  STL.64 [R1+0x80], R52 ;  /* 0x0000803401007387 */ /* 0x000fe80000100a00 */
[----:B------:R0:W-:Y:S04]  /*798a0*/  STL.64 [R1+0x88], R54 ;  /* 0x0000883601007387 */ /* 0x0001e80000100a00 */
[----:B0-----:R-:W2:Y:S04]  /*798b0*/  LDL.LU.64 R54, [R1+0x9000] ;  /* 0x0090000001367983 */ /* 0x001ea80000300a00 */
[----:B------:R-:W3:Y:S04]  /*798c0*/  LDL.LU.64 R52, [R1+0x8ff8] ;  /* 0x008ff80001347983 */ /* 0x000ee80000300a00 */
        /* <DEDUP_REMOVED lines=8> */
[C---:B------:R-:W-:Y:S06]  /*79950*/  HMMA.16816.F32 R20, R4.reuse, R50, R20 ;  /* 0x000000320414723c */ /* 0x040fec0000001814 */
[C---:B------:R-:W-:Y:S06]  /*79960*/  HMMA.16816.F32 R16, R4.reuse, R48, R16 ;  /* 0x000000300410723c */ /* 0x040fec0000001810 */
[C---:B----4-:R-:W-:Y:S06]  /*79970*/  HMMA.16816.F32 R12, R4.reuse, R46, R12 ;  /* 0x0000002e040c723c */ /* 0x050fec000000180c */
[C---:B---3--:R-:W-:Y:S01]  /*79980*/  HMMA.16816.F32 R28, R4.reuse, R52, R28 ;  /* 0x00000034041c723c */ /* 0x048fe2000000181c */
[----:B--2---:R-:W-:Y:S05]  /*79990*/  STL.64 [R1+0x8f90], R54 ;  /* 0x008f903601007387 */ /* 0x004fea0000100a00 */
[C---:B------:R-:W-:Y:S06]  /*799a0*/  HMMA.16816.F32 R8, R4.reuse, R44, R8 ;  /* 0x0000002c0408723c */ /* 0x040fec0000001808 */
[----:B------:R-:W-:-:S15]  /*799b0*/  HMMA.16816.F32 R56, R4, R54, R56 ;  /* 0x000000360438723c */ /* 0x000fde0000001838 */
[----:B------:R-:W-:-:S08]  /*799c0*/  NOP ;  /* 0x0000000000007918 */ /* 0x000fd00000000000 */
[----:B------:R0:W-:Y:S04]  /*799d0*/  STL.64 [R1+0x60], R56 ;  /* 0x0000603801007387 */ /* 0x0001e80000100a00 */
[----:B------:R1:W-:Y:S04]  /*799e0*/  STL.64 [R1+0x68], R58 ;  /* 0x0000683a01007387 */ /* 0x0003e80000100a00 */
[----:B------:R-:W-:Y:S04]  /*799f0*/  STL.64 [R1+0x8f88], R52 ;  /* 0x008f883401007387 */ /* 0x000fe80000100a00 */
[----:B------:R-:W-:Y:S04]  /*79a00*/  STL.64 [R1+0x50], R28 ;  /* 0x0000501c01007387 */ /* 0x000fe80000100a00 */
[----:B------:R-:W-:Y:S04]  /*79a10*/  STL.64 [R1+0x58], R30 ;  /* 0x0000581e01007387 */ /* 0x000fe80000100a00 */
[----:B------:R-:W-:Y:S04]  /*79a20*/  STL.64 [R1+0x8f70], R50 ;  /* 0x008f703201007387 */ /* 0x000fe80000100a00 */
[----:B------:R2:W-:Y:S04]  /*79a30*/  STL.64 [R1+0x40], R20 ;  /* 0x0000401401007387 */ /* 0x0005e80000100a00 */
[----:B------:R3:W-:Y:S04]  /*79a40*/  STL.64 [R1+0x48], R22 ;  /* 0x0000481601007387 */ /* 0x0007e80000100a00 */
[----:B------:R-:W-:Y:S04]  /*79a50*/  STL.64 [R1+0x8f68], R48 ;  /* 0x008f683001007387 */ /* 0x000fe80000100a00 */
[----:B------:R4:W-:Y:S04]  /*79a60*/  STL.64 [R1+0xb80], R16 ;  /* 0x000b801001007387 */ /* 0x0009e80000100a00 */
[----:B------:R4:W-:Y:S04]  /*79a70*/  STL.64 [R1+0xb88], R18 ;  /* 0x000b881201007387 */ /* 0x0009e80000100a00 */
[----:B0-----:R-:W4:Y:S04]  /*79a80*/  LDL.LU.64 R56, [R1+0x1f80] ;  /* 0x001f800001387983 */ /* 0x001f280000300a00 */
[----:B-1----:R-:W4:Y:S04]  /*79a90*/  LDL.LU.64 R58, [R1+0x1f88] ;  /* 0x001f8800013a7983 */ /* 0x002f280000300a00 */
[----:B------:R0:W-:Y:S04]  /*79aa0*/  STL.64 [R1+0xc60], R12 ;  /* 0x000c600c01007387 */ /* 0x0001e80000100a00 */
[----:B------:R1:W-:Y:S04]  /*79ab0*/  STL.64 [R1+0xc68], R14 ;  /* 0x000c680e01007387 */ /* 0x0003e80000100a00 */
[----:B--2---:R-:W2:Y:S04]  /*79ac0*/  LDL.LU.64 R20, [R1+0x1fa0] ;  /* 0x001fa00001147983 */ /* 0x004ea80000300a00 */
[----:B---3--:R-:W2:Y:S04]  /*79ad0*/  LDL.LU.64 R22, [R1+0x1fa8] ;  /* 0x001fa80001167983 */ /* 0x008ea80000300a00 */
[----:B----4-:R-:W3:Y:S04]  /*79ae0*/  LDL.LU.64 R16, [R1+0x1fb0] ;  /* 0x001fb00001107983 */ /* 0x010ee80000300a00 */
[----:B------:R-:W3:Y:S04]  /*79af0*/  LDL.LU.64 R18, [R1+0x1fb8] ;  /* 0x001fb80001127983 */ /* 0x000ee80000300a00 */
[----:B------:R-:W4:Y:S04]  /*79b00*/  LDL.LU.64 R48, [R1+0x2050] ;  /* 0x0020500001307983 */ /* 0x000f280000300a00 */
[----:B------:R-:W4:Y:S04]  /*79b10*/  LDL.LU.64 R50, [R1+0x2058] ;  /* 0x0020580001327983 */ /* 0x000f280000300a00 */
[----:B------:R1:W-:Y:S04]  /*79b20*/  STL.64 [R1+0xc70], R8 ;  /* 0x000c700801007387 */ /* 0x0003e80000100a00 */
[----:B------:R1:W-:Y:S04]  /*79b30*/  STL.64 [R1+0xc78], R10 ;  /* 0x000c780a01007387 */ /* 0x0003e80000100a00 */
[----:B0-----:R-:W4:Y:S04]  /*79b40*/  LDL.LU.64 R12, [R1+0x2040] ;  /* 0x00204000010c7983 */ /* 0x001f280000300a00 */
[----:B-1----:R-:W4:Y:S04]  /*79b50*/  LDL.LU.64 R14, [R1+0x2048] ;  /* 0x00204800010e7983 */ /* 0x002f280000300a00 */
[----:B------:R-:W4:Y:S04]  /*79b60*/  LDL.LU.64 R8, [R1+0x2030] ;  /* 0x0020300001087983 */ /* 0x000f280000300a00 */
[----:B------:R-:W4:Y:S04]  /*79b70*/  LDL.LU.64 R10, [R1+0x2038] ;  /* 0x00203800010a7983 */ /* 0x000f280000300a00 */
[----:B------:R-:W4:Y:S04]  /*79b80*/  LDL.LU R54, [R1+0x2ec8] ;  /* 0x002ec80001367983 */ /* 0x000f280000300800 */
[----:B------:R-:W4:Y:S04]  /*79b90*/  LDL.LU R28, [R1+0x2ec4] ;  /* 0x002ec400011c7983 */ /* 0x000f280000300800 */
[----:B------:R-:W4:Y:S04]  /*79ba0*/  LDL.LU R55, [R1+0x2ed0] ;  /* 0x002ed00001377983 */ /* 0x000f280000300800 */
[----:B------:R-:W4:Y:S04]  /*79bb0*/  LDL.LU R29, [R1+0x2ecc] ;  /* 0x002ecc00011d7983 */ /* 0x000f280000300800 */
        /* <DEDUP_REMOVED lines=9> */
[----:B0-----:R-:W-:Y:S02]  /*79c50*/  HMMA.16816.F32 R44, R4, R38, R20 ;  /* 0x00000026042c723c */ /* 0x001fe40000001814 */
[----:B------:R-:W-:Y:S04]  /*79c60*/  STL.64 [R1+0xc90], R56 ;  /* 0x000c903801007387 */ /* 0x000fe80000100a00 */
[----:B------:R4:W-:Y:S04]  /*79c70*/  STL.64 [R1+0xc98], R58 ;  /* 0x000c983a01007387 */ /* 0x0009e80000100a00 */
[----:B------:R-:W2:-:S13]  /*79c80*/  LDL.LU.64 R20, [R1+0x2020] ;  /* 0x0020200001147983 */ /* 0x000e9a0000300a00 */
[----:B------:R-:W-:Y:S04]  /*79c90*/  STL.64 [R1+0xca0], R44 ;  /* 0x000ca02c01007387 */ /* 0x000fe80000100a00 */
[----:B------:R-:W-:Y:S04]  /*79ca0*/  STL.64 [R1+0xca8], R46 ;  /* 0x000ca82e01007387 */ /* 0x000fe80000100a00 */
[----:B------:R-:W2:Y:S01]  /*79cb0*/  LDL.LU.64 R22, [R1+0x2028] ;  /* 0x0020280001167983 */ /* 0x000ea20000300a00 */
[C---:B---3--:R-:W-:Y:S06]  /*79cc0*/  HMMA.16816.F32 R16, R4.reuse, R36, R16 ;  /* 0x000000240410723c */ /* 0x048fec0000001810 */
[C---:B----4-:R-:W-:Y:S06]  /*79cd0*/  HMMA.16816.F32 R56, R4.reuse, R34, R48 ;  /* 0x000000220438723c */ /* 0x050fec0000001830 */
[C---:B------:R-:W-:Y:S06]  /*79ce0*/  HMMA.16816.F32 R48, R4.reuse, R32, R12 ;  /* 0x000000200430723c */ /* 0x040fec000000180c */
[C---:B------:R-:W-:Y:S05]  /*79cf0*/  HMMA.16816.F32 R12, R4.reuse, R26, R8 ;  /* 0x0000001a040c723c */ /* 0x040fea0000001808 */
[----:B------:R0:W-:Y:S04]  /*79d00*/  STL.64 [R1+0xcb0], R16 ;  /* 0x000cb01001007387 */ /* 0x0001e80000100a00 */
[----:B------:R1:W-:Y:S04]  /*79d10*/  STL.64 [R1+0xcb8], R18 ;  /* 0x000cb81201007387 */ /* 0x0003e80000100a00 */
[----:B0-----:R-:W3:Y:S04]  /*79d20*/  LDL.LU.64 R16, [R1+0x2010] ;  /* 0x0020100001107983 */ /* 0x001ee80000300a00 */
[----:B-1----:R-:W3:Y:S04]  /*79d30*/  LDL.LU.64 R18, [R1+0x2018] ;  /* 0x0020180001127983 */ /* 0x002ee80000300a00 */
[----:B------:R-:W4:Y:S04]  /*79d40*/  LDL.LU.64 R44, [R1+0x2000] ;  /* 0x00200000012c7983 */ /* 0x000f280000300a00 */
[----:B------:R-:W4:Y:S04]  /*79d50*/  LDL.LU.64 R46, [R1+0x2008] ;  /* 0x00200800012e7983 */ /* 0x000f280000300a00 */
[----:B------:R-:W-:Y:S04]  /*79d60*/  STL.64 [R1+0xcc0], R56 ;  /* 0x000cc03801007387 */ /* 0x000fe80000100a00 */
[----:B------:R-:W-:Y:S04]  /*79d70*/  STL.64 [R1+0xcc8], R58 ;  /* 0x000cc83a01007387 */ /* 0x000fe80000100a00 */
[----:B------:R-:W4:Y:S04]  /*79d80*/  LDL.LU.64 R8, [R1+0x1ff0] ;  /* 0x001ff00001087983 */ /* 0x000f280000300a00 */
[----:B------:R-:W-:Y:S04]  /*79d90*/  STL.64 [R1+0xcd0], R48 ;  /* 0x000cd03001007387 */ /* 0x000fe80000100a00 */
[----:B------:R-:W-:Y:S04]  /*79da0*/  STL.64 [R1+0xcd8], R50 ;  /* 0x000cd83201007387 */ /* 0x000fe80000100a00 */
[----:B------:R-:W4:Y:S04]  /*79db0*/  LDL.LU.64 R10, [R1+0x1ff8] ;  /* 0x001ff800010a7983 */ /* 0x000f280000300a00 */
        /* <DEDUP_REMOVED lines=8> */
[----:B------:R-:W4:Y:S04]  /*79e40*/  LDL.LU R30, [R1+0x2ed4] ;  /* 0x002ed400011e7983 */ /* 0x000f280000300800 */
[----:B------:R-:W4:Y:S04]  /*79e50*/  LDL.LU R31, [R1+0x2ee0] ;  /* 0x002ee000011f7983 */ /* 0x000f280000300800 */
[----:B------:R-:W4:Y:S01]  /*79e60*/  LDL.LU R0, [R1+0x2edc] ;  /* 0x002edc0001007983 */ /* 0x000f220000300800 */
[----:B--2---:R-:W-:-:S15]  /*79e70*/  HMMA.16816.F32 R20, R4, R24, R20 ;  /* 0x000000180414723c */ /* 0x004fde0000001814 */
[----:B------:R-:W-:-:S08]  /*79e80*/  NOP ;  /* 0x0000000000007918 */ /* 0x000fd00000000000 */
        /* <DEDUP_REMOVED lines=8> */
[----:B0-----:R-:W2:Y:S04]  /*79f10*/  LDL.LU.64 R18, [R1+0x8fe0] ;  /* 0x008fe00001127983 */ /* 0x001ea80000300a00 */
[----:B------:R-:W3:Y:S01]  /*79f20*/  LDL.LU.64 R16, [R1+0x8fd8] ;  /* 0x008fd80001107983 */ /* 0x000ee20000300a00 */
[----:B----4-:R-:W-:-:S15]  /*79f30*/  HMMA.16816.F32 R44, R4, R20, R44 ;  /* 0x00000014042c723c */ /* 0x010fde000000182c */
[----:B------:R-:W-:-:S08]  /*79f40*/  NOP ;  /* 0x0000000000007918 */ /* 0x000fd00000000000 */
[----:B------:R0:W-:Y:S04]  /*79f50*/  STL.64 [R1+0xd10], R44 ;  /* 0x000d102c01007387 */ /* 0x0001e80000100a00 */
[----:B------:R1:W-:Y:S04]  /*79f60*/  STL.64 [R1+0xd18], R46 ;  /* 0x000d182e01007387 */ /* 0x0003e80000100a00 */
[----:B0-----:R-:W4:Y:S04]  /*79f70*/  LDL.LU.64 R44, [R1+0x1f90] ;  /* 0x001f9000012c7983 */ /* 0x001f280000300a00 */
[----:B-1----:R-:W4:Y:S04]  /*79f80*/  LDL.LU.64 R46, [R1+0x1f98] ;  /* 0x001f9800012e7983 */ /* 0x002f280000300a00 */
[----:B------:R0:W-:Y:S04]  /*79f90*/  STL.64 [R1+0x8f50], R22 ;  /* 0x008f501601007387 */ /* 0x0001e80000100a00 */
[----:B0-----:R-:W4:Y:S04]  /*79fa0*/  LDL.LU R23, [R1+0x2ed8] ;  /* 0x002ed80001177983 */ /* 0x001f280000300800 */
[----:B------:R-:W-:Y:S01]  /*79fb0*/  STL.64 [R1+0x8f48], R20 ;  /* 0x008f481401007387 */ /* 0x000fe20000100a00 */
        /* <DEDUP_REMOVED lines=9> */
[----:B0-----:R-:W2:Y:S04]  /*7a050*/  LDL.LU.64 R14, [R1+0x8fc0] ;  /* 0x008fc000010e7983 */ /* 0x001ea80000300a00 */
[----:B------:R-:W3:Y:S04]  /*7a060*/  LDL.LU.64 R12, [R1+0x8fb8] ;  /* 0x008fb800010c7983 */ /* 0x000ee80000300a00 */
[----:B------:R-:W-:Y:S04]  /*7a070*/  STL.64 [R1+0x8f40], R18 ;  /* 0x008f401201007387 */ /* 0x000fe80000100a00 */
[----:B------:R3:W-:Y:S01]  /*7a080*/  STL.64 [R1+0x8f38], R16 ;  /* 0x008f381001007387 */ /* 0x0007e20000100a00 */
[----:B------:R-:W-:-:S02]  /*7a090*/  IMAD R28, R28, 0x100, R54 ;  /* 0x000001001c1c7824 */ /* 0x000fc400078e0236 */
[----:B------:R-:W-:Y:S02]  /*7a0a0*/  IMAD R29, R29, 0x100, R55 ;  /* 0x000001001d1d7824 */ /* 0x000fe400078e0237 */
[----:B------:R-:W-:Y:S02]  /*7a0b0*/  IMAD.MOV.U32 R54, RZ, RZ, R2 ;  /* 0x000000ffff367224 */ /* 0x000fe400078e0002 */
[----:B----4-:R-:W-:Y:S01]  /*7a0c0*/  IMAD R30, R30, 0x100, R23 ;  /* 0x000001001e1e7824 */ /* 0x010fe200078e0217 */
[C---:B--2---:R-:W-:Y:S06]  /*7a0d0*/  HMMA.16816.F32 R56, R4.reuse, R14, R56 ;  /* 0x0000000e0438723c */ /* 0x044fec0000001838 */
[----:B---3--:R-:W-:-:S15]  /*7a0e0*/  HMMA.16816.F32 R16, R4, R12, R48 ;  /* 0x0000000c0410723c */ /* 0x008fde0000001830 */
[----:B------:R-:W-:-:S02]  /*7a0f0*/  NOP ;  /* 0x0000000000007918 */ /* 0x000fc40000000000 */
[----:B------:R0:W-:Y:S04]  /*7a100*/  STL.64 [R1+0xd40], R56 ;  /* 0x000d403801007387 */ /* 0x0001e80000100a00 */
[----:B------:R1:W-:Y:S04]  /*7a110*/  STL.64 [R1+0xd48], R58 ;  /* 0x000d483a01007387 */ /* 0x0003e80000100a00 */
[----:B0-----:R-:W2:Y:S04]  /*7a120*/  LDL R56, [R1+0x28] ;  /* 0x0000280001387983 */ /* 0x001ea80000100800 */
[----:B------:R-:W-:Y:S04]  /*7a130*/  STL.64 [R1+0xd50], R16 ;  /* 0x000d501001007387 */ /* 0x000fe80000100a00 */
[----:B------:R-:W-:Y:S04]  /*7a140*/  STL.64 [R1+0xd58], R18 ;  /* 0x000d581201007387 */ /* 0x000fe80000100a00 */
[----:B------:R-:W2:Y:S04]  /*7a150*/  LDL R57, [R1+0x2c] ;  /* 0x00002c0001397983 */ /* 0x000ea80000100800 */
[----:B-1----:R-:W3:Y:S04]  /*7a160*/  LDL.64 R58, [R1+0x20] ;  /* 0x00002000013a7983 */ /* 0x002ee80000100a00 */
[----:B------:R-:W-:Y:S04]  /*7a170*/  STL.64 [R1+0x8f60], R14 ;  /* 0x008f600e01007387 */ /* 0x000fe80000100a00 */
[----:B------:R0:W-:Y:S04]  /*7a180*/  STL.64 [R1+0x8f58], R12 ;  /* 0x008f580c01007387 */ /* 0x0001e80000100a00 */
[----:B------:R-:W4:Y:S01]  /*7a190*/  LDL.64 R48, [R1+0x8] ;  /* 0x0000080001307983 */ /* 0x000f220000100a00 */
[----:B0-----:R-:W-:Y:S03]  /*7a1a0*/  HMMA.16816.F32 R12, R4, R10, R44 ;  /* 0x0000000a040c723c */ /* 0x001fe6000000182c */
[----:B------:R-:W2:Y:S04]  /*7a1b0*/  LDL.LU.64 R44, [R1+0x2070] ;  /* 0x00207000012c7983 */ /* 0x000ea80000300a00 */
[----:B------:R-:W2:Y:S01]  /*7a1c0*/  LDL.LU.64 R46, [R1+0x2078] ;  /* 0x00207800012e7983 */ /* 0x000ea20000300a00 */
[----:B------:R-:W-:-:S02]  /*7a1d0*/  IMAD.MOV.U32 R55, RZ, RZ, R8 ;  /* 0x000000ffff377224 */ /* 0x000fc400078e0008 */
[----:B------:R-:W-:-:S13]  /*7a1e0*/  IMAD.MOV.U32 R50, RZ, RZ, R9 ;  /* 0x000000ffff327224 */ /* 0x000fda00078e0009 */
[----:B------:R0:W-:Y:S04]  /*7a1f0*/  STL.64 [R1+0xd60], R12 ;  /* 0x000d600c01007387 */ /* 0x0001e80000100a00 */
[----:B------:R1:W-:Y:S04]  /*7a200*/  STL.64 [R1+0xd68], R14 ;  /* 0x000d680e01007387 */ /* 0x0003e80000100a00 */
[----:B0-----:R-:W3:Y:S04]  /*7a210*/  LDL.LU.64 R12, [R1+0x2080] ;  /* 0x00208000010c7983 */ /* 0x001ee80000300a00 */
[----:B-1----:R-:W3:Y:S04]  /*7a220*/  LDL.LU.64 R14, [R1+0x2088] ;  /* 0x00208800010e7983 */ /* 0x002ee80000300a00 */
[----:B------:R-:W4:Y:S04]  /*7a230*/  LDL.64 R52, [R1+0x18] ;  /* 0x0000180001347983 */ /* 0x000f280000100a00 */
[----:B------:R-:W3:Y:S04]  /*7a240*/  LDL.LU R2, [R1+0x8fb4] ;  /* 0x008fb40001027983 */ /* 0x000ee80000300800 */
[----:B------:R-:W2:Y:S04]  /*7a250*/  LDL.LU R8, [R1+0x8fb0] ;  /* 0x008fb00001087983 */ /* 0x000ea80000300800 */
[----:B------:R-:W2:Y:S01]  /*7a260*/  LDL.LU R9, [R1+0x8fac] ;  /* 0x008fac0001097983 */ /* 0x000ea20000300800 */
[----:B------:R-:W-:-:S03]  /*7a270*/  IMAD.MOV.U32 R51, RZ, RZ, R3 ;  /* 0x000000ffff337224 */ /* 0x000fc600078e0003 */
[----:B------:R-:W3:Y:S04]  /*7a280*/  LDL.LU R3, [R1+0x8fa8] ;  /* 0x008fa80001037983 */ /* 0x000ee80000300800 */
[----:B------:R-:W4:Y:S04]  /*7a290*/  LDL.LU.64 R20, [R1+0x2060] ;  /* 0x0020600001147983 */ /* 0x000f280000300a00 */
[----:B------:R-:W4:Y:S04]  /*7a2a0*/  LDL.LU.64 R22, [R1+0x2068] ;  /* 0x0020680001167983 */ /* 0x000f280000300a00 */
[----:B------:R-:W4:Y:S04]  /*7a2b0*/  LDL.LU.64 R16, [R1+0x1f60] ;  /* 0x001f600001107983 */ /* 0x000f280000300a00 */
[----:B------:R-:W4:Y:S01]  /*7a2c0*/  LDL.LU.64 R18, [R1+0x1f68] ;  /* 0x001f680001127983 */ /* 0x000f220000300a00 */
[----:B------:R-:W-:Y:S01]  /*7a2d0*/  IMAD R31, R0, 0x100, R31 ;  /* 0x00000100001f7824 */ /* 0x000fe200078e021f */
[----:B------:R-:W-:-:S02]  /*7a2e0*/  F2FP.F16.E4M3.UNPACK_B R28, R28 ;  /* 0x0000001cff1c723e */ /* 0x000fc400020006ff */
[----:B------:R-:W-:Y:S02]  /*7a2f0*/  F2FP.F16.E4M3.UNPACK_B R29, R29 ;  /* 0x0000001dff1d723e */ /* 0x000fe400020006ff */
[----:B------:R-:W-:Y:S02]  /*7a300*/  F2FP.F16.E4M3.UNPACK_B R30, R30 ;  /* 0x0000001eff1e723e */ /* 0x000fe400020006ff */
[----:B------:R-:W-:Y:S01]  /*7a310*/  F2FP.F16.E4M3.UNPACK_B R31, R31 ;  /* 0x0000001fff1f723e */ /* 0x000fe200020006ff */
[----:B--2---:R-:W-:Y:S06]  /*7a320*/  HMMA.16816.F32 R44, R4, R8, R44 ;  /* 0x00000008042c723c */ /* 0x004fec000000182c */
[----:B------:R-:W-:Y:S04]  /*7a330*/  STL [R1+0x8f34], R8 ;  /* 0x008f340801007387 */ /* 0x000fe80000100800 */
[----:B------:R-:W-:-:S13]  /*7a340*/  STL [R1+0x8f30], R9 ;  /* 0x008f300901007387 */ /* 0x000fda0000100800 */
[----:B------:R-:W-:Y:S04]  /*7a350*/  STL.64 [R1+0xd70], R44 ;  /* 0x000d702c01007387 */ /* 0x000fe80000100a00 */
[----:B------:R3:W-:Y:S02]  /*7a360*/  STL.64 [R1+0xd78], R46 ;  /* 0x000d782e01007387 */ /* 0x0007e40000100a00 */
[C---:B---3--:R-:W-:Y:S02]  /*7a370*/  HMMA.16816.F32 R44, R4.reuse, R2, R12 ;  /* 0x00000002042c723c */ /* 0x048fe4000000180c */
[----:B------:R-:W2:Y:S04]  /*7a380*/  LDL.LU.64 R12, [R1+0x1f30] ;  /* 0x001f3000010c7983 */ /* 0x000ea80000300a00 */
[----:B------:R-:W2:Y:S01]  /*7a390*/  LDL.LU.64 R14, [R1+0x1f38] ;  /* 0x001f3800010e7983 */ /* 0x000ea20000300a00 */
[----:B----4-:R-:W-:Y:S06]  /*7a3a0*/  HMMA.16816.F32 R20, R4, R56, R20 ;  /* 0x000000380414723c */ /* 0x010fec0000001814 */
[----:B------:R-:W-:Y:S10]  /*7a3b0*/  HMMA.16816.F32 R16, R28, R58, R16 ;  /* 0x0000003a1c10723c */ /* 0x000ff40000001810 */
[----:B------:R0:W-:Y:S04]  /*7a3c0*/  STL.64 [R1+0xd90], R44 ;  /* 0x000d902c01007387 */ /* 0x0001e80000100a00 */
[----:B------:R1:W-:Y:S04]  /*7a3d0*/  STL.64 [R1+0xd98], R46 ;  /* 0x000d982e01007387 */ /* 0x0003e80000100a00 */
[----:B0-----:R-:W3:Y:S04]  /*7a3e0*/  LDL.LU.64 R44, [R1+0x1f20] ;  /* 0x001f2000012c7983 */ /* 0x001ee80000300a00 */
[----:B-1----:R-:W3:Y:S04]  /*7a3f0*/  LDL.LU.64 R46, [R1+0x1f28] ;  /* 0x001f2800012e7983 */ /* 0x002ee80000300a00 */
[----:B------:R0:W-:Y:S04]  /*7a400*/  STL [R1+0x8f2c], R2 ;  /* 0x008f2c0201007387 */ /* 0x0001e80000100800 */
[----:B------:R-:W-:Y:S04]  /*7a410*/  STL [R1+0x8f28], R3 ;  /* 0x008f280301007387 */ /* 0x000fe80000100800 */
[----:B------:R-:W4:Y:S04]  /*7a420*/  LDL.LU.64 R4, [R1+0x1ef0] ;  /* 0x001ef00001047983 */ /* 0x000f280000300a00 */
[----:B------:R-:W4:Y:S04]  /*7a430*/  LDL.LU.64 R6, [R1+0x1ef8] ;  /* 0x001ef80001067983 */ /* 0x000f280000300a00 */
[----:B------:R1:W-:Y:S01]  /*7a440*/  STL.64 [R1+0xd80], R20 ;  /* 0x000d801401007387 */ /* 0x0003e20000100a00 */
[----:B------:R-:W-:-:S03]  /*7a450*/  IMAD.MOV.U32 R8, RZ, RZ, R58 ;  /* 0x000000ffff087224 */ /* 0x000fc600078e003a */
[----:B------:R1:W-:Y:S01]  /*7a460*/  STL.64 [R1+0xd88], R22 ;  /* 0x000d881601007387 */ /* 0x0003e20000100a00 */
[----:B------:R-:W-:-:S03]  /*7a470*/  IMAD.MOV.U32 R9, RZ, RZ, R59 ;  /* 0x000000ffff097224 */ /* 0x000fc600078e003b */
[----:B------:R1:W-:Y:S04]  /*7a480*/  STL.64 [R1+0xe10], R16 ;  /* 0x000e101001007387 */ /* 0x0003e80000100a00 */
[----:B------:R1:W-:Y:S04]  /*7a490*/  STL.64 [R1+0xe18], R18 ;  /* 0x000e181201007387 */ /* 0x0003e80000100a00 */
[----:B------:R-:W4:Y:S04]  /*7a4a0*/  LDL.LU.64 R56, [R1+0x1ec0] ;  /* 0x001ec00001387983 */ /* 0x000f280000300a00 */
[----:B------:R-:W4:Y:S01]  /*7a4b0*/  LDL.LU.64 R58, [R1+0x1ec8] ;  /* 0x001ec800013a7983 */ /* 0x000f220000300a00 */
[----:B0-----:R-:W-:-:S03]  /*7a4c0*/  IMAD.MOV.U32 R2, RZ, RZ, R53 ;  /* 0x000000ffff027224 */ /* 0x001fc600078e0035 */
[----:B-1----:R-:W4:Y:S04]  /*7a4d0*/  LDL.LU.64 R20, [R1+0x1eb0] ;  /* 0x001eb00001147983 */ /* 0x002f280000300a00 */
[----:B------:R-:W4:Y:S04]  /*7a4e0*/  LDL.LU.64 R22, [R1+0x1eb8] ;  /* 0x001eb80001167983 */ /* 0x000f280000300a00 */
[----:B------:R-:W4:Y:S04]  /*7a4f0*/  LDL.LU.64 R16, [R1+0x1e90] ;  /* 0x001e900001107983 */ /* 0x000f280000300a00 */
[----:B------:R-:W4:Y:S01]  /*7a500*/  LDL.LU.64 R18, [R1+0x1e98] ;  /* 0x001e980001127983 */ /* 0x000f220000300a00 */
[----:B------:R-:W-:-:S02]  /*7a510*/  IMAD.MOV.U32 R3, RZ, RZ, R48 ;  /* 0x000000ffff037224 */ /* 0x000fc400078e0030 */
[----:B------:R-:W-:Y:S01]  /*7a520*/  IMAD.MOV.U32 R0, RZ, RZ, R49 ;  /* 0x000000ffff007224 */ /* 0x000fe200078e0031 */
[C---:B--2---:R-:W-:Y:S06]  /*7a530*/  HMMA.16816.F32 R12, R28.reuse, R52, R12 ;  /* 0x000000341c0c723c */ /* 0x044fec000000180c */
[----:B---3--:R-:W-:-:S15]  /*7a540*/  HMMA.16816.F32 R52, R28, R54, R44 ;  /* 0x000000361c34723c */ /* 0x008fde000000182c */
[----:B------:R-:W-:-:S02]  /*7a550*/  NOP ;  /* 0x0000000000007918 */ /* 0x000fc40000000000 */
[----:B------:R0:W-:Y:S01]  /*7a560*/  STL.64 [R1+0xe20], R12 ;  /* 0x000e200c01007387 */ /* 0x0001e20000100a00 */
[C---:B----4-:R-:W-:Y:S03]  /*7a570*/  HMMA.16816.F32 R4, R28.reuse, R48, R4 ;  /* 0x000000301c04723c */ /* 0x050fe60000001804 */
[----:B------:R1:W-:Y:S04]  /*7a580*/  STL.64 [R1+0xe28], R14 ;  /* 0x000e280e01007387 */ /* 0x0003e80000100a00 */
[----:B0-----:R-:W2:Y:S04]  /*7a590*/  LDL.LU.64 R12, [R1+0x1e70] ;  /* 0x001e7000010c7983 */ /* 0x001ea80000300a00 */
[----:B-1----:R-:W2:Y:S04]  /*7a5a0*/  LDL.LU.64 R14, [R1+0x1e78] ;  /* 0x001e7800010e7983 */ /* 0x002ea80000300a00 */
[----:B------:R-:W3:Y:S04]  /*7a5b0*/  LDL.LU.64 R46, [R1+0x8fa0] ;  /* 0x008fa000012e7983 */ /* 0x000ee80000300a00 */
[----:B------:R-:W4:Y:S01]  /*7a5c0*/  LDL.LU.64 R44, [R1+0x8f98] ;  /* 0x008f9800012c7983 */ /* 0x000f220000300a00 */
[C---:B------:R-:W-:Y:S03]  /*7a5d0*/  HMMA.16816.F32 R48, R28.reuse, R50, R56 ;  /* 0x000000321c30723c */ /* 0x040fe60000001838 */
[----:B------:R-:W-:Y:S04]  /*7a5e0*/  STL.64 [R1+0xe30], R52 ;  /* 0x000e303401007387 */ /* 0x000fe80000100a00 */
[----:B------:R0:W-:Y:S04]  /*7a5f0*/  STL.64 [R1+0xe38], R54 ;  /* 0x000e383601007387 */ /* 0x0001e80000100a00 */
[----:B0-----:R-:W3:Y:S04]  /*7a600*/  LDL.LU.64 R54, [R1+0x8f90] ;  /* 0x008f900001367983 */ /* 0x001ee80000300a00 */
[----:B------:R-:W4:Y:S04]  /*7a610*/  LDL.LU.64 R52, [R1+0x8f88] ;  /* 0x008f880001347983 */ /* 0x000f280000300a00 */
[----:B------:R0:W-:Y:S04]  /*7a620*/  STL.64 [R1+0xe80], R4 ;  /* 0x000e800401007387 */ /* 0x0001e80000100a00 */
[----:B------:R1:W-:Y:S04]  /*7a630*/  STL.64 [R1+0xe88], R6 ;  /* 0x000e880601007387 */ /* 0x0003e80000100a00 */
[----:B0-----:R-:W3:Y:S04]  /*7a640*/  LDL.LU.64 R4, [R1+0x1e60] ;  /* 0x001e600001047983 */ /* 0x001ee80000300a00 */
[----:B-1----:R-:W3:Y:S04]  /*7a650*/  LDL.LU.64 R6, [R1+0x1e68] ;  /* 0x001e680001067983 */ /* 0x002ee80000300a00 */
[----:B------:R-:W2:Y:S04]  /*7a660*/  LDL.LU.64 R58, [R1+0x8f80] ;  /* 0x008f8000013a7983 */ /* 0x000ea80000300a00 */
[----:B------:R-:W4:Y:S04]  /*7a670*/  LDL.LU.64 R56, [R1+0x8f78] ;  /* 0x008f780001387983 */ /* 0x000f280000300a00 */
[----:B------:R0:W-:Y:S04]  /*7a680*/  STL.64 [R1+0xe90], R48 ;  /* 0x000e903001007387 */ /* 0x0001e80000100a00 */
[----:B------:R1:W-:Y:S04]  /*7a690*/  STL.64 [R1+0xe98], R50 ;  /* 0x000e983201007387 */ /* 0x0003e80000100a00 */
[----:B0-----:R-:W3:Y:S04]  /*7a6a0*/  LDL.LU.64 R48, [R1+0x1e50] ;  /* 0x001e500001307983 */ /* 0x001ee80000300a00 */
[----:B-1----:R-:W3:Y:S01]  /*7a6b0*/  LDL.LU.64 R50, [R1+0x1e58] ;  /* 0x001e580001327983 */ /* 0x002ee20000300a00 */
[----:B------:R-:W-:-:S15]  /*7a6c0*/  HMMA.16816.F32 R20, R28, R60, R20 ;  /* 0x0000003c1c14723c */ /* 0x000fde0000001814 */
[----:B------:R-:W-:-:S08]  /*7a6d0*/  NOP ;  /* 0x0000000000007918 */ /* 0x000fd00000000000 */
[----:B------:R0:W-:Y:S04]  /*7a6e0*/  STL.64 [R1+0xea0], R20 ;  /* 0x000ea01401007387 */ /* 0x0001e80000100a00 */
[----:B------:R1:W-:Y:S04]  /*7a6f0*/  STL.64 [R1+0xea8], R22 ;  /* 0x000ea81601007387 */ /* 0x0003e80000100a00 */
[----:B0-----:R-:W3:Y:S04]  /*7a700*/  LDL.LU.64 R20, [R1+0x1df0] ;  /* 0x001df00001147983 */ /* 0x001ee80000300a00 */
[----:B-1----:R-:W3:Y:S01]  /*7a710*/  LDL.LU.64 R22, [R1+0x1df8] ;  /* 0x001df80001167983 */ /* 0x002ee20000300a00 */
[C---:B--2---:R-:W-:Y:S06]  /*7a720*/  HMMA.16816.F32 R16, R28.reuse, R58, R16 ;  /* 0x0000003a1c10723c */ /* 0x044fec0000001810 */
[C---:B----4-:R-:W-:Y:S06]  /*7a730*/  HMMA.16816.F32 R12, R28.reuse, R56, R12 ;  /* 0x000000381c0c723c */ /* 0x050fec000000180c */
[C---:B---3--:R-:W-:Y:S06]  /*7a740*/  HMMA.16816.F32 R4, R28.reuse, R54, R4 ;  /* 0x000000361c04723c */ /* 0x048fec0000001804 */
[C---:B------:R-:W-:Y:S05]  /*7a750*/  HMMA.16816.F32 R48, R28.reuse, R52, R48 ;  /* 0x000000341c30723c */ /* 0x040fea0000001830 */
        /* <DEDUP_REMOVED lines=16> */
[----:B------:R-:W-:Y:S04]  /*7a860*/  STL.64 [R1+0xf80], R48 ;  /* 0x000f803001007387 */ /* 0x000fe80000100a00 */
[----:B------:R0:W-:Y:S04]  /*7a870*/  STL.64 [R1+0xf88], R50 ;  /* 0x000f883201007387 */ /* 0x0001e80000100a00 */
[----:B0-----:R-:W4:Y:S04]  /*7a880*/  LDL.LU.64 R50, [R1+0x8f70] ;  /* 0x008f700001327983 */ /* 0x001f280000300a00 */
[----:B------:R-:W4:Y:S04]  /*7a890*/  LDL.LU.64 R48, [R1+0x8f68] ;  /* 0x008f680001307983 */ /* 0x000f280000300a00 */
[----:B------:R-:W-:Y:S04]  /*7a8a0*/  STL.64 [R1+0x8ed0], R54 ;  /* 0x008ed03601007387 */ /* 0x000fe80000100a00 */
[----:B------:R0:W-:Y:S04]  /*7a8b0*/  STL.64 [R1+0x8ec8], R52 ;  /* 0x008ec83401007387 */ /* 0x0001e80000100a00 */
[----:B0-----:R-:W4:Y:S04]  /*7a8c0*/  LDL.LU.64 R52, [R1+0x1e40] ;  /* 0x001e400001347983 */ /* 0x001f280000300a00 */
[----:B------:R-:W4:Y:S01]  /*7a8d0*/  LDL.LU.64 R54, [R1+0x1e48] ;  /* 0x001e480001367983 */ /* 0x000f220000300a00 */
[C---:B------:R-:W-:Y:S06]  /*7a8e0*/  HMMA.16816.F32 R20, R28.reuse, R46, R20 ;  /* 0x0000002e1c14723c */ /* 0x040fec0000001814 */
[C---:B--2---:R-:W-:Y:S06]  /*7a8f0*/  HMMA.16816.F32 R16, R28.reuse, R44, R16 ;  /* 0x0000002c1c10723c */ /* 0x044fec0000001810 */
[C---:B---3--:R-:W-:Y:S06]  /*7a900*/  HMMA.16816.F32 R12, R28.reuse, R42, R12 ;  /* 0x0000002a1c0c723c */ /* 0x048fec000000180c */
[----:B----4-:R-:W-:-:S15]  /*7a910*/  HMMA.16816.F32 R52, R28, R50, R52 ;  /* 0x000000321c34723c */ /* 0x010fde0000001834 */
[----:B------:R-:W-:-:S08]  /*7a920*/  NOP ;  /* 0x0000000000007918 */ /* 0x000fd00000000000 */
[----:B------:R-:W-:Y:S04]  /*7a930*/  STL.64 [R1+0xf90], R52 ;  /* 0x000f903401007387 */ /* 0x000fe80000100a00 */
[----:B------:R0:W-:Y:S02]  /*7a940*/  STL.64 [R1+0xf98], R54 ;  /* 0x000f983601007387 */ /* 0x0001e40000100a00 */
[----:B0-----:R-:W-:Y:S02]  /*7a950*/  HMMA.16816.F32 R52, R28, R48, R56 ;  /* 0x000000301c34723c */ /* 0x001fe40000001838 */
[----:B------:R-:W-:Y:S04]  /*7a960*/  STL.64 [R1+0x8eb0], R50 ;  /* 0x008eb03201007387 */ /* 0x000fe80000100a00 */
[----:B------:R0:W-:-:S15]  /*7a970*/  STL.64 [R1+0x8ea8], R48 ;  /* 0x008ea83001007387 */ /* 0x0001de0000100a00 */
[----:B------:R-:W-:-:S02]  /*7a980*/  NOP ;  /* 0x0000000000007918 */ /* 0x000fc40000000000 */
[----:B------:R-:W-:Y:S04]  /*7a990*/  STL.64 [R1+0xfa0], R52 ;  /* 0x000fa03401007387 */ /* 0x000fe80000100a00 */
[----:B------:R-:W-:Y:S04]  /*7a9a0*/  STL.64 [R1+0xfa8], R54 ;  /* 0x000fa83601007387 */ /* 0x000fe80000100a00 */
[----:B0-----:R-:W2:Y:S04]  /*7a9b0*/  LDL.LU.64 R48, [R1+0x1d80] ;  /* 0x001d800001307983 */ /* 0x001ea80000300a00 */
[----:B------:R0:W-:Y:S04]  /*7a9c0*/  STL.64 [R1+0xfc0], R20 ;  /* 0x000fc01401007387 */ /* 0x0001e80000100a00 */
[----:B------:R1:W-:Y:S04]  /*7a9d0*/  STL.64 [R1+0xfc8], R22 ;  /* 0x000fc81601007387 */ /* 0x0003e80000100a00 */
[----:B------:R-:W2:Y:S04]  /*7a9e0*/  LDL.LU.64 R50, [R1+0x1d88] ;  /* 0x001d880001327983 */ /* 0x000ea80000300a00 */
[----:B------:R-:W-:Y:S04]  /*7a9f0*/  STL.64 [R1+0x1020], R16 ;  /* 0x0010201001007387 */ /* 0x000fe80000100a00 */
[----:B------:R-:W-:Y:S04]  /*7aa00*/  STL.64 [R1+0x1028], R18 ;  /* 0x0010281201007387 */ /* 0x000fe80000100a00 */
[----:B------:R-:W-:Y:S04]  /*7aa10*/  STL.64 [R1+0x8ec0], R46 ;  /* 0x008ec02e01007387 */ /* 0x000fe80000100a00 */
[----:B------:R-:W-:Y:S04]  /*7aa20*/  STL.64 [R1+0x8eb8], R44 ;  /* 0x008eb82c01007387 */ /* 0x000fe80000100a00 */
[----:B0-----:R-:W3:Y:S04]  /*7aa30*/  LDL.LU.64 R20, [R1+0x1d70] ;  /* 0x001d700001147983 */ /* 0x001ee80000300a00 */
[----:B-1----:R-:W3:Y:S04]  /*7aa40*/  LDL.LU.64 R22, [R1+0x1d78] ;  /* 0x001d780001167983 */ /* 0x002ee80000300a00 */
[----:B------:R0:W-:Y:S04]  /*7aa50*/  STL.64 [R1+0x1050], R12 ;  /* 0x0010500c01007387 */ /* 0x0001e80000100a00 */
[----:B------:R1:W-:Y:S04]  /*7aa60*/  STL.64 [R1+0x1058], R14 ;  /* 0x0010580e01007387 */ /* 0x0003e80000100a00 */
[----:B0-----:R-:W4:Y:S04]  /*7aa70*/  LDL.LU.64 R12, [R1+0x1d60] ;  /* 0x001d6000010c7983 */ /* 0x001f280000300a00 */
[----:B-1----:R-:W4:Y:S01]  /*7aa80*/  LDL.LU.64 R14, [R1+0x1d68] ;  /* 0x001d6800010e7983 */ /* 0x002f220000300a00 */
[----:B------:R-:W-:-:S15]  /*7aa90*/  HMMA.16816.F32 R4, R28, R40, R4 ;  /* 0x000000281c04723c */ /* 0x000fde0000001804 */
[----:B------:R-:W-:-:S08]  /*7aaa0*/  NOP ;  /* 0x0000000000007918 */ /* 0x000fd00000000000 */
        /* <DEDUP_REMOVED lines=10> */
[----:B------:R-:W-:Y:S04]  /*7ab50*/  STL.64 [R1+0x8ef0], R42 ;  /* 0x008ef02a01007387 */ /* 0x000fe80000100a00 */
[----:B------:R2:W-:Y:S04]  /*7ab60*/  STL.64 [R1+0x8ee8], R40 ;  /* 0x008ee82801007387 */ /* 0x0005e80000100a00 */
[----:B------:R-:W4:Y:S04]  /*7ab70*/  LDL.LU R55, [R1+0x2f00] ;  /* 0x002f000001377983 */ /* 0x000f280000300800 */
[----:B------:R-:W4:Y:S01]  /*7ab80*/  LDL.LU R7, [R1+0x2efc] ;  /* 0x002efc0001077983 */ /* 0x000f220000300800 */
[C---:B--2---:R-:W-:Y:S06]  /*7ab90*/  HMMA.16816.F32 R40, R28.reuse, R38, R48 ;  /* 0x000000261c28723c */ /* 0x044fec0000001830 */
[----:B---3--:R-:W-:-:S15]  /*7aba0*/  HMMA.16816.F32 R20, R28, R36, R20 ;  /* 0x000000241c14723c */ /* 0x008fde0000001814 */
[----:B------:R-:W-:-:S02]  /*7abb0*/  NOP ;  /* 0x0000000000007918 */ /* 0x000fc40000000000 */
[----:B------:R-:W-:Y:S04]  /*7abc0*/  STL.64 [R1+0x10f0], R40 ;  /* 0x0010f02801007387 */ /* 0x000fe80000100a00 */
        /* <DEDUP_REMOVED lines=44> */
[----:B0-----:R-:W2:Y:S04]  /*7ae90*/  LDL.LU.64 R24, [R1+0x1cd0] ;  /* 0x001cd00001187983 */ /* 0x001ea80000300a00 */
[----:B------:R-:W2:Y:S01]  /*7aea0*/  LDL.LU.64 R26, [R1+0x1cd8] ;  /* 0x001cd800011a7983 */ /* 0x000ea20000300a00 */
[----:B----4-:R-:W-:-:S15]  /*7aeb0*/  HMMA.16816.F32 R16, R28, R22, R16 ;  /* 0x000000161c10723c */ /* 0x010fde0000001810 */
[----:B------:R-:W-:-:S08]  /*7aec0*/  NOP ;  /* 0x0000000000007918 */ /* 0x000fd00000000000 */
[----:B------:R-:W-:Y:S04]  /*7aed0*/  STL.64 [R1+0x11c0], R16 ;  /* 0x0011c01001007387 */ /* 0x000fe80000100a00 */
[----:B------:R0:W-:Y:S04]  /*7aee0*/  STL.64 [R1+0x11c8], R18 ;  /* 0x0011c81201007387 */ /* 0x0001e80000100a00 */
[----:B0-----:R-:W4:Y:S04]  /*7aef0*/  LDL.LU.64 R18, [R1+0x8f40] ;  /* 0x008f400001127983 */ /* 0x001f280000300a00 */
[----:B------:R-:W3:Y:S01]  /*7af00*/  LDL.LU.64 R16, [R1+0x8f38] ;  /* 0x008f380001107983 */ /* 0x000ee20000300a00 */
[----:B--2---:R-:W-:Y:S03]  /*7af10*/  HMMA.16816.F32 R24, R28, R20, R24 ;  /* 0x000000141c18723c */ /* 0x004fe60000001818 */
[----:B------:R-:W2:Y:S04]  /*7af20*/  LDL.64 R56, [R1+0x28] ;  /* 0x0000280001387983 */ /* 0x000ea80000100a00 */
[----:B------:R-:W-:-:S15]  /*7af30*/  STL.64 [R1+0x8f20], R22 ;  /* 0x008f201601007387 */ /* 0x000fde0000100a00 */
[----:B------:R-:W-:-:S01]  /*7af40*/  NOP ;  /* 0x0000000000007918 */ /* 0x000fc20000000000 */
[----:B------:R-:W-:Y:S04]  /*7af50*/  STL.64 [R1+0x11d0], R24 ;  /* 0x0011d01801007387 */ /* 0x000fe80000100a00 */
[----:B------:R0:W-:Y:S04]  /*7af60*/  STL.64 [R1+0x11d8], R26 ;  /* 0x0011d81a01007387 */ /* 0x0001e80000100a00 */
[----:B------:R4:W-:Y:S01]  /*7af70*/  STL.64 [R1+0x8f18], R20 ;  /* 0x008f181401007387 */ /* 0x0009e20000100a00 */
[----:B0-----:R-:W-:Y:S01]  /*7af80*/  HMMA.16816.F32 R24, R28, R14, R44 ;  /* 0x0000000e1c18723c */ /* 0x001fe2000000182c */
[----:B------:R-:W-:-:S02]  /*7af90*/  IMAD R5, R5, 0x100, R58 ;  /* 0x0000010005057824 */ /* 0x000fc400078e023a */
[----:B------:R-:W-:Y:S02]  /*7afa0*/  IMAD R6, R6, 0x100, R59 ;  /* 0x0000010006067824 */ /* 0x000fe400078e023b */
[----:B------:R-:W-:Y:S02]  /*7afb0*/  IMAD.MOV.U32 R58, RZ, RZ, R8 ;  /* 0x000000ffff3a7224 */ /* 0x000fe400078e0008 */
[----:B------:R-:W-:Y:S01]  /*7afc0*/  IMAD.MOV.U32 R59, RZ, RZ, R9 ;  /* 0x000000ffff3b7224 */ /* 0x000fe200078e0009 */
[C---:B----4-:R-:W-:Y:S06]  /*7afd0*/  HMMA.16816.F32 R20, R28.reuse, R18, R32 ;  /* 0x000000121c14723c */ /* 0x050fec0000001820 */
[----:B---3--:R-:W-:-:S15]  /*7afe0*/  HMMA.16816.F32 R32, R28, R16, R48 ;  /* 0x000000101c20723c */ /* 0x008fde0000001830 */
[----:B------:R-:W-:-:S02]  /*7aff0*/  NOP ;  /* 0x0000000000007918 */ /* 0x000fc40000000000 */
[----:B------:R-:W-:Y:S04]  /*7b000*/  STL.64 [R1+0x1210], R20 ;  /* 0x0012101401007387 */ /* 0x000fe80000100a00 */
[----:B------:R0:W-:Y:S02]  /*7b010*/  STL.64 [R1+0x1218], R22 ;  /* 0x0012181601007387 */ /* 0x0001e40000100a00 */
[C---:B0-----:R-:W-:Y:S02]  /*7b020*/  HMMA.16816.F32 R20, R28.reuse, R12, R40 ;  /* 0x0000000c1c14723c */ /* 0x041fe40000001828 */
[----:B------:R0:W-:Y:S04]  /*7b030*/  STL.64 [R1+0x1220], R32 ;  /* 0x0012202001007387 */ /* 0x0001e80000100a00 */
[----:B------:R1:W-:Y:S04]  /*7b040*/  STL.64 [R1+0x1228], R34 ;  /* 0x0012282201007387 */ /* 0x0003e80000100a00 */
[----:B------:R-:W-:Y:S04]  /*7b050*/  STL.64 [R1+0x1230], R24 ;  /* 0x0012301801007387 */ /* 0x000fe80000100a00 */
[----:B------:R-:W-:Y:S09]  /*7b060*/  STL.64 [R1+0x1238], R26 ;  /* 0x0012381a01007387 */ /* 0x000ff20000100a00 */
[----:B------:R-:W-:Y:S04]  /*7b070*/  STL.64 [R1+0x1280], R20 ;  /* 0x0012801401007387 */ /* 0x000fe80000100a00 */
[----:B------:R3:W-:Y:S04]  /*7b080*/  STL.64 [R1+0x1288], R22 ;  /* 0x0012881601007387 */ /* 0x0007e80000100a00 */
[----:B0-----:R-:W4:Y:S04]  /*7b090*/  LDL.LU.64 R32, [R1+0x21a0] ;  /* 0x0021a00001207983 */ /* 0x001f280000300a00 */
[----:B-1----:R-:W4:Y:S01]  /*7b0a0*/  LDL.LU.64 R34, [R1+0x21a8] ;  /* 0x0021a80001227983 */ /* 0x002f220000300a00 */
[----:B---3--:R-:W-:-:S15]  /*7b0b0*/  HMMA.16816.F32 R20, R28, R10, R36 ;  /* 0x0000000a1c14723c */ /* 0x008fde0000001824 */
[----:B------:R-:W-:-:S08]  /*7b0c0*/  NOP ;  /* 0x0000000000007918 */ /* 0x000fd00000000000 */
[----:B------:R0:W-:Y:S04]  /*7b0d0*/  STL.64 [R1+0x12a0], R20 ;  /* 0x0012a01401007387 */ /* 0x0001e80000100a00 */
[----:B------:R1:W-:Y:S04]  /*7b0e0*/  STL.64 [R1+0x12a8], R22 ;  /* 0x0012a81601007387 */ /* 0x0003e80000100a00 */
[----:B------:R-:W3:Y:S04]  /*7b0f0*/  LDL.LU.64 R24, [R1+0x21b0] ;  /* 0x0021b00001187983 */ /* 0x000ee80000300a00 */
[----:B------:R-:W3:Y:S04]  /*7b100*/  LDL.LU.64 R26, [R1+0x21b8] ;  /* 0x0021b800011a7983 */ /* 0x000ee80000300a00 */
[----:B------:R-:W4:Y:S04]  /*7b110*/  LDL.LU R8, [R1+0x8f34] ;  /* 0x008f340001087983 */ /* 0x000f280000300800 */
[----:B------:R-:W4:Y:S01]  /*7b120*/  LDL.LU R9, [R1+0x8f30] ;  /* 0x008f300001097983 */ /* 0x000f220000300800 */
[----:B------:R-:W-:-:S03]  /*7b130*/  IMAD.MOV.U32 R49, RZ, RZ, R2 ;  /* 0x000000ffff317224 */ /* 0x000fc600078e0002 */
[----:B0-----:R-:W2:Y:S01]  /*7b140*/  LDL.LU.64 R20, [R1+0x2190] ;  /* 0x0021900001147983 */ /* 0x001ea20000300a00 */
[----:B------:R-:W-:-:S03]  /*7b150*/  IMAD.MOV.U32 R38, RZ, RZ, R3 ;  /* 0x000000ffff267224 */ /* 0x000fc600078e0003 */
[----:B-1----:R-:W2:Y:S04]  /*7b160*/  LDL.LU.64 R22, [R1+0x2198] ;  /* 0x0021980001167983 */ /* 0x002ea80000300a00 */
[----:B------:R-:W2:Y:S04]  /*7b170*/  LDL R48, [R1+0x18] ;  /* 0x0000180001307983 */ /* 0x000ea80000100800 */
[----:B------:R-:W3:Y:S04]  /*7b180*/  LDL.LU R2, [R1+0x8f2c] ;  /* 0x008f2c0001027983 */ /* 0x000ee80000300800 */
[----:B------:R-:W2:Y:S04]  /*7b190*/  LDL.64 R50, [R1+0x10] ;  /* 0x0000100001327983 */ /* 0x000ea80000100a00 */
[----:B------:R-:W3:Y:S01]  /*7b1a0*/  LDL.LU R3, [R1+0x8f28] ;  /* 0x008f280001037983 */ /* 0x000ee20000300800 */
[----:B----4-:R-:W-:Y:S06]  /*7b1b0*/  HMMA.16816.F32 R32, R28, R8, R32 ;  /* 0x000000081c20723c */ /* 0x010fec0000001820 */
[----:B------:R-:W-:Y:S04]  /*7b1c0*/  STL [R1+0x8e8c], R8 ;  /* 0x008e8c0801007387 */ /* 0x000fe80000100800 */
[----:B------:R-:W-:-:S13]  /*7b1d0*/  STL [R1+0x8e88], R9 ;  /* 0x008e880901007387 */ /* 0x000fda0000100800 */
[----:B------:R0:W-:Y:S04]  /*7b1e0*/  STL.64 [R1+0x12f0], R32 ;  /* 0x0012f02001007387 */ /* 0x0001e80000100a00 */
[----:B------:R1:W-:Y:S04]  /*7b1f0*/  STL.64 [R1+0x12f8], R34 ;  /* 0x0012f82201007387 */ /* 0x0003e80000100a00 */
[----:B0-----:R-:W4:Y:S04]  /*7b200*/  LDL.LU.64 R32, [R1+0x2180] ;  /* 0x0021800001207983 */ /* 0x001f280000300a00 */
[----:B-1----:R-:W4:Y:S01]  /*7b210*/  LDL.LU.64 R34, [R1+0x2188] ;  /* 0x0021880001227983 */ /* 0x002f220000300a00 */
[C---:B---3--:R-:W-:Y:S06]  /*7b220*/  HMMA.16816.F32 R24, R28.reuse, R2, R24 ;  /* 0x000000021c18723c */ /* 0x048fec0000001818 */
[----:B--2---:R-:W-:Y:S01]  /*7b230*/  HMMA.16816.F32 R20, R28, R56, R20 ;  /* 0x000000381c14723c */ /* 0x004fe20000001814 */
[----:B------:R-:W-:-:S15]  /*7b240*/  IMAD R4, R4, 0x100, R54 ;  /* 0x0000010004047824 */ /* 0x000fde00078e0236 */
[----:B------:R-:W-:-:S01]  /*7b250*/  NOP ;  /* 0x0000000000007918 */ /* 0x000fc20000000000 */
[----:B------:R-:W-:Y:S04]  /*7b260*/  STL.64 [R1+0x1310], R24 ;  /* 0x0013101801007387 */ /* 0x000fe80000100a00 */
[----:B------:R-:W-:Y:S04]  /*7b270*/  STL.64 [R1+0x1318], R26 ;  /* 0x0013181a01007387 */ /* 0x000fe80000100a00 */
[----:B------:R-:W-:Y:S04]  /*7b280*/  STL [R1+0x8e84], R2 ;  /* 0x008e840201007387 */ /* 0x000fe80000100800 */
[----:B------:R-:W-:Y:S04]  /*7b290*/  STL [R1+0x8e80], R3 ;  /* 0x008e800301007387 */ /* 0x000fe80000100800 */
[----:B------:R0:W-:Y:S04]  /*7b2a0*/  STL.64 [R1+0x1300], R20 ;  /* 0x0013001401007387 */ /* 0x0001e80000100a00 */
[----:B------:R1:W-:Y:S04]  /*7b2b0*/  STL.64 [R1+0x1308], R22 ;  /* 0x0013081601007387 */ /* 0x0003e80000100a00 */
[----:B0-----:R-:W2:Y:S04]  /*7b2c0*/  LDL.LU.64 R20, [R1+0x2170] ;  /* 0x0021700001147983 */ /* 0x001ea80000300a00 */
[----:B-1----:R-:W2:Y:S04]  /*7b2d0*/  LDL.LU.64 R22, [R1+0x2178] ;  /* 0x0021780001167983 */ /* 0x002ea80000300a00 */
[----:B------:R-:W3:Y:S04]  /*7b2e0*/  LDL.LU.64 R44, [R1+0x2160] ;  /* 0x00216000012c7983 */ /* 0x000ee80000300a00 */
[----:B------:R-:W3:Y:S01]  /*7b2f0*/  LDL.LU.64 R46, [R1+0x2168] ;  /* 0x00216800012e7983 */ /* 0x000ee20000300a00 */
[----:B------:R-:W-:-:S03]  /*7b300*/  IMAD R7, R7, 0x100, R55 ;  /* 0x0000010007077824 */ /* 0x000fc600078e0237 */
[----:B------:R-:W3:Y:S01]  /*7b310*/  LDL.LU.64 R24, [R1+0x2150] ;  /* 0x0021500001187983 */ /* 0x000ee20000300a00 */
[----:B------:R-:W-:Y:S01]  /*7b320*/  F2FP.F16.E4M3.UNPACK_B R4, R4 ;  /* 0x00000004ff04723e */ /* 0x000fe200020006ff */
[----:B------:R-:W-:Y:S02]  /*7b330*/  IMAD.MOV.U32 R8, RZ, RZ, R56 ;  /* 0x000000ffff087224 */ /* 0x000fe400078e0038 */
[----:B------:R-:W3:Y:S01]  /*7b340*/  LDL.LU.64 R26, [R1+0x2158] ;  /* 0x00215800011a7983 */ /* 0x000ee20000300a00 */
[----:B------:R-:W-:Y:S01]  /*7b350*/  F2FP.F16.E4M3.UNPACK_B R5, R5 ;  /* 0x00000005ff05723e */ /* 0x000fe200020006ff */
[----:B------:R-:W-:Y:S01]  /*7b360*/  IMAD.MOV.U32 R9, RZ, RZ, R57 ;  /* 0x000000ffff097224 */ /* 0x000fe200078e0039 */
[----:B------:R-:W-:Y:S01]  /*7b370*/  F2FP.F16.E4M3.UNPACK_B R6, R6 ;  /* 0x00000006ff06723e */ /* 0x000fe200020006ff */
[----:B------:R-:W3:Y:S01]  /*7b380*/  LDL.LU.64 R40, [R1+0x2140] ;  /* 0x0021400001287983 */ /* 0x000ee20000300a00 */
[----:B------:R-:W-:-:S03]  /*7b390*/  F2FP.F16.E4M3.UNPACK_B R7, R7 ;  /* 0x00000007ff07723e */ /* 0x000fc600020006ff */
[----:B------:R-:W3:Y:S04]  /*7b3a0*/  LDL.LU.64 R42, [R1+0x2148] ;  /* 0x00214800012a7983 */ /* 0x000ee80000300a00 */
[----:B------:R-:W3:Y:S04]  /*7b3b0*/  LDL.64 R30, [R1] ;  /* 0x00000000011e7983 */ /* 0x000ee80000100a00 */
[----:B------:R-:W-:Y:S04]  /*7b3c0*/  STL [R1+0x8e94], R8 ;  /* 0x008e940801007387 */ /* 0x000fe80000100800 */
[----:B------:R-:W-:Y:S04]  /*7b3d0*/  STL [R1+0x8e90], R9 ;  /* 0x008e900901007387 */ /* 0x000fe80000100800 */
[----:B------:R-:W3:Y:S01]  /*7b3e0*/  LDL.LU.64 R56, [R1+0x2130] ;  /* 0x0021300001387983 */ /* 0x000ee20000300a00 */
[----:B----4-:R-:W-:Y:S03]  /*7b3f0*/  HMMA.16816.F32 R32, R4, R58, R32 ;  /* 0x0000003a0420723c */ /* 0x010fe60000001820 */
[----:B------:R-:W4:Y:S01]  /*7b400*/  LDL.LU.64 R58, [R1+0x2138] ;  /* 0x00213800013a7983 */ /* 0x000f220000300a00 */
[----:B------:R-:W-:-:S02]  /*7b410*/  IMAD.MOV.U32 R39, RZ, RZ, R0 ;  /* 0x000000ffff277224 */ /* 0x000fc400078e0000 */
[----:B------:R-:W-:Y:S02]  /*7b420*/  IMAD.MOV.U32 R2, RZ, RZ, R50 ;  /* 0x000000ffff027224 */ /* 0x000fe400078e0032 */
[----:B------:R-:W-:-:S15]  /*7b430*/  IMAD.MOV.U32 R3, RZ, RZ, R51 ;  /* 0x000000ffff037224 */ /* 0x000fde00078e0033 */
[----:B------:R0:W-:Y:S04]  /*7b440*/  STL.64 [R1+0x1330], R32 ;  /* 0x0013302001007387 */ /* 0x0001e80000100a00 */
[----:B------:R1:W-:Y:S04]  /*7b450*/  STL.64 [R1+0x1338], R34 ;  /* 0x0013382201007387 */ /* 0x0003e80000100a00 */
[----:B------:R-:W4:Y:S04]  /*7b460*/  LDL.LU.64 R52, [R1+0x2120] ;  /* 0x0021200001347983 */ /* 0x000f280000300a00 */
[----:B------:R-:W4:Y:S04]  /*7b470*/  LDL.LU.64 R54, [R1+0x2128] ;  /* 0x0021280001367983 */ /* 0x000f280000300a00 */
[----:B0-----:R-:W4:Y:S04]  /*7b480*/  LDL.LU.64 R32, [R1+0x2110] ;  /* 0x0021100001207983 */ /* 0x001f280000300a00 */
[----:B-1----:R-:W4:Y:S01]  /*7b490*/  LDL.LU.64 R34, [R1+0x2118] ;  /* 0x0021180001227983 */ /* 0x002f220000300a00 */
[C---:B--2---:R-:W-:Y:S06]  /*7b4a0*/  HMMA.16816.F32 R20, R4.reuse, R48, R20 ;  /* 0x000000300414723c */ /* 0x044fec0000001814 */
[C---:B---3--:R-:W-:Y:S06]  /*7b4b0*/  HMMA.16816.F32 R44, R4.reuse, R50, R44 ;  /* 0x00000032042c723c */ /* 0x048fec000000182c */
[C---:B------:R-:W-:Y:S06]  /*7b4c0*/  HMMA.16816.F32 R36, R4.reuse, R38, R24 ;  /* 0x000000260424723c */ /* 0x040fec0000001818 */
[----:B------:R-:W-:Y:S05]  /*7b4d0*/  HMMA.16816.F32 R40, R4, R30, R40 ;  /* 0x0000001e0428723c */ /* 0x000fea0000001828 */
        /* <DEDUP_REMOVED lines=8> */
[----:B------:R-:W3:Y:S04]  /*7b560*/  LDL.LU.64 R48, [R1+0x20f0] ;  /* 0x0020f00001307983 */ /* 0x000ee80000300a00 */
[----:B------:R-:W3:Y:S04]  /*7b570*/  LDL.LU.64 R50, [R1+0x20f8] ;  /* 0x0020f80001327983 */ /* 0x000ee80000300a00 */
[----:B------:R-:W3:Y:S04]  /*7b580*/  LDL.LU.64 R26, [R1+0x8f10] ;  /* 0x008f1000011a7983 */ /* 0x000ee80000300a00 */
[----:B------:R-:W3:Y:S04]  /*7b590*/  LDL.LU.64 R24, [R1+0x8f08] ;  /* 0x008f080001187983 */ /* 0x000ee80000300a00 */
[----:B------:R-:W-:Y:S04]  /*7b5a0*/  STL.64 [R1+0x1370], R36 ;  /* 0x0013702401007387 */ /* 0x000fe80000100a00 */
[----:B------:R0:W-:Y:S01]  /*7b5b0*/  STL.64 [R1+0x1378], R38 ;  /* 0x0013782601007387 */ /* 0x0001e20000100a00 */
[----:B------:R-:W-:-:S02]  /*7b5c0*/  IMAD.MOV.U32 R8, RZ, RZ, R30 ;  /* 0x000000ffff087224 */ /* 0x000fc400078e001e */
[----:B------:R-:W-:Y:S01]  /*7b5d0*/  IMAD.MOV.U32 R9, RZ, RZ, R31 ;  /* 0x000000ffff097224 */ /* 0x000fe200078e001f */
[----:B0-----:R-:W3:Y:S04]  /*7b5e0*/  LDL.LU.64 R38, [R1+0x8f00] ;  /* 0x008f000001267983 */ /* 0x001ee80000300a00 */
[----:B------:R-:W3:Y:S04]  /*7b5f0*/  LDL.LU.64 R36, [R1+0x8ef8] ;  /* 0x008ef80001247983 */ /* 0x000ee80000300a00 */
[----:B------:R-:W-:Y:S04]  /*7b600*/  STL.64 [R1+0x1380], R40 ;  /* 0x0013802801007387 */ /* 0x000fe80000100a00 */
[----:B------:R0:W-:Y:S04]  /*7b610*/  STL.64 [R1+0x1388], R42 ;  /* 0x0013882a01007387 */ /* 0x0001e80000100a00 */
[----:B0-----:R-:W3:Y:S04]  /*7b620*/  LDL.LU.64 R42, [R1+0x8ef0] ;  /* 0x008ef000012a7983 */ /* 0x001ee80000300a00 */
[----:B------:R-:W3:Y:S04]  /*7b630*/  LDL.LU.64 R40, [R1+0x8ee8] ;  /* 0x008ee80001287983 */ /* 0x000ee80000300a00 */
[----:B------:R-:W3:Y:S04]  /*7b640*/  LDL.LU.64 R28, [R1+0x20d0] ;  /* 0x0020d000011c7983 */ /* 0x000ee80000300a00 */
[----:B------:R-:W3:Y:S01]  /*7b650*/  LDL.LU.64 R30, [R1+0x20d8] ;  /* 0x0020d800011e7983 */ /* 0x000ee20000300a00 */
[----:B----4-:R-:W-:-:S15]  /*7b660*/  HMMA.16816.F32 R56, R4, R60, R56 ;  /* 0x0000003c0438723c */ /* 0x010fde0000001838 */
[----:B------:R-:W-:-:S08]  /*7b670*/  NOP ;  /* 0x0000000000007918 */ /* 0x000fd00000000000 */
[----:B------:R-:W-:Y:S04]  /*7b680*/  STL.64 [R1+0x13a0], R56 ;  /* 0x0013a03801007387 */ /* 0x000fe80000100a00 */
[----:B------:R0:W-:Y:S04]  /*7b690*/  STL.64 [R1+0x13a8], R58 ;  /* 0x0013a83a01007387 */ /* 0x0001e80000100a00 */
[----:B0-----:R-:W4:Y:S04]  /*7b6a0*/  LDL.LU.64 R58, [R1+0x8ee0] ;  /* 0x008ee000013a7983 */ /* 0x001f280000300a00 */
[----:B------:R-:W2:Y:S01]  /*7b6b0*/  LDL.LU.64 R56, [R1+0x8ed8] ;  /* 0x008ed80001387983 */ /* 0x000ea20000300a00 */
[----:B----4-:R-:W-:-:S15]  /*7b6c0*/  HMMA.16816.F32 R52, R4, R58, R52 ;  /* 0x0000003a0434723c */ /* 0x010fde0000001834 */
[----:B------:R-:W-:-:S08]  /*7b6d0*/  NOP ;  /* 0x0000000000007918 */ /* 0x000fd00000000000 */
[----:B------:R-:W-:Y:S04]  /*7b6e0*/  STL.64 [R1+0x13b0], R52 ;  /* 0x0013b03401007387 */ /* 0x000fe80000100a00 */
[----:B------:R0:W-:Y:S04]  /*7b6f0*/  STL.64 [R1+0x13b8], R54 ;  /* 0x0013b83601007387 */ /* 0x0001e80000100a00 */
[----:B0-----:R-:W4:Y:S04]  /*7b700*/  LDL.LU.64 R54, [R1+0x8ed0] ;  /* 0x008ed00001367983 */ /* 0x001f280000300a00 */
[----:B------:R-:W3:Y:S01]  /*7b710*/  LDL.LU.64 R52, [R1+0x8ec8] ;  /* 0x008ec80001347983 */ /* 0x000ee20000300a00 */
        /* <DEDUP_REMOVED lines=39> */
[----:B------:R-:W4:Y:S02]  /*7b990*/  LDL.LU.64 R50, [R1+0x20c8] ;  /* 0x0020c80001327983 */ /* 0x000f240000300a00 */
[----:B----4-:R-:W-:-:S15]  /*7b9a0*/  HMMA.16816.F32 R48, R4, R46, R48 ;  /* 0x0000002e0430723c */ /* 0x010fde0000001830 */
[----:B------:R-:W-:-:S08]  /*7b9b0*/  NOP ;  /* 0x0000000000007918 */ /* 0x000fd00000000000 */
[----:B------:R-:W-:Y:S04]  /*7b9c0*/  STL.64 [R1+0x1440], R48 ;  /* 0x0014403001007387 */ /* 0x000fe80000100a00 */
[----:B------:R0:W-:Y:S02]  /*7b9d0*/  STL.64 [R1+0x1448], R50 ;  /* 0x0014483201007387 */ /* 0x0001e40000100a00 */
[C---:B0-----:R-:W-:Y:S02]  /*7b9e0*/  HMMA.16816.F32 R48, R4.reuse, R44, R52 ;  /* 0x0000002c0430723c */ /* 0x041fe40000001834 */
[----:B------:R-:W-:Y:S04]  /*7b9f0*/  STL.64 [R1+0x8df8], R46 ;  /* 0x008df82e01007387 */ /* 0x000fe80000100a00 */
[----:B------:R0:W-:Y:S02]  /*7ba00*/  STL.64 [R1+0x8df0], R44 ;  /* 0x008df02c01007387 */ /* 0x0001e40000100a00 */
[----:B0-----:R-:W-:-:S15]  /*7ba10*/  HMMA.16816.F32 R44, R4, R42, R32 ;  /* 0x0000002a042c723c */ /* 0x001fde0000001820 */
[----:B------:R0:W-:Y:S04]  /*7ba20*/  STL.64 [R1+0x1460], R48 ;  /* 0x0014603001007387 */ /* 0x0001e80000100a00 */
[----:B------:R1:W-:Y:S04]  /*7ba30*/  STL.64 [R1+0x1468], R50 ;  /* 0x0014683201007387 */ /* 0x0003e80000100a00 */
[----:B------:R-:W4:Y:S04]  /*7ba40*/  LDL.LU.64 R32, [R1+0x1b60] ;  /* 0x001b600001207983 */ /* 0x000f280000300a00 */
[----:B------:R-:W4:Y:S01]  /*7ba50*/  LDL.LU.64 R34, [R1+0x1b68] ;  /* 0x001b680001227983 */ /* 0x000f220000300a00 */
[C---:B--2---:R-:W-:Y:S06]  /*7ba60*/  HMMA.16816.F32 R56, R4.reuse, R40, R56 ;  /* 0x000000280438723c */ /* 0x044fec0000001838 */
[C---:B---3--:R-:W-:Y:S01]  /*7ba70*/  HMMA.16816.F32 R28, R4.reuse, R38, R28 ;  /* 0x00000026041c723c */ /* 0x048fe2000000181c */
        /* <DEDUP_REMOVED lines=8> */
[----:B------:R-:W-:Y:S04]  /*7bb00*/  STL.64 [R1+0x1490], R56 ;  /* 0x0014903801007387 */ /* 0x000fe80000100a00 */
[----:B------:R-:W-:Y:S04]  /*7bb10*/  STL.64 [R1+0x1498], R58 ;  /* 0x0014983a01007387 */ /* 0x000fe80000100a00 */
[----:B------:R-:W-:Y:S04]  /*7bb20*/  STL.64 [R1+0x8e08], R42 ;  /* 0x008e082a01007387 */ /* 0x000fe80000100a00 */
[----:B------:R0:W-:Y:S04]  /*7bb30*/  STL.64 [R1+0x8e00], R40 ;  /* 0x008e002801007387 */ /* 0x0001e80000100a00 */
[----:B0-----:R-:W3:Y:S04]  /*7bb40*/  LDL.LU.64 R40, [R1+0x1a20] ;  /* 0x001a200001287983 */ /* 0x001ee80000300a00 */
[----:B------:R-:W3:Y:S04]  /*7bb50*/  LDL.LU.64 R42, [R1+0x1a28] ;  /* 0x001a2800012a7983 */ /* 0x000ee80000300a00 */
[----:B------:R0:W-:Y:S04]  /*7bb60*/  STL.64 [R1+0x14a0], R28 ;  /* 0x0014a01c01007387 */ /* 0x0001e80000100a00 */
[----:B------:R-:W-:Y:S04]  /*7bb70*/  STL.64 [R1+0x14a8], R30 ;  /* 0x0014a81e01007387 */ /* 0x000fe80000100a00 */
[----:B------:R-:W3:Y:S04]  /*7bb80*/  LDL.LU R57, [R1+0x2f08] ;  /* 0x002f080001397983 */ /* 0x000ee80000300800 */
[----:B0-----:R-:W3:Y:S04]  /*7bb90*/  LDL.LU R28, [R1+0x2f04] ;  /* 0x002f0400011c7983 */ /* 0x001ee80000300800 */
[----:B------:R-:W3:Y:S04]  /*7bba0*/  LDL.LU R58, [R1+0x2f10] ;  /* 0x002f1000013a7983 */ /* 0x000ee80000300800 */
[----:B------:R-:W3:Y:S01]  /*7bbb0*/  LDL.LU R29, [R1+0x2f0c] ;  /* 0x002f0c00011d7983 */ /* 0x000ee20000300800 */
[----:B----4-:R-:W-:-:S15]  /*7bbc0*/  HMMA.16816.F32 R32, R4, R36, R32 ;  /* 0x000000240420723c */ /* 0x010fde0000001820 */
[----:B------:R-:W-:-:S08]  /*7bbd0*/  NOP ;  /* 0x0000000000007918 */ /* 0x000fd00000000000 */
[----:B------:R-:W-:Y:S04]  /*7bbe0*/  STL.64 [R1+0x14c0], R32 ;  /* 0x0014c02001007387 */ /* 0x000fe80000100a00 */
[----:B------:R0:W-:Y:S04]  /*7bbf0*/  STL.64 [R1+0x14c8], R34 ;  /* 0x0014c82201007387 */ /* 0x0001e80000100a00 */
[----:B0-----:R-:W4:Y:S04]  /*7bc00*/  LDL.LU.64 R34, [R1+0x8ea0] ;  /* 0x008ea00001227983 */ /* 0x001f280000300a00 */
[----:B------:R-:W2:Y:S04]  /*7bc10*/  LDL.LU.64 R32, [R1+0x8e98] ;  /* 0x008e980001207983 */ /* 0x000ea80000300a00 */
[----:B------:R-:W-:Y:S04]  /*7bc20*/  STL.64 [R1+0x8e48], R38 ;  /* 0x008e482601007387 */ /* 0x000fe80000100a00 */
[----:B------:R2:W-:Y:S01]  /*7bc30*/  STL.64 [R1+0x8e40], R36 ;  /* 0x008e402401007387 */ /* 0x0005e20000100a00 */
[C---:B----4-:R-:W-:Y:S06]  /*7bc40*/  HMMA.16816.F32 R52, R4.reuse, R34, R52 ;  /* 0x000000220434723c */ /* 0x050fec0000001834 */
[----:B------:R-:W-:Y:S01]  /*7bc50*/  STL.64 [R1+0x8e58], R34 ;  /* 0x008e582201007387 */ /* 0x000fe20000100a00 */
[----:B--2---:R-:W-:-:S15]  /*7bc60*/  HMMA.16816.F32 R36, R4, R32, R48 ;  /* 0x000000200424723c */ /* 0x004fde0000001830 */
[----:B------:R-:W-:-:S01]  /*7bc70*/  NOP ;  /* 0x0000000000007918 */ /* 0x000fc20000000000 */
[----:B------:R-:W-:Y:S04]  /*7bc80*/  STL.64 [R1+0x14e0], R52 ;  /* 0x0014e03401007387 */ /* 0x000fe80000100a00 */
[----:B------:R-:W-:Y:S04]  /*7bc90*/  STL.64 [R1+0x14e8], R54 ;  /* 0x0014e83601007387 */ /* 0x000fe80000100a00 */
[----:B------:R0:W-:Y:S02]  /*7bca0*/  STL.64 [R1+0x8e50], R32 ;  /* 0x008e502001007387 */ /* 0x0001e40000100a00 */
[C---:B0-----:R-:W-:Y:S02]  /*7bcb0*/  HMMA.16816.F32 R32, R4.reuse, R26, R44 ;  /* 0x0000001a0420723c */ /* 0x041fe4000000182c */
[----:B------:R-:W-:Y:S04]  /*7bcc0*/  STL.64 [R1+0x14f0], R36 ;  /* 0x0014f02401007387 */ /* 0x000fe80000100a00 */
[----:B------:R-:W-:Y:S04]  /*7bcd0*/  STL.64 [R1+0x14f8], R38 ;  /* 0x0014f82601007387 */ /* 0x000fe80000100a00 */
[----:B------:R-:W2:Y:S04]  /*7bce0*/  LDL.LU.64 R52, [R1+0x1a00] ;  /* 0x001a000001347983 */ /* 0x000ea80000300a00 */
[----:B------:R-:W2:Y:S09]  /*7bcf0*/  LDL.LU.64 R54, [R1+0x1a08] ;  /* 0x001a080001367983 */ /* 0x000eb20000300a00 */
[----:B------:R-:W-:Y:S04]  /*7bd00*/  STL.64 [R1+0x1500], R32 ;  /* 0x0015002001007387 */ /* 0x000fe80000100a00 */
[----:B------:R3:W-:Y:S04]  /*7bd10*/  STL.64 [R1+0x1508], R34 ;  /* 0x0015082201007387 */ /* 0x0007e80000100a00 */
[----:B------:R-:W4:Y:S04]  /*7bd20*/  LDL.LU.64 R48, [R1+0x1980] ;  /* 0x0019800001307983 */ /* 0x000f280000300a00 */
[----:B------:R-:W4:Y:S01]  /*7bd30*/  LDL.LU.64 R50, [R1+0x1988] ;  /* 0x0019880001327983 */ /* 0x000f220000300a00 */
[----:B---3--:R-:W-:Y:S03]  /*7bd40*/  HMMA.16816.F32 R32, R4, R24, R40 ;  /* 0x000000180420723c */ /* 0x008fe60000001828 */
[----:B------:R-:W3:Y:S04]  /*7bd50*/  LDL.LU.64 R44, [R1+0x1940] ;  /* 0x00194000012c7983 */ /* 0x000ee80000300a00 */
[----:B------:R-:W3:-:S15]  /*7bd60*/  LDL.LU.64 R46, [R1+0x1948] ;  /* 0x00194800012e7983 */ /* 0x000ede0000300a00 */
[----:B------:R-:W-:-:S01]  /*7bd70*/  NOP ;  /* 0x0000000000007918 */ /* 0x000fc20000000000 */
[----:B------:R0:W-:Y:S04]  /*7bd80*/  STL.64 [R1+0x1510], R32 ;  /* 0x0015102001007387 */ /* 0x0001e80000100a00 */
[----:B------:R1:W-:Y:S04]  /*7bd90*/  STL.64 [R1+0x1518], R34 ;  /* 0x0015182201007387 */ /* 0x0003e80000100a00 */
[----:B------:R-:W3:Y:S04]  /*7bda0*/  LDL.LU.64 R40, [R1+0x1900] ;  /* 0x0019000001287983 */ /* 0x000ee80000300a00 */
[----:B------:R-:W3:Y:S04]  /*7bdb0*/  LDL.LU.64 R42, [R1+0x1908] ;  /* 0x00190800012a7983 */ /* 0x000ee80000300a00 */
[----:B------:R-:W3:Y:S04]  /*7bdc0*/  LDL.LU.64 R36, [R1+0x18c0] ;  /* 0x0018c00001247983 */ /* 0x000ee80000300a00 */
[----:B------:R-:W3:Y:S04]  /*7bdd0*/  LDL.LU.64 R38, [R1+0x18c8] ;  /* 0x0018c80001267983 */ /* 0x000ee80000300a00 */
[----:B0-----:R-:W3:Y:S04]  /*7bde0*/  LDL.LU.64 R32, [R1+0x18a0] ;  /* 0x0018a00001207983 */ /* 0x001ee80000300a00 */
[----:B-1----:R-:W3:Y:S04]  /*7bdf0*/  LDL.LU.64 R34, [R1+0x18a8] ;  /* 0x0018a80001227983 */ /* 0x002ee80000300a00 */
[----:B------:R-:W3:Y:S04]  /*7be00*/  LDL.LU R59, [R1+0x2f18] ;  /* 0x002f1800013b7983 */ /* 0x000ee80000300800 */
[----:B------:R-:W3:Y:S04]  /*7be10*/  LDL.LU R30, [R1+0x2f14] ;  /* 0x002f1400011e7983 */ /* 0x000ee80000300800 */
[----:B------:R-:W3:Y:S04]  /*7be20*/  LDL.LU R31, [R1+0x2f20] ;  /* 0x002f2000011f7983 */ /* 0x000ee80000300800 */
[----:B------:R-:W3:Y:S04]  /*7be30*/  LDL.LU R0, [R1+0x2f1c] ;  /* 0x002f1c0001007983 */ /* 0x000ee80000300800 */
[----:B------:R-:W-:Y:S04]  /*7be40*/  STL.64 [R1+0x8dd8], R26 ;  /* 0x008dd81a01007387 */ /* 0x000fe80000100a00 */
[----:B------:R0:W-:Y:S04]  /*7be50*/  STL.64 [R1+0x8dd0], R24 ;  /* 0x008dd01801007387 */ /* 0x0001e80000100a00 */
[----:B0-----:R-:W3:Y:S01]  /*7be60*/  LDL.LU.64 R24, [R1+0x1890] ;  /* 0x0018900001187983 */ /* 0x001ee20000300a00 */
[C---:B--2---:R-:W-:Y:S06]  /*7be70*/  HMMA.16816.F32 R52, R4.reuse, R22, R52 ;  /* 0x000000160434723c */ /* 0x044fec0000001834 */
[----:B----4-:R-:W-:-:S15]  /*7be80*/  HMMA.16816.F32 R48, R4, R20, R48 ;  /* 0x000000140430723c */ /* 0x010fde0000001830 */
[----:B------:R-:W-:-:S02]  /*7be90*/  NOP ;  /* 0x0000000000007918 */ /* 0x000fc40000000000 */
[----:B------:R-:W-:Y:S04]  /*7bea0*/  STL.64 [R1+0x1520], R52 ;  /* 0x0015203401007387 */ /* 0x000fe80000100a00 */
[----:B------:R-:W-:Y:S04]  /*7beb0*/  STL.64 [R1+0x1528], R54 ;  /* 0x0015283601007387 */ /* 0x000fe80000100a00 */
[----:B------:R-:W2:Y:S01]  /*7bec0*/  LDL.LU.64 R26, [R1+0x1898] ;  /* 0x00189800011a7983 */ /* 0x000ea20000300a00 */
[C---:B---3--:R-:W-:Y:S03]  /*7bed0*/  HMMA.16816.F32 R44, R4.reuse, R18, R44 ;  /* 0x00000012042c723c */ /* 0x048fe6000000182c */
[----:B------:R-:W-:Y:S04]  /*7bee0*/  STL.64 [R1+0x1530], R48 ;  /* 0x0015303001007387 */ /* 0x000fe80000100a00 */
[----:B------:R-:W-:Y:S04]  /*7bef0*/  STL.64 [R1+0x1538], R50 ;  /* 0x0015383201007387 */ /* 0x000fe80000100a00 */
[----:B------:R-:W-:Y:S04]  /*7bf00*/  STL.64 [R1+0x8de8], R22 ;  /* 0x008de81601007387 */ /* 0x000fe80000100a00 */
[----:B------:R0:W-:Y:S02]  /*7bf10*/  STL.64 [R1+0x8de0], R20 ;  /* 0x008de01401007387 */ /* 0x0001e40000100a00 */
[C---:B0-----:R-:W-:Y:S02]  /*7bf20*/  HMMA.16816.F32 R20, R4.reuse, R16, R40 ;  /* 0x000000100414723c */ /* 0x041fe40000001828 */
[----:B------:R-:W-:Y:S04]  /*7bf30*/  STL.64 [R1+0x8e68], R18 ;  /* 0x008e681201007387 */ /* 0x000fe80000100a00 */
[----:B------:R-:W-:Y:S04]  /*7bf40*/  STL.64 [R1+0x1540], R44 ;  /* 0x0015402c01007387 */ /* 0x000fe80000100a00 */
[----:B------:R-:W-:Y:S04]  /*7bf50*/  STL.64 [R1+0x1548], R46 ;  /* 0x0015482e01007387 */ /* 0x000fe80000100a00 */
[----:B------:R0:W-:Y:S09]  /*7bf60*/  STL.64 [R1+0x8e60], R16 ;  /* 0x008e601001007387 */ /* 0x0001f20000100a00 */
[----:B------:R-:W-:Y:S04]  /*7bf70*/  STL.64 [R1+0x1550], R20 ;  /* 0x0015501401007387 */ /* 0x000fe80000100a00 */
[----:B------:R1:W-:Y:S01]  /*7bf80*/  STL.64 [R1+0x1558], R22 ;  /* 0x0015581601007387 */ /* 0x0003e20000100a00 */
[C---:B0-----:R-:W-:Y:S06]  /*7bf90*/  HMMA.16816.F32 R16, R4.reuse, R12, R32 ;  /* 0x0000000c0410723c */ /* 0x041fec0000001820 */
[----:B-1----:R-:W-:Y:S06]  /*7bfa0*/  HMMA.16816.F32 R20, R4, R14, R36 ;  /* 0x0000000e0414723c */ /* 0x002fec0000001824 */
[----:B------:R-:W-:-:S15]  /*7bfb0*/  STL.64 [R1+0x8e78], R14 ;  /* 0x008e780e01007387 */ /* 0x000fde0000100a00 */
[----:B------:R-:W-:-:S02]  /*7bfc0*/  NOP ;  /* 0x0000000000007918 */ /* 0x000fc40000000000 */
[----:B------:R-:W-:Y:S04]  /*7bfd0*/  STL.64 [R1+0x1560], R20 ;  /* 0x0015601401007387 */ /* 0x000fe80000100a00 */
[----:B------:R0:W-:Y:S04]  /*7bfe0*/  STL.64 [R1+0x1568], R22 ;  /* 0x0015681601007387 */ /* 0x0001e80000100a00 */
[----:B------:R-:W-:Y:S04]  /*7bff0*/  STL.64 [R1+0x8e70], R12 ;  /* 0x008e700c01007387 */ /* 0x000fe80000100a00 */
[----:B------:R1:W-:Y:S04]  /*7c000*/  STL.64 [R1+0x1570], R16 ;  /* 0x0015701001007387 */ /* 0x0003e80000100a00 */
[----:B------:R3:W-:Y:S01]  /*7c010*/  STL.64 [R1+0x1578], R18 ;  /* 0x0015781201007387 */ /* 0x0007e20000100a00 */
[----:B0-----:R-:W-:-:S02]  /*7c020*/  IMAD.MOV.U32 R22, RZ, RZ, R8 ;  /* 0x000000ffff167224 */ /* 0x001fc400078e0008 */
[----:B------:R-:W-:Y:S01]  /*7c030*/  IMAD.MOV.U32 R23, RZ, RZ, R9 ;  /* 0x000000ffff177224 */ /* 0x000fe200078e0009 */
[----:B-1----:R-:W4:Y:S04]  /*7c040*/  LDL.LU.64 R16, [R1+0x2330] ;  /* 0x0023300001107983 */ /* 0x002f280000300a00 */
[----:B---3--:R-:W4:Y:S04]  /*7c050*/  LDL.LU.64 R18, [R1+0x2338] ;  /* 0x0023380001127983 */ /* 0x008f280000300a00 */
[----:B------:R-:W3:Y:S04]  /*7c060*/  LDL.LU R8, [R1+0x8e94] ;  /* 0x008e940001087983 */ /* 0x000ee80000300800 */
[----:B------:R-:W4:Y:S04]  /*7c070*/  LDL.LU R9, [R1+0x8e90] ;  /* 0x008e900001097983 */ /* 0x000f280000300800 */
[----:B------:R-:W4:Y:S04]  /*7c080*/  LDL.LU.64 R12, [R1+0x2350] ;  /* 0x00235000010c7983 */ /* 0x000f280000300a00 */
[----:B------:R-:W4:Y:S01]  /*7c090*/  LDL.LU.64 R14, [R1+0x2358] ;  /* 0x00235800010e7983 */ /* 0x000f220000300a00 */
[----:B------:R-:W-:-:S02]  /*7c0a0*/  IMAD.MOV.U32 R52, RZ, RZ, R2 ;  /* 0x000000ffff347224 */ /* 0x000fc400078e0002 */
[----:B------:R-:W-:Y:S01]  /*7c0b0*/  IMAD.MOV.U32 R53, RZ, RZ, R3 ;  /* 0x000000ffff357224 */ /* 0x000fe200078e0003 */
[----:B--2---:R-:W-:-:S15]  /*7c0c0*/  HMMA.16816.F32 R24, R4, R10, R24 ;  /* 0x0000000a0418723c */ /* 0x004fde0000001818 */
[----:B------:R-:W-:-:S08]  /*7c0d0*/  NOP ;  /* 0x0000000000007918 */ /* 0x000fd00000000000 */
[----:B------:R0:W-:Y:S04]  /*7c0e0*/  STL.64 [R1+0x1580], R24 ;  /* 0x0015801801007387 */ /* 0x0001e80000100a00 */
[----:B------:R1:W-:Y:S04]  /*7c0f0*/  STL.64 [R1+0x1588], R26 ;  /* 0x0015881a01007387 */ /* 0x0003e80000100a00 */
[----:B------:R-:W2:Y:S04]  /*7c100*/  LDL R54, [R1+0x8] ;  /* 0x0000080001367983 */ /* 0x000ea80000100800 */
[----:B------:R-:W2:Y:S01]  /*7c110*/  LDL R55, [R1+0xc] ;  /* 0x00000c0001377983 */ /* 0x000ea20000100800 */
[----:B---3--:R-:W-:-:S03]  /*7c120*/  IMAD.MOV.U32 R20, RZ, RZ, R8 ;  /* 0x000000ffff147224 */ /* 0x008fc600078e0008 */
[----:B------:R-:W3:Y:S01]  /*7c130*/  LDL.LU R8, [R1+0x8e8c] ;  /* 0x008e8c0001087983 */ /* 0x000ee20000300800 */
[----:B----4-:R-:W-:-:S03]  /*7c140*/  IMAD.MOV.U32 R21, RZ, RZ, R9 ;  /* 0x000000ffff157224 */ /* 0x010fc600078e0009 */
[----:B------:R-:W3:Y:S04]  /*7c150*/  LDL.LU R9, [R1+0x8e88] ;  /* 0x008e880001097983 */ /* 0x000ee80000300800 */
[----:B0-----:R-:W4:Y:S04]  /*7c160*/  LDL.64 R24, [R1+0x20] ;  /* 0x0000200001187983 */ /* 0x001f280000100a00 */
[----:B-1----:R-:W2:Y:S04]  /*7c170*/  LDL.64 R26, [R1+0x18] ;  /* 0x00001800011a7983 */ /* 0x002ea80000100a00 */
[----:B------:R-:W4:Y:S04]  /*7c180*/  LDL.LU R2, [R1+0x8e84] ;  /* 0x008e840001027983 */ /* 0x000f280000300800 */
[----:B------:R-:W4:Y:S01]  /*7c190*/  LDL.LU R3, [R1+0x8e80] ;  /* 0x008e800001037983 */ /* 0x000f220000300800 */
[----:B------:R-:W-:-:S02]  /*7c1a0*/  IMAD R28, R28, 0x100, R57 ;  /* 0x000001001c1c7824 */ /* 0x000fc400078e0239 */
[----:B------:R-:W-:Y:S02]  /*7c1b0*/  IMAD R29, R29, 0x100, R58 ;  /* 0x000001001d1d7824 */ /* 0x000fe400078e023a */
[----:B------:R-:W-:Y:S01]  /*7c1c0*/  IMAD R30, R30, 0x100, R59 ;  /* 0x000001001e1e7824 */ /* 0x000fe200078e023b */
[----:B---3--:R-:W-:Y:S06]  /*7c1d0*/  HMMA.16816.F32 R16, R4, R8, R16 ;  /* 0x000000080410723c */ /* 0x008fec0000001810 */
[----:B------:R-:W-:Y:S04]  /*7c1e0*/  STL [R1+0x8dc8], R8 ;  /* 0x008dc80801007387 */ /* 0x000fe80000100800 */
[----:B------:R-:W-:-:S13]  /*7c1f0*/  STL [R1+0x8dc4], R9 ;  /* 0x008dc40901007387 */ /* 0x000fda0000100800 */
[----:B------:R-:W-:Y:S04]  /*7c200*/  STL.64 [R1+0x1590], R16 ;  /* 0x0015901001007387 */ /* 0x000fe80000100a00 */
[----:B------:R4:W-:Y:S02]  /*7c210*/  STL.64 [R1+0x1598], R18 ;  /* 0x0015981201007387 */ /* 0x0009e40000100a00 */
[----:B----4-:R-:W-:Y:S02]  /*7c220*/  HMMA.16816.F32 R16, R4, R2, R12 ;  /* 0x000000020410723c */ /* 0x010fe4000000180c */
[----:B------:R-:W3:Y:S04]  /*7c230*/  LDL.LU.64 R12, [R1+0x2320] ;  /* 0x00232000010c7983 */ /* 0x000ee80000300a00 */
[----:B------:R-:W3:-:S15]  /*7c240*/  LDL.LU.64 R14, [R1+0x2328] ;  /* 0x00232800010e7983 */ /* 0x000ede0000300a00 */
        /* <DEDUP_REMOVED lines=13> */
[----:B------:R-:W-:Y:S01]  /*7c320*/  IMAD R31, R0, 0x100, R31 ;  /* 0x00000100001f7824 */ /* 0x000fe200078e021f */
[----:B------:R-:W-:-:S02]  /*7c330*/  F2FP.F16.E4M3.UNPACK_B R28, R28 ;  /* 0x0000001cff1c723e */ /* 0x000fc400020006ff */
[----:B------:R-:W-:Y:S01]  /*7c340*/  F2FP.F16.E4M3.UNPACK_B R29, R29 ;  /* 0x0000001dff1d723e */ /* 0x000fe200020006ff */
[----:B------:R-:W4:Y:S01]  /*7c350*/  LDL.LU.64 R44, [R1+0x22b0] ;  /* 0x0022b000012c7983 */ /* 0x000f220000300a00 */
[----:B------:R-:W-:Y:S02]  /*7c360*/  F2FP.F16.E4M3.UNPACK_B R30, R30 ;  /* 0x0000001eff1e723e */ /* 0x000fe400020006ff */
[----:B------:R-:W-:Y:S01]  /*7c370*/  F2FP.F16.E4M3.UNPACK_B R31, R31 ;  /* 0x0000001fff1f723e */ /* 0x000fe200020006ff */
[----:B------:R-:W4:Y:S04]  /*7c380*/  LDL.LU.64 R46, [R1+0x22b8] ;  /* 0x0022b800012e7983 */ /* 0x000f280000300a00 */
[----:B------:R-:W4:Y:S04]  /*7c390*/  LDL.LU.64 R40, [R1+0x22a0] ;  /* 0x0022a00001287983 */ /* 0x000f280000300a00 */
[----:B------:R-:W4:Y:S04]  /*7c3a0*/  LDL.LU.64 R42, [R1+0x22a8] ;  /* 0x0022a800012a7983 */ /* 0x000f280000300a00 */
[----:B------:R0:W-:Y:S04]  /*7c3b0*/  STL [R1+0x8dcc], R2 ;  /* 0x008dcc0201007387 */ /* 0x0001e80000100800 */
[----:B------:R1:W-:Y:S01]  /*7c3c0*/  STL [R1+0x8dc0], R3 ;  /* 0x008dc00301007387 */ /* 0x0003e20000100800 */
[----:B------:R-:W-:-:S02]  /*7c3d0*/  IMAD.MOV.U32 R8, RZ, RZ, R25 ;  /* 0x000000ffff087224 */ /* 0x000fc400078e0019 */
[----:B--2---:R-:W-:Y:S02]  /*7c3e0*/  IMAD.MOV.U32 R9, RZ, RZ, R26 ;  /* 0x000000ffff097224 */ /* 0x004fe400078e001a */
[----:B0-----:R-:W-:Y:S02]  /*7c3f0*/  IMAD.MOV.U32 R2, RZ, RZ, R24 ;  /* 0x000000ffff027224 */ /* 0x001fe400078e0018 */
[----:B-1----:R-:W-:Y:S01]  /*7c400*/  IMAD.MOV.U32 R3, RZ, RZ, R27 ;  /* 0x000000ffff037224 */ /* 0x002fe200078e001b */
[----:B---3--:R-:W-:Y:S01]  /*7c410*/  HMMA.16816.F32 R4, R4, R20, R12 ;  /* 0x000000140404723c */ /* 0x008fe2000000180c */
[----:B------:R-:W2:Y:S04]  /*7c420*/  LDL.LU.64 R14, [R1+0x8e78] ;  /* 0x008e7800010e7983 */ /* 0x000ea80000300a00 */
[----:B------:R-:W3:Y:S01]  /*7c430*/  LDL.LU.64 R12, [R1+0x8e70] ;  /* 0x008e7000010c7983 */ /* 0x000ee20000300a00 */
[C---:B----4-:R-:W-:Y:S06]  /*7c440*/  HMMA.16816.F32 R16, R28.reuse, R24, R16 ;  /* 0x000000181c10723c */ /* 0x050fec0000001810 */
[C---:B------:R-:W-:Y:S06]  /*7c450*/  HMMA.16816.F32 R32, R28.reuse, R26, R32 ;  /* 0x0000001a1c20723c */ /* 0x040fec0000001820 */
[C---:B------:R-:W-:Y:S05]  /*7c460*/  HMMA.16816.F32 R36, R28.reuse, R52, R36 ;  /* 0x000000341c24723c */ /* 0x040fea0000001824 */
[----:B------:R0:W-:Y:S04]  /*7c470*/  STL.64 [R1+0x15a0], R4 ;  /* 0x0015a00401007387 */ /* 0x0001e80000100a00 */
[----:B------:R1:W-:Y:S01]  /*7c480*/  STL.64 [R1+0x15a8], R6 ;  /* 0x0015a80601007387 */ /* 0x0003e20000100a00 */
[C---:B------:R-:W-:Y:S03]  /*7c490*/  HMMA.16816.F32 R52, R28.reuse, R54, R48 ;  /* 0x000000361c34723c */ /* 0x040fe60000001830 */
[----:B0-----:R-:W4:Y:S04]  /*7c4a0*/  LDL.LU.64 R4, [R1+0x22c0] ;  /* 0x0022c00001047983 */ /* 0x001f280000300a00 */
[----:B-1----:R-:W4:Y:S04]  /*7c4b0*/  LDL.LU.64 R6, [R1+0x22c8] ;  /* 0x0022c80001067983 */ /* 0x002f280000300a00 */
        /* <DEDUP_REMOVED lines=8> */
[----:B------:R-:W2:Y:S04]  /*7c540*/  LDL.LU.64 R24, [R1+0x2290] ;  /* 0x0022900001187983 */ /* 0x000ea80000300a00 */
[----:B------:R-:W2:Y:S04]  /*7c550*/  LDL.LU.64 R26, [R1+0x2298] ;  /* 0x00229800011a7983 */ /* 0x000ea80000300a00 */
[----:B------:R-:W-:Y:S04]  /*7c560*/  STL.64 [R1+0x15e0], R36 ;  /* 0x0015e02401007387 */ /* 0x000fe80000100a00 */
[----:B------:R0:W-:Y:S01]  /*7c570*/  STL.64 [R1+0x15e8], R38 ;  /* 0x0015e82601007387 */ /* 0x0001e20000100a00 */
[C---:B------:R-:W-:Y:S03]  /*7c580*/  HMMA.16816.F32 R20, R28.reuse, R22, R56 ;  /* 0x000000161c14723c */ /* 0x040fe60000001838 */
[----:B0-----:R-:W3:Y:S04]  /*7c590*/  LDL.LU.64 R38, [R1+0x8e48] ;  /* 0x008e480001267983 */ /* 0x001ee80000300a00 */
[----:B------:R-:W3:Y:S04]  /*7c5a0*/  LDL.LU.64 R36, [R1+0x8e40] ;  /* 0x008e400001247983 */ /* 0x000ee80000300a00 */
[----:B------:R-:W3:Y:S04]  /*7c5b0*/  LDL.LU.64 R50, [R1+0x8e38] ;  /* 0x008e380001327983 */ /* 0x000ee80000300a00 */
[----:B------:R-:W3:Y:S04]  /*7c5c0*/  LDL.LU.64 R48, [R1+0x8e30] ;  /* 0x008e300001307983 */ /* 0x000ee80000300a00 */
[----:B------:R-:W-:Y:S04]  /*7c5d0*/  STL.64 [R1+0x15f0], R52 ;  /* 0x0015f03401007387 */ /* 0x000fe80000100a00 */
[----:B------:R0:W-:Y:S04]  /*7c5e0*/  STL.64 [R1+0x15f8], R54 ;  /* 0x0015f83601007387 */ /* 0x0001e80000100a00 */
[----:B0-----:R-:W2:Y:S04]  /*7c5f0*/  LDL.LU.64 R54, [R1+0x8e28] ;  /* 0x008e280001367983 */ /* 0x001ea80000300a00 */
[----:B------:R-:W3:Y:S04]  /*7c600*/  LDL.LU.64 R52, [R1+0x8e20] ;  /* 0x008e200001347983 */ /* 0x000ee80000300a00 */
[----:B------:R-:W2:Y:S04]  /*7c610*/  LDL.LU.64 R58, [R1+0x8e18] ;  /* 0x008e1800013a7983 */ /* 0x000ea80000300a00 */
[----:B------:R-:W3:Y:S04]  /*7c620*/  LDL.LU.64 R56, [R1+0x8e10] ;  /* 0x008e100001387983 */ /* 0x000ee80000300a00 */
[----:B------:R0:W-:Y:S04]  /*7c630*/  STL.64 [R1+0x1600], R20 ;  /* 0x0016001401007387 */ /* 0x0001e80000100a00 */
[----:B------:R1:W-:Y:S04]  /*7c640*/  STL.64 [R1+0x1608], R22 ;  /* 0x0016081601007387 */ /* 0x0003e80000100a00 */
[----:B0-----:R-:W3:Y:S04]  /*7c650*/  LDL.LU.64 R20, [R1+0x2280] ;  /* 0x0022800001147983 */ /* 0x001ee80000300a00 */
[----:B-1----:R-:W3:Y:S01]  /*7c660*/  LDL.LU.64 R22, [R1+0x2288] ;  /* 0x0022880001167983 */ /* 0x002ee20000300a00 */
[----:B----4-:R-:W-:-:S15]  /*7c670*/  HMMA.16816.F32 R4, R28, R60, R4 ;  /* 0x0000003c1c04723c */ /* 0x010fde0000001804 */
[----:B------:R-:W-:-:S08]  /*7c680*/  NOP ;  /* 0x0000000000007918 */ /* 0x000fd00000000000 */
[----:B------:R-:W-:Y:S04]  /*7c690*/  STL.64 [R1+0x1610], R4 ;  /* 0x0016100401007387 */ /* 0x000fe80000100a00 */
[----:B------:R3:W-:Y:S01]  /*7c6a0*/  STL.64 [R1+0x1618], R6 ;  /* 0x0016180601007387 */ /* 0x0007e20000100a00 */
[C---:B--2---:R-:W-:Y:S06]  /*7c6b0*/  HMMA.16816.F32 R44, R28.reuse, R58, R44 ;  /* 0x0000003a1c2c723c */ /* 0x044fec000000182c */
[----:B---3--:R-:W-:Y:S01]  /*7c6c0*/  HMMA.16816.F32 R4, R28, R56, R40 ;  /* 0x000000381c04723c */ /* 0x008fe20000001828 */
[----:B------:R-:W2:-:S15]  /*7c6d0*/  LDL.LU.64 R40, [R1+0x2270] ;  /* 0x0022700001287983 */ /* 0x000e9e0000300a00 */
[----:B------:R-:W-:-:S01]  /*7c6e0*/  NOP ;  /* 0x0000000000007918 */ /* 0x000fc20000000000 */
[----:B------:R0:W-:Y:S04]  /*7c6f0*/  STL.64 [R1+0x1620], R44 ;  /* 0x0016202c01007387 */ /* 0x0001e80000100a00 */
[----:B------:R1:W-:Y:S04]  /*7c700*/  STL.64 [R1+0x1628], R46 ;  /* 0x0016282e01007387 */ /* 0x0003e80000100a00 */
[----:B------:R-:W2:Y:S04]  /*7c710*/  LDL.LU.64 R42, [R1+0x2278] ;  /* 0x00227800012a7983 */ /* 0x000ea80000300a00 */
[----:B------:R3:W-:Y:S04]  /*7c720*/  STL.64 [R1+0x1630], R4 ;  /* 0x0016300401007387 */ /* 0x0007e80000100a00 */
[----:B------:R4:W-:Y:S04]  /*7c730*/  STL.64 [R1+0x1638], R6 ;  /* 0x0016380601007387 */ /* 0x0009e80000100a00 */
[----:B0-----:R-:W2:Y:S04]  /*7c740*/  LDL.LU.64 R44, [R1+0x2260] ;  /* 0x00226000012c7983 */ /* 0x001ea80000300a00 */
[----:B-1----:R-:W2:Y:S01]  /*7c750*/  LDL.LU.64 R46, [R1+0x2268] ;  /* 0x00226800012e7983 */ /* 0x002ea20000300a00 */
[C---:B------:R-:W-:Y:S03]  /*7c760*/  HMMA.16816.F32 R24, R28.reuse, R54, R24 ;  /* 0x000000361c18723c */ /* 0x040fe60000001818 */
[----:B---3--:R-:W3:Y:S03]  /*7c770*/  LDL.LU.64 R4, [R1+0x1680] ;  /* 0x0016800001047983 */ /* 0x008ee60000300a00 */
[C---:B------:R-:W-:Y:S01]  /*7c780*/  HMMA.16816.F32 R20, R28.reuse, R52, R20 ;  /* 0x000000341c14723c */ /* 0x040fe20000001814 */
[----:B----4-:R-:W3:Y:S04]  /*7c790*/  LDL.LU.64 R6, [R1+0x1688] ;  /* 0x0016880001067983 */ /* 0x010ee80000300a00 */
        /* <DEDUP_REMOVED lines=8> */
[----:B------:R0:W-:Y:S04]  /*7c820*/  STL.64 [R1+0x1650], R20 ;  /* 0x0016501401007387 */ /* 0x0001e80000100a00 */
[----:B------:R1:W-:Y:S04]  /*7c830*/  STL.64 [R1+0x1658], R22 ;  /* 0x0016581601007387 */ /* 0x0003e80000100a00 */
[----:B0-----:R-:W4:Y:S04]  /*7c840*/  LDL.LU.64 R20, [R1+0x16c0] ;  /* 0x0016c00001147983 */ /* 0x001f280000300a00 */
[----:B-1----:R-:W4:Y:S04]  /*7c850*/  LDL.LU.64 R22, [R1+0x16c8] ;  /* 0x0016c80001167983 */ /* 0x002f280000300a00 */
[----:B------:R-:W-:Y:S04]  /*7c860*/  STL.64 [R1+0x8d58], R54 ;  /* 0x008d583601007387 */ /* 0x000fe80000100a00 */
[----:B------:R0:W-:Y:S04]  /*7c870*/  STL.64 [R1+0x8d50], R52 ;  /* 0x008d503401007387 */ /* 0x0001e80000100a00 */
[----:B0-----:R-:W4:Y:S04]  /*7c880*/  LDL.LU.64 R52, [R1+0x2250] ;  /* 0x0022500001347983 */ /* 0x001f280000300a00 */
[----:B------:R-:W4:Y:S01]  /*7c890*/  LDL.LU.64 R54, [R1+0x2258] ;  /* 0x0022580001367983 */ /* 0x000f220000300a00 */
[C---:B--2---:R-:W-:Y:S06]  /*7c8a0*/  HMMA.16816.F32 R40, R28.reuse, R50, R40 ;  /* 0x000000321c28723c */ /* 0x044fec0000001828 */
[----:B------:R-:W-:-:S15]  /*7c8b0*/  HMMA.16816.F32 R44, R28, R48, R44 ;  /* 0x000000301c2c723c */ /* 0x000fde000000182c */
        /* <DEDUP_REMOVED lines=10> */
[----:B------:R3:W-:Y:S02]  /*7c960*/  STL.64 [R1+0x8d70], R48 ;  /* 0x008d703001007387 */ /* 0x0007e40000100a00 */
[C---:B---3--:R-:W-:Y:S02]  /*7c970*/  HMMA.16816.F32 R48, R28.reuse, R46, R4 ;  /* 0x0000002e1c30723c */ /* 0x048fe40000001804 */
[----:B------:R-:W3:Y:S04]  /*7c980*/  LDL.LU.64 R4, [R1+0x2230] ;  /* 0x0022300001047983 */ /* 0x000ee80000300a00 */
[----:B------:R-:W3:Y:S01]  /*7c990*/  LDL.LU.64 R6, [R1+0x2238] ;  /* 0x0022380001067983 */ /* 0x000ee20000300a00 */
[----:B----4-:R-:W-:-:S15]  /*7c9a0*/  HMMA.16816.F32 R24, R28, R40, R24 ;  /* 0x000000281c18723c */ /* 0x010fde0000001818 */
[----:B------:R-:W-:-:S01]  /*7c9b0*/  NOP ;  /* 0x0000000000007918 */ /* 0x000fc20000000000 */
[----:B------:R-:W-:Y:S04]  /*7c9c0*/  STL.64 [R1+0x1680], R48 ;  /* 0x0016803001007387 */ /* 0x000fe80000100a00 */
[----:B------:R0:W-:Y:S04]  /*7c9d0*/  STL.64 [R1+0x1688], R50 ;  /* 0x0016883201007387 */ /* 0x0001e80000100a00 */
[----:B------:R-:W-:Y:S04]  /*7c9e0*/  STL.64 [R1+0x8d48], R46 ;  /* 0x008d482e01007387 */ /* 0x000fe80000100a00 */
[----:B--2---:R1:W-:Y:S01]  /*7c9f0*/  STL.64 [R1+0x8d40], R44 ;  /* 0x008d402c01007387 */ /* 0x0043e20000100a00 */
[C---:B0-----:R-:W-:Y:S06]  /*7ca00*/  HMMA.16816.F32 R48, R28.reuse, R44, R52 ;  /* 0x0000002c1c30723c */ /* 0x041fec0000001834 */
[----:B-1----:R-:W-:-:S15]  /*7ca10*/  HMMA.16816.F32 R44, R28, R42, R56 ;  /* 0x0000002a1c2c723c */ /* 0x002fde0000001838 */
[----:B------:R-:W-:-:S02]  /*7ca20*/  NOP ;  /* 0x0000000000007918 */ /* 0x000fc40000000000 */
[----:B------:R-:W-:Y:S04]  /*7ca30*/  STL.64 [R1+0x1690], R48 ;  /* 0x0016903001007387 */ /* 0x000fe80000100a00 */
[----:B------:R-:W-:Y:S04]  /*7ca40*/  STL.64 [R1+0x1698], R50 ;  /* 0x0016983201007387 */ /* 0x000fe80000100a00 */
[----:B------:R-:W-:Y:S04]  /*7ca50*/  STL.64 [R1+0x8d38], R42 ;  /* 0x008d382a01007387 */ /* 0x000fe80000100a00 */
        /* <DEDUP_REMOVED lines=22> */
[----:B------:R-:W-:Y:S04]  /*7cbc0*/  STL.64 [R1+0x16e8], R6 ;  /* 0x0016e80601007387 */ /* 0x000fe80000100a00 */
[----:B------:R-:W3:Y:S04]  /*7cbd0*/  LDL.LU R55, [R1+0x2f28] ;  /* 0x002f280001377983 */ /* 0x000ee80000300800 */
[----:B0-----:R-:W3:Y:S04]  /*7cbe0*/  LDL.LU R4, [R1+0x2f24] ;  /* 0x002f240001047983 */ /* 0x001ee80000300800 */
[----:B------:R-:W3:Y:S04]  /*7cbf0*/  LDL.LU R56, [R1+0x2f30] ;  /* 0x002f300001387983 */ /* 0x000ee80000300800 */
[----:B------:R-:W3:Y:S04]  /*7cc00*/  LDL.LU R5, [R1+0x2f2c] ;  /* 0x002f2c0001057983 */ /* 0x000ee80000300800 */
        /* <DEDUP_REMOVED lines=9> */
[----:B0-----:R-:W3:Y:S04]  /*7cca0*/  LDL.LU.64 R22, [R1+0x8de8] ;  /* 0x008de80001167983 */ /* 0x001ee80000300a00 */
[----:B------:R-:W2:Y:S04]  /*7ccb0*/  LDL.LU.64 R20, [R1+0x8de0] ;  /* 0x008de00001147983 */ /* 0x000ea80000300a00 */
[----:B------:R-:W-:Y:S04]  /*7ccc0*/  STL.64 [R1+0x1720], R24 ;  /* 0x0017201801007387 */ /* 0x000fe80000100a00 */
[----:B------:R0:W-:Y:S04]  /*7ccd0*/  STL.64 [R1+0x1728], R26 ;  /* 0x0017281a01007387 */ /* 0x0001e80000100a00 */
[----:B0-----:R-:W4:Y:S04]  /*7cce0*/  LDL.LU.64 R26, [R1+0x8dd8] ;  /* 0x008dd800011a7983 */ /* 0x001f280000300a00 */
[----:B------:R-:W3:Y:S04]  /*7ccf0*/  LDL.LU.64 R24, [R1+0x8dd0] ;  /* 0x008dd00001187983 */ /* 0x000ee80000300a00 */
[----:B------:R-:W-:Y:S04]  /*7cd00*/  STL.64 [R1+0x8d98], R34 ;  /* 0x008d982201007387 */ /* 0x000fe80000100a00 */
[----:B------:R3:W-:Y:S01]  /*7cd10*/  STL.64 [R1+0x8d90], R32 ;  /* 0x008d902001007387 */ /* 0x0007e20000100a00 */
[C---:B----4-:R-:W-:Y:S06]  /*7cd20*/  HMMA.16816.F32 R44, R28.reuse, R26, R44 ;  /* 0x0000001a1c2c723c */ /* 0x050fec000000182c */
[----:B---3--:R-:W-:-:S15]  /*7cd30*/  HMMA.16816.F32 R32, R28, R24, R40 ;  /* 0x000000181c20723c */ /* 0x008fde0000001828 */
[----:B------:R-:W-:-:S02]  /*7cd40*/  NOP ;  /* 0x0000000000007918 */ /* 0x000fc40000000000 */
        /* <DEDUP_REMOVED lines=9> */
[----:B------:R0:W-:Y:S02]  /*7cde0*/  STL.64 [R1+0x8da0], R24 ;  /* 0x008da01801007387 */ /* 0x0001e40000100a00 */
[----:B0-----:R-:W-:Y:S02]  /*7cdf0*/  HMMA.16816.F32 R24, R28, R22, R36 ;  /* 0x000000161c18723c */ /* 0x001fe40000001824 */
[----:B------:R-:W4:Y:S04]  /*7ce00*/  LDL.LU.64 R36, [R1+0x21e0] ;  /* 0x0021e00001247983 */ /* 0x000f280000300a00 */
[----:B------:R-:W4:-:S15]  /*7ce10*/  LDL.LU.64 R38, [R1+0x21e8] ;  /* 0x0021e80001267983 */ /* 0x000f1e0000300a00 */
[----:B------:R-:W-:-:S02]  /*7ce20*/  NOP ;  /* 0x0000000000007918 */ /* 0x000fc40000000000 */
        /* <DEDUP_REMOVED lines=12> */
[----:B------:R-:W2:Y:S04]  /*7cef0*/  LDL.LU R7, [R1+0x2f40] ;  /* 0x002f400001077983 */ /* 0x000ea80000300800 */
[----:B------:R-:W2:Y:S04]  /*7cf00*/  LDL.LU R0, [R1+0x2f3c] ;  /* 0x002f3c0001007983 */ /* 0x000ea80000300800 */
[----:B------:R-:W2:Y:S04]  /*7cf10*/  LDL.64 R58, [R1+0x28] ;  /* 0x00002800013a7983 */ /* 0x000ea80000100a00 */
[----:B------:R-:W-:Y:S04]  /*7cf20*/  STL.64 [R1+0x8db8], R22 ;  /* 0x008db81601007387 */ /* 0x000fe80000100a00 */
[----:B------:R4:W-:Y:S04]  /*7cf30*/  STL.64 [R1+0x8db0], R20 ;  /* 0x008db01401007387 */ /* 0x0009e80000100a00 */
[----:B------:R-:W-:Y:S01]  /*7cf40*/  STL.64 [R1+0x8d20], R18 ;  /* 0x008d201201007387 */ /* 0x000fe20000100a00 */
[C---:B---3--:R-:W-:Y:S06]  /*7cf50*/  HMMA.16816.F32 R44, R28.reuse, R18, R44 ;  /* 0x000000121c2c723c */ /* 0x048fec000000182c */
[----:B----4-:R-:W-:-:S15]  /*7cf60*/  HMMA.16816.F32 R20, R28, R16, R40 ;  /* 0x000000101c14723c */ /* 0x010fde0000001828 */
[----:B------:R-:W-:-:S02]  /*7cf70*/  NOP ;  /* 0x0000000000007918 */ /* 0x000fc40000000000 */
[----:B------:R-:W-:Y:S04]  /*7cf80*/  STL.64 [R1+0x17c0], R44 ;  /* 0x0017c02c01007387 */ /* 0x000fe80000100a00 */
[----:B------:R-:W-:Y:S04]  /*7cf90*/  STL.64 [R1+0x17c8], R46 ;  /* 0x0017c82e01007387 */ /* 0x000fe80000100a00 */
[----:B------:R0:W-:Y:S02]  /*7cfa0*/  STL.64 [R1+0x8d18], R16 ;  /* 0x008d181001007387 */ /* 0x0001e40000100a00 */
[C---:B0-----:R-:W-:Y:S02]  /*7cfb0*/  HMMA.16816.F32 R16, R28.reuse, R14, R36 ;  /* 0x0000000e1c10723c */ /* 0x041fe40000001824 */
[----:B------:R-:W-:Y:S04]  /*7cfc0*/  STL.64 [R1+0x17e0], R20 ;  /* 0x0017e01401007387 */ /* 0x000fe80000100a00 */
[----:B------:R-:W-:Y:S04]  /*7cfd0*/  STL.64 [R1+0x17e8], R22 ;  /* 0x0017e81601007387 */ /* 0x000fe80000100a00 */
[----:B------:R-:W-:Y:S04]  /*7cfe0*/  STL [R1+0x8d2c], R14 ;  /* 0x008d2c0e01007387 */ /* 0x000fe80000100800 */
[----:B------:R-:W-:Y:S09]  /*7cff0*/  STL [R1+0x8d28], R15 ;  /* 0x008d280f01007387 */ /* 0x000ff20000100800 */
[----:B------:R-:W-:Y:S04]  /*7d000*/  STL.64 [R1+0x1800], R16 ;  /* 0x0018001001007387 */ /* 0x000fe80000100a00 */
[----:B------:R0:W-:Y:S02]  /*7d010*/  STL.64 [R1+0x1808], R18 ;  /* 0x0018081201007387 */ /* 0x0001e40000100a00 */
[----:B0-----:R-:W-:-:S15]  /*7d020*/  HMMA.16816.F32 R16, R28, R12, R32 ;  /* 0x0000000c1c10723c */ /* 0x001fde0000001820 */
[----:B------:R-:W-:-:S08]  /*7d030*/  NOP ;  /* 0x0000000000007918 */ /* 0x000fd00000000000 */
[----:B------:R-:W-:Y:S04]  /*7d040*/  STL.64 [R1+0x1810], R16 ;  /* 0x0018101001007387 */ /* 0x000fe80000100a00 */
[----:B------:R2:W-:Y:S04]  /*7d050*/  STL.64 [R1+0x1818], R18 ;  /* 0x0018181201007387 */ /* 0x0005e80000100a00 */
[----:B------:R-:W3:Y:S01]  /*7d060*/  LDL.64 R48, [R1+0x8] ;  /* 0x0000080001307983 */ /* 0x000ee20000100a00 */
[----:B--2---:R-:W-:Y:S03]  /*7d070*/  HMMA.16816.F32 R16, R28, R10, R24 ;  /* 0x0000000a1c10723c */ /* 0x004fe60000001818 */
[----:B------:R-:W2:Y:S04]  /*7d080*/  LDL.LU.64 R24, [R1+0x2550] ;  /* 0x0025500001187983 */ /* 0x000ea80000300a00 */
[----:B------:R-:W2:Y:S01]  /*7d090*/  LDL.LU.64 R26, [R1+0x2558] ;  /* 0x00255800011a7983 */ /* 0x000ea20000300a00 */
[----:B------:R-:W-:-:S02]  /*7d0a0*/  IMAD.MOV.U32 R42, RZ, RZ, R2 ;  /* 0x000000ffff2a7224 */ /* 0x000fc400078e0002 */
[----:B------:R-:W-:Y:S02]  /*7d0b0*/  IMAD.MOV.U32 R43, RZ, RZ, R8 ;  /* 0x000000ffff2b7224 */ /* 0x000fe400078e0008 */
[----:B------:R-:W-:Y:S02]  /*7d0c0*/  IMAD.MOV.U32 R32, RZ, RZ, R9 ;  /* 0x000000ffff207224 */ /* 0x000fe400078e0009 */
[----:B------:R-:W-:-:S09]  /*7d0d0*/  IMAD.MOV.U32 R33, RZ, RZ, R3 ;  /* 0x000000ffff217224 */ /* 0x000fd200078e0003 */
[----:B------:R0:W-:Y:S04]  /*7d0e0*/  STL.64 [R1+0x1830], R16 ;  /* 0x0018301001007387 */ /* 0x0001e80000100a00 */
[----:B------:R1:W-:Y:S04]  /*7d0f0*/  STL.64 [R1+0x1838], R18 ;  /* 0x0018381201007387 */ /* 0x0003e80000100a00 */
[----:B------:R-:W4:Y:S04]  /*7d100*/  LDL.LU.64 R20, [R1+0x2570] ;  /* 0x0025700001147983 */ /* 0x000f280000300a00 */
[----:B------:R-:W4:Y:S04]  /*7d110*/  LDL.LU.64 R22, [R1+0x2578] ;  /* 0x0025780001167983 */ /* 0x000f280000300a00 */
[----:B0-----:R-:W3:Y:S04]  /*7d120*/  LDL.LU.64 R16, [R1+0x2540] ;  /* 0x0025400001107983 */ /* 0x001ee80000300a00 */
[----:B-1----:R-:W3:Y:S04]  /*7d130*/  LDL.LU.64 R18, [R1+0x2548] ;  /* 0x0025480001127983 */ /* 0x002ee80000300a00 */
[----:B------:R-:W4:Y:S04]  /*7d140*/  LDL R34, [R1+0x10] ;  /* 0x0000100001227983 */ /* 0x000f280000100800 */
[----:B------:R-:W4:Y:S04]  /*7d150*/  LDL R35, [R1+0x14] ;  /* 0x0000140001237983 */ /* 0x000f280000100800 */
[----:B------:R-:W4:Y:S04]  /*7d160*/  LDL.LU R2, [R1+0x8dcc] ;  /* 0x008dcc0001027983 */ /* 0x000f280000300800 */
[----:B------:R-:W2:Y:S04]  /*7d170*/  LDL.LU R8, [R1+0x8dc8] ;  /* 0x008dc80001087983 */ /* 0x000ea80000300800 */
[----:B------:R-:W2:Y:S04]  /*7d180*/  LDL.LU R9, [R1+0x8dc4] ;  /* 0x008dc40001097983 */ /* 0x000ea80000300800 */
[----:B------:R-:W4:Y:S04]  /*7d190*/  LDL.LU R3, [R1+0x8dc0] ;  /* 0x008dc00001037983 */ /* 0x000f280000300800 */
[----:B------:R-:W4:Y:S04]  /*7d1a0*/  LDL R50, [R1] ;  /* 0x0000000001327983 */ /* 0x000f280000100800 */
[----:B------:R-:W4:Y:S01]  /*7d1b0*/  LDL R51, [R1+0x4] ;  /* 0x0000040001337983 */ /* 0x000f220000100800 */
[----:B------:R-:W-:-:S02]  /*7d1c0*/  IMAD R5, R5, 0x100, R56 ;  /* 0x0000010005057824 */ /* 0x000fc400078e0238 */
[----:B------:R-:W-:Y:S02]  /*7d1d0*/  IMAD R6, R6, 0x100, R57 ;  /* 0x0000010006067824 */ /* 0x000fe400078e0239 */
[----:B------:R-:W-:Y:S02]  /*7d1e0*/  IMAD.MOV.U32 R14, RZ, RZ, R58 ;  /* 0x000000ffff0e7224 */ /* 0x000fe400078e003a */
[----:B------:R-:W-:Y:S01]  /*7d1f0*/  IMAD.MOV.U32 R15, RZ, RZ, R59 ;  /* 0x000000ffff0f7224 */ /* 0x000fe200078e003b */
[C---:B---3--:R-:W-:Y:S06]  /*7d200*/  HMMA.16816.F32 R16, R28.reuse, R58, R16 ;  /* 0x0000003a1c10723c */ /* 0x048fec0000001810 */
[C---:B--2---:R-:W-:Y:S06]  /*7d210*/  HMMA.16816.F32 R24, R28.reuse, R8, R24 ;  /* 0x000000081c18723c */ /* 0x044fec0000001818 */
[----:B----4-:R-:W-:-:S15]  /*7d220*/  HMMA.16816.F32 R20, R28, R2, R20 ;  /* 0x000000021c14723c */ /* 0x010fde0000001814 */
[----:B------:R-:W-:-:S02]  /*7d230*/  NOP ;  /* 0x0000000000007918 */ /* 0x000fc40000000000 */
[----:B------:R-:W-:Y:S04]  /*7d240*/  STL.64 [R1+0x1870], R24 ;  /* 0x0018701801007387 */ /* 0x000fe80000100a00 */
[----:B------:R-:W-:Y:S04]  /*7d250*/  STL.64 [R1+0x1878], R26 ;  /* 0x0018781a01007387 */ /* 0x000fe80000100a00 */
[----:B------:R-:W-:Y:S04]  /*7d260*/  STL [R1+0x8d10], R3 ;  /* 0x008d100301007387 */ /* 0x000fe80000100800 */
[----:B------:R0:W-:Y:S04]  /*7d270*/  STL.64 [R1+0x18a0], R20 ;  /* 0x0018a01401007387 */ /* 0x0001e80000100a00 */
[----:B------:R1:W-:Y:S04]  /*7d280*/  STL.64 [R1+0x18a8], R22 ;  /* 0x0018a81601007387 */ /* 0x0003e80000100a00 */
[----:B------:R2:W-:Y:S04]  /*7d290*/  STL.64 [R1+0x1890], R16 ;  /* 0x0018901001007387 */ /* 0x0005e80000100a00 */
[----:B------:R3:W-:Y:S04]  /*7d2a0*/  STL.64 [R1+0x1898], R18 ;  /* 0x0018981201007387 */ /* 0x0007e80000100a00 */
[----:B------:R-:W4:Y:S04]  /*7d2b0*/  LDL.LU.64 R28, [R1+0x2530] ;  /* 0x00253000011c7983 */ /* 0x000f280000300a00 */
[----:B------:R-:W4:Y:S04]  /*7d2c0*/  LDL.LU.64 R30, [R1+0x2538] ;  /* 0x00253800011e7983 */ /* 0x000f280000300a00 */
[----:B0-----:R-:W4:Y:S04]  /*7d2d0*/  LDL.LU.64 R20, [R1+0x2520] ;  /* 0x0025200001147983 */ /* 0x001f280000300a00 */
[----:B-1----:R-:W4:Y:S04]  /*7d2e0*/  LDL.LU.64 R22, [R1+0x2528] ;  /* 0x0025280001167983 */ /* 0x002f280000300a00 */
[----:B------:R-:W4:Y:S04]  /*7d2f0*/  LDL.LU.64 R24, [R1+0x2510] ;  /* 0x0025100001187983 */ /* 0x000f280000300a00 */
[----:B------:R-:W4:Y:S04]  /*7d300*/  LDL.LU.64 R26, [R1+0x2518] ;  /* 0x00251800011a7983 */ /* 0x000f280000300a00 */
[----:B--2---:R-:W2:Y:S04]  /*7d310*/  LDL.LU.64 R16, [R1+0x2500] ;  /* 0x0025000001107983 */ /* 0x004ea80000300a00 */
[----:B---3--:R-:W2:Y:S04]  /*7d320*/  LDL.LU.64 R18, [R1+0x2508] ;  /* 0x0025080001127983 */ /* 0x008ea80000300a00 */
[----:B------:R-:W3:Y:S04]  /*7d330*/  LDL.LU.64 R36, [R1+0x24f0] ;  /* 0x0024f00001247983 */ /* 0x000ee80000300a00 */
[----:B------:R-:W3:Y:S04]  /*7d340*/  LDL.LU.64 R38, [R1+0x24f8] ;  /* 0x0024f80001267983 */ /* 0x000ee80000300a00 */
[----:B------:R-:W3:Y:S04]  /*7d350*/  LDL.LU.64 R56, [R1+0x24e0] ;  /* 0x0024e00001387983 */ /* 0x000ee80000300a00 */
[----:B------:R-:W3:Y:S01]  /*7d360*/  LDL.LU.64 R58, [R1+0x24e8] ;  /* 0x0024e800013a7983 */ /* 0x000ee20000300a00 */
[----:B------:R-:W-:-:S02]  /*7d370*/  IMAD R4, R4, 0x100, R55 ;  /* 0x0000010004047824 */ /* 0x000fc400078e0237 */
[----:B------:R-:W-:Y:S01]  /*7d380*/  IMAD R7, R0, 0x100, R7 ;  /* 0x0000010000077824 */ /* 0x000fe200078e0207 */
[----:B------:R-:W-:Y:S01]  /*7d390*/  F2FP.F16.E4M3.UNPACK_B R5, R5 ;  /* 0x00000005ff05723e */ /* 0x000fe200020006ff */
[----:B------:R-:W3:Y:S01]  /*7d3a0*/  LDL.LU.64 R52, [R1+0x24d0] ;  /* 0x0024d00001347983 */ /* 0x000ee20000300a00 */
[----:B------:R-:W-:Y:S02]  /*7d3b0*/  F2FP.F16.E4M3.UNPACK_B R4, R4 ;  /* 0x00000004ff04723e */ /* 0x000fe400020006ff */
[----:B------:R-:W-:Y:S01]  /*7d3c0*/  F2FP.F16.E4M3.UNPACK_B R6, R6 ;  /* 0x00000006ff06723e */ /* 0x000fe200020006ff */
[----:B------:R-:W3:Y:S01]  /*7d3d0*/  LDL.LU.64 R54, [R1+0x24d8] ;  /* 0x0024d80001367983 */ /* 0x000ee20000300a00 */
[----:B------:R-:W-:Y:S01]  /*7d3e0*/  F2FP.F16.E4M3.UNPACK_B R7, R7 ;  /* 0x00000007ff07723e */ /* 0x000fe200020006ff */
[----:B------:R-:W-:Y:S02]  /*7d3f0*/  IMAD.MOV.U32 R3, RZ, RZ, R48 ;  /* 0x000000ffff037224 */ /* 0x000fe400078e0030 */
[----:B------:R-:W3:Y:S01]  /*7d400*/  LDL.LU.64 R44, [R1+0x24c0] ;  /* 0x0024c000012c7983 */ /* 0x000ee20000300a00 */
[----:B------:R-:W-:-:S03]  /*7d410*/  IMAD.MOV.U32 R0, RZ, RZ, R49 ;  /* 0x000000ffff007224 */ /* 0x000fc600078e0031 */
[----:B------:R-:W3:Y:S04]  /*7d420*/  LDL.LU.64 R46, [R1+0x24c8] ;  /* 0x0024c800012e7983 */ /* 0x000ee80000300a00 */
[----:B------:R-:W3:Y:S01]  /*7d430*/  LDL.LU.64 R40, [R1+0x24b0] ;  /* 0x0024b00001287983 */ /* 0x000ee20000300a00 */
[C---:B----4-:R-:W-:Y:S03]  /*7d440*/  HMMA.16816.F32 R28, R4.reuse, R42, R28 ;  /* 0x0000002a041c723c */ /* 0x050fe6000000181c */
[----:B------:R-:W4:Y:S03]  /*7d450*/  LDL.LU.64 R42, [R1+0x24b8] ;  /* 0x0024b800012a7983 */ /* 0x000f260000300a00 */
[C---:B------:R-:W-:Y:S06]  /*7d460*/  HMMA.16816.F32 R20, R4.reuse, R32, R20 ;  /* 0x000000200414723c */ /* 0x040fec0000001814 */
[C---:B------:R-:W-:Y:S06]  /*7d470*/  HMMA.16816.F32 R32, R4.reuse, R34, R24 ;  /* 0x000000220420723c */ /* 0x040fec0000001818 */
[C---:B--2---:R-:W-:Y:S05]  /*7d480*/  HMMA.16816.F32 R16, R4.reuse, R48, R16 ;  /* 0x000000300410723c */ /* 0x044fea0000001810 */
[----:B------:R0:W-:Y:S01]  /*7d490*/  STL.64 [R1+0x18c0], R28 ;  /* 0x0018c01c01007387 */ /* 0x0001e20000100a00 */
[C---:B---3--:R-:W-:Y:S03]  /*7d4a0*/  HMMA.16816.F32 R48, R4.reuse, R50, R36 ;  /* 0x000000320430723c */ /* 0x048fe60000001824 */
[----:B------:R1:W-:Y:S04]  /*7d4b0*/  STL.64 [R1+0x18c8], R30 ;  /* 0x0018c81e01007387 */ /* 0x0003e80000100a00 */
[----:B0-----:R-:W2:Y:S01]  /*7d4c0*/  LDL.LU.64 R28, [R1+0x24a0] ;  /* 0x0024a000011c7983 */ /* 0x001ea20000300a00 */
[C---:B------:R-:W-:Y:S03]  /*7d4d0*/  HMMA.16816.F32 R56, R4.reuse, R60, R56 ;  /* 0x0000003c0438723c */ /* 0x040fe60000001838 */
[----:B-1----:R-:W2:Y:S04]  /*7d4e0*/  LDL.LU.64 R30, [R1+0x24a8] ;  /* 0x0024a800011e7983 */ /* 0x002ea80000300a00 */
[----:B------:R-:W-:Y:S04]  /*7d4f0*/  STL.64 [R1+0x18e0], R20 ;  /* 0x0018e01401007387 */ /* 0x000fe80000100a00 */
[----:B------:R0:W-:Y:S04]  /*7d500*/  STL.64 [R1+0x18e8], R22 ;  /* 0x0018e81601007387 */ /* 0x0001e80000100a00 */
[----:B0-----:R-:W3:Y:S04]  /*7d510*/  LDL.LU.64 R22, [R1+0x8db8] ;  /* 0x008db80001167983 */ /* 0x001ee80000300a00 */
[----:B------:R-:W3:Y:S04]  /*7d520*/  LDL.LU.64 R20, [R1+0x8db0] ;  /* 0x008db00001147983 */ /* 0x000ee80000300a00 */
[----:B------:R-:W3:Y:S04]  /*7d530*/  LDL.LU.64 R26, [R1+0x8da8] ;  /* 0x008da800011a7983 */ /* 0x000ee80000300a00 */
[----:B------:R-:W3:Y:S04]  /*7d540*/  LDL.LU.64 R24, [R1+0x8da0] ;  /* 0x008da00001187983 */ /* 0x000ee80000300a00 */
[----:B------:R-:W-:Y:S04]  /*7d550*/  STL.64 [R1+0x1900], R32 ;  /* 0x0019002001007387 */ /* 0x000fe80000100a00 */
[----:B------:R0:W-:Y:S04]  /*7d560*/  STL.64 [R1+0x1908], R34 ;  /* 0x0019082201007387 */ /* 0x0001e80000100a00 */
[----:B0-----:R-:W3:Y:S04]  /*7d570*/  LDL.LU.64 R34, [R1+0x8d98] ;  /* 0x008d980001227983 */ /* 0x001ee80000300a00 */
[----:B------:R-:W3:Y:S04]  /*7d580*/  LDL.LU.64 R32, [R1+0x8d90] ;  /* 0x008d900001207983 */ /* 0x000ee80000300a00 */
[----:B------:R0:W-:Y:S04]  /*7d590*/  STL.64 [R1+0x1920], R16 ;  /* 0x0019201001007387 */ /* 0x0001e80000100a00 */
[----:B------:R1:W-:Y:S04]  /*7d5a0*/  STL.64 [R1+0x1928], R18 ;  /* 0x0019281201007387 */ /* 0x0003e80000100a00 */
[----:B0-----:R-:W4:Y:S04]  /*7d5b0*/  LDL.LU.64 R16, [R1+0x2490] ;  /* 0x0024900001107983 */ /* 0x001f280000300a00 */
[----:B-1----:R-:W4:Y:S04]  /*7d5c0*/  LDL.LU.64 R18, [R1+0x2498] ;  /* 0x0024980001127983 */ /* 0x002f280000300a00 */
[----:B------:R-:W3:Y:S04]  /*7d5d0*/  LDL.LU.64 R38, [R1+0x8d88] ;  /* 0x008d880001267983 */ /* 0x000ee80000300a00 */
[----:B------:R-:W3:Y:S04]  /*7d5e0*/  LDL.LU.64 R36, [R1+0x8d80] ;  /* 0x008d800001247983 */ /* 0x000ee80000300a00 */
[----:B------:R-:W-:Y:S04]  /*7d5f0*/  STL.64 [R1+0x1940], R48 ;  /* 0x0019403001007387 */ /* 0x000fe80000100a00 */
[----:B------:R0:W-:Y:S04]  /*7d600*/  STL.64 [R1+0x1948], R50 ;  /* 0x0019483201007387 */ /* 0x0001e80000100a00 */
[----:B0-----:R-:W4:Y:S04]  /*7d610*/  LDL.LU.64 R50, [R1+0x8d78] ;  /* 0x008d780001327983 */ /* 0x001f280000300a00 */
[----:B------:R-:W3:Y:S04]  /*7d620*/  LDL.LU.64 R48, [R1+0x8d70] ;  /* 0x008d700001307983 */ /* 0x000ee80000300a00 */
[----:B------:R-:W-:Y:S04]  /*7d630*/  STL.64 [R1+0x1960], R56 ;  /* 0x0019603801007387 */ /* 0x000fe80000100a00 */
[----:B------:R0:W-:Y:S04]  /*7d640*/  STL.64 [R1+0x1968], R58 ;  /* 0x0019683a01007387 */ /* 0x0001e80000100a00 */
[----:B0-----:R-:W2:Y:S04]  /*7d650*/  LDL.LU.64 R58, [R1+0x8d68] ;  /* 0x008d6800013a7983 */ /* 0x001ea80000300a00 */
[----:B------:R-:W4:Y:S01]  /*7d660*/  LDL.LU.64 R56, [R1+0x8d60] ;  /* 0x008d600001387983 */ /* 0x000f220000300a00 */
[C---:B--2---:R-:W-:Y:S06]  /*7d670*/  HMMA.16816.F32 R52, R4.reuse, R58, R52 ;  /* 0x0000003a0434723c */ /* 0x044fec0000001834 */
[----:B----4-:R-:W-:-:S15]  /*7d680*/  HMMA.16816.F32 R44, R4, R56, R44 ;  /* 0x00000038042c723c */ /* 0x010fde000000182c */
[----:B------:R-:W-:-:S02]  /*7d690*/  NOP ;  /* 0x0000000000007918 */ /* 0x000fc40000000000 */
[----:B------:R-:W-:Y:S04]  /*7d6a0*/  STL.64 [R1+0x1980], R52 ;  /* 0x0019803401007387 */ /* 0x000fe80000100a00 */
[----:B------:R0:W-:Y:S04]  /*7d6b0*/  STL.64 [R1+0x1988], R54 ;  /* 0x0019883601007387 */ /* 0x0001e80000100a00 */
[----:B0-----:R-:W2:Y:S04]  /*7d6c0*/  LDL.LU.64 R54, [R1+0x8d58] ;  /* 0x008d580001367983 */ /* 0x001ea80000300a00 */
[----:B------:R-:W4:Y:S04]  /*7d6d0*/  LDL.LU.64 R52, [R1+0x8d50] ;  /* 0x008d500001347983 */ /* 0x000f280000300a00 */
[----:B------:R0:W-:Y:S04]  /*7d6e0*/  STL.64 [R1+0x19a0], R44 ;  /* 0x0019a02c01007387 */ /* 0x0001e80000100a00 */
[----:B------:R1:W-:Y:S04]  /*7d6f0*/  STL.64 [R1+0x19a8], R46 ;  /* 0x0019a82e01007387 */ /* 0x0003e80000100a00 */
[----:B0-----:R-:W3:Y:S04]  /*7d700*/  LDL.LU.64 R44, [R1+0x2480] ;  /* 0x00248000012c7983 */ /* 0x001ee80000300a00 */
[----:B-1----:R-:W3:Y:S04]  /*7d710*/  LDL.LU.64 R46, [R1+0x2488] ;  /* 0x00248800012e7983 */ /* 0x002ee80000300a00 */
[----:B------:R-:W-:Y:S04]  /*7d720*/  STL.64 [R1+0x8cc8], R58 ;  /* 0x008cc83a01007387 */ /* 0x000fe80000100a00 */
[----:B------:R2:W-:Y:S01]  /*7d730*/  STL.64 [R1+0x8cc0], R56 ;  /* 0x008cc03801007387 */ /* 0x0005e20000100a00 */
[C---:B------:R-:W-:Y:S06]  /*7d740*/  HMMA.16816.F32 R16, R4.reuse, R50, R16 ;  /* 0x000000320410723c */ /* 0x040fec0000001810 */
[C---:B--2---:R-:W-:Y:S01]  /*7d750*/  HMMA.16816.F32 R56, R4.reuse, R54, R40 ;  /* 0x000000360438723c */ /* 0x044fe20000001828 */
[----:B------:R-:W2:Y:S05]  /*7d760*/  LDL.LU.64 R40, [R1+0x2470] ;  /* 0x0024700001287983 */ /* 0x000eaa0000300a00 */
[C---:B----4-:R-:W-:Y:S06]  /*7d770*/  HMMA.16816.F32 R28, R4.reuse, R52, R28 ;  /* 0x00000034041c723c */ /* 0x050fec000000181c */
[C---:B---3--:R-:W-:Y:S11]  /*7d780*/  HMMA.16816.F32 R44, R4.reuse, R48, R44 ;  /* 0x00000030042c723c */ /* 0x048ff6000000182c */
[----:B------:R0:W-:Y:S04]  /*7d790*/  STL.64 [R1+0x19c0], R56 ;  /* 0x0019c03801007387 */ /* 0x0001e80000100a00 */
[----:B------:R1:W-:Y:S04]  /*7d7a0*/  STL.64 [R1+0x19c8], R58 ;  /* 0x0019c83a01007387 */ /* 0x0003e80000100a00 */
[----:B------:R-:W2:Y:S04]  /*7d7b0*/  LDL.LU.64 R42, [R1+0x2478] ;  /* 0x00247800012a7983 */ /* 0x000ea80000300a00 */
[----:B------:R-:W-:Y:S04]  /*7d7c0*/  STL.64 [R1+0x19e0], R28 ;  /* 0x0019e01c01007387 */ /* 0x000fe80000100a00 */
[----:B------:R-:W-:Y:S04]  /*7d7d0*/  STL.64 [R1+0x19e8], R30 ;  /* 0x0019e81e01007387 */ /* 0x000fe80000100a00 */
        /* <DEDUP_REMOVED lines=8> */
[----:B------:R-:W4:Y:S04]  /*7d860*/  LDL.LU.64 R28, [R1+0x2430] ;  /* 0x00243000011c7983 */ /* 0x000f280000300a00 */
[----:B------:R-:W4:Y:S04]  /*7d870*/  LDL.LU.64 R30, [R1+0x2438] ;  /* 0x00243800011e7983 */ /* 0x000f280000300a00 */
        /* <DEDUP_REMOVED lines=16> */
[----:B---3--:R-:W-:Y:S03]  /*7d980*/  HMMA.16816.F32 R48, R4, R44, R48 ;  /* 0x0000002c0430723c */ /* 0x008fe60000001830 */
[----:B------:R-:W-:Y:S04]  /*7d990*/  STL.64 [R1+0x8cb8], R46 ;  /* 0x008cb82e01007387 */ /* 0x000fe80000100a00 */
[----:B------:R2:W-:-:S15]  /*7d9a0*/  STL.64 [R1+0x8cb0], R44 ;  /* 0x008cb02c01007387 */ /* 0x0005de0000100a00 */
[----:B------:R-:W-:-:S01]  /*7d9b0*/  NOP ;  /* 0x0000000000007918 */ /* 0x000fc20000000000 */
[----:B------:R-:W-:Y:S04]  /*7d9c0*/  STL.64 [R1+0x1a60], R48 ;  /* 0x001a603001007387 */ /* 0x000fe80000100a00 */
[----:B------:R4:W-:Y:S01]  /*7d9d0*/  STL.64 [R1+0x1a68], R50 ;  /* 0x001a683201007387 */ /* 0x0009e20000100a00 */
[C---:B--2---:R-:W-:Y:S03]  /*7d9e0*/  HMMA.16816.F32 R44, R4.reuse, R42, R56 ;  /* 0x0000002a042c723c */ /* 0x044fe60000001838 */
[----:B------:R-:W2:Y:S04]  /*7d9f0*/  LDL.LU.64 R56, [R1+0x2410] ;  /* 0x0024100001387983 */ /* 0x000ea80000300a00 */
[----:B------:R-:W2:Y:S01]  /*7da00*/  LDL.LU.64 R58, [R1+0x2418] ;  /* 0x00241800013a7983 */ /* 0x000ea20000300a00 */
[----:B----4-:R-:W-:-:S15]  /*7da10*/  HMMA.16816.F32 R48, R4, R40, R52 ;  /* 0x000000280430723c */ /* 0x010fde0000001834 */
[----:B------:R0:W-:Y:S04]  /*7da20*/  STL.64 [R1+0x1a80], R44 ;  /* 0x001a802c01007387 */ /* 0x0001e80000100a00 */
[----:B------:R1:W-:Y:S04]  /*7da30*/  STL.64 [R1+0x1a88], R46 ;  /* 0x001a882e01007387 */ /* 0x0003e80000100a00 */
[----:B0-----:R-:W3:Y:S04]  /*7da40*/  LDL.LU.64 R44, [R1+0x2400] ;  /* 0x00240000012c7983 */ /* 0x001ee80000300a00 */
[----:B-1----:R-:W3:Y:S04]  /*7da50*/  LDL.LU.64 R46, [R1+0x2408] ;  /* 0x00240800012e7983 */ /* 0x002ee80000300a00 */
[----:B------:R-:W-:Y:S04]  /*7da60*/  STL.64 [R1+0x8c98], R42 ;  /* 0x008c982a01007387 */ /* 0x000fe80000100a00 */
[----:B------:R0:W-:Y:S02]  /*7da70*/  STL.64 [R1+0x8c90], R40 ;  /* 0x008c902801007387 */ /* 0x0001e40000100a00 */
[C---:B0-----:R-:W-:Y:S02]  /*7da80*/  HMMA.16816.F32 R40, R4.reuse, R38, R28 ;  /* 0x000000260428723c */ /* 0x041fe4000000181c */
[----:B------:R-:W-:Y:S04]  /*7da90*/  STL.64 [R1+0x1aa0], R48 ;  /* 0x001aa03001007387 */ /* 0x000fe80000100a00 */
[----:B------:R0:W-:Y:S01]  /*7daa0*/  STL.64 [R1+0x1aa8], R50 ;  /* 0x001aa83201007387 */ /* 0x0001e20000100a00 */
[----:B------:R-:W-:Y:S03]  /*7dab0*/  HMMA.16816.F32 R28, R4, R36, R16 ;  /* 0x00000024041c723c */ /* 0x000fe60000001810 */
[----:B------:R-:W4:-:S13]  /*7dac0*/  LDL.LU.64 R16, [R1+0x23f0] ;  /* 0x0023f00001107983 */ /* 0x000f1a0000300a00 */
[----:B------:R-:W-:Y:S04]  /*7dad0*/  STL.64 [R1+0x1ac0], R40 ;  /* 0x001ac02801007387 */ /* 0x000fe80000100a00 */
[----:B------:R-:W-:Y:S04]  /*7dae0*/  STL.64 [R1+0x1ac8], R42 ;  /* 0x001ac82a01007387 */ /* 0x000fe80000100a00 */
[----:B------:R-:W4:Y:S04]  /*7daf0*/  LDL.LU.64 R18, [R1+0x23f8] ;  /* 0x0023f80001127983 */ /* 0x000f280000300a00 */
[----:B------:R1:W-:Y:S04]  /*7db00*/  STL.64 [R1+0x1ae0], R28 ;  /* 0x001ae01c01007387 */ /* 0x0003e80000100a00 */
[----:B------:R1:W-:Y:S04]  /*7db10*/  STL.64 [R1+0x1ae8], R30 ;  /* 0x001ae81e01007387 */ /* 0x0003e80000100a00 */
[----:B0-----:R-:W4:Y:S04]  /*7db20*/  LDL.LU R50, [R1+0x2f48] ;  /* 0x002f480001327983 */ /* 0x001f280000300800 */
[----:B-1----:R-:W4:Y:S04]  /*7db30*/  LDL.LU R28, [R1+0x2f44] ;  /* 0x002f4400011c7983 */ /* 0x002f280000300800 */
[----:B------:R-:W4:Y:S04]  /*7db40*/  LDL.LU R51, [R1+0x2f50] ;  /* 0x002f500001337983 */ /* 0x000f280000300800 */
[----:B------:R-:W4:Y:S04]  /*7db50*/  LDL.LU R29, [R1+0x2f4c] ;  /* 0x002f4c00011d7983 */ /* 0x000f280000300800 */
[----:B------:R-:W4:Y:S04]  /*7db60*/  LDL.LU R52, [R1+0x2f58] ;  /* 0x002f580001347983 */ /* 0x000f280000300800 */
[----:B------:R-:W4:Y:S04]  /*7db70*/  LDL.LU R30, [R1+0x2f54] ;  /* 0x002f5400011e7983 */ /* 0x000f280000300800 */
[----:B------:R-:W-:Y:S04]  /*7db80*/  STL.64 [R1+0x8ca8], R38 ;  /* 0x008ca82601007387 */ /* 0x000fe80000100a00 */
[----:B------:R3:W-:Y:S01]  /*7db90*/  STL.64 [R1+0x8ca0], R36 ;  /* 0x008ca02401007387 */ /* 0x0007e20000100a00 */
[C---:B--2---:R-:W-:Y:S03]  /*7dba0*/  HMMA.16816.F32 R40, R4.reuse, R34, R56 ;  /* 0x000000220428723c */ /* 0x044fe60000001838 */
[----:B------:R-:W2:Y:S03]  /*7dbb0*/  LDL.LU.64 R56, [R1+0x23d0] ;  /* 0x0023d00001387983 */ /* 0x000ea60000300a00 */
[----:B---3--:R-:W-:-:S15]  /*7dbc0*/  HMMA.16816.F32 R36, R4, R32, R44 ;  /* 0x000000200424723c */ /* 0x008fde000000182c */
[----:B------:R-:W-:-:S02]  /*7dbd0*/  NOP ;  /* 0x0000000000007918 */ /* 0x000fc40000000000 */
[----:B------:R-:W-:Y:S04]  /*7dbe0*/  STL.64 [R1+0x1b00], R40 ;  /* 0x001b002801007387 */ /* 0x000fe80000100a00 */
[----:B------:R-:W-:Y:S04]  /*7dbf0*/  STL.64 [R1+0x1b08], R42 ;  /* 0x001b082a01007387 */ /* 0x000fe80000100a00 */
[----:B------:R-:W2:Y:S04]  /*7dc00*/  LDL.LU.64 R58, [R1+0x23d8] ;  /* 0x0023d800013a7983 */ /* 0x000ea80000300a00 */
[----:B------:R-:W-:Y:S04]  /*7dc10*/  STL.64 [R1+0x1b20], R36 ;  /* 0x001b202401007387 */ /* 0x000fe80000100a00 */
[----:B------:R-:W-:Y:S04]  /*7dc20*/  STL.64 [R1+0x1b28], R38 ;  /* 0x001b282601007387 */ /* 0x000fe80000100a00 */
[----:B------:R-:W3:Y:S04]  /*7dc30*/  LDL.LU R53, [R1+0x2f60] ;  /* 0x002f600001357983 */ /* 0x000ee80000300800 */
[----:B------:R-:W3:Y:S04]  /*7dc40*/  LDL.LU R31, [R1+0x2f5c] ;  /* 0x002f5c00011f7983 */ /* 0x000ee80000300800 */
[----:B------:R-:W-:Y:S04]  /*7dc50*/  STL.64 [R1+0x8cf8], R34 ;  /* 0x008cf82201007387 */ /* 0x000fe80000100a00 */
[----:B------:R0:W-:Y:S04]  /*7dc60*/  STL.64 [R1+0x8cf0], R32 ;  /* 0x008cf02001007387 */ /* 0x0001e80000100a00 */
[----:B0-----:R-:W3:Y:S04]  /*7dc70*/  LDL.LU.64 R32, [R1+0x23e0] ;  /* 0x0023e00001207983 */ /* 0x001ee80000300a00 */
[----:B------:R-:W3:Y:S01]  /*7dc80*/  LDL.LU.64 R34, [R1+0x23e8] ;  /* 0x0023e80001227983 */ /* 0x000ee20000300a00 */
[----:B----4-:R-:W-:Y:S03]  /*7dc90*/  HMMA.16816.F32 R36, R4, R26, R16 ;  /* 0x0000001a0424723c */ /* 0x010fe60000001810 */
[----:B------:R-:W4:Y:S04]  /*7dca0*/  LDL.LU.64 R16, [R1+0x23c0] ;  /* 0x0023c00001107983 */ /* 0x000f280000300a00 */
[----:B------:R-:W4:Y:S01]  /*7dcb0*/  LDL.LU.64 R18, [R1+0x23c8] ;  /* 0x0023c80001127983 */ /* 0x000f220000300a00 */
[----:B------:R-:W-:-:S15]  /*7dcc0*/  IMAD.MOV.U32 R54, RZ, RZ, R14 ;  /* 0x000000ffff367224 */ /* 0x000fde00078e000e */
[----:B------:R0:W-:Y:S04]  /*7dcd0*/  STL.64 [R1+0x1b60], R36 ;  /* 0x001b602401007387 */ /* 0x0001e80000100a00 */
[----:B------:R1:W-:Y:S04]  /*7dce0*/  STL.64 [R1+0x1b68], R38 ;  /* 0x001b682601007387 */ /* 0x0003e80000100a00 */
[----:B------:R-:W4:Y:S04]  /*7dcf0*/  LDL.LU.64 R44, [R1+0x23a0] ;  /* 0x0023a000012c7983 */ /* 0x000f280000300a00 */
[----:B------:R-:W4:Y:S04]  /*7dd00*/  LDL.LU.64 R46, [R1+0x23a8] ;  /* 0x0023a800012e7983 */ /* 0x000f280000300a00 */
[----:B------:R-:W4:Y:S04]  /*7dd10*/  LDL.LU.64 R40, [R1+0x2390] ;  /* 0x0023900001287983 */ /* 0x000f280000300a00 */
[----:B------:R-:W4:Y:S04]  /*7dd20*/  LDL.LU.64 R42, [R1+0x2398] ;  /* 0x00239800012a7983 */ /* 0x000f280000300a00 */
[----:B0-----:R-:W4:Y:S04]  /*7dd30*/  LDL.LU.64 R36, [R1+0x2380] ;  /* 0x0023800001247983 */ /* 0x001f280000300a00 */
[----:B-1----:R-:W4:Y:S01]  /*7dd40*/  LDL.LU.64 R38, [R1+0x2388] ;  /* 0x0023880001267983 */ /* 0x002f220000300a00 */
[----:B------:R-:W-:Y:S01]  /*7dd50*/  IMAD.MOV.U32 R55, RZ, RZ, R15 ;  /* 0x000000ffff377224 */ /* 0x000fe200078e000f */
[C---:B--2---:R-:W-:Y:S06]  /*7dd60*/  HMMA.16816.F32 R56, R4.reuse, R22, R56 ;  /* 0x000000160438723c */ /* 0x044fec0000001838 */
[C---:B---3--:R-:W-:Y:S06]  /*7dd70*/  HMMA.16816.F32 R32, R4.reuse, R24, R32 ;  /* 0x000000180420723c */ /* 0x048fec0000001820 */
[----:B----4-:R-:W-:-:S15]  /*7dd80*/  HMMA.16816.F32 R16, R4, R20, R16 ;  /* 0x000000140410723c */ /* 0x010fde0000001810 */
        /* <DEDUP_REMOVED lines=8> */
[----:B------:R-:W3:Y:S04]  /*7de10*/  LDL.LU.64 R26, [R1+0x23b8] ;  /* 0x0023b800011a7983 */ /* 0x000ee80000300a00 */
[----:B------:R-:W4:Y:S04]  /*7de20*/  LDL.LU R14, [R1+0x8d2c] ;  /* 0x008d2c00010e7983 */ /* 0x000f280000300800 */
[----:B------:R0:W-:Y:S04]  /*7de30*/  STL.64 [R1+0x1bc0], R56 ;  /* 0x001bc03801007387 */ /* 0x0001e80000100a00 */
[----:B------:R1:W-:Y:S04]  /*7de40*/  STL.64 [R1+0x1bc8], R58 ;  /* 0x001bc83a01007387 */ /* 0x0003e80000100a00 */
[----:B------:R-:W4:Y:S04]  /*7de50*/  LDL.LU R15, [R1+0x8d28] ;  /* 0x008d2800010f7983 */ /* 0x000f280000300800 */
[----:B0-----:R-:W2:Y:S04]  /*7de60*/  LDL.LU.64 R56, [R1+0x20] ;  /* 0x0000200001387983 */ /* 0x001ea80000300a00 */
[----:B-1----:R-:W2:Y:S04]  /*7de70*/  LDL.LU.64 R58, [R1+0x18] ;  /* 0x00001800013a7983 */ /* 0x002ea80000300a00 */
[----:B------:R-:W-:Y:S04]  /*7de80*/  STL.64 [R1+0x1c10], R16 ;  /* 0x001c101001007387 */ /* 0x000fe80000100a00 */
[----:B------:R0:W-:Y:S04]  /*7de90*/  STL.64 [R1+0x1c18], R18 ;  /* 0x001c181201007387 */ /* 0x0001e80000100a00 */
[----:B0-----:R-:W3:Y:S04]  /*7dea0*/  LDL.LU.64 R18, [R1+0x8d20] ;  /* 0x008d200001127983 */ /* 0x001ee80000300a00 */
[----:B------:R-:W4:Y:S04]  /*7deb0*/  LDL.LU.64 R16, [R1+0x8d18] ;  /* 0x008d180001107983 */ /* 0x000f280000300a00 */
[----:B------:R-:W-:Y:S04]  /*7dec0*/  STL.64 [R1+0x8c88], R22 ;  /* 0x008c881601007387 */ /* 0x000fe80000100a00 */
[----:B------:R3:W-:Y:S01]  /*7ded0*/  STL.64 [R1+0x8c80], R20 ;  /* 0x008c801401007387 */ /* 0x0007e20000100a00 */
[----:B------:R-:W-:-:S02]  /*7dee0*/  IMAD R28, R28, 0x100, R50 ;  /* 0x000001001c1c7824 */ /* 0x000fc400078e0232 */
[----:B------:R-:W-:Y:S01]  /*7def0*/  IMAD.MOV.U32 R50, RZ, RZ, R3 ;  /* 0x000000ffff327224 */ /* 0x000fe200078e0003 */
[C---:B---3--:R-:W-:Y:S06]  /*7df00*/  HMMA.16816.F32 R20, R4.reuse, R18, R24 ;  /* 0x000000120414723c */ /* 0x048fec0000001818 */
[C---:B----4-:R-:W-:Y:S06]  /*7df10*/  HMMA.16816.F32 R44, R4.reuse, R16, R44 ;  /* 0x00000010042c723c */ /* 0x050fec000000182c */
[C---:B------:R-:W-:Y:S11]  /*7df20*/  HMMA.16816.F32 R24, R4.reuse, R14, R40 ;  /* 0x0000000e0418723c */ /* 0x040ff60000001828 */
[----:B------:R-:W-:Y:S04]  /*7df30*/  STL.64 [R1+0x1c50], R20 ;  /* 0x001c501401007387 */ /* 0x000fe80000100a00 */
[----:B------:R0:W-:Y:S02]  /*7df40*/  STL.64 [R1+0x1c58], R22 ;  /* 0x001c581601007387 */ /* 0x0001e40000100a00 */
[C---:B0-----:R-:W-:Y:S02]  /*7df50*/  HMMA.16816.F32 R20, R4.reuse, R12, R36 ;  /* 0x0000000c0414723c */ /* 0x041fe40000001824 */
[----:B------:R-:W-:Y:S04]  /*7df60*/  STL.64 [R1+0x1c80], R44 ;  /* 0x001c802c01007387 */ /* 0x000fe80000100a00 */
[----:B------:R-:W-:Y:S04]  /*7df70*/  STL.64 [R1+0x1c88], R46 ;  /* 0x001c882e01007387 */ /* 0x000fe80000100a00 */
[----:B------:R-:W-:Y:S04]  /*7df80*/  STL [R1+0x8c7c], R12 ;  /* 0x008c7c0c01007387 */ /* 0x000fe80000100800 */
[----:B------:R-:W-:Y:S04]  /*7df90*/  STL.64 [R1+0x1ca0], R24 ;  /* 0x001ca01801007387 */ /* 0x000fe80000100a00 */
[----:B------:R-:W-:Y:S04]  /*7dfa0*/  STL.64 [R1+0x1ca8], R26 ;  /* 0x001ca81a01007387 */ /* 0x000fe80000100a00 */
[----:B------:R-:W-:Y:S04]  /*7dfb0*/  STL [R1+0x8c78], R13 ;  /* 0x008c780d01007387 */ /* 0x000fe80000100800 */
[----:B------:R-:W-:Y:S04]  /*7dfc0*/  STL.64 [R1+0x1cd0], R20 ;  /* 0x001cd01401007387 */ /* 0x000fe80000100a00 */
[----:B------:R2:W-:Y:S04]  /*7dfd0*/  STL.64 [R1+0x1cd8], R22 ;  /* 0x001cd81601007387 */ /* 0x0005e80000100a00 */
[----:B------:R-:W3:Y:S04]  /*7dfe0*/  LDL.LU.64 R40, [R1+0x2770] ;  /* 0x0027700001287983 */ /* 0x000ee80000300a00 */
        /* <DEDUP_REMOVED lines=9> */
[----:B------:R-:W2:Y:S04]  /*7e080*/  LDL.LU.64 R24, [R1+0x2750] ;  /* 0x0027500001187983 */ /* 0x000ea80000300a00 */
[----:B------:R-:W2:Y:S04]  /*7e090*/  LDL.LU.64 R26, [R1+0x2758] ;  /* 0x00275800011a7983 */ /* 0x000ea80000300a00 */
[----:B0-----:R-:W2:Y:S04]  /*7e0a0*/  LDL.LU.64 R20, [R1+0x2740] ;  /* 0x0027400001147983 */ /* 0x001ea80000300a00 */
[----:B-1----:R-:W2:Y:S04]  /*7e0b0*/  LDL.LU.64 R22, [R1+0x2748] ;  /* 0x0027480001167983 */ /* 0x002ea80000300a00 */
[----:B------:R-:W2:Y:S01]  /*7e0c0*/  LDL.LU R3, [R1+0x8d10] ;  /* 0x008d100001037983 */ /* 0x000ea20000300800 */
[----:B------:R-:W-:-:S02]  /*7e0d0*/  IMAD R29, R29, 0x100, R51 ;  /* 0x000001001d1d7824 */ /* 0x000fc400078e0233 */
[----:B------:R-:W-:Y:S02]  /*7e0e0*/  IMAD R30, R30, 0x100, R52 ;  /* 0x000001001e1e7824 */ /* 0x000fe400078e0234 */
[----:B------:R-:W-:Y:S01]  /*7e0f0*/  IMAD R31, R31, 0x100, R53 ;  /* 0x000001001f1f7824 */ /* 0x000fe200078e0235 */
[----:B------:R-:W-:Y:S01]  /*7e100*/  F2FP.F16.E4M3.UNPACK_B R28, R28 ;  /* 0x0000001cff1c723e */ /* 0x000fe200020006ff */
[----:B------:R-:W2:Y:S01]  /*7e110*/  LDL.64 R48, [R1+0x10] ;  /* 0x0000100001307983 */ /* 0x000ea20000100a00 */
[----:B------:R-:W-:Y:S02]  /*7e120*/  F2FP.F16.E4M3.UNPACK_B R29, R29 ;  /* 0x0000001dff1d723e */ /* 0x000fe400020006ff */
[----:B------:R-:W-:Y:S02]  /*7e130*/  F2FP.F16.E4M3.UNPACK_B R30, R30 ;  /* 0x0000001eff1e723e */ /* 0x000fe400020006ff */
[----:B------:R-:W-:Y:S01]  /*7e140*/  F2FP.F16.E4M3.UNPACK_B R31, R31 ;  /* 0x0000001fff1f723e */ /* 0x000fe200020006ff */
[----:B------:R-:W-:Y:S04]  /*7e150*/  STL [R1+0x8c74], R8 ;  /* 0x008c740801007387 */ /* 0x000fe80000100800 */
[----:B------:R-:W-:Y:S01]  /*7e160*/  STL [R1+0x8c70], R9 ;  /* 0x008c700901007387 */ /* 0x000fe20000100800 */
[----:B------:R-:W-:-:S02]  /*7e170*/  IMAD.MOV.U32 R12, RZ, RZ, R58 ;  /* 0x000000ffff0c7224 */ /* 0x000fc400078e003a */
[----:B------:R-:W-:Y:S01]  /*7e180*/  IMAD.MOV.U32 R13, RZ, RZ, R59 ;  /* 0x000000ffff0d7224 */ /* 0x000fe200078e003b */
[----:B---3--:R-:W-:-:S15]  /*7e190*/  HMMA.16816.F32 R40, R4, R8, R40 ;  /* 0x000000080428723c */ /* 0x008fde0000001828 */
[----:B------:R-:W-:-:S08]  /*7e1a0*/  NOP ;  /* 0x0000000000007918 */ /* 0x000fd00000000000 */
[----:B------:R-:W-:Y:S04]  /*7e1b0*/  STL.64 [R1+0x1d80], R40 ;  /* 0x001d802801007387 */ /* 0x000fe80000100a00 */
[----:B------:R-:W-:Y:S01]  /*7e1c0*/  STL.64 [R1+0x1d88], R42 ;  /* 0x001d882a01007387 */ /* 0x000fe20000100a00 */
[----:B----4-:R-:W-:Y:S06]  /*7e1d0*/  HMMA.16816.F32 R32, R4, R54, R32 ;  /* 0x000000360420723c */ /* 0x010fec0000001820 */
[----:B--2---:R-:W-:Y:S06]  /*7e1e0*/  HMMA.16816.F32 R24, R28, R56, R24 ;  /* 0x000000381c18723c */ /* 0x004fec0000001818 */
[----:B------:R-:W-:Y:S01]  /*7e1f0*/  HMMA.16816.F32 R36, R4, R2, R36 ;  /* 0x000000020424723c */ /* 0x000fe20000001824 */
[----:B------:R-:W2:Y:S05]  /*7e200*/  LDL.64 R6, [R1] ;  /* 0x0000000001067983 */ /* 0x000eaa0000100a00 */
[----:B------:R-:W-:-:S15]  /*7e210*/  HMMA.16816.F32 R20, R28, R58, R20 ;  /* 0x0000003a1c14723c */ /* 0x000fde0000001814 */
[----:B------:R-:W-:-:S02]  /*7e220*/  NOP ;  /* 0x0000000000007918 */ /* 0x000fc40000000000 */
        /* <DEDUP_REMOVED lines=8> */
[----:B0-----:R-:W2:Y:S04]  /*7e2b0*/  LDL.LU.64 R24, [R1+0x2730] ;  /* 0x0027300001187983 */ /* 0x001ea80000300a00 */
[----:B-1----:R-:W2:Y:S04]  /*7e2c0*/  LDL.LU.64 R26, [R1+0x2738] ;  /* 0x00273800011a7983 */ /* 0x002ea80000300a00 */
[----:B------:R-:W2:Y:S04]  /*7e2d0*/  LDL.LU.64 R32, [R1+0x2720] ;  /* 0x0027200001207983 */ /* 0x000ea80000300a00 */
[----:B------:R-:W2:Y:S04]  /*7e2e0*/  LDL.LU.64 R34, [R1+0x2728] ;  /* 0x0027280001227983 */ /* 0x000ea80000300a00 */
[----:B------:R-:W2:Y:S04]  /*7e2f0*/  LDL.LU.64 R52, [R1+0x2710] ;  /* 0x0027100001347983 */ /* 0x000ea80000300a00 */
[----:B------:R-:W2:Y:S01]  /*7e300*/  LDL.LU.64 R54, [R1+0x2718] ;  /* 0x0027180001367983 */ /* 0x000ea20000300a00 */
[----:B------:R-:W-:-:S02]  /*7e310*/  IMAD.MOV.U32 R8, RZ, RZ, R56 ;  /* 0x000000ffff087224 */ /* 0x000fc400078e0038 */
[----:B------:R-:W-:Y:S02]  /*7e320*/  IMAD.MOV.U32 R9, RZ, RZ, R57 ;  /* 0x000000ffff097224 */ /* 0x000fe400078e0039 */
[----:B------:R-:W2:Y:S04]  /*7e330*/  LDL.LU.64 R56, [R1+0x2700] ;  /* 0x0027000001387983 */ /* 0x000ea80000300a00 */
[----:B------:R-:W2:Y:S01]  /*7e340*/  LDL.LU.64 R58, [R1+0x2708] ;  /* 0x00270800013a7983 */ /* 0x000ea20000300a00 */
[----:B------:R-:W-:Y:S02]  /*7e350*/  IMAD.MOV.U32 R51, RZ, RZ, R0 ;  /* 0x000000ffff337224 */ /* 0x000fe400078e0000 */
[----:B------:R-:W-:Y:S01]  /*7e360*/  IMAD.MOV.U32 R0, RZ, RZ, R49 ;  /* 0x000000ffff007224 */ /* 0x000fe200078e0031 */
[----:B------:R-:W2:Y:S04]  /*7e370*/  LDL.LU.64 R44, [R1+0x26f0] ;  /* 0x0026f000012c7983 */ /* 0x000ea80000300a00 */
[----:B------:R-:W2:Y:S04]  /*7e380*/  LDL.LU.64 R46, [R1+0x26f8] ;  /* 0x0026f800012e7983 */ /* 0x000ea80000300a00 */
[----:B------:R-:W2:Y:S04]  /*7e390*/  LDL.LU.64 R40, [R1+0x26e0] ;  /* 0x0026e00001287983 */ /* 0x000ea80000300a00 */
[----:B------:R-:W2:Y:S04]  /*7e3a0*/  LDL.LU.64 R42, [R1+0x26e8] ;  /* 0x0026e800012a7983 */ /* 0x000ea80000300a00 */
[----:B------:R-:W2:Y:S04]  /*7e3b0*/  LDL.LU.64 R36, [R1+0x26d0] ;  /* 0x0026d00001247983 */ /* 0x000ea80000300a00 */
[----:B------:R-:W2:Y:S04]  /*7e3c0*/  LDL.LU.64 R38, [R1+0x26d8] ;  /* 0x0026d80001267983 */ /* 0x000ea80000300a00 */
[----:B---3--:R-:W3:Y:S04]  /*7e3d0*/  LDL.LU.64 R20, [R1+0x26c0] ;  /* 0x0026c00001147983 */ /* 0x008ee80000300a00 */
[----:B----4-:R-:W3:Y:S01]  /*7e3e0*/  LDL.LU.64 R22, [R1+0x26c8] ;  /* 0x0026c80001167983 */ /* 0x010ee20000300a00 */
[C---:B--2---:R-:W-:Y:S06]  /*7e3f0*/  HMMA.16816.F32 R24, R28.reuse, R48, R24 ;  /* 0x000000301c18723c */ /* 0x044fec0000001818 */
[C---:B------:R-:W-:Y:S06]  /*7e400*/  HMMA.16816.F32 R48, R28.reuse, R50, R32 ;  /* 0x000000321c30723c */ /* 0x040fec0000001820 */
[C---:B------:R-:W-:Y:S06]  /*7e410*/  HMMA.16816.F32 R52, R28.reuse, R6, R52 ;  /* 0x000000061c34723c */ /* 0x040fec0000001834 */
[----:B------:R-:W-:Y:S05]  /*7e420*/  HMMA.16816.F32 R56, R28, R60, R56 ;  /* 0x0000003c1c38723c */ /* 0x000fea0000001838 */
[----:B------:R-:W-:Y:S04]  /*7e430*/  STL.64 [R1+0x1e40], R24 ;  /* 0x001e401801007387 */ /* 0x000fe80000100a00 */
[----:B------:R0:W-:Y:S04]  /*7e440*/  STL.64 [R1+0x1e48], R26 ;  /* 0x001e481a01007387 */ /* 0x0001e80000100a00 */
[----:B0-----:R-:W2:Y:S04]  /*7e450*/  LDL.LU.64 R26, [R1+0x8d08] ;  /* 0x008d0800011a7983 */ /* 0x001ea80000300a00 */
[----:B------:R-:W4:Y:S04]  /*7e460*/  LDL.LU.64 R24, [R1+0x8d00] ;  /* 0x008d000001187983 */ /* 0x000f280000300a00 */
[----:B------:R0:W-:Y:S04]  /*7e470*/  STL [R1+0x8c6c], R0 ;  /* 0x008c6c0001007387 */ /* 0x0001e80000100800 */
[----:B------:R-:W2:Y:S04]  /*7e480*/  LDL.LU.64 R34, [R1+0x8cf8] ;  /* 0x008cf80001227983 */ /* 0x000ea80000300a00 */
[----:B------:R-:W4:Y:S04]  /*7e490*/  LDL.LU.64 R32, [R1+0x8cf0] ;  /* 0x008cf00001207983 */ /* 0x000f280000300a00 */
[----:B------:R-:W-:Y:S04]  /*7e4a0*/  STL.64 [R1+0x1e80], R48 ;  /* 0x001e803001007387 */ /* 0x000fe80000100a00 */
[----:B------:R1:W-:Y:S01]  /*7e4b0*/  STL.64 [R1+0x1e88], R50 ;  /* 0x001e883201007387 */ /* 0x0003e20000100a00 */
[----:B0-----:R-:W-:-:S03]  /*7e4c0*/  IMAD.MOV.U32 R0, RZ, RZ, R7 ;  /* 0x000000ffff007224 */ /* 0x001fc600078e0007 */
[----:B-1----:R-:W2:Y:S04]  /*7e4d0*/  LDL.LU.64 R50, [R1+0x8ce8] ;  /* 0x008ce80001327983 */ /* 0x002ea80000300a00 */
[----:B------:R-:W4:Y:S04]  /*7e4e0*/  LDL.LU.64 R48, [R1+0x8ce0] ;  /* 0x008ce00001307983 */ /* 0x000f280000300a00 */
[----:B------:R-:W-:Y:S04]  /*7e4f0*/  STL.64 [R1+0x1ea0], R52 ;  /* 0x001ea03401007387 */ /* 0x000fe80000100a00 */
[----:B------:R0:W-:Y:S04]  /*7e500*/  STL.64 [R1+0x1ea8], R54 ;  /* 0x001ea83601007387 */ /* 0x0001e80000100a00 */
[----:B0-----:R-:W3:Y:S04]  /*7e510*/  LDL.LU.64 R54, [R1+0x8cd8] ;  /* 0x008cd80001367983 */ /* 0x001ee80000300a00 */
[----:B------:R-:W2:Y:S04]  /*7e520*/  LDL.LU.64 R52, [R1+0x8cd0] ;  /* 0x008cd00001347983 */ /* 0x000ea80000300a00 */
[----:B------:R-:W4:Y:S04]  /*7e530*/  LDL.LU.64 R4, [R1+0x26b0] ;  /* 0x0026b00001047983 */ /* 0x000f280000300a00 */
[----:B------:R-:W4:Y:S04]  /*7e540*/  LDL.LU.64 R6, [R1+0x26b8] ;  /* 0x0026b80001067983 */ /* 0x000f280000300a00 */
[----:B------:R-:W-:Y:S04]  /*7e550*/  STL.64 [R1+0x1ef0], R56 ;  /* 0x001ef03801007387 */ /* 0x000fe80000100a00 */
[----:B------:R0:W-:Y:S04]  /*7e560*/  STL.64 [R1+0x1ef8], R58 ;  /* 0x001ef83a01007387 */ /* 0x0001e80000100a00 */
[----:B0-----:R-:W3:Y:S04]  /*7e570*/  LDL.LU.64 R58, [R1+0x8cc8] ;  /* 0x008cc800013a7983 */ /* 0x001ee80000300a00 */
[----:B------:R-:W2:Y:S01]  /*7e580*/  LDL.LU.64 R56, [R1+0x8cc0] ;  /* 0x008cc00001387983 */ /* 0x000ea20000300a00 */
        /* <DEDUP_REMOVED lines=12> */
[C---:B------:R-:W-:Y:S06]  /*7e650*/  HMMA.16816.F32 R20, R28.reuse, R52, R20 ;  /* 0x000000341c14723c */ /* 0x040fec0000001814 */
[C---:B----4-:R-:W-:Y:S11]  /*7e660*/  HMMA.16816.F32 R4, R28.reuse, R50, R4 ;  /* 0x000000321c04723c */ /* 0x050ff60000001804 */
        /* <DEDUP_REMOVED lines=64> */
[----:B------:R-:W-:Y:S04]  /*7ea70*/  STL.64 [R1+0x21d0], R40 ;  /* 0x0021d02801007387 */ /* 0x000fe80000100a00 */
[----:B------:R-:W-:Y:S04]  /*7ea80*/  STL.64 [R1+0x21d8], R42 ;  /* 0x0021d82a01007387 */ /* 0x000fe80000100a00 */
[----:B------:R-:W2:-:S13]  /*7ea90*/  LDL.LU.64 R20, [R1+0x2610] ;  /* 0x0026100001147983 */ /* 0x000e9a0000300a00 */
        /* <DEDUP_REMOVED lines=9> */
[----:B------:R-:W2:Y:S04]  /*7eb30*/  LDL.LU.64 R44, [R1+0x25d0] ;  /* 0x0025d000012c7983 */ /* 0x000ea80000300a00 */
[----:B------:R-:W2:Y:S04]  /*7eb40*/  LDL.LU.64 R46, [R1+0x25d8] ;  /* 0x0025d800012e7983 */ /* 0x000ea80000300a00 */
[----:B------:R-:W2:Y:S04]  /*7eb50*/  LDL.LU.64 R40, [R1+0x25c0] ;  /* 0x0025c00001287983 */ /* 0x000ea80000300a00 */
[----:B------:R-:W2:Y:S04]  /*7eb60*/  LDL.LU.64 R42, [R1+0x25c8] ;  /* 0x0025c800012a7983 */ /* 0x000ea80000300a00 */
[----:B------:R-:W2:Y:S04]  /*7eb70*/  LDL.LU R50, [R1+0x2f68] ;  /* 0x002f680001327983 */ /* 0x000ea80000300800 */
[----:B---3--:R-:W3:Y:S04]  /*7eb80*/  LDL.LU R4, [R1+0x2f64] ;  /* 0x002f640001047983 */ /* 0x008ee80000300800 */
[----:B------:R-:W3:Y:S04]  /*7eb90*/  LDL.LU R51, [R1+0x2f70] ;  /* 0x002f700001337983 */ /* 0x000ee80000300800 */
[----:B------:R-:W3:Y:S04]  /*7eba0*/  LDL.LU R5, [R1+0x2f6c] ;  /* 0x002f6c0001057983 */ /* 0x000ee80000300800 */
[----:B------:R-:W3:Y:S04]  /*7ebb0*/  LDL.LU R52, [R1+0x2f78] ;  /* 0x002f780001347983 */ /* 0x000ee80000300800 */
[----:B----4-:R-:W4:Y:S04]  /*7ebc0*/  LDL.LU R6, [R1+0x2f74] ;  /* 0x002f740001067983 */ /* 0x010f280000300800 */
        /* <DEDUP_REMOVED lines=10> */
[----:B0-----:R-:W3:Y:S04]  /*7ec70*/  LDL.LU.64 R22, [R1+0x8c88] ;  /* 0x008c880001167983 */ /* 0x001ee80000300a00 */
[----:B------:R-:W2:Y:S01]  /*7ec80*/  LDL.LU.64 R20, [R1+0x8c80] ;  /* 0x008c800001147983 */ /* 0x000ea20000300a00 */
[----:B------:R-:W-:-:S15]  /*7ec90*/  HMMA.16816.F32 R36, R28, R24, R36 ;  /* 0x000000181c24723c */ /* 0x000fde0000001824 */
[----:B------:R-:W-:-:S08]  /*7eca0*/  NOP ;  /* 0x0000000000007918 */ /* 0x000fd00000000000 */
[----:B------:R0:W-:Y:S04]  /*7ecb0*/  STL.64 [R1+0x22b0], R36 ;  /* 0x0022b02401007387 */ /* 0x0001e80000100a00 */
[----:B------:R1:W-:Y:S04]  /*7ecc0*/  STL.64 [R1+0x22b8], R38 ;  /* 0x0022b82601007387 */ /* 0x0003e80000100a00 */
[----:B0-----:R-:W4:Y:S04]  /*7ecd0*/  LDL.LU.64 R36, [R1+0x25b0] ;  /* 0x0025b00001247983 */ /* 0x001f280000300a00 */
[----:B-1----:R-:W4:Y:S04]  /*7ece0*/  LDL.LU.64 R38, [R1+0x25b8] ;  /* 0x0025b80001267983 */ /* 0x002f280000300a00 */
[----:B------:R-:W-:Y:S04]  /*7ecf0*/  STL.64 [R1+0x8bc8], R26 ;  /* 0x008bc81a01007387 */ /* 0x000fe80000100a00 */
[----:B------:R2:W-:Y:S01]  /*7ed00*/  STL.64 [R1+0x8bc0], R24 ;  /* 0x008bc01801007387 */ /* 0x0005e20000100a00 */
[C---:B---3--:R-:W-:Y:S06]  /*7ed10*/  HMMA.16816.F32 R32, R28.reuse, R22, R32 ;  /* 0x000000161c20723c */ /* 0x048fec0000001820 */
[----:B--2---:R-:W-:-:S15]  /*7ed20*/  HMMA.16816.F32 R24, R28, R20, R56 ;  /* 0x000000141c18723c */ /* 0x004fde0000001838 */
[----:B------:R-:W-:-:S02]  /*7ed30*/  NOP ;  /* 0x0000000000007918 */ /* 0x000fc40000000000 */
[----:B------:R0:W-:Y:S04]  /*7ed40*/  STL.64 [R1+0x22e0], R32 ;  /* 0x0022e02001007387 */ /* 0x0001e80000100a00 */
[----:B------:R1:W-:Y:S04]  /*7ed50*/  STL.64 [R1+0x22e8], R34 ;  /* 0x0022e82201007387 */ /* 0x0003e80000100a00 */
[----:B0-----:R-:W2:Y:S04]  /*7ed60*/  LDL.LU.64 R32, [R1+0x25a0] ;  /* 0x0025a00001207983 */ /* 0x001ea80000300a00 */
[----:B-1----:R-:W2:Y:S04]  /*7ed70*/  LDL.LU.64 R34, [R1+0x25a8] ;  /* 0x0025a80001227983 */ /* 0x002ea80000300a00 */
[----:B------:R0:W-:Y:S04]  /*7ed80*/  STL.64 [R1+0x2320], R24 ;  /* 0x0023201801007387 */ /* 0x0001e80000100a00 */
[----:B------:R1:W-:Y:S04]  /*7ed90*/  STL.64 [R1+0x2328], R26 ;  /* 0x0023281a01007387 */ /* 0x0003e80000100a00 */
[----:B------:R-:W-:Y:S04]  /*7eda0*/  STL.64 [R1+0x8bb8], R22 ;  /* 0x008bb81601007387 */ /* 0x000fe80000100a00 */
[----:B------:R3:W-:Y:S04]  /*7edb0*/  STL.64 [R1+0x8bb0], R20 ;  /* 0x008bb01401007387 */ /* 0x0007e80000100a00 */
[----:B0-----:R-:W2:Y:S04]  /*7edc0*/  LDL.LU.64 R24, [R1+0x2590] ;  /* 0x0025900001187983 */ /* 0x001ea80000300a00 */
[----:B-1----:R-:W2:Y:S01]  /*7edd0*/  LDL.LU.64 R26, [R1+0x2598] ;  /* 0x00259800011a7983 */ /* 0x002ea20000300a00 */
[----:B---3--:R-:W-:-:S15]  /*7ede0*/  HMMA.16816.F32 R20, R28, R18, R44 ;  /* 0x000000121c14723c */ /* 0x008fde000000182c */
[----:B------:R-:W-:-:S08]  /*7edf0*/  NOP ;  /* 0x0000000000007918 */ /* 0x000fd00000000000 */
[----:B------:R-:W-:Y:S04]  /*7ee00*/  STL.64 [R1+0x2350], R20 ;  /* 0x0023501401007387 */ /* 0x000fe80000100a00 */
[----:B------:R0:W-:Y:S02]  /*7ee10*/  STL.64 [R1+0x2358], R22 ;  /* 0x0023581601007387 */ /* 0x0001e40000100a00 */
[----:B0-----:R-:W-:Y:S01]  /*7ee20*/  HMMA.16816.F32 R20, R28, R16, R40 ;  /* 0x000000101c14723c */ /* 0x001fe20000001828 */
[----:B------:R-:W-:Y:S02]  /*7ee30*/  IMAD.MOV.U32 R58, RZ, RZ, R12 ;  /* 0x000000ffff3a7224 */ /* 0x000fe400078e000c */
[----:B------:R-:W2:Y:S01]  /*7ee40*/  LDL.LU R12, [R1+0x8c7c] ;  /* 0x008c7c00010c7983 */ /* 0x000ea20000300800 */
[----:B------:R-:W-:-:S15]  /*7ee50*/  IMAD.MOV.U32 R59, RZ, RZ, R13 ;  /* 0x000000ffff3b7224 */ /* 0x000fde00078e000d */
[----:B------:R-:W-:-:S04]  /*7ee60*/  NOP ;  /* 0x0000000000007918 */ /* 0x000fc80000000000 */
[----:B------:R0:W-:Y:S04]  /*7ee70*/  STL.64 [R1+0x2390], R20 ;  /* 0x0023901401007387 */ /* 0x0001e80000100a00 */
[----:B------:R1:W-:Y:S04]  /*7ee80*/  STL.64 [R1+0x2398], R22 ;  /* 0x0023981601007387 */ /* 0x0003e80000100a00 */
[----:B------:R-:W2:Y:S04]  /*7ee90*/  LDL.LU R13, [R1+0x8c78] ;  /* 0x008c7800010d7983 */ /* 0x000ea80000300800 */
[----:B------:R-:W-:Y:S04]  /*7eea0*/  STL.64 [R1+0x8b98], R18 ;  /* 0x008b981201007387 */ /* 0x000fe80000100a00 */
[----:B------:R4:W-:Y:S04]  /*7eeb0*/  STL.64 [R1+0x8b90], R16 ;  /* 0x008b901001007387 */ /* 0x0009e80000100a00 */
[----:B0-----:R-:W3:Y:S01]  /*7eec0*/  LDL.LU.64 R20, [R1+0x27b0] ;  /* 0x0027b00001147983 */ /* 0x001ee20000300a00 */
[----:B------:R-:W-:-:S03]  /*7eed0*/  IMAD.MOV.U32 R56, RZ, RZ, R8 ;  /* 0x000000ffff387224 */ /* 0x000fc600078e0008 */
[----:B-1----:R-:W3:Y:S01]  /*7eee0*/  LDL.LU.64 R22, [R1+0x27b8] ;  /* 0x0027b80001167983 */ /* 0x002ee20000300a00 */
[----:B----4-:R-:W-:Y:S01]  /*7eef0*/  HMMA.16816.F32 R16, R28, R14, R36 ;  /* 0x0000000e1c10723c */ /* 0x010fe20000001824 */
[----:B------:R-:W-:-:S15]  /*7ef00*/  IMAD.MOV.U32 R57, RZ, RZ, R9 ;  /* 0x000000ffff397224 */ /* 0x000fde00078e0009 */
[----:B------:R-:W-:-:S07]  /*7ef10*/  NOP ;  /* 0x0000000000007918 */ /* 0x000fce0000000000 */
[----:B------:R-:W-:Y:S04]  /*7ef20*/  STL.64 [R1+0x23c0], R16 ;  /* 0x0023c01001007387 */ /* 0x000fe80000100a00 */
[----:B------:R2:W-:Y:S04]  /*7ef30*/  STL.64 [R1+0x23c8], R18 ;  /* 0x0023c81201007387 */ /* 0x0005e80000100a00 */
[----:B------:R-:W4:Y:S04]  /*7ef40*/  LDL.LU.64 R54, [R1+0x28] ;  /* 0x0000280001367983 */ /* 0x000f280000300a00 */
[----:B------:R-:W3:Y:S04]  /*7ef50*/  LDL.LU R8, [R1+0x8c74] ;  /* 0x008c740001087983 */ /* 0x000ee80000300800 */
[----:B------:R-:W3:Y:S04]  /*7ef60*/  LDL.LU R9, [R1+0x8c70] ;  /* 0x008c700001097983 */ /* 0x000ee80000300800 */
[----:B------:R-:W-:Y:S01]  /*7ef70*/  STL.64 [R1+0x8b88], R14 ;  /* 0x008b880e01007387 */ /* 0x000fe20000100a00 */
[C---:B--2---:R-:W-:Y:S06]  /*7ef80*/  HMMA.16816.F32 R16, R28.reuse, R12, R32 ;  /* 0x0000000c1c10723c */ /* 0x044fec0000001820 */
[----:B------:R0:W-:Y:S02]  /*7ef90*/  STL.64 [R1+0x8b80], R12 ;  /* 0x008b800c01007387 */ /* 0x0001e40000100a00 */
[----:B0-----:R-:W-:-:S15]  /*7efa0*/  HMMA.16816.F32 R12, R28, R10, R24 ;  /* 0x0000000a1c0c723c */ /* 0x001fde0000001818 */
[----:B------:R0:W-:Y:S04]  /*7efb0*/  STL.64 [R1+0x2400], R16 ;  /* 0x0024001001007387 */ /* 0x0001e80000100a00 */
[----:B------:R1:W-:Y:S04]  /*7efc0*/  STL.64 [R1+0x2408], R18 ;  /* 0x0024081201007387 */ /* 0x0003e80000100a00 */
[----:B0-----:R-:W2:Y:S04]  /*7efd0*/  LDL.LU.64 R16, [R1+0x27c0] ;  /* 0x0027c00001107983 */ /* 0x001ea80000300a00 */
[----:B------:R0:W-:Y:S01]  /*7efe0*/  STL.64 [R1+0x2430], R12 ;  /* 0x0024300c01007387 */ /* 0x0001e20000100a00 */
[----:B---3--:R-:W-:Y:S03]  /*7eff0*/  HMMA.16816.F32 R20, R28, R8, R20 ;  /* 0x000000081c14723c */ /* 0x008fe60000001814 */
[----:B------:R3:W-:Y:S04]  /*7f000*/  STL.64 [R1+0x2438], R14 ;  /* 0x0024380e01007387 */ /* 0x0007e80000100a00 */
[----:B-1----:R-:W2:Y:S04]  /*7f010*/  LDL.LU.64 R18, [R1+0x27c8] ;  /* 0x0027c80001127983 */ /* 0x002ea80000300a00 */
[----:B0-----:R-:W4:Y:S04]  /*7f020*/  LDL.LU.64 R12, [R1+0x27a0] ;  /* 0x0027a000010c7983 */ /* 0x001f280000300a00 */
[----:B---3--:R-:W4:Y:S08]  /*7f030*/  LDL.LU.64 R14, [R1+0x27a8] ;  /* 0x0027a800010e7983 */ /* 0x008f300000300a00 */
[----:B------:R0:W-:Y:S04]  /*7f040*/  STL.64 [R1+0x2490], R20 ;  /* 0x0024901401007387 */ /* 0x0001e80000100a00 */
[----:B------:R1:W-:Y:S04]  /*7f050*/  STL.64 [R1+0x2498], R22 ;  /* 0x0024981601007387 */ /* 0x0003e80000100a00 */
[----:B------:R-:W3:Y:S04]  /*7f060*/  LDL.LU.64 R24, [R1+0x2780] ;  /* 0x0027800001187983 */ /* 0x000ee80000300a00 */
[----:B------:R-:W3:Y:S04]  /*7f070*/  LDL.LU.64 R26, [R1+0x2788] ;  /* 0x00278800011a7983 */ /* 0x000ee80000300a00 */
[----:B0-----:R-:W3:Y:S04]  /*7f080*/  LDL.LU.64 R20, [R1+0x2580] ;  /* 0x0025800001147983 */ /* 0x001ee80000300a00 */
[----:B-1----:R-:W3:Y:S04]  /*7f090*/  LDL.LU.64 R22, [R1+0x2588] ;  /* 0x0025880001167983 */ /* 0x002ee80000300a00 */
[----:B------:R-:W2:Y:S01]  /*7f0a0*/  LDL.LU R34, [R1] ;  /* 0x0000000001227983 */ /* 0x000ea20000300800 */
[----:B------:R-:W-:-:S03]  /*7f0b0*/  IMAD.MOV.U32 R35, RZ, RZ, R0 ;  /* 0x000000ffff237224 */ /* 0x000fc600078e0000 */
[----:B------:R-:W3:Y:S04]  /*7f0c0*/  LDL.LU R0, [R1+0x8c6c] ;  /* 0x008c6c0001007983 */ /* 0x000ee80000300800 */
[----:B--2---:R-:W-:Y:S04]  /*7f0d0*/  STL.64 [R1+0x8c48], R34 ;  /* 0x008c482201007387 */ /* 0x004fe80000100a00 */
[----:B------:R-:W-:Y:S04]  /*7f0e0*/  STL.64 [R1+0x8ba8], R10 ;  /* 0x008ba80a01007387 */ /* 0x000fe80000100a00 */
[----:B------:R0:W-:Y:S04]  /*7f0f0*/  STL.64 [R1+0x8ba0], R8 ;  /* 0x008ba00801007387 */ /* 0x0001e80000100a00 */
[----:B------:R-:W2:Y:S01]  /*7f100*/  LDL.LU R32, [R1+0x8] ;  /* 0x0000080001207983 */ /* 0x000ea20000300800 */
[----:B0-----:R-:W-:-:S15]  /*7f110*/  HMMA.16816.F32 R8, R28, R2, R16 ;  /* 0x000000021c08723c */ /* 0x001fde0000001810 */
[----:B------:R-:W-:-:S08]  /*7f120*/  NOP ;  /* 0x0000000000007918 */ /* 0x000fd00000000000 */
[----:B------:R-:W-:Y:S04]  /*7f130*/  STL.64 [R1+0x2520], R8 ;  /* 0x0025200801007387 */ /* 0x000fe80000100a00 */
[----:B------:R4:W-:Y:S04]  /*7f140*/  STL.64 [R1+0x2528], R10 ;  /* 0x0025280a01007387 */ /* 0x0009e80000100a00 */
[----:B------:R-:W2:Y:S01]  /*7f150*/  LDL.LU R33, [R1+0xc] ;  /* 0x00000c0001217983 */ /* 0x000ea20000300800 */
[----:B----4-:R-:W-:Y:S01]  /*7f160*/  HMMA.16816.F32 R8, R28, R54, R12 ;  /* 0x000000361c08723c */ /* 0x010fe2000000180c */
[----:B------:R-:W-:-:S02]  /*7f170*/  IMAD R4, R4, 0x100, R50 ;  /* 0x0000010004047824 */ /* 0x000fc400078e0232 */
[----:B------:R-:W-:Y:S02]  /*7f180*/  IMAD R5, R5, 0x100, R51 ;  /* 0x0000010005057824 */ /* 0x000fe400078e0233 */
[----:B------:R-:W-:Y:S02]  /*7f190*/  IMAD R6, R6, 0x100, R52 ;  /* 0x0000010006067824 */ /* 0x000fe400078e0234 */
[----:B------:R-:W-:Y:S01]  /*7f1a0*/  IMAD R7, R7, 0x100, R53 ;  /* 0x0000010007077824 */ /* 0x000fe200078e0235 */
[----:B------:R-:W-:Y:S01]  /*7f1b0*/  F2FP.F16.E4M3.UNPACK_B R4, R4 ;  /* 0x00000004ff04723e */ /* 0x000fe200020006ff */
[----:B------:R-:W-:Y:S01]  /*7f1c0*/  IMAD.MOV.U32 R13, RZ, RZ, R54 ;  /* 0x000000ffff0d7224 */ /* 0x000fe200078e0036 */
[----:B------:R-:W-:Y:S01]  /*7f1d0*/  F2FP.F16.E4M3.UNPACK_B R5, R5 ;  /* 0x00000005ff05723e */ /* 0x000fe200020006ff */
[----:B------:R-:W-:Y:S01]  /*7f1e0*/  IMAD.MOV.U32 R12, RZ, RZ, R55 ;  /* 0x000000ffff0c7224 */ /* 0x000fe200078e0037 */
[----:B------:R-:W-:Y:S02]  /*7f1f0*/  F2FP.F16.E4M3.UNPACK_B R6, R6 ;  /* 0x00000006ff06723e */ /* 0x000fe400020006ff */
[----:B------:R-:W-:Y:S01]  /*7f200*/  F2FP.F16.E4M3.UNPACK_B R7, R7 ;  /* 0x00000007ff07723e */ /* 0x000fe200020006ff */
[----:B---3--:R-:W-:Y:S01]  /*7f210*/  IMAD.MOV.U32 R19, RZ, RZ, R0 ;  /* 0x000000ffff137224 */ /* 0x008fe200078e0000 */
[----:B--2---:R0:W-:Y:S04]  /*7f220*/  STL.64 [R1+0x8c60], R32 ;  /* 0x008c602001007387 */ /* 0x0041e80000100a00 */
[----:B------:R-:W2:Y:S04]  /*7f230*/  LDL.LU R18, [R1+0x10] ;  /* 0x0000100001127983 */ /* 0x000ea80000300800 */
[----:B------:R-:W3:Y:S04]  /*7f240*/  LDL.LU R0, [R1+0x8c68] ;  /* 0x008c680001007983 */ /* 0x000ee80000300800 */
[----:B------:R-:W-:Y:S04]  /*7f250*/  STL.64 [R1+0x2510], R8 ;  /* 0x0025100801007387 */ /* 0x000fe80000100a00 */
[----:B------:R1:W-:Y:S04]  /*7f260*/  STL.64 [R1+0x2518], R10 ;  /* 0x0025180a01007387 */ /* 0x0003e80000100a00 */
[----:B------:R4:W-:Y:S04]  /*7f270*/  STL.64 [R1+0x8c40], R12 ;  /* 0x008c400c01007387 */ /* 0x0009e80000100a00 */
[----:B0-----:R-:W2:Y:S01]  /*7f280*/  LDL.LU.64 R32, [R1+0x2560] ;  /* 0x0025600001207983 */ /* 0x001ea20000300a00 */
[C---:B-1----:R-:W-:Y:S06]  /*7f290*/  HMMA.16816.F32 R8, R4.reuse, R58, R20 ;  /* 0x0000003a0408723c */ /* 0x042fec0000001814 */
[----:B----4-:R-:W-:-:S15]  /*7f2a0*/  HMMA.16816.F32 R12, R4, R56, R24 ;  /* 0x00000038040c723c */ /* 0x010fde0000001818 */
[----:B------:R-:W-:-:S08]  /*7f2b0*/  NOP ;  /* 0x0000000000007918 */ /* 0x000fd00000000000 */
[----:B------:R0:W-:Y:S04]  /*7f2c0*/  STL.64 [R1+0x2500], R12 ;  /* 0x0025000c01007387 */ /* 0x0001e80000100a00 */
[----:B------:R1:W-:Y:S04]  /*7f2d0*/  STL.64 [R1+0x2508], R14 ;  /* 0x0025080e01007387 */ /* 0x0003e80000100a00 */
[----:B------:R-:W2:Y:S04]  /*7f2e0*/  LDL.LU.64 R34, [R1+0x2568] ;  /* 0x0025680001227983 */ /* 0x000ea80000300a00 */
[----:B------:R-:W-:Y:S04]  /*7f2f0*/  STL.64 [R1+0x24f0], R8 ;  /* 0x0024f00801007387 */ /* 0x000fe80000100a00 */
[----:B------:R-:W-:Y:S04]  /*7f300*/  STL.64 [R1+0x24f8], R10 ;  /* 0x0024f80a01007387 */ /* 0x000fe80000100a00 */
[----:B0-----:R-:W4:Y:S04]  /*7f310*/  LDL.LU.64 R12, [R1+0x2340] ;  /* 0x00234000010c7983 */ /* 0x001f280000300a00 */
[----:B-1----:R-:W3:Y:S04]  /*7f320*/  LDL.LU.64 R14, [R1+0x2348] ;  /* 0x00234800010e7983 */ /* 0x002ee80000300a00 */
[----:B---3--:R-:W-:Y:S04]  /*7f330*/  STL.64 [R1+0x8c58], R14 ;  /* 0x008c580e01007387 */ /* 0x008fe80000100a00 */
[----:B----4-:R0:W-:Y:S04]  /*7f340*/  STL.64 [R1+0x8c50], R12 ;  /* 0x008c500c01007387 */ /* 0x0101e80000100a00 */
[----:B0-----:R-:W3:Y:S04]  /*7f350*/  LDL.LU.64 R12, [R1+0x2360] ;  /* 0x00236000010c7983 */ /* 0x001ee80000300a00 */
[----:B------:R-:W3:Y:S04]  /*7f360*/  LDL.LU.64 R14, [R1+0x2368] ;  /* 0x00236800010e7983 */ /* 0x000ee80000300a00 */
[----:B------:R-:W4:Y:S04]  /*7f370*/  LDL.LU.64 R56, [R1+0x1c30] ;  /* 0x001c300001387983 */ /* 0x000f280000300a00 */
        /* <DEDUP_REMOVED lines=15> */
[C---:B--2---:R-:W-:Y:S03]  /*7f470*/  HMMA.16816.F32 R16, R4.reuse, R18, R32 ;  /* 0x000000120410723c */ /* 0x044fe60000001820 */
[----:B------:R-:W2:Y:S04]  /*7f480*/  LDL.LU.64 R20, [R1+0x1ad0] ;  /* 0x001ad00001147983 */ /* 0x000ea80000300a00 */
[----:B------:R-:W2:Y:S04]  /*7f490*/  LDL.LU.64 R22, [R1+0x1ad8] ;  /* 0x001ad80001167983 */ /* 0x000ea80000300a00 */
[----:B------:R-:W2:Y:S04]  /*7f4a0*/  LDL.LU.64 R8, [R1+0x1ab0] ;  /* 0x001ab00001087983 */ /* 0x000ea80000300a00 */
[----:B------:R-:W2:Y:S04]  /*7f4b0*/  LDL.LU.64 R10, [R1+0x1ab8] ;  /* 0x001ab800010a7983 */ /* 0x000ea80000300a00 */
[----:B------:R-:W3:Y:S04]  /*7f4c0*/  LDL.LU.64 R32, [R1+0x8c60] ;  /* 0x008c600001207983 */ /* 0x000ee80000300a00 */
[----:B------:R0:W-:Y:S04]  /*7f4d0*/  STL.64 [R1+0x24e0], R16 ;  /* 0x0024e01001007387 */ /* 0x0001e80000100a00 */
[----:B------:R1:W-:Y:S04]  /*7f4e0*/  STL.64 [R1+0x24e8], R18 ;  /* 0x0024e81201007387 */ /* 0x0003e80000100a00 */
[----:B0-----:R-:W2:Y:S04]  /*7f4f0*/  LDL.LU.64 R16, [R1+0x1a90] ;  /* 0x001a900001107983 */ /* 0x001ea80000300a00 */
[----:B-1----:R-:W2:Y:S01]  /*7f500*/  LDL.LU.64 R18, [R1+0x1a98] ;  /* 0x001a980001127983 */ /* 0x002ea20000300a00 */
[----:B---3--:R-:W-:Y:S03]  /*7f510*/  HMMA.16816.F32 R32, R4, R32, R12 ;  /* 0x000000200420723c */ /* 0x008fe6000000180c */
[----:B------:R-:W3:Y:S04]  /*7f520*/  LDL.LU.64 R14, [R1+0x8c58] ;  /* 0x008c5800010e7983 */ /* 0x000ee80000300a00 */
[----:B------:R-:W3:-:S15]  /*7f530*/  LDL.LU.64 R12, [R1+0x8c50] ;  /* 0x008c5000010c7983 */ /* 0x000ede0000300a00 */
[----:B------:R-:W-:-:S01]  /*7f540*/  NOP ;  /* 0x0000000000007918 */ /* 0x000fc20000000000 */
[----:B------:R-:W-:Y:S04]  /*7f550*/  STL.64 [R1+0x24d0], R32 ;  /* 0x0024d02001007387 */ /* 0x000fe80000100a00 */
[----:B------:R0:W-:Y:S04]  /*7f560*/  STL.64 [R1+0x24d8], R34 ;  /* 0x0024d82201007387 */ /* 0x0001e80000100a00 */
[----:B0-----:R-:W3:Y:S01]  /*7f570*/  LDL.LU.64 R34, [R1+0x8c48] ;  /* 0x008c480001227983 */ /* 0x001ee20000300a00 */
[C---:B----4-:R-:W-:Y:S06]  /*7f580*/  HMMA.16816.F32 R56, R4.reuse, R60, R56 ;  /* 0x0000003c0438723c */ /* 0x050fec0000001838 */
[----:B---3--:R-:W-:Y:S01]  /*7f590*/  HMMA.16816.F32 R32, R4, R34, R12 ;  /* 0x000000220420723c */ /* 0x008fe2000000180c */
[----:B------:R-:W3:-:S15]  /*7f5a0*/  LDL.LU.64 R12, [R1+0x8c40] ;  /* 0x008c4000010c7983 */ /* 0x000ede0000300a00 */
[----:B------:R-:W-:-:S07]  /*7f5b0*/  NOP ;  /* 0x0000000000007918 */ /* 0x000fce0000000000 */
[----:B------:R-:W-:Y:S04]  /*7f5c0*/  STL.64 [R1+0x24c0], R32 ;  /* 0x0024c02001007387 */ /* 0x000fe80000100a00 */
[----:B------:R0:W-:Y:S04]  /*7f5d0*/  STL.64 [R1+0x24c8], R34 ;  /* 0x0024c82201007387 */ /* 0x0001e80000100a00 */
[----:B0-----:R-:W4:Y:S04]  /*7f5e0*/  LDL.LU.64 R34, [R1+0x8c38] ;  /* 0x008c380001227983 */ /* 0x001f280000300a00 */
[----:B------:R-:W4:Y:S04]  /*7f5f0*/  LDL.LU.64 R32, [R1+0x8c30] ;  /* 0x008c300001207983 */ /* 0x000f280000300a00 */
        /* <DEDUP_REMOVED lines=11> */
[----:B------:R-:W4:Y:S04]  /*7f6b0*/  LDL.LU.64 R54, [R1+0x8c08] ;  /* 0x008c080001367983 */ /* 0x000f280000300a00 */
[----:B------:R-:W2:Y:S04]  /*7f6c0*/  LDL.LU.64 R52, [R1+0x8c00] ;  /* 0x008c000001347983 */ /* 0x000ea80000300a00 */
[----:B------:R0:W-:Y:S04]  /*7f6d0*/  STL.64 [R1+0x2420], R56 ;  /* 0x0024203801007387 */ /* 0x0001e80000100a00 */
[----:B------:R1:W-:Y:S04]  /*7f6e0*/  STL.64 [R1+0x2428], R58 ;  /* 0x0024283a01007387 */ /* 0x0003e80000100a00 */
[----:B0-----:R-:W3:Y:S04]  /*7f6f0*/  LDL.LU.64 R56, [R1+0x1b40] ;  /* 0x001b400001387983 */ /* 0x001ee80000300a00 */
[----:B-1----:R-:W3:Y:S01]  /*7f700*/  LDL.LU.64 R58, [R1+0x1b48] ;  /* 0x001b4800013a7983 */ /* 0x002ee20000300a00 */
[C---:B----4-:R-:W-:Y:S06]  /*7f710*/  HMMA.16816.F32 R40, R4.reuse, R54, R40 ;  /* 0x000000360428723c */ /* 0x050fec0000001828 */
[----:B--2---:R-:W-:-:S15]  /*7f720*/  HMMA.16816.F32 R52, R4, R52, R48 ;  /* 0x000000340434723c */ /* 0x004fde0000001830 */
[----:B------:R-:W-:-:S02]  /*7f730*/  NOP ;  /* 0x0000000000007918 */ /* 0x000fc40000000000 */
[----:B------:R-:W-:Y:S04]  /*7f740*/  STL.64 [R1+0x23f0], R40 ;  /* 0x0023f02801007387 */ /* 0x000fe80000100a00 */
[----:B------:R0:W-:Y:S04]  /*7f750*/  STL.64 [R1+0x23f8], R42 ;  /* 0x0023f82a01007387 */ /* 0x0001e80000100a00 */
[----:B0-----:R-:W2:Y:S04]  /*7f760*/  LDL.LU.64 R42, [R1+0x8bf8] ;  /* 0x008bf800012a7983 */ /* 0x001ea80000300a00 */
[----:B------:R-:W4:Y:S04]  /*7f770*/  LDL.LU.64 R40, [R1+0x8bf0] ;  /* 0x008bf00001287983 */ /* 0x000f280000300a00 */
[----:B------:R-:W3:Y:S04]  /*7f780*/  LDL.LU.64 R50, [R1+0x8be8] ;  /* 0x008be80001327983 */ /* 0x000ee80000300a00 */
[----:B------:R-:W2:Y:S04]  /*7f790*/  LDL.LU.64 R48, [R1+0x8be0] ;  /* 0x008be00001307983 */ /* 0x000ea80000300a00 */
[----:B------:R0:W-:Y:S04]  /*7f7a0*/  STL.64 [R1+0x23b0], R52 ;  /* 0x0023b03401007387 */ /* 0x0001e80000100a00 */
[----:B------:R1:W-:Y:S04]  /*7f7b0*/  STL.64 [R1+0x23b8], R54 ;  /* 0x0023b83601007387 */ /* 0x0003e80000100a00 */
[----:B0-----:R-:W2:Y:S04]  /*7f7c0*/  LDL.LU.64 R52, [R1+0x1b50] ;  /* 0x001b500001347983 */ /* 0x001ea80000300a00 */
[----:B-1----:R-:W2:Y:S01]  /*7f7d0*/  LDL.LU.64 R54, [R1+0x1b58] ;  /* 0x001b580001367983 */ /* 0x002ea20000300a00 */
[----:B---3--:R-:W-:-:S15]  /*7f7e0*/  HMMA.16816.F32 R44, R4, R50, R44 ;  /* 0x00000032042c723c */ /* 0x008fde000000182c */
[----:B------:R-:W-:-:S08]  /*7f7f0*/  NOP ;  /* 0x0000000000007918 */ /* 0x000fd00000000000 */
[----:B------:R-:W-:Y:S04]  /*7f800*/  STL.64 [R1+0x2380], R44 ;  /* 0x0023802c01007387 */ /* 0x000fe80000100a00 */
[----:B------:R0:W-:Y:S04]  /*7f810*/  STL.64 [R1+0x2388], R46 ;  /* 0x0023882e01007387 */ /* 0x0001e80000100a00 */
[----:B0-----:R-:W3:Y:S04]  /*7f820*/  LDL.LU.64 R46, [R1+0x8bd8] ;  /* 0x008bd800012e7983 */ /* 0x001ee80000300a00 */
[----:B------:R-:W4:Y:S01]  /*7f830*/  LDL.LU.64 R44, [R1+0x8bd0] ;  /* 0x008bd000012c7983 */ /* 0x000f220000300a00 */
[C---:B--2---:R-:W-:Y:S06]  /*7f840*/  HMMA.16816.F32 R52, R4.reuse, R48, R52 ;  /* 0x000000300434723c */ /* 0x044fec0000001834 */
[----:B------:R-:W-:-:S15]  /*7f850*/  HMMA.16816.F32 R16, R4, R36, R16 ;  /* 0x000000240410723c */ /* 0x000fde0000001810 */
[----:B------:R-:W-:-:S02]  /*7f860*/  NOP ;  /* 0x0000000000007918 */ /* 0x000fc40000000000 */
[----:B------:R-:W-:Y:S04]  /*7f870*/  STL.64 [R1+0x2340], R52 ;  /* 0x0023403401007387 */ /* 0x000fe80000100a00 */
[----:B------:R-:W-:Y:S01]  /*7f880*/  STL.64 [R1+0x2348], R54 ;  /* 0x0023483601007387 */ /* 0x000fe20000100a00 */
[C---:B---3--:R-:W-:Y:S06]  /*7f890*/  HMMA.16816.F32 R48, R4.reuse, R46, R56 ;  /* 0x0000002e0430723c */ /* 0x048fec0000001838 */
[C---:B----4-:R-:W-:Y:S06]  /*7f8a0*/  HMMA.16816.F32 R44, R4.reuse, R44, R28 ;  /* 0x0000002c042c723c */ /* 0x050fec000000181c */
[C---:B------:R-:W-:Y:S06]  /*7f8b0*/  HMMA.16816.F32 R28, R4.reuse, R42, R24 ;  /* 0x0000002a041c723c */ /* 0x040fec0000001818 */
[C---:B------:R-:W-:Y:S05]  /*7f8c0*/  HMMA.16816.F32 R24, R4.reuse, R40, R20 ;  /* 0x000000280418723c */ /* 0x040fea0000001814 */
[----:B------:R0:W-:Y:S04]  /*7f8d0*/  STL.64 [R1+0x2310], R48 ;  /* 0x0023103001007387 */ /* 0x0001e80000100a00 */
[----:B------:R-:W-:Y:S01]  /*7f8e0*/  STL.64 [R1+0x2318], R50 ;  /* 0x0023183201007387 */ /* 0x000fe20000100a00 */
[----:B------:R-:W-:Y:S03]  /*7f8f0*/  HMMA.16816.F32 R20, R4, R38, R8 ;  /* 0x000000260414723c */ /* 0x000fe60000001808 */
[----:B------:R-:W-:Y:S04]  /*7f900*/  STL.64 [R1+0x22d0], R44 ;  /* 0x0022d02c01007387 */ /* 0x000fe80000100a00 */
[----:B------:R-:W-:Y:S04]  /*7f910*/  STL.64 [R1+0x22d8], R46 ;  /* 0x0022d82e01007387 */ /* 0x000fe80000100a00 */
[----:B------:R1:W-:Y:S04]  /*7f920*/  STL.64 [R1+0x22a0], R28 ;  /* 0x0022a01c01007387 */ /* 0x0003e80000100a00 */
[----:B------:R2:W-:Y:S04]  /*7f930*/  STL.64 [R1+0x22a8], R30 ;  /* 0x0022a81e01007387 */ /* 0x0005e80000100a00 */
[----:B------:R-:W3:Y:S04]  /*7f940*/  LDL.LU.64 R8, [R1+0x1a50] ;  /* 0x001a500001087983 */ /* 0x000ee80000300a00 */
[----:B------:R4:W-:Y:S04]  /*7f950*/  STL.64 [R1+0x2260], R24 ;  /* 0x0022601801007387 */ /* 0x0009e80000100a00 */
[----:B------:R4:W-:Y:S04]  /*7f960*/  STL.64 [R1+0x2268], R26 ;  /* 0x0022681a01007387 */ /* 0x0009e80000100a00 */
[----:B------:R-:W3:Y:S04]  /*7f970*/  LDL.LU.64 R10, [R1+0x1a58] ;  /* 0x001a5800010a7983 */ /* 0x000ee80000300a00 */
[----:B------:R4:W-:Y:S04]  /*7f980*/  STL.64 [R1+0x2230], R20 ;  /* 0x0022301401007387 */ /* 0x0009e80000100a00 */
[----:B------:R4:W-:Y:S04]  /*7f990*/  STL.64 [R1+0x2238], R22 ;  /* 0x0022381601007387 */ /* 0x0009e80000100a00 */
[----:B0-----:R-:W3:Y:S04]  /*7f9a0*/  LDL.LU R48, [R1+0x2f88] ;  /* 0x002f880001307983 */ /* 0x001ee80000300800 */
[----:B-1----:R-:W3:Y:S04]  /*7f9b0*/  LDL.LU R28, [R1+0x2f84] ;  /* 0x002f8400011c7983 */ /* 0x002ee80000300800 */
[----:B------:R0:W-:Y:S04]  /*7f9c0*/  STL.64 [R1+0x21f0], R16 ;  /* 0x0021f01001007387 */ /* 0x0001e80000100a00 */
[----:B------:R1:W-:Y:S04]  /*7f9d0*/  STL.64 [R1+0x21f8], R18 ;  /* 0x0021f81201007387 */ /* 0x0003e80000100a00 */
[----:B------:R-:W3:Y:S04]  /*7f9e0*/  LDL.LU R49, [R1+0x2f90] ;  /* 0x002f900001317983 */ /* 0x000ee80000300800 */
[----:B------:R-:W3:Y:S04]  /*7f9f0*/  LDL.LU R29, [R1+0x2f8c] ;  /* 0x002f8c00011d7983 */ /* 0x000ee80000300800 */
[----:B------:R-:W3:Y:S04]  /*7fa00*/  LDL.LU R50, [R1+0x2f98] ;  /* 0x002f980001327983 */ /* 0x000ee80000300800 */
[----:B--2---:R-:W2:Y:S04]  /*7fa10*/  LDL.LU R30, [R1+0x2f94] ;  /* 0x002f9400011e7983 */ /* 0x004ea80000300800 */
[----:B------:R-:W2:Y:S04]  /*7fa20*/  LDL.LU R51, [R1+0x2fa0] ;  /* 0x002fa00001337983 */ /* 0x000ea80000300800 */
[----:B------:R-:W2:Y:S04]  /*7fa30*/  LDL.LU R31, [R1+0x2f9c] ;  /* 0x002f9c00011f7983 */ /* 0x000ea80000300800 */
[----:B----4-:R-:W4:Y:S04]  /*7fa40*/  LDL.LU.64 R24, [R1+0x19d0] ;  /* 0x0019d00001187983 */ /* 0x010f280000300a00 */
[----:B------:R-:W4:Y:S01]  /*7fa50*/  LDL.LU.64 R26, [R1+0x19d8] ;  /* 0x0019d800011a7983 */ /* 0x000f220000300a00 */
[----:B------:R-:W-:-:S02]  /*7fa60*/  IMAD.MOV.U32 R54, RZ, RZ, R13 ;  /* 0x000000ffff367224 */ /* 0x000fc400078e000d */
[----:B------:R-:W-:Y:S01]  /*7fa70*/  IMAD.MOV.U32 R55, RZ, RZ, R12 ;  /* 0x000000ffff377224 */ /* 0x000fe200078e000c */
[----:B------:R-:W2:Y:S04]  /*7fa80*/  LDL.LU R52, [R1+0x2c50] ;  /* 0x002c500001347983 */ /* 0x000ea80000300800 */
[----:B------:R-:W2:Y:S04]  /*7fa90*/  LDL.LU R53, [R1+0x2c54] ;  /* 0x002c540001357983 */ /* 0x000ea80000300800 */
[----:B------:R-:W2:Y:S04]  /*7faa0*/  LDL.LU R60, [R1+0x2c60] ;  /* 0x002c6000013c7983 */ /* 0x000ea80000300800 */
[----:B------:R-:W2:Y:S04]  /*7fab0*/  LDL.LU R61, [R1+0x2c64] ;  /* 0x002c6400013d7983 */ /* 0x000ea80000300800 */
[----:B------:R-:W2:Y:S04]  /*7fac0*/  LDL.LU R56, [R1+0x27f0] ;  /* 0x0027f00001387983 */ /* 0x000ea80000300800 */
[----:B------:R-:W2:Y:S04]  /*7fad0*/  LDL.LU R57, [R1+0x27f4] ;  /* 0x0027f40001397983 */ /* 0x000ea80000300800 */
[----:B------:R-:W2:Y:S04]  /*7fae0*/  LDL.LU R58, [R1+0x27f8] ;  /* 0x0027f800013a7983 */ /* 0x000ea80000300800 */
[----:B------:R-:W2:Y:S04]  /*7faf0*/  LDL.LU.64 R20, [R1+0x19b0] ;  /* 0x0019b00001147983 */ /* 0x000ea80000300a00 */
[----:B------:R-:W2:Y:S01]  /*7fb00*/  LDL.LU.64 R22, [R1+0x19b8] ;  /* 0x0019b80001167983 */ /* 0x000ea20000300a00 */
[----:B---3--:R-:W-:Y:S03]  /*7fb10*/  HMMA.16816.F32 R12, R4, R34, R8 ;  /* 0x00000022040c723c */ /* 0x008fe60000001808 */
[----:B------:R-:W3:Y:S04]  /*7fb20*/  LDL.LU.64 R8, [R1+0x1930] ;  /* 0x0019300001087983 */ /* 0x000ee80000300a00 */
[----:B------:R-:W3:-:S15]  /*7fb30*/  LDL.LU.64 R10, [R1+0x1938] ;  /* 0x00193800010a7983 */ /* 0x000ede0000300a00 */
[----:B------:R-:W-:-:S01]  /*7fb40*/  NOP ;  /* 0x0000000000007918 */ /* 0x000fc20000000000 */
[----:B------:R1:W-:Y:S04]  /*7fb50*/  STL.64 [R1+0x21c0], R12 ;  /* 0x0021c00c01007387 */ /* 0x0003e80000100a00 */
[----:B------:R1:W-:Y:S04]  /*7fb60*/  STL.64 [R1+0x21c8], R14 ;  /* 0x0021c80e01007387 */ /* 0x0003e80000100a00 */
[----:B0-----:R-:W3:Y:S04]  /*7fb70*/  LDL.LU.64 R16, [R1+0x1840] ;  /* 0x0018400001107983 */ /* 0x001ee80000300a00 */
[----:B-1----:R-:W3:Y:S04]  /*7fb80*/  LDL.LU.64 R18, [R1+0x1848] ;  /* 0x0018480001127983 */ /* 0x002ee80000300a00 */
[----:B------:R-:W3:Y:S04]  /*7fb90*/  LDL.LU.64 R12, [R1+0x1820] ;  /* 0x00182000010c7983 */ /* 0x000ee80000300a00 */
[----:B------:R-:W3:Y:S04]  /*7fba0*/  LDL.LU.64 R14, [R1+0x1828] ;  /* 0x00182800010e7983 */ /* 0x000ee80000300a00 */
[----:B------:R-:W3:Y:S04]  /*7fbb0*/  LDL.LU.64 R44, [R1+0x1710] ;  /* 0x00171000012c7983 */ /* 0x000ee80000300a00 */
[----:B------:R-:W3:Y:S04]  /*7fbc0*/  LDL.LU.64 R46, [R1+0x1718] ;  /* 0x00171800012e7983 */ /* 0x000ee80000300a00 */
[----:B------:R-:W3:Y:S01]  /*7fbd0*/  LDL.LU.64 R40, [R1+0x16f0] ;  /* 0x0016f00001287983 */ /* 0x000ee20000300a00 */
[C---:B----4-:R-:W-:Y:S03]  /*7fbe0*/  HMMA.16816.F32 R32, R4.reuse, R32, R24 ;  /* 0x000000200420723c */ /* 0x050fe60000001818 */
[----:B------:R-:W4:Y:S04]  /*7fbf0*/  LDL.LU.64 R42, [R1+0x16f8] ;  /* 0x0016f800012a7983 */ /* 0x000f280000300a00 */
[----:B------:R-:W4:Y:S04]  /*7fc00*/  LDL.LU.64 R36, [R1+0x1390] ;  /* 0x0013900001247983 */ /* 0x000f280000300a00 */
[----:B------:R-:W4:Y:S04]  /*7fc10*/  LDL.LU.64 R38, [R1+0x1398] ;  /* 0x0013980001267983 */ /* 0x000f280000300a00 */
[----:B------:R-:W2:Y:S04]  /*7fc20*/  LDL.LU.64 R26, [R1+0x8bc8] ;  /* 0x008bc800011a7983 */ /* 0x000ea80000300a00 */
[----:B------:R-:W3:Y:S04]  /*7fc30*/  LDL.LU.64 R24, [R1+0x8bc0] ;  /* 0x008bc00001187983 */ /* 0x000ee80000300a00 */
[----:B------:R0:W-:Y:S04]  /*7fc40*/  STL.64 [R1+0x2180], R32 ;  /* 0x0021802001007387 */ /* 0x0001e80000100a00 */
[----:B------:R1:W-:Y:S04]  /*7fc50*/  STL.64 [R1+0x2188], R34 ;  /* 0x0021882201007387 */ /* 0x0003e80000100a00 */
[----:B0-----:R-:W3:Y:S04]  /*7fc60*/  LDL.LU.64 R32, [R1+0x1970] ;  /* 0x0019700001207983 */ /* 0x001ee80000300a00 */
[----:B-1----:R-:W3:Y:S01]  /*7fc70*/  LDL.LU.64 R34, [R1+0x1978] ;  /* 0x0019780001227983 */ /* 0x002ee20000300a00 */
[----:B--2---:R-:W-:-:S15]  /*7fc80*/  HMMA.16816.F32 R20, R4, R26, R20 ;  /* 0x0000001a0414723c */ /* 0x004fde0000001814 */
[----:B------:R-:W-:-:S08]  /*7fc90*/  NOP ;  /* 0x0000000000007918 */ /* 0x000fd00000000000 */
[----:B------:R-:W-:Y:S04]  /*7fca0*/  STL.64 [R1+0x2150], R20 ;  /* 0x0021501401007387 */ /* 0x000fe80000100a00 */
[----:B------:R0:W-:Y:S04]  /*7fcb0*/  STL.64 [R1+0x2158], R22 ;  /* 0x0021581601007387 */ /* 0x0001e80000100a00 */
[----:B0-----:R-:W2:Y:S04]  /*7fcc0*/  LDL.LU.64 R22, [R1+0x8bb8] ;  /* 0x008bb80001167983 */ /* 0x001ea80000300a00 */
[----:B------:R-:W4:Y:S01]  /*7fcd0*/  LDL.LU.64 R20, [R1+0x8bb0] ;  /* 0x008bb00001147983 */ /* 0x000f220000300a00 */
[----:B---3--:R-:W-:Y:S03]  /*7fce0*/  HMMA.16816.F32 R32, R4, R24, R32 ;  /* 0x000000180420723c */ /* 0x008fe60000001820 */
[----:B------:R-:W3:Y:S04]  /*7fcf0*/  LDL.LU.64 R24, [R1+0x1790] ;  /* 0x0017900001187983 */ /* 0x000ee80000300a00 */
[----:B------:R-:W3:-:S15]  /*7fd00*/  LDL.LU.64 R26, [R1+0x1798] ;  /* 0x00179800011a7983 */ /* 0x000ede0000300a00 */
[----:B------:R-:W-:-:S01]  /*7fd10*/  NOP ;  /* 0x0000000000007918 */ /* 0x000fc20000000000 */
[----:B------:R0:W-:Y:S04]  /*7fd20*/  STL.64 [R1+0x2110], R32 ;  /* 0x0021102001007387 */ /* 0x0001e80000100a00 */
[----:B------:R1:W-:Y:S04]  /*7fd30*/  STL.64 [R1+0x2118], R34 ;  /* 0x0021182201007387 */ /* 0x0003e80000100a00 */
[----:B0-----:R-:W3:Y:S04]  /*7fd40*/  LDL.LU.64 R32, [R1+0x12e0] ;  /* 0x0012e00001207983 */ /* 0x001ee80000300a00 */
[----:B-1----:R-:W3:Y:S01]  /*7fd50*/  LDL.LU.64 R34, [R1+0x12e8] ;  /* 0x0012e80001227983 */ /* 0x002ee20000300a00 */
[C---:B--2---:R-:W-:Y:S06]  /*7fd60*/  HMMA.16816.F32 R8, R4.reuse, R22, R8 ;  /* 0x000000160408723c */ /* 0x044fec0000001808 */
[----:B----4-:R-:W-:-:S15]  /*7fd70*/  HMMA.16816.F32 R20, R4, R20, R16 ;  /* 0x000000140414723c */ /* 0x010fde0000001810 */
        /* <DEDUP_REMOVED lines=17> */
[----:B--2---:R-:W-:Y:S01]  /*7fe90*/  HMMA.16816.F32 R16, R4, R16, R20 ;  /* 0x000000100410723c */ /* 0x004fe20000001814 */
[----:B------:R-:W-:-:S05]  /*7fea0*/  IMAD.MOV.U32 R59, RZ, RZ, R0 ;  /* 0x000000ffff3b7224 */ /* 0x000fca00078e0000 */
[----:B---3--:R-:W-:-:S15]  /*7feb0*/  HMMA.16816.F32 R20, R4, R14, R24 ;  /* 0x0000000e0414723c */ /* 0x008fde0000001818 */
[----:B------:R-:W-:-:S08]  /*7fec0*/  NOP ;  /* 0x0000000000007918 */ /* 0x000fd00000000000 */
[----:B------:R-:W-:Y:S04]  /*7fed0*/  STL.64 [R1+0x2000], R20 ;  /* 0x0020001401007387 */ /* 0x000fe80000100a00 */
[----:B------:R0:W-:Y:S04]  /*7fee0*/  STL.64 [R1+0x2030], R16 ;  /* 0x0020301001007387 */ /* 0x0001e80000100a00 */
[----:B------:R1:W-:Y:S04]  /*7fef0*/  STL.64 [R1+0x2038], R18 ;  /* 0x0020381201007387 */ /* 0x0003e80000100a00 */
[----:B------:R4:W-:Y:S04]  /*7ff00*/  STL [R1+0x2008], R22 ;  /* 0x0020081601007387 */ /* 0x0009e80000100800 */
[----:B0-----:R-:W2:Y:S04]  /*7ff10*/  LDL.LU.64 R16, [R1+0x12b0] ;  /* 0x0012b00001107983 */ /* 0x001ea80000300a00 */
[----:B-1----:R-:W2:Y:S01]  /*7ff20*/  LDL.LU.64 R18, [R1+0x12b8] ;  /* 0x0012b80001127983 */ /* 0x002ea20000300a00 */
[----:B------:R-:W-:-:S02]  /*7ff30*/  IMAD.MOV.U32 R0, RZ, RZ, R23 ;  /* 0x000000ffff007224 */ /* 0x000fc400078e0017 */
[C---:B----4-:R-:W-:Y:S06]  /*7ff40*/  HMMA.16816.F32 R20, R4.reuse, R12, R44 ;  /* 0x0000000c0414723c */ /* 0x050fec000000182c */
[C---:B------:R-:W-:Y:S06]  /*7ff50*/  HMMA.16816.F32 R12, R4.reuse, R10, R40 ;  /* 0x0000000a040c723c */ /* 0x040fec0000001828 */
[C---:B------:R-:W-:Y:S01]  /*7ff60*/  HMMA.16816.F32 R8, R4.reuse, R8, R36 ;  /* 0x000000080408723c */ /* 0x040fe20000001824 */
[----:B------:R-:W-:Y:S10]  /*7ff70*/  STL [R1+0x7be0], R0 ;  /* 0x007be00001007387 */ /* 0x000ff40000100800 */
[----:B------:R-:W-:Y:S04]  /*7ff80*/  STL.64 [R1+0x1fc0], R20 ;  /* 0x001fc01401007387 */ /* 0x000fe80000100a00 */
[----:B------:R-:W-:Y:S04]  /*7ff90*/  STL.64 [R1+0x1fc8], R22 ;  /* 0x001fc81601007387 */ /* 0x000fe80000100a00 */
[----:B------:R-:W-:Y:S04]  /*7ffa0*/  STL.64 [R1+0x1f90], R12 ;  /* 0x001f900c01007387 */ /* 0x000fe80000100a00 */
[----:B------:R-:W-:Y:S04]  /*7ffb0*/  STL.64 [R1+0x1f98], R14 ;  /* 0x001f980e01007387 */ /* 0x000fe80000100a00 */
[----:B------:R-:W-:Y:S04]  /*7ffc0*/  STL.64 [R1+0x1f50], R8 ;  /* 0x001f500801007387 */ /* 0x000fe80000100a00 */
[----:B------:R0:W-:Y:S02]  /*7ffd0*/  STL.64 [R1+0x1f58], R10 ;  /* 0x001f580a01007387 */ /* 0x0001e40000100a00 */
[----:B0-----:R-:W-:Y:S01]  /*7ffe0*/  HMMA.16816.F32 R8, R4, R2, R32 ;  /* 0x000000020408723c */ /* 0x001fe20000001820 */
[----:B------:R-:W-:-:S02]  /*7fff0*/  IMAD R28, R28, 0x100, R48 ;  /* 0x000001001c1c7824 */ /* 0x000fc400078e0230 */
[----:B------:R-:W-:Y:S02]  /*80000*/  IMAD R29, R29, 0x100, R49 ;  /* 0x000001001d1d7824 */ /* 0x000fe400078e0231 */
[----:B------:R-:W-:Y:S02]  /*80010*/  IMAD R30, R30, 0x100, R50 ;  /* 0x000001001e1e7824 */ /* 0x000fe400078e0232 */
[----:B------:R-:W-:Y:S01]  /*80020*/  IMAD R31, R31, 0x100, R51 ;  /* 0x000001001f1f7824 */ /* 0x000fe200078e0233 */
[----:B------:R-:W-:Y:S02]  /*80030*/  F2FP.F16.E4M3.UNPACK_B R28, R28 ;  /* 0x0000001cff1c723e */ /* 0x000fe400020006ff */
[----:B------:R-:W-:Y:S02]  /*80040*/  F2FP.F16.E4M3.UNPACK_B R29, R29 ;  /* 0x0000001dff1d723e */ /* 0x000fe400020006ff */
[----:B------:R-:W-:Y:S02]  /*80050*/  F2FP.F16.E4M3.UNPACK_B R30, R30 ;  /* 0x0000001eff1e723e */ /* 0x000fe400020006ff */
[----:B------:R-:W-:-:S09]  /*80060*/  F2FP.F16.E4M3.UNPACK_B R31, R31 ;  /* 0x0000001fff1f723e */ /* 0x000fd200020006ff */
[----:B------:R-:W-:Y:S04]  /*80070*/  STL.64 [R1+0x1f30], R8 ;  /* 0x001f300801007387 */ /* 0x000fe80000100a00 */
[----:B------:R0:W-:Y:S02]  /*80080*/  STL.64 [R1+0x1f38], R10 ;  /* 0x001f380a01007387 */ /* 0x0001e40000100a00 */
[----:B0-----:R-:W-:Y:S02]  /*80090*/  F2FP.F16.E4M3.UNPACK_B R10, R52.H1 ;  /* 0x00000034ff0a723e */ /* 0x001fe400030006ff */
[----:B------:R-:W-:-:S03]  /*800a0*/  F2FP.F16.E4M3.UNPACK_B R11, R53.H1 ;  /* 0x00000035ff0b723e */ /* 0x000fc600030006ff */
[----:B------:R-:W-:Y:S01]  /*800b0*/  STL [R1+0x30], R10 ;  /* 0x0000300a01007387 */ /* 0x000fe20000100800 */
[----:B------:R-:W-:Y:S02]  /*800c0*/  F2FP.F16.E4M3.UNPACK_B R8, R60.H1 ;  /* 0x0000003cff08723e */ /* 0x000fe400030006ff */
[----:B------:R-:W-:Y:S01]  /*800d0*/  F2FP.F16.E4M3.UNPACK_B R9, R61.H1 ;  /* 0x0000003dff09723e */ /* 0x000fe200030006ff */
[----:B--2---:R-:W-:-:S15]  /*800e0*/  HMMA.16816.F32 R4, R4, R54, R16 ;  /* 0x000000360404723c */ /* 0x004fde0000001810 */
[----:B------:R-:W-:-:S08]  /*800f0*/  NOP ;  /* 0x0000000000007918 */ /* 0x000fd00000000000 */
[----:B------:R-:W-:Y:S04]  /*80100*/  STL.64 [R1+0x1f20], R4 ;  /* 0x001f200401007387 */ /* 0x000fe80000100a00 */
[----:B------:R0:W-:Y:S02]  /*80110*/  STL.64 [R1+0x1f28], R6 ;  /* 0x001f280601007387 */ /* 0x0001e40000100a00 */
[----:B0-----:R-:W-:Y:S06]  /*80120*/  HMMA.16816.F32 R4, R28, R10, R56 ;  /* 0x0000000a1c04723c */ /* 0x001fec0000001838 */
[----:B------:R0:W-:-:S15]  /*80130*/  STL [R1+0x34], R11 ;  /* 0x0000340b01007387 */ /* 0x0001de0000100800 */
[----:B------:R-:W-:-:S02]  /*80140*/  NOP ;  /* 0x0000000000007918 */ /* 0x000fc40000000000 */
[----:B------:R-:W-:Y:S04]  /*80150*/  STL.64 [R1+0x1f80], R4 ;  /* 0x001f800401007387 */ /* 0x000fe80000100a00 */
[----:B------:R-:W-:Y:S04]  /*80160*/  STL [R1+0x1f88], R6 ;  /* 0x001f880601007387 */ /* 0x000fe80000100800 */
[----:B------:R-:W-:Y:S04]  /*80170*/  STL [R1+0x18], R8 ;  /* 0x0000180801007387 */ /* 0x000fe80000100800 */
[----:B------:R-:W2:Y:S04]  /*80180*/  LDL.LU R44, [R1+0x28d0] ;  /* 0x0028d000012c7983 */ /* 0x000ea80000300800 */
[----:B------:R1:W-:Y:S04]  /*80190*/  STL [R1+0x1c], R9 ;  /* 0x00001c0901007387 */ /* 0x0003e80000100800 */
[----:B------:R-:W2:Y:S04]  /*801a0*/  LDL.LU R45, [R1+0x28d4] ;  /* 0x0028d400012d7983 */ /* 0x000ea80000300800 */
[----:B------:R-:W2:Y:S04]  /*801b0*/  LDL.LU R46, [R1+0x28d8] ;  /* 0x0028d800012e7983 */ /* 0x000ea80000300800 */
[----:B------:R-:W2:Y:S04]  /*801c0*/  LDL.LU R47, [R1+0x28dc] ;  /* 0x0028dc00012f7983 */ /* 0x000ea80000300800 */
[----:B------:R-:W3:Y:S04]  /*801d0*/  LDL.LU R36, [R1+0x2890] ;  /* 0x0028900001247983 */ /* 0x000ee80000300800 */
[----:B------:R-:W3:Y:S04]  /*801e0*/  LDL.LU R37, [R1+0x2894] ;  /* 0x0028940001257983 */ /* 0x000ee80000300800 */
[----:B------:R-:W3:Y:S04]  /*801f0*/  LDL.LU R38, [R1+0x2898] ;  /* 0x0028980001267983 */ /* 0x000ee80000300800 */
[----:B------:R-:W3:Y:S04]  /*80200*/  LDL.LU R39, [R1+0x289c] ;  /* 0x00289c0001277983 */ /* 0x000ee80000300800 */
[----:B------:R-:W4:Y:S04]  /*80210*/  LDL.LU R60, [R1+0x2ca0] ;  /* 0x002ca000013c7983 */ /* 0x000f280000300800 */
[----:B------:R-:W2:Y:S04]  /*80220*/  LDL.LU R32, [R1+0x2860] ;  /* 0x0028600001207983 */ /* 0x000ea80000300800 */
[----:B------:R-:W2:Y:S04]  /*80230*/  LDL.LU R33, [R1+0x2864] ;  /* 0x0028640001217983 */ /* 0x000ea80000300800 */
[----:B------:R-:W2:Y:S04]  /*80240*/  LDL.LU R34, [R1+0x2868] ;  /* 0x0028680001227983 */ /* 0x000ea80000300800 */
[----:B------:R-:W2:Y:S04]  /*80250*/  LDL.LU R35, [R1+0x286c] ;  /* 0x00286c0001237983 */ /* 0x000ea80000300800 */
[----:B------:R-:W1:Y:S04]  /*80260*/  LDL.LU R12, [R1+0x2810] ;  /* 0x00281000010c7983 */ /* 0x000e680000300800 */
[----:B------:R-:W1:Y:S04]  /*80270*/  LDL.LU R13, [R1+0x2814] ;  /* 0x00281400010d7983 */ /* 0x000e680000300800 */
[----:B------:R-:W1:Y:S04]  /*80280*/  LDL.LU R14, [R1+0x2818] ;  /* 0x00281800010e7983 */ /* 0x000e680000300800 */
[----:B------:R-:W1:Y:S04]  /*80290*/  LDL.LU R15, [R1+0x281c] ;  /* 0x00281c00010f7983 */ /* 0x000e680000300800 */
[----:B------:R-:W3:Y:S04]  /*802a0*/  LDL.LU R10, [R1+0x2c70] ;  /* 0x002c7000010a7983 */ /* 0x000ee80000300800 */
[----:B0-----:R-:W4:Y:S04]  /*802b0*/  LDL.LU R11, [R1+0x2c74] ;  /* 0x002c7400010b7983 */ /* 0x001f280000300800 */
        /* <DEDUP_REMOVED lines=28> */
[----:B------:R-:W2:Y:S01]  /*80480*/  LDL.LU R51, [R1+0x28fc] ;  /* 0x0028fc0001337983 */ /* 0x000ea20000300800 */
[----:B------:R-:W-:-:S05]  /*80490*/  IMAD.MOV.U32 R0, RZ, RZ, R7 ;  /* 0x000000ffff007224 */ /* 0x000fca00078e0007 */
[----:B------:R-:W-:Y:S01]  /*804a0*/  STL [R1+0x7ce8], R0 ;  /* 0x007ce80001007387 */ /* 0x000fe20000100800 */
[----:B---3--:R-:W-:Y:S02]  /*804b0*/  F2FP.F16.E4M3.UNPACK_B R2, R10.H1 ;  /* 0x0000000aff02723e */ /* 0x008fe400030006ff */
[----:B----4-:R-:W-:Y:S02]  /*804c0*/  F2FP.F16.E4M3.UNPACK_B R3, R11.H1 ;  /* 0x0000000bff03723e */ /* 0x010fe400030006ff */
[----:B-1----:R-:W-:Y:S01]  /*804d0*/  HMMA.16816.F32 R8, R28, R8, R12 ;  /* 0x000000081c08723c */ /* 0x002fe2000000180c */
[----:B------:R-:W-:Y:S01]  /*804e0*/  STL [R1+0x10], R2 ;  /* 0x0000100201007387 */ /* 0x000fe20000100800 */
[----:B--2---:R-:W-:-:S15]  /*804f0*/  F2FP.F16.E4M3.UNPACK_B R4, R20.H1 ;  /* 0x00000014ff04723e */ /* 0x004fde00030006ff */
[----:B------:R-:W-:-:S06]  /*80500*/  NOP ;  /* 0x0000000000007918 */ /* 0x000fcc0000000000 */
[----:B------:R-:W-:Y:S04]  /*80510*/  STL.64 [R1+0x1ff0], R8 ;  /* 0x001ff00801007387 */ /* 0x000fe80000100a00 */
[----:B------:R0:W-:Y:S02]  /*80520*/  STL.64 [R1+0x1ff8], R10 ;  /* 0x001ff80a01007387 */ /* 0x0001e40000100a00 */
[----:B0-----:R-:W-:Y:S01]  /*80530*/  HMMA.16816.F32 R8, R28, R2, R16 ;  /* 0x000000021c08723c */ /* 0x001fe20000001810 */
[----:B------:R-:W-:-:S05]  /*80540*/  F2FP.F16.E4M3.UNPACK_B R5, R21.H1 ;  /* 0x00000015ff05723e */ /* 0x000fca00030006ff */
[----:B------:R-:W-:Y:S01]  /*80550*/  IMAD.MOV.U32 R0, RZ, RZ, R3 ;  /* 0x000000ffff007224 */ /* 0x000fe200078e0003 */
[----:B------:R-:W-:Y:S04]  /*80560*/  STL [R1+0x14], R3 ;  /* 0x0000140301007387 */ /* 0x000fe80000100800 */
[----:B------:R-:W-:-:S12]  /*80570*/  STL [R1+0x8], R4 ;  /* 0x0000080401007387 */ /* 0x000fd80000100800 */
[----:B------:R-:W-:Y:S04]  /*80580*/  STL.64 [R1+0x2060], R8 ;  /* 0x0020600801007387 */ /* 0x000fe80000100a00 */
[----:B------:R-:W-:Y:S04]  /*80590*/  STL.64 [R1+0x2068], R10 ;  /* 0x0020680a01007387 */ /* 0x000fe80000100a00 */
[----:B------:R-:W-:Y:S04]  /*805a0*/  STL [R1+0x8b78], R0 ;  /* 0x008b780001007387 */ /* 0x000fe80000100800 */
[----:B------:R0:W-:Y:S02]  /*805b0*/  STL [R1+0xc], R5 ;  /* 0x00000c0501007387 */ /* 0x0001e40000100800 */
[----:B0-----:R-:W-:Y:S01]  /*805c0*/  HMMA.16816.F32 R4, R28, R4, R24 ;  /* 0x000000041c04723c */ /* 0x001fe20000001818 */
[----:B------:R-:W-:-:S02]  /*805d0*/  F2FP.F16.E4M3.UNPACK_B R2, R22.H1 ;  /* 0x00000016ff02723e */ /* 0x000fc400030006ff */
[----:B------:R-:W-:-:S03]  /*805e0*/  F2FP.F16.E4M3.UNPACK_B R3, R23.H1 ;  /* 0x00000017ff03723e */ /* 0x000fc600030006ff */
[----:B------:R-:W-:-:S15]  /*805f0*/  STL [R1], R2 ;  /* 0x0000000201007387 */ /* 0x000fde0000100800 */
[----:B------:R-:W-:-:S02]  /*80600*/  NOP ;  /* 0x0000000000007918 */ /* 0x000fc40000000000 */
[----:B------:R-:W-:Y:S04]  /*80610*/  STL.64 [R1+0x20d0], R4 ;  /* 0x0020d00401007387 */ /* 0x000fe80000100a00 */
[----:B------:R0:W-:Y:S02]  /*80620*/  STL.64 [R1+0x20d8], R6 ;  /* 0x0020d80601007387 */ /* 0x0001e40000100a00 */
[----:B0-----:R-:W-:Y:S01]  /*80630*/  HMMA.16816.F32 R4, R28, R2, R32 ;  /* 0x000000021c04723c */ /* 0x001fe20000001820 */
[----:B------:R-:W-:Y:S02]  /*80640*/  F2FP.F16.E4M3.UNPACK_B R60, R60.H1 ;  /* 0x0000003cff3c723e */ /* 0x000fe400030006ff */
[----:B------:R-:W-:-:S03]  /*80650*/  F2FP.F16.E4M3.UNPACK_B R61, R61.H1 ;  /* 0x0000003dff3d723e */ /* 0x000fc600030006ff */
[----:B------:R-:W-:-:S15]  /*80660*/  STL [R1+0x4], R3 ;  /* 0x0000040301007387 */ /* 0x000fde0000100800 */
[----:B------:R-:W-:-:S02]  /*80670*/  NOP ;  /* 0x0000000000007918 */ /* 0x000fc40000000000 */
[----:B------:R-:W-:Y:S04]  /*80680*/  STL.64 [R1+0x2140], R4 ;  /* 0x0021400401007387 */ /* 0x000fe80000100a00 */
[----:B------:R0:W-:Y:S02]  /*80690*/  STL.64 [R1+0x2148], R6 ;  /* 0x0021480601007387 */ /* 0x0001e40000100a00 */
[----:B0-----:R-:W-:Y:S01]  /*806a0*/  HMMA.16816.F32 R4, R28, R60, R36 ;  /* 0x0000003c1c04723c */ /* 0x001fe20000001824 */
[----:B------:R-:W-:Y:S02]  /*806b0*/  F2FP.F16.E4M3.UNPACK_B R58, R58.H1 ;  /* 0x0000003aff3a723e */ /* 0x000fe400030006ff */
[----:B------:R-:W-:-:S03]  /*806c0*/  F2FP.F16.E4M3.UNPACK_B R59, R59.H1 ;  /* 0x0000003bff3b723e */ /* 0x000fc600030006ff */
[----:B------:R-:W-:-:S15]  /*806d0*/  STL.64 [R1+0x8b68], R60 ;  /* 0x008b683c01007387 */ /* 0x000fde0000100a00 */
[----:B------:R-:W-:-:S02]  /*806e0*/  NOP ;  /* 0x0000000000007918 */ /* 0x000fc40000000000 */
[----:B------:R-:W-:Y:S04]  /*806f0*/  STL.64 [R1+0x21b0], R4 ;  /* 0x0021b00401007387 */ /* 0x000fe80000100a00 */
[----:B------:R0:W-:Y:S02]  /*80700*/  STL.64 [R1+0x21b8], R6 ;  /* 0x0021b80601007387 */ /* 0x0001e40000100a00 */
[----:B0-----:R-:W-:Y:S01]  /*80710*/  HMMA.16816.F32 R4, R28, R58, R40 ;  /* 0x0000003a1c04723c */ /* 0x001fe20000001828 */
[----:B------:R-:W-:Y:S02]  /*80720*/  F2FP.F16.E4M3.UNPACK_B R56, R56.H1 ;  /* 0x00000038ff38723e */ /* 0x000fe400030006ff */
[----:B------:R-:W-:-:S15]  /*80730*/  F2FP.F16.E4M3.UNPACK_B R57, R57.H1 ;  /* 0x00000039ff39723e */ /* 0x000fde00030006ff */
[----:B------:R-:W-:-:S05]  /*80740*/  NOP ;  /* 0x0000000000007918 */ /* 0x000fca0000000000 */
[----:B------:R-:W-:Y:S04]  /*80750*/  STL.64 [R1+0x2220], R4 ;  /* 0x0022200401007387 */ /* 0x000fe80000100a00 */
[----:B------:R0:W-:Y:S02]  /*80760*/  STL.64 [R1+0x2228], R6 ;  /* 0x0022280601007387 */ /* 0x0001e40000100a00 */
[----:B0-----:R-:W-:Y:S01]  /*80770*/  HMMA.16816.F32 R4, R28, R56, R44 ;  /* 0x000000381c04723c */ /* 0x001fe2000000182c */
[----:B------:R-:W-:Y:S02]  /*80780*/  F2FP.F16.E4M3.UNPACK_B R54, R54.H1 ;  /* 0x00000036ff36723e */ /* 0x000fe400030006ff */
[----:B------:R-:W-:Y:S01]  /*80790*/  F2FP.F16.E4M3.UNPACK_B R55, R55.H1 ;  /* 0x00000037ff37723e */ /* 0x000fe200030006ff */
[----:B------:R-:W-:Y:S04]  /*807a0*/  STL.64 [R1+0x8af0], R58 ;  /* 0x008af03a01007387 */ /* 0x000fe80000100a00 */
[----:B------:R-:W-:-:S15]  /*807b0*/  STL.64 [R1+0x8ae8], R56 ;  /* 0x008ae83801007387 */ /* 0x000fde0000100a00 */
[----:B------:R-:W-:Y:S04]  /*807c0*/  STL.64 [R1+0x2290], R4 ;  /* 0x0022900401007387 */ /* 0x000fe80000100a00 */
[----:B------:R0:W-:Y:S04]  /*807d0*/  STL.64 [R1+0x2298], R6 ;  /* 0x0022980601007387 */ /* 0x0001e80000100a00 */
[----:B------:R-:W2:Y:S01]  /*807e0*/  LDL.LU R24, [R1+0x29d0] ;  /* 0x0029d00001187983 */ /* 0x000ea20000300800 */
[----:B0-----:R-:W-:-:S15]  /*807f0*/  HMMA.16816.F32 R4, R28, R54, R48 ;  /* 0x000000361c04723c */ /* 0x001fde0000001830 */
[----:B------:R-:W-:-:S08]  /*80800*/  NOP ;  /* 0x0000000000007918 */ /* 0x000fd00000000000 */
[----:B------:R0:W-:Y:S04]  /*80810*/  STL.64 [R1+0x2300], R4 ;  /* 0x0023000401007387 */ /* 0x0001e80000100a00 */
[----:B------:R1:W-:Y:S04]  /*80820*/  STL.64 [R1+0x2308], R6 ;  /* 0x0023080601007387 */ /* 0x0003e80000100a00 */
        /* <DEDUP_REMOVED lines=8> */
[----:B------:R-:W4:Y:S04]  /*808b0*/  LDL.LU R9, [R1+0x2954] ;  /* 0x0029540001097983 */ /* 0x000f280000300800 */
[----:B------:R-:W4:Y:S04]  /*808c0*/  LDL.LU R10, [R1+0x2958] ;  /* 0x00295800010a7983 */ /* 0x000f280000300800 */
[----:B------:R-:W4:Y:S04]  /*808d0*/  LDL.LU R11, [R1+0x295c] ;  /* 0x00295c00010b7983 */ /* 0x000f280000300800 */
[----:B------:R-:W2:Y:S04]  /*808e0*/  LDL.LU R56, [R1+0x2910] ;  /* 0x0029100001387983 */ /* 0x000ea80000300800 */
[----:B------:R-:W2:Y:S04]  /*808f0*/  LDL.LU R57, [R1+0x2914] ;  /* 0x0029140001397983 */ /* 0x000ea80000300800 */
[----:B------:R-:W2:Y:S04]  /*80900*/  LDL.LU R58, [R1+0x2918] ;  /* 0x00291800013a7983 */ /* 0x000ea80000300800 */
[----:B------:R-:W2:Y:S04]  /*80910*/  LDL.LU R59, [R1+0x291c] ;  /* 0x00291c00013b7983 */ /* 0x000ea80000300800 */
[----:B------:R-:W3:Y:S04]  /*80920*/  LDL.LU R50, [R1+0x2cf0] ;  /* 0x002cf00001327983 */ /* 0x000ee80000300800 */
[----:B------:R-:W4:Y:S04]  /*80930*/  LDL.LU R51, [R1+0x2cf4] ;  /* 0x002cf40001337983 */ /* 0x000f280000300800 */
[----:B0-----:R-:W2:Y:S04]  /*80940*/  LDL.LU R4, [R1+0x2930] ;  /* 0x0029300001047983 */ /* 0x001ea80000300800 */
[----:B------:R-:W2:Y:S04]  /*80950*/  LDL.LU R5, [R1+0x2934] ;  /* 0x0029340001057983 */ /* 0x000ea80000300800 */
        /* <DEDUP_REMOVED lines=26> */
[----:B------:R-:W-:-:S02]  /*80b00*/  F2FP.F16.E4M3.UNPACK_B R52, R52.H1 ;  /* 0x00000034ff34723e */ /* 0x000fc400030006ff */
[----:B------:R-:W-:Y:S01]  /*80b10*/  F2FP.F16.E4M3.UNPACK_B R53, R53.H1 ;  /* 0x00000035ff35723e */ /* 0x000fe200030006ff */
[----:B------:R-:W2:Y:S04]  /*80b20*/  LDL.LU R36, [R1+0x2d60] ;  /* 0x002d600001247983 */ /* 0x000ea80000300800 */
[----:B------:R-:W2:Y:S04]  /*80b30*/  LDL.LU R37, [R1+0x2d64] ;  /* 0x002d640001257983 */ /* 0x000ea80000300800 */
[----:B------:R-:W-:Y:S04]  /*80b40*/  STL.64 [R1+0x8ad0], R54 ;  /* 0x008ad03601007387 */ /* 0x000fe80000100a00 */
[----:B------:R-:W-:Y:S01]  /*80b50*/  STL.64 [R1+0x8ac8], R52 ;  /* 0x008ac83401007387 */ /* 0x000fe20000100a00 */
[----:B---3--:R-:W-:-:S02]  /*80b60*/  F2FP.F16.E4M3.UNPACK_B R50, R50.H1 ;  /* 0x00000032ff32723e */ /* 0x008fc400030006ff */
[----:B----4-:R-:W-:Y:S01]  /*80b70*/  F2FP.F16.E4M3.UNPACK_B R51, R51.H1 ;  /* 0x00000033ff33723e */ /* 0x010fe200030006ff */
[C---:B--2---:R-:W-:Y:S06]  /*80b80*/  HMMA.16816.F32 R56, R28.reuse, R52, R56 ;  /* 0x000000341c38723c */ /* 0x044fec0000001838 */
[----:B------:R-:W-:Y:S01]  /*80b90*/  HMMA.16816.F32 R4, R28, R50, R4 ;  /* 0x000000321c04723c */ /* 0x000fe20000001804 */
[----:B------:R-:W-:Y:S02]  /*80ba0*/  F2FP.F16.E4M3.UNPACK_B R48, R48.H1 ;  /* 0x00000030ff30723e */ /* 0x000fe400030006ff */
[----:B------:R-:W-:-:S14]  /*80bb0*/  F2FP.F16.E4M3.UNPACK_B R49, R49.H1 ;  /* 0x00000031ff31723e */ /* 0x000fdc00030006ff */
[----:B------:R-:W-:Y:S04]  /*80bc0*/  STL.64 [R1+0x2370], R56 ;  /* 0x0023703801007387 */ /* 0x000fe80000100a00 */
[----:B------:R-:W-:Y:S04]  /*80bd0*/  STL.64 [R1+0x2378], R58 ;  /* 0x0023783a01007387 */ /* 0x000fe80000100a00 */
[----:B------:R-:W-:Y:S04]  /*80be0*/  STL.64 [R1+0x23e0], R4 ;  /* 0x0023e00401007387 */ /* 0x000fe80000100a00 */
[----:B------:R0:W-:Y:S02]  /*80bf0*/  STL.64 [R1+0x23e8], R6 ;  /* 0x0023e80601007387 */ /* 0x0001e40000100a00 */
[----:B0-----:R-:W-:Y:S01]  /*80c00*/  HMMA.16816.F32 R4, R28, R48, R8 ;  /* 0x000000301c04723c */ /* 0x001fe20000001808 */
[----:B------:R-:W-:-:S02]  /*80c10*/  F2FP.F16.E4M3.UNPACK_B R46, R46.H1 ;  /* 0x0000002eff2e723e */ /* 0x000fc400030006ff */
[----:B------:R-:W-:Y:S01]  /*80c20*/  F2FP.F16.E4M3.UNPACK_B R47, R47.H1 ;  /* 0x0000002fff2f723e */ /* 0x000fe200030006ff */
[----:B------:R-:W-:Y:S04]  /*80c30*/  STL.64 [R1+0x8ac0], R50 ;  /* 0x008ac03201007387 */ /* 0x000fe80000100a00 */
[----:B------:R-:W-:-:S15]  /*80c40*/  STL.64 [R1+0x8ab8], R48 ;  /* 0x008ab83001007387 */ /* 0x000fde0000100a00 */
        /* <DEDUP_REMOVED lines=83> */
[----:B------:R0:W-:Y:S01]  /*81180*/  STL.64 [R1+0x8b08], R36 ;  /* 0x008b082401007387 */ /* 0x0001e20000100a00 */
[----:B---3--:R-:W-:-:S02]  /*81190*/  F2FP.F16.E4M3.UNPACK_B R34, R34.H1 ;  /* 0x00000022ff22723e */ /* 0x008fc400030006ff */
[----:B----4-:R-:W-:Y:S01]  /*811a0*/  F2FP.F16.E4M3.UNPACK_B R35, R35.H1 ;  /* 0x00000023ff23723e */ /* 0x010fe200030006ff */
[C---:B--2---:R-:W-:Y:S06]  /*811b0*/  HMMA.16816.F32 R40, R28.reuse, R36, R40 ;  /* 0x000000241c28723c */ /* 0x044fec0000001828 */
[----:B0-----:R-:W-:Y:S01]  /*811c0*/  HMMA.16816.F32 R36, R28, R34, R44 ;  /* 0x000000221c24723c */ /* 0x001fe2000000182c */
[----:B------:R-:W-:Y:S02]  /*811d0*/  F2FP.F16.E4M3.UNPACK_B R32, R32.H1 ;  /* 0x00000020ff20723e */ /* 0x000fe400030006ff */
[----:B------:R-:W-:-:S14]  /*811e0*/  F2FP.F16.E4M3.UNPACK_B R33, R33.H1 ;  /* 0x00000021ff21723e */ /* 0x000fdc00030006ff */
[----:B------:R-:W-:Y:S01]  /*811f0*/  STL.64 [R1+0x2610], R40 ;  /* 0x0026102801007387 */ /* 0x000fe20000100a00 */
[----:B------:R-:W-:-:S03]  /*81200*/  F2FP.F16.E4M3.UNPACK_B R26, R26.H1 ;  /* 0x0000001aff1a723e */ /* 0x000fc600030006ff */
[----:B------:R-:W-:Y:S01]  /*81210*/  STL.64 [R1+0x2618], R42 ;  /* 0x0026182a01007387 */ /* 0x000fe20000100a00 */
[----:B------:R-:W-:-:S03]  /*81220*/  F2FP.F16.E4M3.UNPACK_B R27, R27.H1 ;  /* 0x0000001bff1b723e */ /* 0x000fc600030006ff */
[----:B------:R-:W-:Y:S04]  /*81230*/  STL.64 [R1+0x2640], R36 ;  /* 0x0026402401007387 */ /* 0x000fe80000100a00 */
[----:B------:R0:W-:Y:S04]  /*81240*/  STL.64 [R1+0x2648], R38 ;  /* 0x0026482601007387 */ /* 0x0001e80000100a00 */
[----:B------:R-:W-:Y:S04]  /*81250*/  STL.64 [R1+0x8aa0], R34 ;  /* 0x008aa02201007387 */ /* 0x000fe80000100a00 */
[----:B------:R1:W-:Y:S01]  /*81260*/  STL.64 [R1+0x8a98], R32 ;  /* 0x008a982001007387 */ /* 0x0003e20000100a00 */
[C---:B0-----:R-:W-:Y:S06]  /*81270*/  HMMA.16816.F32 R36, R28.reuse, R32, R48 ;  /* 0x000000201c24723c */ /* 0x041fec0000001830 */
[----:B-1----:R-:W-:Y:S01]  /*81280*/  HMMA.16816.F32 R32, R28, R26, R52 ;  /* 0x0000001a1c20723c */ /* 0x002fe20000001834 */
[----:B------:R-:W-:-:S02]  /*81290*/  F2FP.F16.E4M3.UNPACK_B R24, R24.H1 ;  /* 0x00000018ff18723e */ /* 0x000fc400030006ff */
[----:B------:R-:W-:Y:S02]  /*812a0*/  F2FP.F16.E4M3.UNPACK_B R25, R25.H1 ;  /* 0x00000019ff19723e */ /* 0x000fe400030006ff */
[----:B------:R-:W-:Y:S02]  /*812b0*/  F2FP.F16.E4M3.UNPACK_B R22, R22.H1 ;  /* 0x00000016ff16723e */ /* 0x000fe400030006ff */
[----:B------:R-:W-:-:S10]  /*812c0*/  F2FP.F16.E4M3.UNPACK_B R23, R23.H1 ;  /* 0x00000017ff17723e */ /* 0x000fd400030006ff */
[----:B------:R-:W-:Y:S04]  /*812d0*/  STL.64 [R1+0x2670], R36 ;  /* 0x0026702401007387 */ /* 0x000fe80000100a00 */
[----:B------:R-:W-:Y:S04]  /*812e0*/  STL.64 [R1+0x2678], R38 ;  /* 0x0026782601007387 */ /* 0x000fe80000100a00 */
[----:B------:R-:W-:Y:S01]  /*812f0*/  STL.64 [R1+0x26a0], R32 ;  /* 0x0026a02001007387 */ /* 0x000fe20000100a00 */
[C---:B------:R-:W-:Y:S03]  /*81300*/  HMMA.16816.F32 R4, R28.reuse, R22, R4 ;  /* 0x000000161c04723c */ /* 0x040fe60000001804 */
[----:B------:R0:W-:Y:S03]  /*81310*/  STL.64 [R1+0x26a8], R34 ;  /* 0x0026a82201007387 */ /* 0x0001e60000100a00 */
[----:B0-----:R-:W-:Y:S01]  /*81320*/  HMMA.16816.F32 R32, R28, R24, R56 ;  /* 0x000000181c20723c */ /* 0x001fe20000001838 */
[----:B------:R-:W-:Y:S01]  /*81330*/  F2FP.F16.E4M3.UNPACK_B R20, R20.H1 ;  /* 0x00000014ff14723e */ /* 0x000fe200030006ff */
[----:B------:R-:W-:Y:S01]  /*81340*/  STL.64 [R1+0x8a80], R26 ;  /* 0x008a801a01007387 */ /* 0x000fe20000100a00 */
[----:B------:R-:W-:-:S03]  /*81350*/  F2FP.F16.E4M3.UNPACK_B R21, R21.H1 ;  /* 0x00000015ff15723e */ /* 0x000fc600030006ff */
[----:B------:R-:W-:-:S15]  /*81360*/  STL.64 [R1+0x8a78], R24 ;  /* 0x008a781801007387 */ /* 0x000fde0000100a00 */
[----:B------:R-:W-:-:S02]  /*81370*/  NOP ;  /* 0x0000000000007918 */ /* 0x000fc40000000000 */
        /* <DEDUP_REMOVED lines=34> */
[----:B------:R-:W2:Y:S04]  /*815a0*/  LDL.LU R5, [R1+0x2fac] ;  /* 0x002fac0001057983 */ /* 0x000ea80000300800 */
[----:B------:R-:W2:Y:S04]  /*815b0*/  LDL.LU R46, [R1+0x2fb8] ;  /* 0x002fb800012e7983 */ /* 0x000ea80000300800 */
[----:B-1----:R-:W2:Y:S04]  /*815c0*/  LDL.LU R6, [R1+0x2fb4] ;  /* 0x002fb40001067983 */ /* 0x002ea80000300800 */
[----:B------:R-:W2:Y:S04]  /*815d0*/  LDL.LU R10, [R1+0x2e10] ;  /* 0x002e1000010a7983 */ /* 0x000ea80000300800 */
[----:B------:R-:W2:Y:S04]  /*815e0*/  LDL.LU R11, [R1+0x2e14] ;  /* 0x002e1400010b7983 */ /* 0x000ea80000300800 */
[----:B------:R-:W2:Y:S04]  /*815f0*/  LDL.LU R48, [R1+0x2b80] ;  /* 0x002b800001307983 */ /* 0x000ea80000300800 */
[----:B------:R-:W2:Y:S04]  /*81600*/  LDL.LU R49, [R1+0x2b84] ;  /* 0x002b840001317983 */ /* 0x000ea80000300800 */
[----:B------:R-:W2:Y:S04]  /*81610*/  LDL.LU R50, [R1+0x2b88] ;  /* 0x002b880001327983 */ /* 0x000ea80000300800 */
[----:B------:R-:W2:Y:S01]  /*81620*/  LDL.LU R51, [R1+0x2b8c] ;  /* 0x002b8c0001337983 */ /* 0x000ea20000300800 */
[----:B------:R-:W-:-:S03]  /*81630*/  F2FP.F16.E4M3.UNPACK_B R16, R16.H1 ;  /* 0x00000010ff10723e */ /* 0x000fc600030006ff */
[----:B------:R-:W2:Y:S01]  /*81640*/  LDL.LU R47, [R1+0x2fc0] ;  /* 0x002fc000012f7983 */ /* 0x000ea20000300800 */
[----:B------:R-:W-:-:S03]  /*81650*/  F2FP.F16.E4M3.UNPACK_B R17, R17.H1 ;  /* 0x00000011ff11723e */ /* 0x000fc600030006ff */
[----:B------:R-:W2:Y:S04]  /*81660*/  LDL.LU R7, [R1+0x2fbc] ;  /* 0x002fbc0001077983 */ /* 0x000ea80000300800 */
[----:B------:R-:W2:Y:S04]  /*81670*/  LDL.LU R8, [R1+0x2e20] ;  /* 0x002e200001087983 */ /* 0x000ea80000300800 */
[----:B------:R-:W2:Y:S04]  /*81680*/  LDL.LU R9, [R1+0x2e24] ;  /* 0x002e240001097983 */ /* 0x000ea80000300800 */
[----:B------:R-:W2:Y:S04]  /*81690*/  LDL.LU R52, [R1+0x2ba0] ;  /* 0x002ba00001347983 */ /* 0x000ea80000300800 */
[----:B------:R-:W2:Y:S04]  /*816a0*/  LDL.LU R53, [R1+0x2ba4] ;  /* 0x002ba40001357983 */ /* 0x000ea80000300800 */
[----:B------:R-:W2:Y:S04]  /*816b0*/  LDL.LU R54, [R1+0x2ba8] ;  /* 0x002ba80001367983 */ /* 0x000ea80000300800 */
[----:B------:R-:W2:Y:S01]  /*816c0*/  LDL.LU R55, [R1+0x2bac] ;  /* 0x002bac0001377983 */ /* 0x000ea20000300800 */
[----:B------:R-:W-:-:S03]  /*816d0*/  IMAD.MOV.U32 R0, RZ, RZ, R3 ;  /* 0x000000ffff007224 */ /* 0x000fc600078e0003 */
[----:B------:R-:W2:Y:S04]  /*816e0*/  LDL.LU R2, [R1+0x2e30] ;  /* 0x002e300001027983 */ /* 0x000ea80000300800 */
[----:B------:R-:W2:Y:S04]  /*816f0*/  LDL.LU R3, [R1+0x2e34] ;  /* 0x002e340001037983 */ /* 0x000ea80000300800 */
[----:B------:R-:W2:Y:S04]  /*81700*/  LDL.LU R60, [R1+0x2e40] ;  /* 0x002e4000013c7983 */ /* 0x000ea80000300800 */
[----:B------:R-:W2:Y:S01]  /*81710*/  LDL.LU R61, [R1+0x2e44] ;  /* 0x002e4400013d7983 */ /* 0x000ea20000300800 */
[----:B---3--:R-:W-:Y:S03]  /*81720*/  HMMA.16816.F32 R20, R28, R16, R56 ;  /* 0x000000101c14723c */ /* 0x008fe60000001838 */
[----:B------:R-:W3:-:S15]  /*81730*/  LDL.LU R56, [R1+0x2b90] ;  /* 0x002b900001387983 */ /* 0x000ede0000300800 */
[----:B------:R-:W-:-:S05]  /*81740*/  NOP ;  /* 0x0000000000007918 */ /* 0x000fca0000000000 */
[----:B------:R-:W-:Y:S04]  /*81750*/  STL.64 [R1+0x2790], R20 ;  /* 0x0027901401007387 */ /* 0x000fe80000100a00 */
[----:B------:R-:W-:Y:S04]  /*81760*/  STL.64 [R1+0x2798], R22 ;  /* 0x0027981601007387 */ /* 0x000fe80000100a00 */
[----:B------:R-:W3:Y:S04]  /*81770*/  LDL.LU R57, [R1+0x2b94] ;  /* 0x002b940001397983 */ /* 0x000ee80000300800 */
[----:B------:R-:W3:Y:S04]  /*81780*/  LDL.LU R58, [R1+0x2b98] ;  /* 0x002b9800013a7983 */ /* 0x000ee80000300800 */
[----:B------:R-:W3:Y:S01]  /*81790*/  LDL.LU R59, [R1+0x2b9c] ;  /* 0x002b9c00013b7983 */ /* 0x000ee20000300800 */
[----:B----4-:R-:W-:-:S02]  /*817a0*/  F2FP.F16.E4M3.UNPACK_B R14, R14.H1 ;  /* 0x0000000eff0e723e */ /* 0x010fc400030006ff */
[----:B--2---:R-:W-:Y:S01]  /*817b0*/  F2FP.F16.E4M3.UNPACK_B R15, R15.H1 ;  /* 0x0000000fff0f723e */ /* 0x004fe200030006ff */
[----:B------:R-:W-:Y:S04]  /*817c0*/  STL.64 [R1+0x8a70], R18 ;  /* 0x008a701201007387 */ /* 0x000fe80000100a00 */
[----:B------:R0:W-:Y:S02]  /*817d0*/  STL.64 [R1+0x8a68], R16 ;  /* 0x008a681001007387 */ /* 0x0001e40000100a00 */
[----:B0-----:R-:W-:Y:S01]  /*817e0*/  HMMA.16816.F32 R16, R28, R14, R36 ;  /* 0x0000000e1c10723c */ /* 0x001fe20000001824 */
[----:B------:R-:W-:Y:S02]  /*817f0*/  F2FP.F16.E4M3.UNPACK_B R12, R12.H1 ;  /* 0x0000000cff0c723e */ /* 0x000fe400030006ff */
[----:B------:R-:W-:-:S02]  /*81800*/  F2FP.F16.E4M3.UNPACK_B R13, R13.H1 ;  /* 0x0000000dff0d723e */ /* 0x000fc400030006ff */
[----:B------:R-:W-:Y:S02]  /*81810*/  F2FP.F16.E4M3.UNPACK_B R10, R10.H1 ;  /* 0x0000000aff0a723e */ /* 0x000fe400030006ff */
[----:B------:R-:W-:-:S15]  /*81820*/  F2FP.F16.E4M3.UNPACK_B R11, R11.H1 ;  /* 0x0000000bff0b723e */ /* 0x000fde00030006ff */
[----:B------:R-:W-:-:S01]  /*81830*/  NOP ;  /* 0x0000000000007918 */ /* 0x000fc20000000000 */
[----:B------:R-:W-:Y:S04]  /*81840*/  STL.64 [R1+0x27c0], R16 ;  /* 0x0027c01001007387 */ /* 0x000fe80000100a00 */
[----:B------:R0:W-:Y:S04]  /*81850*/  STL.64 [R1+0x27c8], R18 ;  /* 0x0027c81201007387 */ /* 0x0001e80000100a00 */
[----:B------:R-:W-:Y:S04]  /*81860*/  STL.64 [R1+0x8a90], R14 ;  /* 0x008a900e01007387 */ /* 0x000fe80000100a00 */
[----:B------:R1:W-:Y:S01]  /*81870*/  STL.64 [R1+0x8a88], R12 ;  /* 0x008a880c01007387 */ /* 0x0003e20000100a00 */
[C---:B0-----:R-:W-:Y:S06]  /*81880*/  HMMA.16816.F32 R16, R28.reuse, R12, R40 ;  /* 0x0000000c1c10723c */ /* 0x041fec0000001828 */
[----:B-1----:R-:W-:Y:S01]  /*81890*/  HMMA.16816.F32 R12, R28, R10, R48 ;  /* 0x0000000a1c0c723c */ /* 0x002fe20000001830 */
[----:B------:R-:W-:-:S02]  /*818a0*/  F2FP.F16.E4M3.UNPACK_B R8, R8.H1 ;  /* 0x00000008ff08723e */ /* 0x000fc400030006ff */
[----:B------:R-:W-:-:S14]  /*818b0*/  F2FP.F16.E4M3.UNPACK_B R9, R9.H1 ;  /* 0x00000009ff09723e */ /* 0x000fdc00030006ff */
[----:B------:R-:W-:Y:S04]  /*818c0*/  STL.64 [R1+0x27f0], R16 ;  /* 0x0027f01001007387 */ /* 0x000fe80000100a00 */
[----:B------:R-:W-:Y:S04]  /*818d0*/  STL.64 [R1+0x27f8], R18 ;  /* 0x0027f81201007387 */ /* 0x000fe80000100a00 */
[----:B------:R-:W-:Y:S04]  /*818e0*/  STL.64 [R1+0x2820], R12 ;  /* 0x0028200c01007387 */ /* 0x000fe80000100a00 */
[----:B------:R0:W-:Y:S02]  /*818f0*/  STL.64 [R1+0x2828], R14 ;  /* 0x0028280e01007387 */ /* 0x0001e40000100a00 */
[----:B0-----:R-:W-:Y:S01]  /*81900*/  HMMA.16816.F32 R12, R28, R8, R52 ;  /* 0x000000081c0c723c */ /* 0x001fe20000001834 */
[----:B------:R-:W-:-:S05]  /*81910*/  F2FP.F16.E4M3.UNPACK_B R60, R60.H1 ;  /* 0x0000003cff3c723e */ /* 0x000fca00030006ff */
[----:B------:R-:W-:Y:S01]  /*81920*/  STL [R1+0x8a54], R8 ;  /* 0x008a540801007387 */ /* 0x000fe20000100800 */
[----:B------:R-:W-:Y:S02]  /*81930*/  F2FP.F16.E4M3.UNPACK_B R2, R2.H1 ;  /* 0x00000002ff02723e */ /* 0x000fe400030006ff */
[----:B------:R-:W-:Y:S01]  /*81940*/  F2FP.F16.E4M3.UNPACK_B R3, R3.H1 ;  /* 0x00000003ff03723e */ /* 0x000fe200030006ff */
[----:B------:R-:W-:-:S13]  /*81950*/  STL [R1+0x20], R60 ;  /* 0x0000203c01007387 */ /* 0x000fda0000100800 */
[----:B------:R-:W-:Y:S04]  /*81960*/  STL.64 [R1+0x2c40], R12 ;  /* 0x002c400c01007387 */ /* 0x000fe80000100a00 */
[----:B------:R-:W-:Y:S04]  /*81970*/  STL.64 [R1+0x2c48], R14 ;  /* 0x002c480e01007387 */ /* 0x000fe80000100a00 */
[----:B------:R-:W-:Y:S04]  /*81980*/  STL [R1+0x8a50], R9 ;  /* 0x008a500901007387 */ /* 0x000fe80000100800 */
[----:B------:R3:W-:Y:S01]  /*81990*/  STL.64 [R1+0x8b70], R10 ;  /* 0x008b700a01007387 */ /* 0x0007e20000100a00 */
[----:B------:R-:W-:-:S05]  /*819a0*/  F2FP.F16.E4M3.UNPACK_B R61, R61.H1 ;  /* 0x0000003dff3d723e */ /* 0x000fca00030006ff */
[----:B------:R-:W-:Y:S04]  /*819b0*/  STL [R1+0x24], R61 ;  /* 0x0000243d01007387 */ /* 0x000fe80000100800 */
[----:B------:R-:W2:Y:S01]  /*819c0*/  LDL.LU R32, [R1+0x2980] ;  /* 0x0029800001207983 */ /* 0x000ea20000300800 */
[----:B---3--:R-:W-:-:S15]  /*819d0*/  HMMA.16816.F32 R8, R28, R2, R56 ;  /* 0x000000021c08723c */ /* 0x008fde0000001838 */
[----:B------:R-:W-:-:S08]  /*819e0*/  NOP ;  /* 0x0000000000007918 */ /* 0x000fd00000000000 */
[----:B------:R-:W-:Y:S04]  /*819f0*/  STL.64 [R1+0x2c30], R8 ;  /* 0x002c300801007387 */ /* 0x000fe80000100a00 */
[----:B------:R-:W-:Y:S04]  /*81a00*/  STL.64 [R1+0x2c38], R10 ;  /* 0x002c380a01007387 */ /* 0x000fe80000100a00 */
[----:B------:R-:W2:Y:S04]  /*81a10*/  LDL.LU R33, [R1+0x2984] ;  /* 0x0029840001217983 */ /* 0x000ea80000300800 */
[----:B------:R-:W3:Y:S04]  /*81a20*/  LDL.LU R34, [R1+0x2988] ;  /* 0x0029880001227983 */ /* 0x000ee80000300800 */
[----:B------:R-:W3:Y:S04]  /*81a30*/  LDL.LU R35, [R1+0x298c] ;  /* 0x00298c0001237983 */ /* 0x000ee80000300800 */
[----:B---3--:R-:W-:Y:S04]  /*81a40*/  STL.64 [R1+0x8b20], R34 ;  /* 0x008b202201007387 */ /* 0x008fe80000100a00 */
[----:B--2---:R-:W-:Y:S04]  /*81a50*/  STL.64 [R1+0x8b18], R32 ;  /* 0x008b182001007387 */ /* 0x004fe80000100a00 */
[----:B------:R-:W2:Y:S04]  /*81a60*/  LDL.LU R20, [R1+0x29c0] ;  /* 0x0029c00001147983 */ /* 0x000ea80000300800 */
[----:B------:R-:W2:Y:S04]  /*81a70*/  LDL.LU R21, [R1+0x29c4] ;  /* 0x0029c40001157983 */ /* 0x000ea80000300800 */
[----:B------:R-:W3:Y:S04]  /*81a80*/  LDL.LU R22, [R1+0x29c8] ;  /* 0x0029c80001167983 */ /* 0x000ee80000300800 */
[----:B------:R-:W3:Y:S04]  /*81a90*/  LDL.LU R23, [R1+0x29cc] ;  /* 0x0029cc0001177983 */ /* 0x000ee80000300800 */
[----:B---3--:R-:W-:Y:S04]  /*81aa0*/  STL.64 [R1+0x8b30], R22 ;  /* 0x008b301601007387 */ /* 0x008fe80000100a00 */
[----:B--2---:R0:W-:Y:S04]  /*81ab0*/  STL.64 [R1+0x8b28], R20 ;  /* 0x008b281401007387 */ /* 0x0041e80000100a00 */
[----:B------:R-:W2:Y:S04]  /*81ac0*/  LDL.LU R12, [R1+0x2a00] ;  /* 0x002a0000010c7983 */ /* 0x000ea80000300800 */
        /* <DEDUP_REMOVED lines=9> */
[----:B---3--:R1:W-:Y:S04]  /*81b60*/  STL.64 [R1+0x8b50], R54 ;  /* 0x008b503601007387 */ /* 0x0083e80000100a00 */
[----:B--2---:R-:W-:Y:S04]  /*81b70*/  STL.64 [R1+0x8b48], R52 ;  /* 0x008b483401007387 */ /* 0x004fe80000100a00 */
[----:B------:R-:W2:Y:S04]  /*81b80*/  LDL.LU R56, [R1+0x2ac0] ;  /* 0x002ac00001387983 */ /* 0x000ea80000300800 */
[----:B------:R-:W2:Y:S04]  /*81b90*/  LDL.LU R57, [R1+0x2ac4] ;  /* 0x002ac40001397983 */ /* 0x000ea80000300800 */
[----:B------:R-:W3:Y:S04]  /*81ba0*/  LDL.LU R58, [R1+0x2ac8] ;  /* 0x002ac800013a7983 */ /* 0x000ee80000300800 */
[----:B------:R-:W3:Y:S01]  /*81bb0*/  LDL.LU R59, [R1+0x2acc] ;  /* 0x002acc00013b7983 */ /* 0x000ee20000300800 */
[----:B------:R-:W-:-:S03]  /*81bc0*/  IMAD.MOV.U32 R43, RZ, RZ, R0 ;  /* 0x000000ffff2b7224 */ /* 0x000fc600078e0000 */
[----:B---3--:R-:W-:Y:S04]  /*81bd0*/  STL.64 [R1+0x8b60], R58 ;  /* 0x008b603a01007387 */ /* 0x008fe80000100a00 */
[----:B--2---:R2:W-:Y:S04]  /*81be0*/  STL.64 [R1+0x8b58], R56 ;  /* 0x008b583801007387 */ /* 0x0045e80000100a00 */
[----:B------:R-:W3:Y:S04]  /*81bf0*/  LDL R42, [R1] ;  /* 0x00000000012a7983 */ /* 0x000ee80000100800 */
[----:B------:R-:W4:Y:S04]  /*81c00*/  LDL.LU R0, [R1+0x8b78] ;  /* 0x008b780001007983 */ /* 0x000f280000300800 */
[----:B------:R-:W3:Y:S04]  /*81c10*/  LDL.LU R36, [R1+0x2ae0] ;  /* 0x002ae00001247983 */ /* 0x000ee80000300800 */
[----:B------:R-:W3:Y:S04]  /*81c20*/  LDL.LU R37, [R1+0x2ae4] ;  /* 0x002ae40001257983 */ /* 0x000ee80000300800 */
[----:B------:R-:W3:Y:S04]  /*81c30*/  LDL.LU R38, [R1+0x2ae8] ;  /* 0x002ae80001267983 */ /* 0x000ee80000300800 */
[----:B------:R-:W3:Y:S04]  /*81c40*/  LDL.LU R39, [R1+0x2aec] ;  /* 0x002aec0001277983 */ /* 0x000ee80000300800 */
[----:B------:R-:W3:Y:S04]  /*81c50*/  LDL R40, [R1+0x8] ;  /* 0x0000080001287983 */ /* 0x000ee80000100800 */
[----:B------:R-:W3:Y:S04]  /*81c60*/  LDL R41, [R1+0xc] ;  /* 0x00000c0001297983 */ /* 0x000ee80000100800 */
[----:B0-----:R-:W3:Y:S04]  /*81c70*/  LDL.64 R20, [R1+0x18] ;  /* 0x0000180001147983 */ /* 0x001ee80000100a00 */
[----:B------:R-:W3:Y:S04]  /*81c80*/  LDL R22, [R1+0x10] ;  /* 0x0000100001167983 */ /* 0x000ee80000100800 */
[----:B------:R-:W3:Y:S04]  /*81c90*/  LDL.LU R8, [R1+0x2b70] ;  /* 0x002b700001087983 */ /* 0x000ee80000300800 */
[----:B------:R-:W3:Y:S04]  /*81ca0*/  LDL.LU R9, [R1+0x2b74] ;  /* 0x002b740001097983 */ /* 0x000ee80000300800 */
[----:B------:R-:W3:Y:S04]  /*81cb0*/  LDL.LU R10, [R1+0x2b78] ;  /* 0x002b7800010a7983 */ /* 0x000ee80000300800 */
[----:B------:R-:W3:Y:S04]  /*81cc0*/  LDL.LU R11, [R1+0x2b7c] ;  /* 0x002b7c00010b7983 */ /* 0x000ee80000300800 */
[----:B-1----:R-:W3:Y:S04]  /*81cd0*/  LDL R54, [R1+0x30] ;  /* 0x0000300001367983 */ /* 0x002ee80000100800 */
[----:B------:R-:W3:Y:S04]  /*81ce0*/  LDL R55, [R1+0x34] ;  /* 0x0000340001377983 */ /* 0x000ee80000100800 */
[----:B--2---:R-:W2:Y:S04]  /*81cf0*/  LDL.LU R56, [R1+0x2b60] ;  /* 0x002b600001387983 */ /* 0x004ea80000300800 */
[----:B------:R-:W2:Y:S04]  /*81d00*/  LDL.LU R57, [R1+0x2b64] ;  /* 0x002b640001397983 */ /* 0x000ea80000300800 */
[----:B------:R-:W2:Y:S04]  /*81d10*/  LDL.LU R58, [R1+0x2b68] ;  /* 0x002b6800013a7983 */ /* 0x000ea80000300800 */
[----:B------:R-:W2:Y:S04]  /*81d20*/  LDL.LU R59, [R1+0x2b6c] ;  /* 0x002b6c00013b7983 */ /* 0x000ea80000300800 */
[----:B------:R-:W2:Y:S04]  /*81d30*/  LDL.LU R12, [R1+0x2b20] ;  /* 0x002b2000010c7983 */ /* 0x000ea80000300800 */
[----:B------:R-:W2:Y:S04]  /*81d40*/  LDL.LU R13, [R1+0x2b24] ;  /* 0x002b2400010d7983 */ /* 0x000ea80000300800 */
[----:B------:R-:W2:Y:S04]  /*81d50*/  LDL.LU R14, [R1+0x2b28] ;  /* 0x002b2800010e7983 */ /* 0x000ea80000300800 */
[----:B------:R-:W2:Y:S01]  /*81d60*/  LDL.LU R15, [R1+0x2b2c] ;  /* 0x002b2c00010f7983 */ /* 0x000ea20000300800 */
[----:B------:R-:W-:-:S03]  /*81d70*/  IMAD R4, R4, 0x100, R44 ;  /* 0x0000010004047824 */ /* 0x000fc600078e022c */
[----:B------:R-:W2:Y:S01]  /*81d80*/  LDL.LU R32, [R1+0x2b00] ;  /* 0x002b000001207983 */ /* 0x000ea20000300800 */
[----:B------:R-:W-:-:S03]  /*81d90*/  IMAD R5, R5, 0x100, R45 ;  /* 0x0000010005057824 */ /* 0x000fc600078e022d */
[----:B------:R-:W2:Y:S01]  /*81da0*/  LDL.LU R33, [R1+0x2b04] ;  /* 0x002b040001217983 */ /* 0x000ea20000300800 */
[----:B------:R-:W-:-:S03]  /*81db0*/  IMAD R6, R6, 0x100, R46 ;  /* 0x0000010006067824 */ /* 0x000fc600078e022e */
[----:B------:R-:W2:Y:S01]  /*81dc0*/  LDL.LU R34, [R1+0x2b08] ;  /* 0x002b080001227983 */ /* 0x000ea20000300800 */
[----:B------:R-:W-:-:S03]  /*81dd0*/  IMAD R7, R7, 0x100, R47 ;  /* 0x0000010007077824 */ /* 0x000fc600078e022f */
        /* <DEDUP_REMOVED lines=17> */
[----:B------:R-:W-:-:S02]  /*81ef0*/  F2FP.F16.E4M3.UNPACK_B R4, R4 ;  /* 0x00000004ff04723e */ /* 0x000fc400020006ff */
[----:B------:R-:W-:Y:S02]  /*81f00*/  F2FP.F16.E4M3.UNPACK_B R5, R5 ;  /* 0x00000005ff05723e */ /* 0x000fe400020006ff */
[----:B------:R-:W-:Y:S02]  /*81f10*/  F2FP.F16.E4M3.UNPACK_B R6, R6 ;  /* 0x00000006ff06723e */ /* 0x000fe400020006ff */
[----:B------:R-:W-:Y:S01]  /*81f20*/  F2FP.F16.E4M3.UNPACK_B R7, R7 ;  /* 0x00000007ff07723e */ /* 0x000fe200020006ff */
[----:B----4-:R-:W-:Y:S02]  /*81f30*/  IMAD.MOV.U32 R23, RZ, RZ, R0 ;  /* 0x000000ffff177224 */ /* 0x010fe400078e0000 */
[----:B------:R-:W-:Y:S01]  /*81f40*/  IMAD.MOV.U32 R0, RZ, RZ, R61 ;  /* 0x000000ffff007224 */ /* 0x000fe200078e003d */
[----:B---3--:R-:W-:Y:S01]  /*81f50*/  HMMA.16816.F32 R28, R28, R60, R8 ;  /* 0x0000003c1c1c723c */ /* 0x008fe20000001808 */
[----:B------:R-:W3:Y:S06]  /*81f60*/  LDL.LU.64 R10, [R1+0x8b70] ;  /* 0x008b7000010a7983 */ /* 0x000eec0000300a00 */
[----:B------:R-:W-:-:S15]  /*81f70*/  IMAD.MOV.U32 R9, RZ, RZ, R60 ;  /* 0x000000ffff097224 */ /* 0x000fde00078e003c */
[----:B------:R-:W-:-:S01]  /*81f80*/  NOP ;  /* 0x0000000000007918 */ /* 0x000fc20000000000 */
[----:B------:R0:W-:Y:S04]  /*81f90*/  STL.64 [R1+0x2860], R28 ;  /* 0x0028601c01007387 */ /* 0x0001e80000100a00 */
[----:B------:R1:W-:Y:S04]  /*81fa0*/  STL.64 [R1+0x2868], R30 ;  /* 0x0028681e01007387 */ /* 0x0003e80000100a00 */
[----:B------:R-:W4:Y:S04]  /*81fb0*/  LDL.LU.64 R60, [R1+0x8b68] ;  /* 0x008b6800013c7983 */ /* 0x000f280000300a00 */
[----:B0-----:R-:W3:Y:S04]  /*81fc0*/  LDL.LU R28, [R1+0x2b40] ;  /* 0x002b4000011c7983 */ /* 0x001ee80000300800 */
[----:B------:R-:W3:Y:S04]  /*81fd0*/  LDL.LU R29, [R1+0x2b44] ;  /* 0x002b4400011d7983 */ /* 0x000ee80000300800 */
[----:B-1----:R-:W3:Y:S04]  /*81fe0*/  LDL.LU R30, [R1+0x2b48] ;  /* 0x002b4800011e7983 */ /* 0x002ee80000300800 */
[----:B------:R-:W3:Y:S01]  /*81ff0*/  LDL.LU R31, [R1+0x2b4c] ;  /* 0x002b4c00011f7983 */ /* 0x000ee20000300800 */
[C---:B--2---:R-:W-:Y:S03]  /*82000*/  HMMA.16816.F32 R52, R4.reuse, R54, R56 ;  /* 0x000000360434723c */ /* 0x044fe60000001838 */
[----:B------:R-:W4:Y:S04]  /*82010*/  LDL.LU.64 R58, [R1+0x8b60] ;  /* 0x008b6000013a7983 */ /* 0x000f280000300a00 */
[----:B------:R-:W4:Y:S01]  /*82020*/  LDL.LU.64 R56, [R1+0x8b58] ;  /* 0x008b580001387983 */ /* 0x000f220000300a00 */
[----:B------:R-:W-:Y:S01]  /*82030*/  IMAD.MOV.U32 R8, RZ, RZ, R20 ;  /* 0x000000ffff087224 */ /* 0x000fe200078e0014 */
[----:B------:R-:W-:-:S14]  /*82040*/  HMMA.16816.F32 R32, R4, R40, R32 ;  /* 0x000000280420723c */ /* 0x000fdc0000001820 */
[----:B------:R-:W-:Y:S04]  /*82050*/  STL.64 [R1+0x2c00], R52 ;  /* 0x002c003401007387 */ /* 0x000fe80000100a00 */
[----:B------:R0:W-:Y:S04]  /*82060*/  STL.64 [R1+0x2c08], R54 ;  /* 0x002c083601007387 */ /* 0x0001e80000100a00 */
[----:B0-----:R-:W2:Y:S04]  /*82070*/  LDL.LU.64 R54, [R1+0x8b50] ;  /* 0x008b500001367983 */ /* 0x001ea80000300a00 */
[----:B------:R-:W2:Y:S01]  /*82080*/  LDL.LU.64 R52, [R1+0x8b48] ;  /* 0x008b480001347983 */ /* 0x000ea20000300a00 */
[C---:B------:R-:W-:Y:S06]  /*82090*/  HMMA.16816.F32 R40, R4.reuse, R42, R36 ;  /* 0x0000002a0428723c */ /* 0x040fec0000001824 */
[----:B---3--:R-:W-:-:S15]  /*820a0*/  HMMA.16816.F32 R28, R4, R20, R28 ;  /* 0x00000014041c723c */ /* 0x008fde000000181c */
[----:B------:R-:W-:-:S08]  /*820b0*/  NOP ;  /* 0x0000000000007918 */ /* 0x000fd00000000000 */
[----:B------:R-:W-:Y:S04]  /*820c0*/  STL.64 [R1+0x2bf0], R28 ;  /* 0x002bf01c01007387 */ /* 0x000fe80000100a00 */
[----:B------:R0:W-:Y:S02]  /*820d0*/  STL.64 [R1+0x2bf8], R30 ;  /* 0x002bf81e01007387 */ /* 0x0001e40000100a00 */
[----:B0-----:R-:W-:Y:S02]  /*820e0*/  IMAD.MOV.U32 R31, RZ, RZ, R21 ;  /* 0x000000ffff1f7224 */ /* 0x001fe400078e0015 */
[C---:B------:R-:W-:Y:S01]  /*820f0*/  HMMA.16816.F32 R20, R4.reuse, R22, R12 ;  /* 0x000000160414723c */ /* 0x040fe2000000180c */
[----:B------:R-:W-:Y:S05]  /*82100*/  STL.64 [R1+0x8ab0], R10 ;  /* 0x008ab00a01007387 */ /* 0x000fea0000100a00 */
[C---:B----4-:R-:W-:Y:S01]  /*82110*/  HMMA.16816.F32 R56, R4.reuse, R60, R56 ;  /* 0x0000003c0438723c */ /* 0x050fe20000001838 */
[----:B------:R0:W-:Y:S04]  /*82120*/  STL.64 [R1+0x8aa8], R8 ;  /* 0x008aa80801007387 */ /* 0x0001e80000100a00 */
[----:B0-----:R-:W3:Y:S04]  /*82130*/  LDL.LU R8, [R1+0x2a20] ;  /* 0x002a200001087983 */ /* 0x001ee80000300800 */
[----:B------:R-:W3:Y:S04]  /*82140*/  LDL.LU R9, [R1+0x2a24] ;  /* 0x002a240001097983 */ /* 0x000ee80000300800 */
[----:B------:R-:W3:Y:S04]  /*82150*/  LDL.LU R10, [R1+0x2a28] ;  /* 0x002a2800010a7983 */ /* 0x000ee80000300800 */
[----:B------:R-:W3:Y:S04]  /*82160*/  LDL.LU R11, [R1+0x2a2c] ;  /* 0x002a2c00010b7983 */ /* 0x000ee80000300800 */
        /* <DEDUP_REMOVED lines=18> */
[----:B0-----:R-:W2:Y:S04]  /*82290*/  LDL.LU.64 R58, [R1+0x8af0] ;  /* 0x008af000013a7983 */ /* 0x001ea80000300a00 */
[----:B------:R-:W3:Y:S04]  /*822a0*/  LDL.LU.64 R56, [R1+0x8ae8] ;  /* 0x008ae80001387983 */ /* 0x000ee80000300a00 */
        /* <DEDUP_REMOVED lines=14> */
[----:B0-----:R-:W2:Y:S04]  /*82390*/  LDL.LU R56, [R1+0x2a40] ;  /* 0x002a400001387983 */ /* 0x001ea80000300800 */
[----:B------:R-:W2:Y:S04]  /*823a0*/  LDL.LU R57, [R1+0x2a44] ;  /* 0x002a440001397983 */ /* 0x000ea80000300800 */
        /* <DEDUP_REMOVED lines=8> */
[----:B--2---:R-:W-:Y:S03]  /*82430*/  HMMA.16816.F32 R56, R4, R52, R56 ;  /* 0x000000340438723c */ /* 0x004fe60000001838 */
[----:B------:R-:W-:Y:S04]  /*82440*/  STL.64 [R1+0x8a00], R54 ;  /* 0x008a003601007387 */ /* 0x000fe80000100a00 */
[----:B------:R4:W-:-:S15]  /*82450*/  STL.64 [R1+0x89f8], R52 ;  /* 0x0089f83401007387 */ /* 0x0009de0000100a00 */
[----:B------:R-:W-:-:S01]  /*82460*/  NOP ;  /* 0x0000000000007918 */ /* 0x000fc20000000000 */
[----:B------:R-:W-:Y:S04]  /*82470*/  STL.64 [R1+0x2b70], R56 ;  /* 0x002b703801007387 */ /* 0x000fe80000100a00 */
[----:B------:R-:W-:Y:S01]  /*82480*/  STL.64 [R1+0x2b78], R58 ;  /* 0x002b783a01007387 */ /* 0x000fe20000100a00 */
[C---:B----4-:R-:W-:Y:S06]  /*82490*/  HMMA.16816.F32 R52, R4.reuse, R50, R8 ;  /* 0x000000320434723c */ /* 0x050fec0000001808 */
[C---:B---3--:R-:W-:Y:S01]  /*824a0*/  HMMA.16816.F32 R8, R4.reuse, R48, R12 ;  /* 0x000000300408723c */ /* 0x048fe2000000180c */
[----:B------:R-:W-:Y:S05]  /*824b0*/  STL.64 [R1+0x8a10], R50 ;  /* 0x008a103201007387 */ /* 0x000fea0000100a00 */
[C---:B------:R-:W-:Y:S11]  /*824c0*/  HMMA.16816.F32 R12, R4.reuse, R46, R16 ;  /* 0x0000002e040c723c */ /* 0x040ff60000001810 */
[----:B------:R-:W-:Y:S04]  /*824d0*/  STL.64 [R1+0x2b60], R52 ;  /* 0x002b603401007387 */ /* 0x000fe80000100a00 */
[----:B------:R-:W-:Y:S04]  /*824e0*/  STL.64 [R1+0x2b68], R54 ;  /* 0x002b683601007387 */ /* 0x000fe80000100a00 */
[----:B------:R-:W-:Y:S04]  /*824f0*/  STL.64 [R1+0x8a08], R48 ;  /* 0x008a083001007387 */ /* 0x000fe80000100a00 */
[----:B------:R-:W-:Y:S04]  /*82500*/  STL.64 [R1+0x2b50], R8 ;  /* 0x002b500801007387 */ /* 0x000fe80000100a00 */
[----:B------:R0:W-:Y:S02]  /*82510*/  STL.64 [R1+0x2b58], R10 ;  /* 0x002b580a01007387 */ /* 0x0001e40000100a00 */
[C---:B0-----:R-:W-:Y:S02]  /*82520*/  HMMA.16816.F32 R8, R4.reuse, R44, R20 ;  /* 0x0000002c0408723c */ /* 0x041fe40000001814 */
[----:B------:R-:W-:Y:S04]  /*82530*/  STL.64 [R1+0x89d0], R46 ;  /* 0x0089d02e01007387 */ /* 0x000fe80000100a00 */
[----:B------:R-:W-:Y:S04]  /*82540*/  STL.64 [R1+0x2b40], R12 ;  /* 0x002b400c01007387 */ /* 0x000fe80000100a00 */
[----:B------:R0:W-:Y:S04]  /*82550*/  STL.64 [R1+0x2b48], R14 ;  /* 0x002b480e01007387 */ /* 0x0001e80000100a00 */
[----:B------:R-:W-:Y:S01]  /*82560*/  STL.64 [R1+0x89c8], R44 ;  /* 0x0089c82c01007387 */ /* 0x000fe20000100a00 */
[C---:B0-----:R-:W-:Y:S08]  /*82570*/  HMMA.16816.F32 R12, R4.reuse, R42, R24 ;  /* 0x0000002a040c723c */ /* 0x041ff00000001818 */
[----:B------:R-:W-:Y:S04]  /*82580*/  STL.64 [R1+0x2b30], R8 ;  /* 0x002b300801007387 */ /* 0x000fe80000100a00 */
[----:B------:R0:W-:Y:S04]  /*82590*/  STL.64 [R1+0x2b38], R10 ;  /* 0x002b380a01007387 */ /* 0x0001e80000100a00 */
[----:B------:R-:W2:Y:S01]  /*825a0*/  LDL.LU R48, [R1+0x2800] ;  /* 0x0028000001307983 */ /* 0x000ea20000300800 */
[----:B0-----:R-:W-:Y:S06]  /*825b0*/  HMMA.16816.F32 R8, R4, R40, R32 ;  /* 0x000000280408723c */ /* 0x001fec0000001820 */
[----:B------:R-:W-:Y:S04]  /*825c0*/  STL.64 [R1+0x2b20], R12 ;  /* 0x002b200c01007387 */ /* 0x000fe80000100a00 */
[----:B------:R-:W-:-:S13]  /*825d0*/  STL.64 [R1+0x2b28], R14 ;  /* 0x002b280e01007387 */ /* 0x000fda0000100a00 */
        /* <DEDUP_REMOVED lines=13> */
[----:B0-----:R-:W2:Y:S04]  /*826b0*/  LDL.LU R8, [R1+0x2960] ;  /* 0x0029600001087983 */ /* 0x001ea80000300800 */
[----:B------:R-:W2:Y:S04]  /*826c0*/  LDL.LU R9, [R1+0x2964] ;  /* 0x0029640001097983 */ /* 0x000ea80000300800 */
[----:B-1----:R-:W2:Y:S04]  /*826d0*/  LDL.LU R10, [R1+0x2968] ;  /* 0x00296800010a7983 */ /* 0x002ea80000300800 */
[----:B------:R-:W2:Y:S04]  /*826e0*/  LDL.LU R11, [R1+0x296c] ;  /* 0x00296c00010b7983 */ /* 0x000ea80000300800 */
        /* <DEDUP_REMOVED lines=26> */
[----:B------:R-:W-:Y:S04]  /*82890*/  STL.64 [R1+0x89b0], R42 ;  /* 0x0089b02a01007387 */ /* 0x000fe80000100a00 */
[----:B------:R0:W-:Y:S04]  /*828a0*/  STL.64 [R1+0x89a8], R40 ;  /* 0x0089a82801007387 */ /* 0x0001e80000100a00 */
[----:B0-----:R-:W3:Y:S04]  /*828b0*/  LDL.LU R40, [R1+0x2840] ;  /* 0x0028400001287983 */ /* 0x001ee80000300800 */
[----:B------:R-:W3:Y:S04]  /*828c0*/  LDL.LU R41, [R1+0x2844] ;  /* 0x0028440001297983 */ /* 0x000ee80000300800 */
[----:B------:R-:W3:Y:S04]  /*828d0*/  LDL.LU R42, [R1+0x2848] ;  /* 0x00284800012a7983 */ /* 0x000ee80000300800 */
[----:B------:R-:W3:Y:S01]  /*828e0*/  LDL.LU R43, [R1+0x284c] ;  /* 0x00284c00012b7983 */ /* 0x000ee20000300800 */
[C---:B----4-:R-:W-:Y:S06]  /*828f0*/  HMMA.16816.F32 R32, R4.reuse, R36, R32 ;  /* 0x000000240420723c */ /* 0x050fec0000001820 */
[----:B--2---:R-:W-:-:S15]  /*82900*/  HMMA.16816.F32 R8, R4, R38, R8 ;  /* 0x000000260408723c */ /* 0x004fde0000001808 */
[----:B------:R-:W-:-:S08]  /*82910*/  NOP ;  /* 0x0000000000007918 */ /* 0x000fd00000000000 */
        /* <DEDUP_REMOVED lines=9> */
[----:B------:R0:W-:Y:S04]  /*829b0*/  STL.64 [R1+0x8988], R36 ;  /* 0x0089882401007387 */ /* 0x0001e80000100a00 */
[----:B0-----:R-:W4:Y:S04]  /*829c0*/  LDL.LU R36, [R1+0x2870] ;  /* 0x0028700001247983 */ /* 0x001f280000300800 */
[----:B------:R-:W4:Y:S04]  /*829d0*/  LDL.LU R37, [R1+0x2874] ;  /* 0x0028740001257983 */ /* 0x000f280000300800 */
[----:B------:R-:W4:Y:S04]  /*829e0*/  LDL.LU R38, [R1+0x2878] ;  /* 0x0028780001267983 */ /* 0x000f280000300800 */
[----:B------:R-:W4:Y:S01]  /*829f0*/  LDL.LU R39, [R1+0x287c] ;  /* 0x00287c0001277983 */ /* 0x000f220000300800 */
[C---:B---3--:R-:W-:Y:S06]  /*82a00*/  HMMA.16816.F32 R12, R4.reuse, R34, R12 ;  /* 0x00000022040c723c */ /* 0x048fec000000180c */
[----:B--2---:R-:W-:-:S15]  /*82a10*/  HMMA.16816.F32 R24, R4, R32, R24 ;  /* 0x000000200418723c */ /* 0x004fde0000001818 */
        /* <DEDUP_REMOVED lines=28> */
[----:B0-----:R-:W3:Y:S04]  /*82be0*/  LDL.LU R24, [R1+0x28a0] ;  /* 0x0028a00001187983 */ /* 0x001ee80000300800 */
[----:B------:R-:W3:Y:S04]  /*82bf0*/  LDL.LU R25, [R1+0x28a4] ;  /* 0x0028a40001197983 */ /* 0x000ee80000300800 */
[----:B------:R-:W3:Y:S04]  /*82c00*/  LDL.LU R26, [R1+0x28a8] ;  /* 0x0028a800011a7983 */ /* 0x000ee80000300800 */
[----:B------:R-:W3:Y:S02]  /*82c10*/  LDL.LU R27, [R1+0x28ac] ;  /* 0x0028ac00011b7983 */ /* 0x000ee40000300800 */
[----:B---3--:R-:W-:-:S15]  /*82c20*/  HMMA.16816.F32 R24, R4, R22, R24 ;  /* 0x000000160418723c */ /* 0x008fde0000001818 */
[----:B------:R-:W-:-:S08]  /*82c30*/  NOP ;  /* 0x0000000000007918 */ /* 0x000fd00000000000 */
[----:B------:R-:W-:Y:S04]  /*82c40*/  STL.64 [R1+0x2aa0], R24 ;  /* 0x002aa01801007387 */ /* 0x000fe80000100a00 */
[----:B------:R2:W-:Y:S02]  /*82c50*/  STL.64 [R1+0x2aa8], R26 ;  /* 0x002aa81a01007387 */ /* 0x0005e40000100a00 */
[C---:B--2---:R-:W-:Y:S02]  /*82c60*/  HMMA.16816.F32 R24, R4.reuse, R20, R32 ;  /* 0x000000140418723c */ /* 0x044fe40000001820 */
[----:B------:R-:W-:Y:S04]  /*82c70*/  STL.64 [R1+0x89a0], R22 ;  /* 0x0089a01601007387 */ /* 0x000fe80000100a00 */
[----:B------:R4:W-:Y:S02]  /*82c80*/  STL.64 [R1+0x8998], R20 ;  /* 0x0089981401007387 */ /* 0x0009e40000100a00 */
[----:B----4-:R-:W-:-:S15]  /*82c90*/  HMMA.16816.F32 R20, R4, R16, R40 ;  /* 0x000000100414723c */ /* 0x010fde0000001828 */
        /* <DEDUP_REMOVED lines=18> */
[----:B------:R-:W-:Y:S04]  /*82dc0*/  STL.64 [R1+0x2a50], R16 ;  /* 0x002a501001007387 */ /* 0x000fe80000100a00 */
[----:B------:R-:W-:Y:S04]  /*82dd0*/  STL.64 [R1+0x2a58], R18 ;  /* 0x002a581201007387 */ /* 0x000fe80000100a00 */
[----:B------:R-:W-:Y:S04]  /*82de0*/  STL [R1+0x8934], R10 ;  /* 0x0089340a01007387 */ /* 0x000fe80000100800 */
[----:B------:R-:W-:Y:S09]  /*82df0*/  STL [R1+0x8930], R11 ;  /* 0x0089300b01007387 */ /* 0x000ff20000100800 */
[----:B------:R0:W-:Y:S04]  /*82e00*/  STL.64 [R1+0x2a40], R12 ;  /* 0x002a400c01007387 */ /* 0x0001e80000100a00 */
[----:B------:R1:W-:Y:S04]  /*82e10*/  STL.64 [R1+0x2a48], R14 ;  /* 0x002a480e01007387 */ /* 0x0003e80000100a00 */
[----:B------:R-:W2:Y:S04]  /*82e20*/  LDL.LU R40, [R1+0x10c0] ;  /* 0x0010c00001287983 */ /* 0x000ea80000300800 */
[----:B------:R-:W2:Y:S04]  /*82e30*/  LDL.LU R41, [R1+0x10c4] ;  /* 0x0010c40001297983 */ /* 0x000ea80000300800 */
[----:B------:R-:W3:Y:S04]  /*82e40*/  LDL.LU R42, [R1+0x10c8] ;  /* 0x0010c800012a7983 */ /* 0x000ee80000300800 */
[----:B------:R-:W3:Y:S04]  /*82e50*/  LDL.LU R43, [R1+0x10cc] ;  /* 0x0010cc00012b7983 */ /* 0x000ee80000300800 */
[----:B---3--:R-:W-:Y:S04]  /*82e60*/  STL.64 [R1+0x8a28], R42 ;  /* 0x008a282a01007387 */ /* 0x008fe80000100a00 */
[----:B--2---:R2:W-:Y:S04]  /*82e70*/  STL.64 [R1+0x8a20], R40 ;  /* 0x008a202801007387 */ /* 0x0045e80000100a00 */
[----:B------:R-:W3:Y:S04]  /*82e80*/  LDL.LU R32, [R1+0x1100] ;  /* 0x0011000001207983 */ /* 0x000ee80000300800 */
[----:B------:R-:W3:Y:S04]  /*82e90*/  LDL.LU R33, [R1+0x1104] ;  /* 0x0011040001217983 */ /* 0x000ee80000300800 */
[----:B------:R-:W4:Y:S04]  /*82ea0*/  LDL.LU R34, [R1+0x1108] ;  /* 0x0011080001227983 */ /* 0x000f280000300800 */
[----:B------:R-:W4:Y:S04]  /*82eb0*/  LDL.LU R35, [R1+0x110c] ;  /* 0x00110c0001237983 */ /* 0x000f280000300800 */
[----:B----4-:R-:W-:Y:S04]  /*82ec0*/  STL.64 [R1+0x8a38], R34 ;  /* 0x008a382201007387 */ /* 0x010fe80000100a00 */
[----:B---3--:R-:W-:Y:S04]  /*82ed0*/  STL.64 [R1+0x8a30], R32 ;  /* 0x008a302001007387 */ /* 0x008fe80000100a00 */
[----:B0-----:R-:W3:Y:S04]  /*82ee0*/  LDL.LU R12, [R1+0x1180] ;  /* 0x00118000010c7983 */ /* 0x001ee80000300800 */
[----:B------:R-:W3:Y:S04]  /*82ef0*/  LDL.LU R13, [R1+0x1184] ;  /* 0x00118400010d7983 */ /* 0x000ee80000300800 */
[----:B-1----:R-:W4:Y:S04]  /*82f00*/  LDL.LU R14, [R1+0x1188] ;  /* 0x00118800010e7983 */ /* 0x002f280000300800 */
[----:B------:R-:W4:Y:S01]  /*82f10*/  LDL.LU R15, [R1+0x118c] ;  /* 0x00118c00010f7983 */ /* 0x000f220000300800 */
[----:B------:R-:W-:-:S02]  /*82f20*/  IMAD R29, R29, 0x100, R60 ;  /* 0x000001001d1d7824 */ /* 0x000fc400078e023c */
[----:B------:R-:W-:Y:S02]  /*82f30*/  IMAD.MOV.U32 R54, RZ, RZ, R8 ;  /* 0x000000ffff367224 */ /* 0x000fe400078e0008 */
[----:B------:R-:W-:Y:S02]  /*82f40*/  IMAD.MOV.U32 R60, RZ, RZ, R9 ;  /* 0x000000ffff3c7224 */ /* 0x000fe400078e0009 */
[----:B------:R-:W-:Y:S02]  /*82f50*/  IMAD R28, R28, 0x100, R55 ;  /* 0x000001001c1c7824 */ /* 0x000fe400078e0237 */
[----:B------:R-:W-:Y:S02]  /*82f60*/  IMAD R30, R30, 0x100, R61 ;  /* 0x000001001e1e7824 */ /* 0x000fe400078e023d */
[----:B------:R-:W-:Y:S02]  /*82f70*/  IMAD.MOV.U32 R55, RZ, RZ, R31 ;  /* 0x000000ffff377224 */ /* 0x000fe400078e001f */
[----:B------:R-:W-:Y:S01]  /*82f80*/  IMAD.MOV.U32 R61, RZ, RZ, R0 ;  /* 0x000000ffff3d7224 */ /* 0x000fe200078e0000 */
[----:B----4-:R-:W-:Y:S04]  /*82f90*/  STL.64 [R1+0x8a48], R14 ;  /* 0x008a480e01007387 */ /* 0x010fe80000100a00 */
[----:B---3--:R0:W-:Y:S04]  /*82fa0*/  STL.64 [R1+0x8a40], R12 ;  /* 0x008a400c01007387 */ /* 0x0081e80000100a00 */
[----:B------:R-:W3:Y:S04]  /*82fb0*/  LDL.LU R56, [R1+0x1190] ;  /* 0x0011900001387983 */ /* 0x000ee80000300800 */
[----:B------:R-:W3:Y:S04]  /*82fc0*/  LDL.LU R57, [R1+0x1194] ;  /* 0x0011940001397983 */ /* 0x000ee80000300800 */
[----:B------:R-:W3:Y:S04]  /*82fd0*/  LDL.LU R58, [R1+0x1198] ;  /* 0x00119800013a7983 */ /* 0x000ee80000300800 */
[----:B------:R-:W3:Y:S04]  /*82fe0*/  LDL.LU R59, [R1+0x119c] ;  /* 0x00119c00013b7983 */ /* 0x000ee80000300800 */
[----:B------:R-:W4:Y:S04]  /*82ff0*/  LDL.LU R8, [R1+0x8a54] ;  /* 0x008a540001087983 */ /* 0x000f280000300800 */
[----:B------:R-:W4:Y:S04]  /*83000*/  LDL.LU R9, [R1+0x8a50] ;  /* 0x008a500001097983 */ /* 0x000f280000300800 */
[----:B--2---:R-:W2:Y:S04]  /*83010*/  LDL.LU R40, [R1+0x1200] ;  /* 0x0012000001287983 */ /* 0x004ea80000300800 */
[----:B------:R-:W2:Y:S04]  /*83020*/  LDL.LU R41, [R1+0x1204] ;  /* 0x0012040001297983 */ /* 0x000ea80000300800 */
[----:B------:R-:W2:Y:S04]  /*83030*/  LDL.LU R42, [R1+0x1208] ;  /* 0x00120800012a7983 */ /* 0x000ea80000300800 */
[----:B------:R-:W2:Y:S04]  /*83040*/  LDL.LU R43, [R1+0x120c] ;  /* 0x00120c00012b7983 */ /* 0x000ea80000300800 */
[----:B------:R-:W3:Y:S04]  /*83050*/  LDL.LU R31, [R1+0x2fe0] ;  /* 0x002fe000011f7983 */ /* 0x000ee80000300800 */
[----:B------:R-:W3:Y:S04]  /*83060*/  LDL.LU R0, [R1+0x2fdc] ;  /* 0x002fdc0001007983 */ /* 0x000ee80000300800 */
[----:B0-----:R-:W4:Y:S04]  /*83070*/  LDL.LU R12, [R1+0x2c10] ;  /* 0x002c1000010c7983 */ /* 0x001f280000300800 */
[----:B------:R-:W4:Y:S04]  /*83080*/  LDL.LU R13, [R1+0x2c14] ;  /* 0x002c1400010d7983 */ /* 0x000f280000300800 */
[----:B------:R-:W4:Y:S04]  /*83090*/  LDL.LU R14, [R1+0x2c18] ;  /* 0x002c1800010e7983 */ /* 0x000f280000300800 */
[----:B------:R-:W4:Y:S04]  /*830a0*/  LDL.LU R15, [R1+0x2c1c] ;  /* 0x002c1c00010f7983 */ /* 0x000f280000300800 */
[----:B------:R-:W2:Y:S04]  /*830b0*/  LDL.LU R32, [R1+0x27d0] ;  /* 0x0027d00001207983 */ /* 0x000ea80000300800 */
[----:B------:R-:W2:Y:S04]  /*830c0*/  LDL.LU R33, [R1+0x27d4] ;  /* 0x0027d40001217983 */ /* 0x000ea80000300800 */
[----:B------:R-:W2:Y:S04]  /*830d0*/  LDL.LU R34, [R1+0x27d8] ;  /* 0x0027d80001227983 */ /* 0x000ea80000300800 */
[----:B------:R-:W2:Y:S04]  /*830e0*/  LDL.LU R35, [R1+0x27dc] ;  /* 0x0027dc0001237983 */ /* 0x000ea80000300800 */
[----:B------:R-:W3:Y:S04]  /*830f0*/  LDL.64 R52, [R1+0x30] ;  /* 0x0000300001347983 */ /* 0x000ee80000100a00 */
[----:B------:R-:W3:Y:S04]  /*83100*/  LDL.LU R48, [R1+0x11e0] ;  /* 0x0011e00001307983 */ /* 0x000ee80000300800 */
[----:B------:R-:W3:Y:S04]  /*83110*/  LDL.LU R49, [R1+0x11e4] ;  /* 0x0011e40001317983 */ /* 0x000ee80000300800 */
[----:B------:R-:W3:Y:S04]  /*83120*/  LDL.LU R50, [R1+0x11e8] ;  /* 0x0011e80001327983 */ /* 0x000ee80000300800 */
[----:B------:R-:W3:Y:S04]  /*83130*/  LDL.LU R51, [R1+0x11ec] ;  /* 0x0011ec0001337983 */ /* 0x000ee80000300800 */
[----:B------:R-:W3:Y:S04]  /*83140*/  LDL.64 R10, [R1+0x10] ;  /* 0x00001000010a7983 */ /* 0x000ee80000100a00 */
[----:B------:R-:W3:Y:S04]  /*83150*/  LDL.64 R20, [R1+0x8] ;  /* 0x0000080001147983 */ /* 0x000ee80000100a00 */
[----:B------:R-:W3:Y:S04]  /*83160*/  LDL.LU R16, [R1+0x1170] ;  /* 0x0011700001107983 */ /* 0x000ee80000300800 */
[----:B------:R-:W3:Y:S04]  /*83170*/  LDL.LU R17, [R1+0x1174] ;  /* 0x0011740001117983 */ /* 0x000ee80000300800 */
[----:B------:R-:W3:Y:S04]  /*83180*/  LDL.LU R18, [R1+0x1178] ;  /* 0x0011780001127983 */ /* 0x000ee80000300800 */
[----:B------:R-:W3:Y:S04]  /*83190*/  LDL.LU R19, [R1+0x117c] ;  /* 0x00117c0001137983 */ /* 0x000ee80000300800 */
[----:B------:R-:W3:Y:S04]  /*831a0*/  LDL.64 R22, [R1] ;  /* 0x0000000001167983 */ /* 0x000ee80000100a00 */
        /* <DEDUP_REMOVED lines=12> */
[C---:B----4-:R-:W-:Y:S06]  /*83270*/  HMMA.16816.F32 R12, R4.reuse, R8, R12 ;  /* 0x00000008040c723c */ /* 0x050fec000000180c */
[C---:B--2---:R-:W-:Y:S06]  /*83280*/  HMMA.16816.F32 R32, R4.reuse, R2, R32 ;  /* 0x000000020420723c */ /* 0x044fec0000001820 */
[----:B------:R-:W-:Y:S11]  /*83290*/  HMMA.16816.F32 R4, R4, R60, R40 ;  /* 0x0000003c0404723c */ /* 0x000ff60000001828 */
[----:B------:R-:W-:Y:S04]  /*832a0*/  STL.64 [R1+0x2c20], R12 ;  /* 0x002c200c01007387 */ /* 0x000fe80000100a00 */
[----:B------:R0:W-:Y:S04]  /*832b0*/  STL.64 [R1+0x2c28], R14 ;  /* 0x002c280e01007387 */ /* 0x0001e80000100a00 */
[----:B0-----:R-:W2:Y:S04]  /*832c0*/  LDL.LU.64 R14, [R1+0x8a48] ;  /* 0x008a4800010e7983 */ /* 0x001ea80000300a00 */
[----:B------:R-:W2:Y:S04]  /*832d0*/  LDL.LU.64 R12, [R1+0x8a40] ;  /* 0x008a4000010c7983 */ /* 0x000ea80000300a00 */
[----:B------:R-:W-:Y:S04]  /*832e0*/  STL [R1+0x8918], R9 ;  /* 0x0089180901007387 */ /* 0x000fe80000100800 */
[----:B------:R-:W-:Y:S04]  /*832f0*/  STL.64 [R1+0x2c10], R32 ;  /* 0x002c102001007387 */ /* 0x000fe80000100a00 */
[----:B------:R0:W-:Y:S04]  /*83300*/  STL.64 [R1+0x2c18], R34 ;  /* 0x002c182201007387 */ /* 0x0001e80000100a00 */
[----:B0-----:R-:W4:Y:S04]  /*83310*/  LDL.LU.64 R34, [R1+0x8a38] ;  /* 0x008a380001227983 */ /* 0x001f280000300a00 */
[----:B------:R-:W4:Y:S04]  /*83320*/  LDL.LU.64 R32, [R1+0x8a30] ;  /* 0x008a300001207983 */ /* 0x000f280000300a00 */
[----:B------:R-:W4:Y:S04]  /*83330*/  LDL.LU.64 R42, [R1+0x8a28] ;  /* 0x008a2800012a7983 */ /* 0x000f280000300a00 */
[----:B------:R-:W4:Y:S04]  /*83340*/  LDL.LU.64 R40, [R1+0x8a20] ;  /* 0x008a200001287983 */ /* 0x000f280000300a00 */
[----:B------:R-:W4:Y:S04]  /*83350*/  LDL.LU.64 R60, [R1+0x8a18] ;  /* 0x008a1800013c7983 */ /* 0x000f280000300a00 */
[----:B------:R0:W-:Y:S04]  /*83360*/  STL.64 [R1+0x2a30], R4 ;  /* 0x002a300401007387 */ /* 0x0001e80000100a00 */
[----:B------:R1:W-:Y:S04]  /*83370*/  STL.64 [R1+0x2a38], R6 ;  /* 0x002a380601007387 */ /* 0x0003e80000100a00 */
[----:B0-----:R-:W2:Y:S04]  /*83380*/  LDL.LU R4, [R1+0x11f0] ;  /* 0x0011f00001047983 */ /* 0x001ea80000300800 */
[----:B------:R-:W2:Y:S04]  /*83390*/  LDL.LU R5, [R1+0x11f4] ;  /* 0x0011f40001057983 */ /* 0x000ea80000300800 */
[----:B-1----:R-:W2:Y:S04]  /*833a0*/  LDL.LU R6, [R1+0x11f8] ;  /* 0x0011f80001067983 */ /* 0x002ea80000300800 */
[----:B------:R-:W2:Y:S01]  /*833b0*/  LDL.LU R7, [R1+0x11fc] ;  /* 0x0011fc0001077983 */ /* 0x000ea20000300800 */
[----:B---3--:R-:W-:Y:S01]  /*833c0*/  IMAD R31, R0, 0x100, R31 ;  /* 0x00000100001f7824 */ /* 0x008fe200078e021f */
[----:B------:R-:W-:-:S02]  /*833d0*/  F2FP.F16.E4M3.UNPACK_B R28, R28 ;  /* 0x0000001cff1c723e */ /* 0x000fc400020006ff */
[----:B------:R-:W-:Y:S02]  /*833e0*/  F2FP.F16.E4M3.UNPACK_B R29, R29 ;  /* 0x0000001dff1d723e */ /* 0x000fe400020006ff */
[----:B------:R-:W-:Y:S02]  /*833f0*/  F2FP.F16.E4M3.UNPACK_B R30, R30 ;  /* 0x0000001eff1e723e */ /* 0x000fe400020006ff */
[----:B------:R-:W-:Y:S01]  /*83400*/  F2FP.F16.E4M3.UNPACK_B R31, R31 ;  /* 0x0000001fff1f723e */ /* 0x000fe200020006ff */
[----:B------:R-:W-:-:S06]  /*83410*/  IMAD.MOV.U32 R0, RZ, RZ, R53 ;  /* 0x000000ffff007224 */ /* 0x000fcc00078e0035 */
[C---:B------:R-:W-:Y:S06]  /*83420*/  HMMA.16816.F32 R56, R28.reuse, R10, R56 ;  /* 0x0000000a1c38723c */ /* 0x040fec0000001838 */
[----:B--2---:R-:W-:-:S15]  /*83430*/  HMMA.16816.F32 R4, R28, R52, R4 ;  /* 0x000000341c04723c */ /* 0x004fde0000001804 */
[----:B------:R-:W-:-:S08]  /*83440*/  NOP ;  /* 0x0000000000007918 */ /* 0x000fd00000000000 */
[----:B------:R0:W-:Y:S02]  /*83450*/  STL.64 [R1+0x2a20], R4 ;  /* 0x002a200401007387 */ /* 0x0001e40000100a00 */
[----:B0-----:R-:W-:Y:S02]  /*83460*/  IMAD.MOV.U32 R4, RZ, RZ, R52 ;  /* 0x000000ffff047224 */ /* 0x001fe400078e0034 */
[----:B------:R-:W-:Y:S01]  /*83470*/  HMMA.16816.F32 R52, R28, R54, R48 ;  /* 0x000000361c34723c */ /* 0x000fe20000001830 */
[----:B------:R-:W-:Y:S04]  /*83480*/  STL.64 [R1+0x2a28], R6 ;  /* 0x002a280601007387 */ /* 0x000fe80000100a00 */
[----:B------:R-:W2:Y:S04]  /*83490*/  LDL.LU.64 R50, [R1+0x8a10] ;  /* 0x008a100001327983 */ /* 0x000ea80000300a00 */
[----:B------:R-:W3:-:S14]  /*834a0*/  LDL.LU.64 R48, [R1+0x8a08] ;  /* 0x008a080001307983 */ /* 0x000edc0000300a00 */
[----:B------:R-:W-:Y:S04]  /*834b0*/  STL.64 [R1+0x2a10], R52 ;  /* 0x002a103401007387 */ /* 0x000fe80000100a00 */
[----:B------:R0:W-:Y:S04]  /*834c0*/  STL.64 [R1+0x2a18], R54 ;  /* 0x002a183601007387 */ /* 0x0001e80000100a00 */
[----:B0-----:R-:W2:Y:S04]  /*834d0*/  LDL.LU.64 R54, [R1+0x8a00] ;  /* 0x008a000001367983 */ /* 0x001ea80000300a00 */
[----:B------:R-:W3:Y:S04]  /*834e0*/  LDL.LU.64 R52, [R1+0x89f8] ;  /* 0x0089f80001347983 */ /* 0x000ee80000300a00 */
[----:B------:R-:W-:Y:S04]  /*834f0*/  STL.64 [R1+0x2a00], R56 ;  /* 0x002a003801007387 */ /* 0x000fe80000100a00 */
[----:B------:R0:W-:Y:S04]  /*83500*/  STL.64 [R1+0x2a08], R58 ;  /* 0x002a083a01007387 */ /* 0x0001e80000100a00 */
[----:B0-----:R-:W2:Y:S04]  /*83510*/  LDL.LU.64 R58, [R1+0x89f0] ;  /* 0x0089f000013a7983 */ /* 0x001ea80000300a00 */
[----:B------:R-:W3:Y:S01]  /*83520*/  LDL.LU.64 R56, [R1+0x89e8] ;  /* 0x0089e80001387983 */ /* 0x000ee20000300a00 */
[----:B------:R-:W-:Y:S01]  /*83530*/  HMMA.16816.F32 R12, R28, R20, R12 ;  /* 0x000000141c0c723c */ /* 0x000fe2000000180c */
[----:B------:R-:W-:-:S05]  /*83540*/  IMAD.MOV.U32 R6, RZ, RZ, R10 ;  /* 0x000000ffff067224 */ /* 0x000fca00078e000a */
[----:B------:R-:W-:Y:S02]  /*83550*/  IMAD.MOV.U32 R7, RZ, RZ, R21 ;  /* 0x000000ffff077224 */ /* 0x000fe400078e0015 */
[----:B------:R-:W-:-:S15]  /*83560*/  IMAD.MOV.U32 R5, RZ, RZ, R11 ;  /* 0x000000ffff057224 */ /* 0x000fde00078e000b */
[----:B------:R-:W-:Y:S04]  /*83570*/  STL.64 [R1+0x29f0], R12 ;  /* 0x0029f00c01007387 */ /* 0x000fe80000100a00 */
[----:B------:R-:W-:Y:S04]  /*83580*/  STL.64 [R1+0x29f8], R14 ;  /* 0x0029f80e01007387 */ /* 0x000fe80000100a00 */
[----:B------:R-:W-:Y:S04]  /*83590*/  STL.64 [R1+0x89e0], R6 ;  /* 0x0089e00601007387 */ /* 0x000fe80000100a00 */
[----:B------:R0:W-:Y:S02]  /*835a0*/  STL.64 [R1+0x89d8], R4 ;  /* 0x0089d80401007387 */ /* 0x0001e40000100a00 */
[C---:B0-----:R-:W-:Y:S06]  /*835b0*/  HMMA.16816.F32 R4, R28.reuse, R22, R16 ;  /* 0x000000161c04723c */ /* 0x041fec0000001810 */
[----:B----4-:R-:W-:-:S15]  /*835c0*/  HMMA.16816.F32 R16, R28, R60, R24 ;  /* 0x0000003c1c10723c */ /* 0x010fde0000001818 */
[----:B------:R-:W-:-:S02]  /*835d0*/  NOP ;  /* 0x0000000000007918 */ /* 0x000fc40000000000 */
[----:B------:R-:W-:Y:S04]  /*835e0*/  STL.64 [R1+0x29e0], R4 ;  /* 0x0029e00401007387 */ /* 0x000fe80000100a00 */
[----:B------:R3:W-:Y:S04]  /*835f0*/  STL.64 [R1+0x29e8], R6 ;  /* 0x0029e80601007387 */ /* 0x0007e80000100a00 */
[----:B------:R-:W-:Y:S04]  /*83600*/  STL.64 [R1+0x29d0], R16 ;  /* 0x0029d01001007387 */ /* 0x000fe80000100a00 */
[----:B------:R-:W-:Y:S01]  /*83610*/  STL.64 [R1+0x29d8], R18 ;  /* 0x0029d81201007387 */ /* 0x000fe20000100a00 */
[C---:B--2---:R-:W-:Y:S06]  /*83620*/  HMMA.16816.F32 R12, R28.reuse, R58, R32 ;  /* 0x0000003a1c0c723c */ /* 0x044fec0000001820 */
[----:B---3--:R-:W-:Y:S01]  /*83630*/  HMMA.16816.F32 R4, R28, R56, R36 ;  /* 0x000000381c04723c */ /* 0x008fe20000001824 */
[----:B------:R-:W-:-:S15]  /*83640*/  STL.64 [R1+0x8910], R58 ;  /* 0x0089103a01007387 */ /* 0x000fde0000100a00 */
[----:B------:R-:W-:-:S01]  /*83650*/  NOP ;  /* 0x0000000000007918 */ /* 0x000fc20000000000 */
[----:B------:R-:W-:Y:S04]  /*83660*/  STL.64 [R1+0x29c0], R12 ;  /* 0x0029c00c01007387 */ /* 0x000fe80000100a00 */
[----:B------:R0:W-:Y:S04]  /*83670*/  STL.64 [R1+0x29c8], R14 ;  /* 0x0029c80e01007387 */ /* 0x0001e80000100a00 */
[----:B------:R1:W-:Y:S04]  /*83680*/  STL.64 [R1+0x8908], R56 ;  /* 0x0089083801007387 */ /* 0x0003e80000100a00 */
[----:B------:R-:W-:Y:S01]  /*83690*/  STL.64 [R1+0x29b0], R4 ;  /* 0x0029b00401007387 */ /* 0x000fe20000100a00 */
[C---:B0-----:R-:W-:Y:S03]  /*836a0*/  HMMA.16816.F32 R12, R28.reuse, R54, R40 ;  /* 0x000000361c0c723c */ /* 0x041fe60000001828 */
[----:B------:R0:W-:Y:S04]  /*836b0*/  STL.64 [R1+0x29b8], R6 ;  /* 0x0029b80601007387 */ /* 0x0001e80000100a00 */
[----:B-1----:R-:W2:Y:S01]  /*836c0*/  LDL.LU R56, [R1+0xf50] ;  /* 0x000f500001387983 */ /* 0x002ea20000300800 */
[----:B0-----:R-:W-:-:S15]  /*836d0*/  HMMA.16816.F32 R4, R28, R52, R44 ;  /* 0x000000341c04723c */ /* 0x001fde000000182c */
[----:B------:R0:W-:Y:S04]  /*836e0*/  STL.64 [R1+0x29a0], R12 ;  /* 0x0029a00c01007387 */ /* 0x0001e80000100a00 */
[----:B------:R1:W-:Y:S04]  /*836f0*/  STL.64 [R1+0x29a8], R14 ;  /* 0x0029a80e01007387 */ /* 0x0003e80000100a00 */
[----:B------:R3:W-:Y:S04]  /*83700*/  STL.64 [R1+0x2990], R4 ;  /* 0x0029900401007387 */ /* 0x0007e80000100a00 */
[----:B------:R4:W-:Y:S04]  /*83710*/  STL.64 [R1+0x2998], R6 ;  /* 0x0029980601007387 */ /* 0x0009e80000100a00 */
        /* <DEDUP_REMOVED lines=11> */
[----:B---3--:R-:W3:Y:S04]  /*837d0*/  LDL.LU R4, [R1+0x10a0] ;  /* 0x0010a00001047983 */ /* 0x008ee80000300800 */
[----:B------:R-:W3:Y:S04]  /*837e0*/  LDL.LU R5, [R1+0x10a4] ;  /* 0x0010a40001057983 */ /* 0x000ee80000300800 */
[----:B----4-:R-:W3:Y:S04]  /*837f0*/  LDL.LU R6, [R1+0x10a8] ;  /* 0x0010a80001067983 */ /* 0x010ee80000300800 */
        /* <DEDUP_REMOVED lines=8> */
[----:B------:R-:W4:Y:S01]  /*83880*/  LDL.LU R19, [R1+0x108c] ;  /* 0x00108c0001137983 */ /* 0x000f220000300800 */
[----:B------:R-:W-:-:S03]  /*83890*/  IMAD.MOV.U32 R9, RZ, RZ, R20 ;  /* 0x000000ffff097224 */ /* 0x000fc600078e0014 */
[----:B------:R-:W4:Y:S04]  /*838a0*/  LDL.LU R36, [R1+0x1010] ;  /* 0x0010100001247983 */ /* 0x000f280000300800 */
[----:B------:R-:W4:Y:S01]  /*838b0*/  LDL.LU R37, [R1+0x1014] ;  /* 0x0010140001257983 */ /* 0x000f220000300800 */
[----:B------:R-:W-:-:S03]  /*838c0*/  IMAD.MOV.U32 R11, RZ, RZ, R22 ;  /* 0x000000ffff0b7224 */ /* 0x000fc600078e0016 */
[----:B------:R-:W4:Y:S01]  /*838d0*/  LDL.LU R38, [R1+0x1018] ;  /* 0x0010180001267983 */ /* 0x000f220000300800 */
[----:B------:R-:W-:-:S03]  /*838e0*/  IMAD.MOV.U32 R10, RZ, RZ, R23 ;  /* 0x000000ffff0a7224 */ /* 0x000fc600078e0017 */
        /* <DEDUP_REMOVED lines=15> */
[----:B0-----:R-:W4:Y:S04]  /*839e0*/  LDL.LU R52, [R1+0xf60] ;  /* 0x000f600001347983 */ /* 0x001f280000300800 */
[----:B------:R-:W4:Y:S04]  /*839f0*/  LDL.LU R53, [R1+0xf64] ;  /* 0x000f640001357983 */ /* 0x000f280000300800 */
[----:B------:R-:W4:Y:S04]  /*83a00*/  LDL.LU R54, [R1+0xf68] ;  /* 0x000f680001367983 */ /* 0x000f280000300800 */
[----:B------:R-:W4:Y:S01]  /*83a10*/  LDL.LU R55, [R1+0xf6c] ;  /* 0x000f6c0001377983 */ /* 0x000f220000300800 */
[C---:B--2---:R-:W-:Y:S06]  /*83a20*/  HMMA.16816.F32 R44, R28.reuse, R48, R44 ;  /* 0x000000301c2c723c */ /* 0x044fec000000182c */
[----:B---3--:R-:W-:-:S15]  /*83a30*/  HMMA.16816.F32 R4, R28, R50, R4 ;  /* 0x000000321c04723c */ /* 0x008fde0000001804 */
[----:B------:R-:W-:-:S08]  /*83a40*/  NOP ;  /* 0x0000000000007918 */ /* 0x000fd00000000000 */
        /* <DEDUP_REMOVED lines=64> */
[----:B------:R-:W3:Y:S01]  /*83e50*/  LDL.LU R39, [R1+0xfec] ;  /* 0x000fec0001277983 */ /* 0x000ee20000300800 */
[C---:B------:R-:W-:Y:S06]  /*83e60*/  HMMA.16816.F32 R12, R28.reuse, R18, R12 ;  /* 0x000000121c0c723c */ /* 0x040fec000000180c */
        /* <DEDUP_REMOVED lines=16> */
[----:B------:R-:W-:Y:S04]  /*83f70*/  STL.64 [R1+0x28d0], R32 ;  /* 0x0028d02001007387 */ /* 0x000fe80000100a00 */
[----:B------:R1:W-:Y:S01]  /*83f80*/  STL.64 [R1+0x28d8], R34 ;  /* 0x0028d82201007387 */ /* 0x0003e20000100a00 */
[C---:B0-----:R-:W-:Y:S06]  /*83f90*/  HMMA.16816.F32 R24, R28.reuse, R20, R56 ;  /* 0x000000141c18723c */ /* 0x041fec0000001838 */
[----:B-1----:R-:W-:Y:S06]  /*83fa0*/  HMMA.16816.F32 R32, R28, R22, R52 ;  /* 0x000000161c20723c */ /* 0x002fec0000001834 */
[----:B------:R-:W-:-:S15]  /*83fb0*/  STL.64 [R1+0x88f0], R22 ;  /* 0x0088f01601007387 */ /* 0x000fde0000100a00 */
[----:B------:R-:W-:-:S02]  /*83fc0*/  NOP ;  /* 0x0000000000007918 */ /* 0x000fc40000000000 */
[----:B------:R-:W-:Y:S04]  /*83fd0*/  STL.64 [R1+0x28c0], R32 ;  /* 0x0028c02001007387 */ /* 0x000fe80000100a00 */
[----:B------:R-:W-:Y:S04]  /*83fe0*/  STL.64 [R1+0x28c8], R34 ;  /* 0x0028c82201007387 */ /* 0x000fe80000100a00 */
[----:B------:R-:W-:Y:S04]  /*83ff0*/  STL.64 [R1+0x88e8], R20 ;  /* 0x0088e81401007387 */ /* 0x000fe80000100a00 */
[----:B------:R0:W-:Y:S04]  /*84000*/  STL.64 [R1+0x28b0], R24 ;  /* 0x0028b01801007387 */ /* 0x0001e80000100a00 */
[----:B------:R1:W-:Y:S04]  /*84010*/  STL.64 [R1+0x28b8], R26 ;  /* 0x0028b81a01007387 */ /* 0x0003e80000100a00 */
[----:B------:R-:W-:Y:S04]  /*84020*/  STL.64 [R1+0x28a0], R12 ;  /* 0x0028a00c01007387 */ /* 0x000fe80000100a00 */
[----:B------:R-:W-:Y:S04]  /*84030*/  STL.64 [R1+0x28a8], R14 ;  /* 0x0028a80e01007387 */ /* 0x000fe80000100a00 */
[----:B------:R-:W2:Y:S04]  /*84040*/  LDL.LU R44, [R1+0xdf0] ;  /* 0x000df000012c7983 */ /* 0x000ea80000300800 */
[----:B------:R-:W2:Y:S04]  /*84050*/  LDL.LU R45, [R1+0xdf4] ;  /* 0x000df400012d7983 */ /* 0x000ea80000300800 */
[----:B------:R-:W3:Y:S04]  /*84060*/  LDL.LU R46, [R1+0xdf8] ;  /* 0x000df800012e7983 */ /* 0x000ee80000300800 */
[----:B------:R-:W3:Y:S01]  /*84070*/  LDL.LU R47, [R1+0xdfc] ;  /* 0x000dfc00012f7983 */ /* 0x000ee20000300800 */
[----:B------:R-:W-:-:S02]  /*84080*/  IMAD.MOV.U32 R50, RZ, RZ, R11 ;  /* 0x000000ffff327224 */ /* 0x000fc400078e000b */
[----:B------:R-:W-:Y:S02]  /*84090*/  IMAD.MOV.U32 R51, RZ, RZ, R10 ;  /* 0x000000ffff337224 */ /* 0x000fe400078e000a */
[----:B------:R-:W-:Y:S02]  /*840a0*/  IMAD.MOV.U32 R48, RZ, RZ, R9 ;  /* 0x000000ffff307224 */ /* 0x000fe400078e0009 */
[----:B------:R-:W-:Y:S01]  /*840b0*/  IMAD.MOV.U32 R49, RZ, RZ, R7 ;  /* 0x000000ffff317224 */ /* 0x000fe200078e0007 */
[----:B---3--:R-:W-:Y:S04]  /*840c0*/  STL.64 [R1+0x8928], R46 ;  /* 0x0089282e01007387 */ /* 0x008fe80000100a00 */
[----:B--2---:R2:W-:Y:S04]  /*840d0*/  STL.64 [R1+0x8920], R44 ;  /* 0x0089202c01007387 */ /* 0x0045e80000100a00 */
[----:B------:R-:W-:Y:S04]  /*840e0*/  STL.64 [R1+0x8940], R50 ;  /* 0x0089403201007387 */ /* 0x000fe80000100a00 */
[----:B------:R-:W-:Y:S04]  /*840f0*/  STL.64 [R1+0x8938], R48 ;  /* 0x0089383001007387 */ /* 0x000fe80000100a00 */
[----:B------:R-:W3:Y:S04]  /*84100*/  LDL.LU R40, [R1+0xe00] ;  /* 0x000e000001287983 */ /* 0x000ee80000300800 */
[----:B------:R-:W3:Y:S04]  /*84110*/  LDL.LU R41, [R1+0xe04] ;  /* 0x000e040001297983 */ /* 0x000ee80000300800 */
[----:B------:R-:W4:Y:S04]  /*84120*/  LDL.LU R42, [R1+0xe08] ;  /* 0x000e0800012a7983 */ /* 0x000f280000300800 */
[----:B------:R-:W4:Y:S04]  /*84130*/  LDL.LU R43, [R1+0xe0c] ;  /* 0x000e0c00012b7983 */ /* 0x000f280000300800 */
[----:B----4-:R-:W-:Y:S04]  /*84140*/  STL.64 [R1+0x8950], R42 ;  /* 0x0089502a01007387 */ /* 0x010fe80000100a00 */
[----:B---3--:R3:W-:Y:S04]  /*84150*/  STL.64 [R1+0x8948], R40 ;  /* 0x0089482801007387 */ /* 0x0087e80000100a00 */
[----:B0-----:R-:W4:Y:S04]  /*84160*/  LDL.LU R24, [R1+0xe50] ;  /* 0x000e500001187983 */ /* 0x001f280000300800 */
[----:B------:R-:W4:Y:S04]  /*84170*/  LDL.LU R25, [R1+0xe54] ;  /* 0x000e540001197983 */ /* 0x000f280000300800 */
[----:B-1----:R-:W4:Y:S04]  /*84180*/  LDL.LU R26, [R1+0xe58] ;  /* 0x000e5800011a7983 */ /* 0x002f280000300800 */
[----:B------:R-:W4:Y:S04]  /*84190*/  LDL.LU R27, [R1+0xe5c] ;  /* 0x000e5c00011b7983 */ /* 0x000f280000300800 */
[----:B--2---:R-:W2:Y:S04]  /*841a0*/  LDL.LU R44, [R1+0xf00] ;  /* 0x000f0000012c7983 */ /* 0x004ea80000300800 */
[----:B------:R-:W2:Y:S04]  /*841b0*/  LDL.LU R45, [R1+0xf04] ;  /* 0x000f0400012d7983 */ /* 0x000ea80000300800 */
[----:B------:R-:W2:Y:S04]  /*841c0*/  LDL.LU R46, [R1+0xf08] ;  /* 0x000f0800012e7983 */ /* 0x000ea80000300800 */
[----:B------:R-:W2:Y:S04]  /*841d0*/  LDL.LU R47, [R1+0xf0c] ;  /* 0x000f0c00012f7983 */ /* 0x000ea80000300800 */
[----:B------:R-:W4:Y:S04]  /*841e0*/  LDL.LU R12, [R1+0xf30] ;  /* 0x000f3000010c7983 */ /* 0x000f280000300800 */
[----:B------:R-:W4:Y:S04]  /*841f0*/  LDL.LU R13, [R1+0xf34] ;  /* 0x000f3400010d7983 */ /* 0x000f280000300800 */
[----:B------:R-:W4:Y:S04]  /*84200*/  LDL.LU R14, [R1+0xf38] ;  /* 0x000f3800010e7983 */ /* 0x000f280000300800 */
[----:B------:R-:W4:Y:S04]  /*84210*/  LDL.LU R15, [R1+0xf3c] ;  /* 0x000f3c00010f7983 */ /* 0x000f280000300800 */
[----:B---3--:R-:W3:Y:S04]  /*84220*/  LDL.LU R40, [R1+0xf20] ;  /* 0x000f200001287983 */ /* 0x008ee80000300800 */
[----:B------:R-:W3:Y:S04]  /*84230*/  LDL.LU R41, [R1+0xf24] ;  /* 0x000f240001297983 */ /* 0x000ee80000300800 */
[----:B------:R-:W3:Y:S04]  /*84240*/  LDL.LU R42, [R1+0xf28] ;  /* 0x000f2800012a7983 */ /* 0x000ee80000300800 */
[----:B------:R-:W3:Y:S04]  /*84250*/  LDL.LU R43, [R1+0xf2c] ;  /* 0x000f2c00012b7983 */ /* 0x000ee80000300800 */
[----:B------:R-:W2:Y:S01]  /*84260*/  LDL.LU R48, [R1+0xf10] ;  /* 0x000f100001307983 */ /* 0x000ea20000300800 */
[----:B------:R-:W-:-:S03]  /*84270*/  IMAD.MOV.U32 R22, RZ, RZ, R4 ;  /* 0x000000ffff167224 */ /* 0x000fc600078e0004 */
[----:B------:R-:W2:Y:S04]  /*84280*/  LDL.LU R49, [R1+0xf14] ;  /* 0x000f140001317983 */ /* 0x000ea80000300800 */
[----:B------:R-:W2:Y:S01]  /*84290*/  LDL.LU R50, [R1+0xf18] ;  /* 0x000f180001327983 */ /* 0x000ea20000300800 */
[----:B------:R-:W-:-:S03]  /*842a0*/  IMAD.MOV.U32 R39, RZ, RZ, R5 ;  /* 0x000000ffff277224 */ /* 0x000fc600078e0005 */
[----:B------:R-:W2:Y:S04]  /*842b0*/  LDL.LU R51, [R1+0xf1c] ;  /* 0x000f1c0001337983 */ /* 0x000ea80000300800 */
[----:B------:R-:W3:Y:S01]  /*842c0*/  LDL.LU R10, [R1+0x2fe8] ;  /* 0x002fe800010a7983 */ /* 0x000ee20000300800 */
[----:B------:R-:W-:-:S03]  /*842d0*/  IMAD.MOV.U32 R38, RZ, RZ, R6 ;  /* 0x000000ffff267224 */ /* 0x000fc600078e0006 */
[----:B------:R-:W3:Y:S04]  /*842e0*/  LDL.LU R4, [R1+0x2fe4] ;  /* 0x002fe40001047983 */ /* 0x000ee80000300800 */
[----:B------:R-:W2:Y:S01]  /*842f0*/  LDL.LU R11, [R1+0x2ff0] ;  /* 0x002ff000010b7983 */ /* 0x000ea20000300800 */
[----:B------:R-:W-:-:S03]  /*84300*/  IMAD.MOV.U32 R23, RZ, RZ, R0 ;  /* 0x000000ffff177224 */ /* 0x000fc600078e0000 */
        /* <DEDUP_REMOVED lines=9> */
[----:B------:R-:W2:Y:S04]  /*843a0*/  LDL.64 R20, [R1+0x20] ;  /* 0x0000200001147983 */ /* 0x000ea80000100a00 */
[----:B------:R-:W2:Y:S04]  /*843b0*/  LDL.64 R36, [R1+0x18] ;  /* 0x0000180001247983 */ /* 0x000ea80000100a00 */
        /* <DEDUP_REMOVED lines=13> */
[----:B------:R-:W4:Y:S04]  /*84490*/  LDL.LU.64 R12, [R1+0x8958] ;  /* 0x00895800010c7983 */ /* 0x000f280000300a00 */
[----:B------:R-:W-:Y:S04]  /*844a0*/  STL.64 [R1+0x8870], R18 ;  /* 0x0088701201007387 */ /* 0x000fe80000100a00 */
[----:B------:R0:W-:Y:S04]  /*844b0*/  STL.64 [R1+0x8868], R16 ;  /* 0x0088681001007387 */ /* 0x0001e80000100a00 */
[----:B0-----:R-:W4:Y:S04]  /*844c0*/  LDL.LU R16, [R1+0xe60] ;  /* 0x000e600001107983 */ /* 0x001f280000300800 */
[----:B------:R-:W4:Y:S04]  /*844d0*/  LDL.LU R17, [R1+0xe64] ;  /* 0x000e640001117983 */ /* 0x000f280000300800 */
[----:B------:R-:W4:Y:S04]  /*844e0*/  LDL.LU R18, [R1+0xe68] ;  /* 0x000e680001127983 */ /* 0x000f280000300800 */
[----:B------:R-:W4:Y:S01]  /*844f0*/  LDL.LU R19, [R1+0xe6c] ;  /* 0x000e6c0001137983 */ /* 0x000f220000300800 */
[----:B---3--:R-:W-:-:S02]  /*84500*/  IMAD R4, R4, 0x100, R10 ;  /* 0x0000010004047824 */ /* 0x008fc400078e020a */
[----:B--2---:R-:W-:Y:S01]  /*84510*/  IMAD R5, R5, 0x100, R11 ;  /* 0x0000010005057824 */ /* 0x004fe200078e020b */
[C---:B----4-:R-:W-:Y:S06]  /*84520*/  HMMA.16816.F32 R40, R28.reuse, R14, R40 ;  /* 0x0000000e1c28723c */ /* 0x050fec0000001828 */
[----:B------:R-:W-:-:S15]  /*84530*/  HMMA.16816.F32 R48, R28, R12, R48 ;  /* 0x0000000c1c30723c */ /* 0x000fde0000001830 */
[----:B------:R-:W-:-:S02]  /*84540*/  NOP ;  /* 0x0000000000007918 */ /* 0x000fc40000000000 */
[----:B------:R-:W-:Y:S04]  /*84550*/  STL.64 [R1+0x2880], R40 ;  /* 0x0028802801007387 */ /* 0x000fe80000100a00 */
[----:B------:R0:W-:Y:S04]  /*84560*/  STL.64 [R1+0x2888], R42 ;  /* 0x0028882a01007387 */ /* 0x0001e80000100a00 */
[----:B0-----:R-:W2:Y:S04]  /*84570*/  LDL.LU.64 R42, [R1+0x8950] ;  /* 0x00895000012a7983 */ /* 0x001ea80000300a00 */
[----:B------:R-:W2:Y:S04]  /*84580*/  LDL.LU.64 R40, [R1+0x8948] ;  /* 0x0089480001287983 */ /* 0x000ea80000300a00 */
        /* <DEDUP_REMOVED lines=9> */
[----:B------:R-:W4:Y:S04]  /*84620*/  LDL.LU R15, [R1+0xe7c] ;  /* 0x000e7c00010f7983 */ /* 0x000f280000300800 */
[----:B------:R-:W3:Y:S04]  /*84630*/  LDL.LU R10, [R1+0x8934] ;  /* 0x00893400010a7983 */ /* 0x000ee80000300800 */
[----:B------:R-:W3:Y:S01]  /*84640*/  LDL.LU R11, [R1+0x8930] ;  /* 0x00893000010b7983 */ /* 0x000ee20000300800 */
[----:B------:R-:W-:Y:S01]  /*84650*/  IMAD R6, R6, 0x100, R9 ;  /* 0x0000010006067824 */ /* 0x000fe200078e0209 */
[----:B---3--:R-:W-:-:S15]  /*84660*/  HMMA.16816.F32 R44, R28, R10, R44 ;  /* 0x0000000a1c2c723c */ /* 0x008fde000000182c */
[----:B------:R-:W-:-:S08]  /*84670*/  NOP ;  /* 0x0000000000007918 */ /* 0x000fd00000000000 */
[----:B------:R-:W-:Y:S04]  /*84680*/  STL.64 [R1+0x2850], R44 ;  /* 0x0028502c01007387 */ /* 0x000fe80000100a00 */
[----:B------:R0:W-:Y:S04]  /*84690*/  STL.64 [R1+0x2858], R46 ;  /* 0x0028582e01007387 */ /* 0x0001e80000100a00 */
[----:B0-----:R-:W3:Y:S04]  /*846a0*/  LDL.LU.64 R46, [R1+0x8928] ;  /* 0x00892800012e7983 */ /* 0x001ee80000300a00 */
[----:B------:R-:W3:Y:S04]  /*846b0*/  LDL.LU.64 R44, [R1+0x8920] ;  /* 0x00892000012c7983 */ /* 0x000ee80000300a00 */
[----:B------:R-:W2:Y:S02]  /*846c0*/  LDL.LU R9, [R1+0x8918] ;  /* 0x0089180001097983 */ /* 0x000ea40000300800 */
[----:B--2---:R-:W-:-:S15]  /*846d0*/  HMMA.16816.F32 R56, R28, R8, R56 ;  /* 0x000000081c38723c */ /* 0x004fde0000001838 */
[----:B------:R-:W-:-:S08]  /*846e0*/  NOP ;  /* 0x0000000000007918 */ /* 0x000fd00000000000 */
[----:B------:R-:W-:Y:S04]  /*846f0*/  STL.64 [R1+0x2840], R56 ;  /* 0x0028403801007387 */ /* 0x000fe80000100a00 */
[----:B------:R0:W-:Y:S04]  /*84700*/  STL.64 [R1+0x2848], R58 ;  /* 0x0028483a01007387 */ /* 0x0001e80000100a00 */
[----:B0-----:R-:W2:Y:S04]  /*84710*/  LDL.LU.64 R58, [R1+0x8910] ;  /* 0x00891000013a7983 */ /* 0x001ea80000300a00 */
[----:B------:R-:W2:Y:S04]  /*84720*/  LDL.LU.64 R56, [R1+0x8908] ;  /* 0x0089080001387983 */ /* 0x000ea80000300a00 */
[----:B------:R-:W-:Y:S04]  /*84730*/  STL.64 [R1+0x8830], R10 ;  /* 0x0088300a01007387 */ /* 0x000fe80000100a00 */
[----:B------:R0:W-:Y:S04]  /*84740*/  STL.64 [R1+0x8828], R8 ;  /* 0x0088280801007387 */ /* 0x0001e80000100a00 */
[----:B0-----:R-:W3:Y:S04]  /*84750*/  LDL.LU R8, [R1+0xee0] ;  /* 0x000ee00001087983 */ /* 0x001ee80000300800 */
[----:B------:R-:W3:Y:S04]  /*84760*/  LDL.LU R9, [R1+0xee4] ;  /* 0x000ee40001097983 */ /* 0x000ee80000300800 */
[----:B------:R-:W3:Y:S04]  /*84770*/  LDL.LU R10, [R1+0xee8] ;  /* 0x000ee800010a7983 */ /* 0x000ee80000300800 */
[----:B------:R-:W3:Y:S01]  /*84780*/  LDL.LU R11, [R1+0xeec] ;  /* 0x000eec00010b7983 */ /* 0x000ee20000300800 */
[----:B------:R-:W-:Y:S01]  /*84790*/  IMAD R7, R0, 0x100, R7 ;  /* 0x0000010000077824 */ /* 0x000fe200078e0207 */
[----:B------:R-:W-:-:S02]  /*847a0*/  F2FP.F16.E4M3.UNPACK_B R4, R4 ;  /* 0x00000004ff04723e */ /* 0x000fc400020006ff */
[----:B------:R-:W-:Y:S02]  /*847b0*/  F2FP.F16.E4M3.UNPACK_B R5, R5 ;  /* 0x00000005ff05723e */ /* 0x000fe400020006ff */
[----:B------:R-:W-:Y:S02]  /*847c0*/  F2FP.F16.E4M3.UNPACK_B R6, R6 ;  /* 0x00000006ff06723e */ /* 0x000fe400020006ff */
[----:B------:R-:W-:Y:S01]  /*847d0*/  F2FP.F16.E4M3.UNPACK_B R7, R7 ;  /* 0x00000007ff07723e */ /* 0x000fe200020006ff */
[----:B----4-:R-:W-:Y:S06]  /*847e0*/  HMMA.16816.F32 R12, R28, R20, R12 ;  /* 0x000000141c0c723c */ /* 0x010fec000000180c */
[----:B------:R-:W-:Y:S01]  /*847f0*/  HMMA.16816.F32 R16, R4, R22, R16 ;  /* 0x000000160410723c */ /* 0x000fe20000001810 */
[----:B------:R-:W-:-:S05]  /*84800*/  IMAD.MOV.U32 R0, RZ, RZ, R21 ;  /* 0x000000ffff007224 */ /* 0x000fca00078e0015 */
[----:B---3--:R-:W-:-:S15]  /*84810*/  HMMA.16816.F32 R8, R28, R2, R8 ;  /* 0x000000021c08723c */ /* 0x008fde0000001808 */
[----:B------:R-:W-:-:S08]  /*84820*/  NOP ;  /* 0x0000000000007918 */ /* 0x000fd00000000000 */
[----:B------:R-:W-:Y:S04]  /*84830*/  STL.64 [R1+0x2830], R8 ;  /* 0x0028300801007387 */ /* 0x000fe80000100a00 */
[----:B------:R-:W-:Y:S04]  /*84840*/  STL.64 [R1+0x2838], R10 ;  /* 0x0028380a01007387 */ /* 0x000fe80000100a00 */
[----:B------:R-:W-:Y:S04]  /*84850*/  STL.64 [R1+0x2810], R12 ;  /* 0x0028100c01007387 */ /* 0x000fe80000100a00 */
[----:B------:R0:W-:Y:S04]  /*84860*/  STL.64 [R1+0x2818], R14 ;  /* 0x0028180e01007387 */ /* 0x0001e80000100a00 */
[----:B------:R-:W-:Y:S04]  /*84870*/  STL.64 [R1+0x2800], R16 ;  /* 0x0028001001007387 */ /* 0x000fe80000100a00 */
[----:B------:R1:W-:Y:S01]  /*84880*/  STL.64 [R1+0x2808], R18 ;  /* 0x0028081201007387 */ /* 0x0003e20000100a00 */
[C---:B0-----:R-:W-:Y:S06]  /*84890*/  HMMA.16816.F32 R12, R4.reuse, R36, R24 ;  /* 0x00000024040c723c */ /* 0x041fec0000001818 */
[----:B-1----:R-:W-:Y:S01]  /*848a0*/  HMMA.16816.F32 R16, R4, R38, R32 ;  /* 0x000000260410723c */ /* 0x002fe20000001820 */
[----:B------:R-:W-:-:S05]  /*848b0*/  IMAD.MOV.U32 R8, RZ, RZ, R20 ;  /* 0x000000ffff087224 */ /* 0x000fca00078e0014 */
[C---:B------:R-:W-:Y:S11]  /*848c0*/  HMMA.16816.F32 R20, R4.reuse, R50, R44 ;  /* 0x000000320414723c */ /* 0x040ff6000000182c */
[----:B------:R-:W-:Y:S04]  /*848d0*/  STL.64 [R1+0x27e0], R12 ;  /* 0x0027e00c01007387 */ /* 0x000fe80000100a00 */
[----:B------:R0:W-:Y:S04]  /*848e0*/  STL.64 [R1+0x27e8], R14 ;  /* 0x0027e80e01007387 */ /* 0x0001e80000100a00 */
[----:B------:R-:W-:Y:S04]  /*848f0*/  STL.64 [R1+0x27d0], R16 ;  /* 0x0027d01001007387 */ /* 0x000fe80000100a00 */
[----:B------:R1:W-:Y:S01]  /*84900*/  STL.64 [R1+0x27d8], R18 ;  /* 0x0027d81201007387 */ /* 0x0003e20000100a00 */
[C---:B0-----:R-:W-:Y:S06]  /*84910*/  HMMA.16816.F32 R12, R4.reuse, R48, R40 ;  /* 0x00000030040c723c */ /* 0x041fec0000001828 */
[----:B-1----:R-:W-:-:S15]  /*84920*/  HMMA.16816.F32 R16, R4, R60, R52 ;  /* 0x0000003c0410723c */ /* 0x002fde0000001834 */
[----:B------:R-:W-:-:S02]  /*84930*/  NOP ;  /* 0x0000000000007918 */ /* 0x000fc40000000000 */
[----:B------:R0:W-:Y:S04]  /*84940*/  STL.64 [R1+0x27b0], R12 ;  /* 0x0027b00c01007387 */ /* 0x0001e80000100a00 */
[----:B------:R1:W-:Y:S04]  /*84950*/  STL.64 [R1+0x27b8], R14 ;  /* 0x0027b80e01007387 */ /* 0x0003e80000100a00 */
[----:B0-----:R-:W3:Y:S04]  /*84960*/  LDL.LU R12, [R1+0xae0] ;  /* 0x000ae000010c7983 */ /* 0x001ee80000300800 */
[----:B------:R-:W-:Y:S04]  /*84970*/  STL.64 [R1+0x27a0], R20 ;  /* 0x0027a01401007387 */ /* 0x000fe80000100a00 */
[----:B------:R-:W-:Y:S04]  /*84980*/  STL.64 [R1+0x27a8], R22 ;  /* 0x0027a81601007387 */ /* 0x000fe80000100a00 */
[----:B------:R0:W-:Y:S04]  /*84990*/  STL.64 [R1+0x2780], R16 ;  /* 0x0027801001007387 */ /* 0x0001e80000100a00 */
[----:B------:R4:W-:Y:S04]  /*849a0*/  STL.64 [R1+0x2788], R18 ;  /* 0x0027881201007387 */ /* 0x0009e80000100a00 */
[----:B------:R-:W3:Y:S04]  /*849b0*/  LDL.LU R13, [R1+0xae4] ;  /* 0x000ae400010d7983 */ /* 0x000ee80000300800 */
[----:B-1----:R-:W3:Y:S04]  /*849c0*/  LDL.LU R14, [R1+0xae8] ;  /* 0x000ae800010e7983 */ /* 0x002ee80000300800 */
[----:B------:R-:W3:Y:S04]  /*849d0*/  LDL.LU R15, [R1+0xaec] ;  /* 0x000aec00010f7983 */ /* 0x000ee80000300800 */
[----:B------:R-:W3:Y:S04]  /*849e0*/  LDL.LU R28, [R1+0xaf0] ;  /* 0x000af000011c7983 */ /* 0x000ee80000300800 */
[----:B------:R-:W3:Y:S04]  /*849f0*/  LDL.LU R29, [R1+0xaf4] ;  /* 0x000af400011d7983 */ /* 0x000ee80000300800 */
[----:B------:R-:W3:Y:S04]  /*84a00*/  LDL.LU R30, [R1+0xaf8] ;  /* 0x000af800011e7983 */ /* 0x000ee80000300800 */
[----:B------:R-:W3:Y:S04]  /*84a10*/  LDL.LU R31, [R1+0xafc] ;  /* 0x000afc00011f7983 */ /* 0x000ee80000300800 */
[----:B------:R-:W2:Y:S04]  /*84a20*/  LDL.LU R52, [R1+0xdd0] ;  /* 0x000dd00001347983 */ /* 0x000ea80000300800 */
[----:B------:R-:W2:Y:S04]  /*84a30*/  LDL.LU R53, [R1+0xdd4] ;  /* 0x000dd40001357983 */ /* 0x000ea80000300800 */
[----:B------:R-:W2:Y:S04]  /*84a40*/  LDL.LU R54, [R1+0xdd8] ;  /* 0x000dd80001367983 */ /* 0x000ea80000300800 */
[----:B------:R-:W2:Y:S01]  /*84a50*/  LDL.LU R55, [R1+0xddc] ;  /* 0x000ddc0001377983 */ /* 0x000ea20000300800 */
[----:B------:R-:W-:-:S02]  /*84a60*/  IMAD.MOV.U32 R10, RZ, RZ, R36 ;  /* 0x000000ffff0a7224 */ /* 0x000fc400078e0024 */
[----:B------:R-:W-:Y:S01]  /*84a70*/  IMAD.MOV.U32 R9, RZ, RZ, R37 ;  /* 0x000000ffff097224 */ /* 0x000fe200078e0025 */
[----:B------:R-:W3:Y:S04]  /*84a80*/  LDL.LU R36, [R1+0xdc0] ;  /* 0x000dc00001247983 */ /* 0x000ee80000300800 */
[----:B------:R-:W3:Y:S04]  /*84a90*/  LDL.LU R37, [R1+0xdc4] ;  /* 0x000dc40001257983 */ /* 0x000ee80000300800 */
[----:B------:R-:W3:Y:S04]  /*84aa0*/  LDL.LU R38, [R1+0xdc8] ;  /* 0x000dc80001267983 */ /* 0x000ee80000300800 */
[----:B------:R-:W3:Y:S04]  /*84ab0*/  LDL.LU R39, [R1+0xdcc] ;  /* 0x000dcc0001277983 */ /* 0x000ee80000300800 */
[----:B0-----:R-:W3:Y:S04]  /*84ac0*/  LDL.LU R16, [R1+0xad0] ;  /* 0x000ad00001107983 */ /* 0x001ee80000300800 */
[----:B------:R-:W3:Y:S04]  /*84ad0*/  LDL.LU R17, [R1+0xad4] ;  /* 0x000ad40001117983 */ /* 0x000ee80000300800 */
[----:B----4-:R-:W4:Y:S04]  /*84ae0*/  LDL.LU R18, [R1+0xad8] ;  /* 0x000ad80001127983 */ /* 0x010f280000300800 */
        /* <DEDUP_REMOVED lines=25> */
[----:B------:R-:W-:Y:S01]  /*84c80*/  STL.64 [R1+0x87f0], R60 ;  /* 0x0087f03c01007387 */ /* 0x000fe20000100a00 */
[----:B--2---:R-:W-:-:S15]  /*84c90*/  HMMA.16816.F32 R52, R4, R58, R52 ;  /* 0x0000003a0434723c */ /* 0x004fde0000001834 */
[----:B------:R-:W-:-:S08]  /*84ca0*/  NOP ;  /* 0x0000000000007918 */ /* 0x000fd00000000000 */
[----:B------:R-:W-:Y:S04]  /*84cb0*/  STL.64 [R1+0x2770], R52 ;  /* 0x0027703401007387 */ /* 0x000fe80000100a00 */
[----:B------:R0:W-:Y:S04]  /*84cc0*/  STL.64 [R1+0x2778], R54 ;  /* 0x0027783601007387 */ /* 0x0001e80000100a00 */
[----:B0-----:R-:W4:Y:S04]  /*84cd0*/  LDL.LU.64 R54, [R1+0x8900] ;  /* 0x0089000001367983 */ /* 0x001f280000300a00 */
[----:B------:R-:W2:Y:S01]  /*84ce0*/  LDL.LU.64 R52, [R1+0x88f8] ;  /* 0x0088f80001347983 */ /* 0x000ea20000300a00 */
[----:B---3--:R-:W-:-:S15]  /*84cf0*/  HMMA.16816.F32 R36, R4, R56, R36 ;  /* 0x000000380424723c */ /* 0x008fde0000001824 */
[----:B------:R-:W-:-:S08]  /*84d00*/  NOP ;  /* 0x0000000000007918 */ /* 0x000fd00000000000 */
[----:B------:R0:W-:Y:S04]  /*84d10*/  STL.64 [R1+0x2750], R36 ;  /* 0x0027502401007387 */ /* 0x0001e80000100a00 */
[----:B------:R1:W-:Y:S04]  /*84d20*/  STL.64 [R1+0x2758], R38 ;  /* 0x0027582601007387 */ /* 0x0003e80000100a00 */
[----:B0-----:R-:W3:Y:S04]  /*84d30*/  LDL.LU R36, [R1+0xb40] ;  /* 0x000b400001247983 */ /* 0x001ee80000300800 */
[----:B------:R-:W3:Y:S04]  /*84d40*/  LDL.LU R37, [R1+0xb44] ;  /* 0x000b440001257983 */ /* 0x000ee80000300800 */
[----:B-1----:R-:W3:Y:S04]  /*84d50*/  LDL.LU R38, [R1+0xb48] ;  /* 0x000b480001267983 */ /* 0x002ee80000300800 */
        /* <DEDUP_REMOVED lines=54> */
[----:B0-----:R-:W2:Y:S04]  /*850c0*/  LDL.LU R44, [R1+0xb30] ;  /* 0x000b3000012c7983 */ /* 0x001ea80000300800 */
[----:B------:R-:W2:Y:S04]  /*850d0*/  LDL.LU R45, [R1+0xb34] ;  /* 0x000b3400012d7983 */ /* 0x000ea80000300800 */
[----:B------:R-:W2:Y:S04]  /*850e0*/  LDL.LU R46, [R1+0xb38] ;  /* 0x000b3800012e7983 */ /* 0x000ea80000300800 */
[----:B------:R-:W2:Y:S01]  /*850f0*/  LDL.LU R47, [R1+0xb3c] ;  /* 0x000b3c00012f7983 */ /* 0x000ea20000300800 */
[----:B---3--:R-:W-:-:S15]  /*85100*/  HMMA.16816.F32 R36, R4, R42, R36 ;  /* 0x0000002a0424723c */ /* 0x008fde0000001824 */
[----:B------:R-:W-:-:S08]  /*85110*/  NOP ;  /* 0x0000000000007918 */ /* 0x000fd00000000000 */
[----:B------:R-:W-:Y:S04]  /*85120*/  STL.64 [R1+0x26b0], R36 ;  /* 0x0026b02401007387 */ /* 0x000fe80000100a00 */
[----:B------:R0:W-:Y:S04]  /*85130*/  STL.64 [R1+0x26b8], R38 ;  /* 0x0026b82601007387 */ /* 0x0001e80000100a00 */
[----:B0-----:R-:W3:Y:S04]  /*85140*/  LDL.LU.64 R38, [R1+0x8890] ;  /* 0x0088900001267983 */ /* 0x001ee80000300a00 */
[----:B------:R-:W3:Y:S01]  /*85150*/  LDL.LU.64 R36, [R1+0x8888] ;  /* 0x0088880001247983 */ /* 0x000ee20000300a00 */
[----:B--2---:R-:W-:Y:S03]  /*85160*/  HMMA.16816.F32 R44, R4, R40, R44 ;  /* 0x00000028042c723c */ /* 0x004fe6000000182c */
[----:B------:R-:W-:Y:S04]  /*85170*/  STL.64 [R1+0x8798], R42 ;  /* 0x0087982a01007387 */ /* 0x000fe80000100a00 */
[----:B------:R-:W-:-:S15]  /*85180*/  STL.64 [R1+0x8790], R40 ;  /* 0x0087902801007387 */ /* 0x000fde0000100a00 */
[----:B------:R-:W-:-:S01]  /*85190*/  NOP ;  /* 0x0000000000007918 */ /* 0x000fc20000000000 */
[----:B------:R-:W-:Y:S04]  /*851a0*/  STL.64 [R1+0x2690], R44 ;  /* 0x0026902c01007387 */ /* 0x000fe80000100a00 */
[----:B------:R3:W-:Y:S01]  /*851b0*/  STL.64 [R1+0x2698], R46 ;  /* 0x0026982e01007387 */ /* 0x0007e20000100a00 */
[C---:B----4-:R-:W-:Y:S06]  /*851c0*/  HMMA.16816.F32 R28, R4.reuse, R32, R28 ;  /* 0x00000020041c723c */ /* 0x050fec000000181c */
[C---:B---3--:R-:W-:Y:S06]  /*851d0*/  HMMA.16816.F32 R44, R4.reuse, R38, R48 ;  /* 0x00000026042c723c */ /* 0x048fec0000001830 */
        /* <DEDUP_REMOVED lines=9> */
[----:B------:R-:W-:-:S13]  /*85270*/  STL.64 [R1+0x87d8], R34 ;  /* 0x0087d82201007387 */ /* 0x000fda0000100a00 */
[----:B------:R-:W-:Y:S04]  /*85280*/  STL.64 [R1+0x2650], R36 ;  /* 0x0026502401007387 */ /* 0x000fe80000100a00 */
[----:B------:R-:W-:Y:S04]  /*85290*/  STL.64 [R1+0x2658], R38 ;  /* 0x0026582601007387 */ /* 0x000fe80000100a00 */
[----:B------:R-:W-:Y:S04]  /*852a0*/  STL.64 [R1+0x87d0], R32 ;  /* 0x0087d02001007387 */ /* 0x000fe80000100a00 */
[----:B------:R-:W-:Y:S04]  /*852b0*/  STL.64 [R1+0x2630], R28 ;  /* 0x0026301c01007387 */ /* 0x000fe80000100a00 */
[----:B------:R0:W-:Y:S04]  /*852c0*/  STL.64 [R1+0x2638], R30 ;  /* 0x0026381e01007387 */ /* 0x0001e80000100a00 */
[----:B------:R-:W2:Y:S01]  /*852d0*/  LDL.LU R56, [R1+0xa20] ;  /* 0x000a200001387983 */ /* 0x000ea20000300800 */
[C---:B0-----:R-:W-:Y:S06]  /*852e0*/  HMMA.16816.F32 R28, R4.reuse, R26, R12 ;  /* 0x0000001a041c723c */ /* 0x041fec000000180c */
[----:B------:R-:W-:-:S15]  /*852f0*/  HMMA.16816.F32 R12, R4, R24, R16 ;  /* 0x00000018040c723c */ /* 0x000fde0000001810 */
[----:B------:R-:W-:-:S02]  /*85300*/  NOP ;  /* 0x0000000000007918 */ /* 0x000fc40000000000 */
[----:B------:R-:W-:Y:S04]  /*85310*/  STL.64 [R1+0x2620], R28 ;  /* 0x0026201c01007387 */ /* 0x000fe80000100a00 */
[----:B------:R-:W-:Y:S04]  /*85320*/  STL.64 [R1+0x2628], R30 ;  /* 0x0026281e01007387 */ /* 0x000fe80000100a00 */
[----:B------:R-:W-:Y:S04]  /*85330*/  STL.64 [R1+0x2600], R12 ;  /* 0x0026000c01007387 */ /* 0x000fe80000100a00 */
[----:B------:R-:W-:Y:S04]  /*85340*/  STL.64 [R1+0x2608], R14 ;  /* 0x0026080e01007387 */ /* 0x000fe80000100a00 */
        /* <DEDUP_REMOVED lines=14> */
[----:B------:R-:W3:Y:S01]  /*85430*/  LDL.LU R39, [R1+0xa5c] ;  /* 0x000a5c0001277983 */ /* 0x000ee20000300800 */
[----:B------:R-:W-:-:S02]  /*85440*/  IMAD.MOV.U32 R42, RZ, RZ, R8 ;  /* 0x000000ffff2a7224 */ /* 0x000fc400078e0008 */
[----:B------:R-:W-:Y:S02]  /*85450*/  IMAD.MOV.U32 R55, RZ, RZ, R9 ;  /* 0x000000ffff377224 */ /* 0x000fe400078e0009 */
[----:B------:R-:W-:Y:S01]  /*85460*/  IMAD.MOV.U32 R54, RZ, RZ, R10 ;  /* 0x000000ffff367224 */ /* 0x000fe200078e000a */
[----:B---3--:R-:W-:Y:S04]  /*85470*/  STL.64 [R1+0x8880], R38 ;  /* 0x0088802601007387 */ /* 0x008fe80000100a00 */
[----:B--2---:R1:W-:Y:S04]  /*85480*/  STL.64 [R1+0x8878], R36 ;  /* 0x0088782401007387 */ /* 0x0043e80000100a00 */
[----:B------:R-:W2:Y:S04]  /*85490*/  LDL.LU R8, [R1+0xa70] ;  /* 0x000a700001087983 */ /* 0x000ea80000300800 */
[----:B------:R-:W2:Y:S04]  /*854a0*/  LDL.LU R9, [R1+0xa74] ;  /* 0x000a740001097983 */ /* 0x000ea80000300800 */
[----:B------:R-:W2:Y:S04]  /*854b0*/  LDL.LU R10, [R1+0xa78] ;  /* 0x000a7800010a7983 */ /* 0x000ea80000300800 */
[----:B------:R-:W2:Y:S04]  /*854c0*/  LDL.LU R11, [R1+0xa7c] ;  /* 0x000a7c00010b7983 */ /* 0x000ea80000300800 */
[----:B0-----:R-:W3:Y:S04]  /*854d0*/  LDL.LU R56, [R1+0xa80] ;  /* 0x000a800001387983 */ /* 0x001ee80000300800 */
[----:B------:R-:W3:Y:S04]  /*854e0*/  LDL.LU R57, [R1+0xa84] ;  /* 0x000a840001397983 */ /* 0x000ee80000300800 */
[----:B------:R-:W3:Y:S04]  /*854f0*/  LDL.LU R58, [R1+0xa88] ;  /* 0x000a8800013a7983 */ /* 0x000ee80000300800 */
[----:B------:R-:W3:Y:S04]  /*85500*/  LDL.LU R59, [R1+0xa8c] ;  /* 0x000a8c00013b7983 */ /* 0x000ee80000300800 */
[----:B------:R-:W4:Y:S04]  /*85510*/  LDL.LU R16, [R1+0xab0] ;  /* 0x000ab00001107983 */ /* 0x000f280000300800 */
[----:B------:R-:W4:Y:S04]  /*85520*/  LDL.LU R17, [R1+0xab4] ;  /* 0x000ab40001117983 */ /* 0x000f280000300800 */
[----:B------:R-:W4:Y:S04]  /*85530*/  LDL.LU R18, [R1+0xab8] ;  /* 0x000ab80001127983 */ /* 0x000f280000300800 */
[----:B------:R-:W4:Y:S04]  /*85540*/  LDL.LU R19, [R1+0xabc] ;  /* 0x000abc0001137983 */ /* 0x000f280000300800 */
[----:B-1----:R-:W2:Y:S04]  /*85550*/  LDL.LU R36, [R1+0xac0] ;  /* 0x000ac00001247983 */ /* 0x002ea80000300800 */
[----:B------:R-:W2:Y:S04]  /*85560*/  LDL.LU R37, [R1+0xac4] ;  /* 0x000ac40001257983 */ /* 0x000ea80000300800 */
[----:B------:R-:W2:Y:S04]  /*85570*/  LDL.LU R38, [R1+0xac8] ;  /* 0x000ac80001267983 */ /* 0x000ea80000300800 */
        /* <DEDUP_REMOVED lines=11> */
[----:B------:R-:W-:-:S03]  /*85630*/  IMAD.MOV.U32 R43, RZ, RZ, R0 ;  /* 0x000000ffff2b7224 */ /* 0x000fc600078e0000 */
        /* <DEDUP_REMOVED lines=9> */
[----:B------:R-:W3:Y:S04]  /*856d0*/  LDL.64 R52, [R1+0x30] ;  /* 0x0000300001347983 */ /* 0x000ee80000100a00 */
[----:B------:R-:W3:Y:S04]  /*856e0*/  LDL.LU R48, [R1+0xa30] ;  /* 0x000a300001307983 */ /* 0x000ee80000300800 */
[----:B------:R-:W3:Y:S04]  /*856f0*/  LDL.LU R49, [R1+0xa34] ;  /* 0x000a340001317983 */ /* 0x000ee80000300800 */
[----:B------:R-:W3:Y:S04]  /*85700*/  LDL.LU R50, [R1+0xa38] ;  /* 0x000a380001327983 */ /* 0x000ee80000300800 */
[----:B------:R-:W3:Y:S04]  /*85710*/  LDL.LU R51, [R1+0xa3c] ;  /* 0x000a3c0001337983 */ /* 0x000ee80000300800 */
[----:B------:R-:W3:Y:S04]  /*85720*/  LDL.64 R60, [R1+0x10] ;  /* 0x00001000013c7983 */ /* 0x000ee80000100a00 */
        /* <DEDUP_REMOVED lines=15> */
[----:B0-----:R-:W3:Y:S04]  /*85820*/  LDL.LU.64 R18, [R1+0x8870] ;  /* 0x0088700001127983 */ /* 0x001ee80000300a00 */
[----:B------:R-:W4:Y:S04]  /*85830*/  LDL.LU.64 R16, [R1+0x8868] ;  /* 0x0088680001107983 */ /* 0x000f280000300a00 */
[----:B------:R-:W-:Y:S04]  /*85840*/  STL.64 [R1+0x8768], R22 ;  /* 0x0087681601007387 */ /* 0x000fe80000100a00 */
[----:B------:R0:W-:Y:S04]  /*85850*/  STL.64 [R1+0x8760], R20 ;  /* 0x0087601401007387 */ /* 0x0001e80000100a00 */
[----:B0-----:R-:W2:Y:S04]  /*85860*/  LDL.LU R20, [R1+0xa60] ;  /* 0x000a600001147983 */ /* 0x001ea80000300800 */
[----:B------:R-:W2:Y:S04]  /*85870*/  LDL.LU R21, [R1+0xa64] ;  /* 0x000a640001157983 */ /* 0x000ea80000300800 */
[----:B------:R-:W2:Y:S04]  /*85880*/  LDL.LU R22, [R1+0xa68] ;  /* 0x000a680001167983 */ /* 0x000ea80000300800 */
[----:B------:R-:W2:Y:S01]  /*85890*/  LDL.LU R23, [R1+0xa6c] ;  /* 0x000a6c0001177983 */ /* 0x000ea20000300800 */
[C---:B---3--:R-:W-:Y:S06]  /*858a0*/  HMMA.16816.F32 R44, R4.reuse, R18, R44 ;  /* 0x00000012042c723c */ /* 0x048fec000000182c */
[----:B----4-:R-:W-:-:S15]  /*858b0*/  HMMA.16816.F32 R12, R4, R16, R12 ;  /* 0x00000010040c723c */ /* 0x010fde000000180c */
[----:B------:R-:W-:-:S02]  /*858c0*/  NOP ;  /* 0x0000000000007918 */ /* 0x000fc40000000000 */
[----:B------:R-:W-:Y:S04]  /*858d0*/  STL.64 [R1+0x25c0], R44 ;  /* 0x0025c02c01007387 */ /* 0x000fe80000100a00 */
[----:B------:R0:W-:Y:S04]  /*858e0*/  STL.64 [R1+0x25c8], R46 ;  /* 0x0025c82e01007387 */ /* 0x0001e80000100a00 */
[----:B0-----:R-:W3:Y:S04]  /*858f0*/  LDL.LU.64 R46, [R1+0x8860] ;  /* 0x00886000012e7983 */ /* 0x001ee80000300a00 */
[----:B------:R-:W3:Y:S04]  /*85900*/  LDL.LU.64 R44, [R1+0x8858] ;  /* 0x00885800012c7983 */ /* 0x000ee80000300a00 */
[----:B------:R-:W-:Y:S04]  /*85910*/  STL.64 [R1+0x25a0], R12 ;  /* 0x0025a00c01007387 */ /* 0x000fe80000100a00 */
[----:B------:R0:W-:Y:S04]  /*85920*/  STL.64 [R1+0x25a8], R14 ;  /* 0x0025a80e01007387 */ /* 0x0001e80000100a00 */
[----:B0-----:R-:W4:Y:S04]  /*85930*/  LDL.LU.64 R14, [R1+0x8850] ;  /* 0x00885000010e7983 */ /* 0x001f280000300a00 */
[----:B------:R-:W2:Y:S04]  /*85940*/  LDL.LU.64 R12, [R1+0x8848] ;  /* 0x00884800010c7983 */ /* 0x000ea80000300a00 */
[----:B------:R0:W-:Y:S04]  /*85950*/  STL.64 [R1+0x8748], R18 ;  /* 0x0087481201007387 */ /* 0x0001e80000100a00 */
[----:B0-----:R-:W3:Y:S04]  /*85960*/  LDL.LU R19, [R1+0x3014] ;  /* 0x0030140001137983 */ /* 0x001ee80000300800 */
[----:B------:R-:W-:Y:S01]  /*85970*/  STL.64 [R1+0x8740], R16 ;  /* 0x0087401001007387 */ /* 0x000fe20000100a00 */
[C---:B----4-:R-:W-:Y:S06]  /*85980*/  HMMA.16816.F32 R56, R4.reuse, R14, R56 ;  /* 0x0000000e0438723c */ /* 0x050fec0000001838 */
[----:B--2---:R-:W-:-:S15]  /*85990*/  HMMA.16816.F32 R8, R4, R12, R8 ;  /* 0x0000000c0408723c */ /* 0x004fde0000001808 */
[----:B------:R-:W-:-:S02]  /*859a0*/  NOP ;  /* 0x0000000000007918 */ /* 0x000fc40000000000 */
        /* <DEDUP_REMOVED lines=8> */
[----:B------:R-:W-:Y:S04]  /*85a30*/  STL.64 [R1+0x8758], R14 ;  /* 0x0087580e01007387 */ /* 0x000fe80000100a00 */
[----:B------:R4:W-:Y:S01]  /*85a40*/  STL.64 [R1+0x8750], R12 ;  /* 0x0087500c01007387 */ /* 0x0009e20000100a00 */
[----:B---3--:R-:W-:-:S02]  /*85a50*/  IMAD R28, R28, 0x100, R19 ;  /* 0x000001001c1c7824 */ /* 0x008fc400078e0213 */
[----:B------:R-:W-:Y:S02]  /*85a60*/  IMAD R29, R29, 0x100, R40 ;  /* 0x000001001d1d7824 */ /* 0x000fe400078e0228 */
[----:B------:R-:W-:Y:S02]  /*85a70*/  IMAD R30, R30, 0x100, R41 ;  /* 0x000001001e1e7824 */ /* 0x000fe400078e0229 */
[----:B------:R-:W-:Y:S01]  /*85a80*/  IMAD R31, R0, 0x100, R31 ;  /* 0x00000100001f7824 */ /* 0x000fe200078e021f */
[----:B------:R-:W-:Y:S02]  /*85a90*/  F2FP.F16.E4M3.UNPACK_B R28, R28 ;  /* 0x0000001cff1c723e */ /* 0x000fe400020006ff */
[----:B------:R-:W-:Y:S02]  /*85aa0*/  F2FP.F16.E4M3.UNPACK_B R29, R29 ;  /* 0x0000001dff1d723e */ /* 0x000fe400020006ff */
[----:B------:R-:W-:Y:S02]  /*85ab0*/  F2FP.F16.E4M3.UNPACK_B R30, R30 ;  /* 0x0000001eff1e723e */ /* 0x000fe400020006ff */
[----:B------:R-:W-:Y:S01]  /*85ac0*/  F2FP.F16.E4M3.UNPACK_B R31, R31 ;  /* 0x0000001fff1f723e */ /* 0x000fe200020006ff */
[----:B------:R-:W-:Y:S01]  /*85ad0*/  IMAD.MOV.U32 R0, RZ, RZ, R53 ;  /* 0x000000ffff007224 */ /* 0x000fe200078e0035 */
[----:B----4-:R-:W-:-:S15]  /*85ae0*/  HMMA.16816.F32 R12, R4, R10, R20 ;  /* 0x0000000a040c723c */ /* 0x010fde0000001814 */
[----:B------:R-:W-:-:S08]  /*85af0*/  NOP ;  /* 0x0000000000007918 */ /* 0x000fd00000000000 */
[----:B------:R-:W-:Y:S04]  /*85b00*/  STL.64 [R1+0x2560], R12 ;  /* 0x0025600c01007387 */ /* 0x000fe80000100a00 */
[----:B------:R2:W-:Y:S02]  /*85b10*/  STL.64 [R1+0x2568], R14 ;  /* 0x0025680e01007387 */ /* 0x0005e40000100a00 */
[C---:B--2---:R-:W-:Y:S02]  /*85b20*/  HMMA.16816.F32 R12, R4.reuse, R8, R24 ;  /* 0x00000008040c723c */ /* 0x044fe40000001818 */
[----:B------:R-:W-:Y:S04]  /*85b30*/  STL.64 [R1+0x8778], R10 ;  /* 0x0087780a01007387 */ /* 0x000fe80000100a00 */
[----:B------:R0:W-:Y:S02]  /*85b40*/  STL.64 [R1+0x8770], R8 ;  /* 0x0087700801007387 */ /* 0x0001e40000100a00 */
[----:B0-----:R-:W-:-:S15]  /*85b50*/  HMMA.16816.F32 R8, R4, R42, R36 ;  /* 0x0000002a0408723c */ /* 0x001fde0000001824 */
[----:B------:R-:W-:Y:S04]  /*85b60*/  STL.64 [R1+0x2550], R12 ;  /* 0x0025500c01007387 */ /* 0x000fe80000100a00 */
[----:B------:R0:W-:Y:S02]  /*85b70*/  STL.64 [R1+0x2558], R14 ;  /* 0x0025580e01007387 */ /* 0x0001e40000100a00 */
[----:B0-----:R-:W-:Y:S06]  /*85b80*/  HMMA.16816.F32 R12, R4, R2, R32 ;  /* 0x00000002040c723c */ /* 0x001fec0000001820 */
[----:B------:R-:W-:-:S15]  /*85b90*/  HMMA.16816.F32 R4, R28, R52, R44 ;  /* 0x000000341c04723c */ /* 0x000fde000000182c */
[----:B------:R-:W-:-:S02]  /*85ba0*/  NOP ;  /* 0x0000000000007918 */ /* 0x000fc40000000000 */
[----:B------:R-:W-:Y:S04]  /*85bb0*/  STL.64 [R1+0x2530], R12 ;  /* 0x0025300c01007387 */ /* 0x000fe80000100a00 */
[----:B------:R-:W-:Y:S04]  /*85bc0*/  STL.64 [R1+0x2538], R14 ;  /* 0x0025380e01007387 */ /* 0x000fe80000100a00 */
[----:B------:R-:W-:Y:S04]  /*85bd0*/  STL.64 [R1+0x24a0], R8 ;  /* 0x0024a00801007387 */ /* 0x000fe80000100a00 */
[----:B------:R0:W-:Y:S04]  /*85be0*/  STL.64 [R1+0x24a8], R10 ;  /* 0x0024a80a01007387 */ /* 0x0001e80000100a00 */
[----:B------:R-:W-:Y:S04]  /*85bf0*/  STL [R1+0x8738], R0 ;  /* 0x0087380001007387 */ /* 0x000fe80000100800 */
[----:B------:R-:W-:Y:S01]  /*85c00*/  STL.64 [R1+0x2470], R4 ;  /* 0x0024700401007387 */ /* 0x000fe20000100a00 */
[C---:B0-----:R-:W-:Y:S03]  /*85c10*/  HMMA.16816.F32 R8, R28.reuse, R54, R48 ;  /* 0x000000361c08723c */ /* 0x041fe60000001830 */
[----:B------:R0:W-:Y:S03]  /*85c20*/  STL.64 [R1+0x2478], R6 ;  /* 0x0024780601007387 */ /* 0x0001e60000100a00 */
[----:B0-----:R-:W-:-:S15]  /*85c30*/  HMMA.16816.F32 R4, R28, R60, R56 ;  /* 0x0000003c1c04723c */ /* 0x001fde0000001838 */
[----:B------:R-:W-:-:S02]  /*85c40*/  NOP ;  /* 0x0000000000007918 */ /* 0x000fc40000000000 */
[----:B------:R0:W-:Y:S04]  /*85c50*/  STL.64 [R1+0x2440], R8 ;  /* 0x0024400801007387 */ /* 0x0001e80000100a00 */
[----:B------:R1:W-:Y:S04]  /*85c60*/  STL.64 [R1+0x2448], R10 ;  /* 0x0024480a01007387 */ /* 0x0003e80000100a00 */
[----:B------:R-:W2:Y:S04]  /*85c70*/  LDL.LU R16, [R1+0x920] ;  /* 0x0009200001107983 */ /* 0x000ea80000300800 */
[----:B------:R3:W-:Y:S04]  /*85c80*/  STL.64 [R1+0x2410], R4 ;  /* 0x0024100401007387 */ /* 0x0007e80000100a00 */
[----:B------:R4:W-:Y:S04]  /*85c90*/  STL.64 [R1+0x2418], R6 ;  /* 0x0024180601007387 */ /* 0x0009e80000100a00 */
[----:B------:R-:W2:Y:S04]  /*85ca0*/  LDL.LU R17, [R1+0x924] ;  /* 0x0009240001117983 */ /* 0x000ea80000300800 */
[----:B------:R-:W3:Y:S04]  /*85cb0*/  LDL.LU R18, [R1+0x928] ;  /* 0x0009280001127983 */ /* 0x000ee80000300800 */
[----:B------:R-:W3:Y:S04]  /*85cc0*/  LDL.LU R19, [R1+0x92c] ;  /* 0x00092c0001137983 */ /* 0x000ee80000300800 */
[----:B---3--:R3:W-:Y:S04]  /*85cd0*/  STL.64 [R1+0x8810], R18 ;  /* 0x0088101201007387 */ /* 0x0087e80000100a00 */
[----:B--2---:R-:W-:Y:S04]  /*85ce0*/  STL.64 [R1+0x8808], R16 ;  /* 0x0088081001007387 */ /* 0x004fe80000100a00 */
[----:B0-----:R-:W2:Y:S04]  /*85cf0*/  LDL.LU R8, [R1+0x940] ;  /* 0x0009400001087983 */ /* 0x001ea80000300800 */
[----:B------:R-:W2:Y:S04]  /*85d00*/  LDL.LU R9, [R1+0x944] ;  /* 0x0009440001097983 */ /* 0x000ea80000300800 */
[----:B-1----:R-:W4:Y:S04]  /*85d10*/  LDL.LU R10, [R1+0x948] ;  /* 0x00094800010a7983 */ /* 0x002f280000300800 */
[----:B------:R-:W4:Y:S01]  /*85d20*/  LDL.LU R11, [R1+0x94c] ;  /* 0x00094c00010b7983 */ /* 0x000f220000300800 */
[----:B------:R-:W-:-:S03]  /*85d30*/  IMAD.MOV.U32 R0, RZ, RZ, R61 ;  /* 0x000000ffff007224 */ /* 0x000fc600078e003d */
[----:B----4-:R-:W-:Y:S04]  /*85d40*/  STL.64 [R1+0x8820], R10 ;  /* 0x0088200a01007387 */ /* 0x010fe80000100a00 */
[----:B--2---:R0:W-:Y:S04]  /*85d50*/  STL.64 [R1+0x8818], R8 ;  /* 0x0088180801007387 */ /* 0x0041e80000100a00 */
[----:B------:R-:W2:Y:S04]  /*85d60*/  LDL.LU R4, [R1+0x950] ;  /* 0x0009500001047983 */ /* 0x000ea80000300800 */
[----:B------:R-:W2:Y:S04]  /*85d70*/  LDL.LU R5, [R1+0x954] ;  /* 0x0009540001057983 */ /* 0x000ea80000300800 */
[----:B------:R-:W2:Y:S04]  /*85d80*/  LDL.LU R6, [R1+0x958] ;  /* 0x0009580001067983 */ /* 0x000ea80000300800 */
[----:B------:R-:W2:Y:S04]  /*85d90*/  LDL.LU R7, [R1+0x95c] ;  /* 0x00095c0001077983 */ /* 0x000ea80000300800 */
        /* <DEDUP_REMOVED lines=12> */
[----:B---3--:R-:W3:Y:S04]  /*85e60*/  LDL R18, [R1+0x8] ;  /* 0x0000080001127983 */ /* 0x008ee80000100800 */
[----:B------:R-:W3:Y:S04]  /*85e70*/  LDL R19, [R1+0xc] ;  /* 0x00000c0001137983 */ /* 0x000ee80000100800 */
[----:B0-----:R-:W3:Y:S04]  /*85e80*/  LDL.LU R8, [R1+0xa10] ;  /* 0x000a100001087983 */ /* 0x001ee80000300800 */
[----:B------:R-:W3:Y:S04]  /*85e90*/  LDL.LU R9, [R1+0xa14] ;  /* 0x000a140001097983 */ /* 0x000ee80000300800 */
[----:B------:R-:W3:Y:S04]  /*85ea0*/  LDL.LU R10, [R1+0xa18] ;  /* 0x000a1800010a7983 */ /* 0x000ee80000300800 */
[----:B------:R-:W3:Y:S04]  /*85eb0*/  LDL.LU R11, [R1+0xa1c] ;  /* 0x000a1c00010b7983 */ /* 0x000ee80000300800 */
[----:B------:R-:W4:Y:S04]  /*85ec0*/  LDL.64 R60, [R1] ;  /* 0x00000000013c7983 */ /* 0x000f280000100a00 */
        /* <DEDUP_REMOVED lines=28> */
[----:B------:R0:W-:Y:S01]  /*86090*/  STL [R1+0x873c], R0 ;  /* 0x00873c0001007387 */ /* 0x0001e20000100800 */
[C---:B---3--:R-:W-:Y:S03]  /*860a0*/  HMMA.16816.F32 R16, R28.reuse, R18, R8 ;  /* 0x000000121c10723c */ /* 0x048fe60000001808 */
[----:B------:R-:W3:Y:S04]  /*860b0*/  LDL.LU.64 R10, [R1+0x8820] ;  /* 0x00882000010a7983 */ /* 0x000ee80000300a00 */
[----:B------:R-:W3:Y:S01]  /*860c0*/  LDL.LU.64 R8, [R1+0x8818] ;  /* 0x0088180001087983 */ /* 0x000ee20000300a00 */
[----:B----4-:R-:W-:Y:S06]  /*860d0*/  HMMA.16816.F32 R24, R28, R60, R24 ;  /* 0x0000003c1c18723c */ /* 0x010fec0000001818 */
[----:B0-----:R-:W-:-:S09]  /*860e0*/  IMAD.MOV.U32 R0, RZ, RZ, R61 ;  /* 0x000000ffff007224 */ /* 0x001fd200078e003d */
        /* <DEDUP_REMOVED lines=8> */
[----:B------:R-:W2:Y:S02]  /*86170*/  LDL.LU.64 R60, [R1+0x87f0] ;  /* 0x0087f000013c7983 */ /* 0x000ea40000300a00 */
        /* <DEDUP_REMOVED lines=53> */
[----:B0-----:R-:W4:Y:S04]  /*864d0*/  LDL.LU R48, [R1+0x980] ;  /* 0x0009800001307983 */ /* 0x001f280000300800 */
[----:B------:R-:W4:Y:S04]  /*864e0*/  LDL.LU R49, [R1+0x984] ;  /* 0x0009840001317983 */ /* 0x000f280000300800 */
[----:B------:R-:W4:Y:S04]  /*864f0*/  LDL.LU R50, [R1+0x988] ;  /* 0x0009880001327983 */ /* 0x000f280000300800 */
[----:B------:R-:W4:Y:S01]  /*86500*/  LDL.LU R51, [R1+0x98c] ;  /* 0x00098c0001337983 */ /* 0x000f220000300800 */
[C---:B------:R-:W-:Y:S06]  /*86510*/  HMMA.16816.F32 R8, R28.reuse, R38, R8 ;  /* 0x000000261c08723c */ /* 0x040fec0000001808 */
[C---:B---3--:R-:W-:Y:S06]  /*86520*/  HMMA.16816.F32 R4, R28.reuse, R40, R4 ;  /* 0x000000281c04723c */ /* 0x048fec0000001804 */
[----:B----4-:R-:W-:-:S15]  /*86530*/  HMMA.16816.F32 R48, R28, R46, R48 ;  /* 0x0000002e1c30723c */ /* 0x010fde0000001830 */
[----:B------:R-:W-:-:S08]  /*86540*/  NOP ;  /* 0x0000000000007918 */ /* 0x000fd00000000000 */
        /* <DEDUP_REMOVED lines=25> */
[----:B------:R0:W-:Y:S04]  /*866e0*/  STL.64 [R1+0x2090], R8 ;  /* 0x0020900801007387 */ /* 0x0001e80000100a00 */
[----:B------:R1:W-:-:S13]  /*866f0*/  STL.64 [R1+0x2098], R10 ;  /* 0x0020980a01007387 */ /* 0x0003da0000100a00 */
[----:B------:R3:W-:Y:S04]  /*86700*/  STL.64 [R1+0x2050], R4 ;  /* 0x0020500401007387 */ /* 0x0007e80000100a00 */
[----:B------:R4:W-:Y:S04]  /*86710*/  STL.64 [R1+0x2058], R6 ;  /* 0x0020580601007387 */ /* 0x0009e80000100a00 */
        /* <DEDUP_REMOVED lines=43> */
[----:B------:R-:W-:Y:S04]  /*869d0*/  STL.64 [R1+0x8668], R34 ;  /* 0x0086682201007387 */ /* 0x000fe80000100a00 */
[----:B------:R0:W-:Y:S04]  /*869e0*/  STL.64 [R1+0x8660], R32 ;  /* 0x0086602001007387 */ /* 0x0001e80000100a00 */
[----:B0-----:R-:W3:Y:S04]  /*869f0*/  LDL.LU R32, [R1+0x8b0] ;  /* 0x0008b00001207983 */ /* 0x001ee80000300800 */
[----:B------:R-:W3:Y:S04]  /*86a00*/  LDL.LU R33, [R1+0x8b4] ;  /* 0x0008b40001217983 */ /* 0x000ee80000300800 */
[----:B------:R-:W3:Y:S04]  /*86a10*/  LDL.LU R34, [R1+0x8b8] ;  /* 0x0008b80001227983 */ /* 0x000ee80000300800 */
[----:B------:R-:W3:Y:S01]  /*86a20*/  LDL.LU R35, [R1+0x8bc] ;  /* 0x0008bc0001237983 */ /* 0x000ee20000300800 */
[C---:B--2---:R-:W-:Y:S06]  /*86a30*/  HMMA.16816.F32 R20, R28.reuse, R24, R20 ;  /* 0x000000181c14723c */ /* 0x044fec0000001814 */
[----:B------:R-:W-:-:S15]  /*86a40*/  HMMA.16816.F32 R8, R28, R26, R8 ;  /* 0x0000001a1c08723c */ /* 0x000fde0000001808 */
        /* <DEDUP_REMOVED lines=27> */
[----:B------:R2:W-:Y:S01]  /*86c00*/  STL.64 [R1+0x8620], R20 ;  /* 0x0086201401007387 */ /* 0x0005e20000100a00 */
[C---:B----4-:R-:W-:Y:S06]  /*86c10*/  HMMA.16816.F32 R24, R28.reuse, R18, R24 ;  /* 0x000000121c18723c */ /* 0x050fec0000001818 */
        /* <DEDUP_REMOVED lines=10> */
[----:B---3--:R-:W-:-:S15]  /*86cc0*/  HMMA.16816.F32 R16, R28, R12, R40 ;  /* 0x0000000c1c10723c */ /* 0x008fde0000001828 */
[----:B------:R-:W-:-:S01]  /*86cd0*/  NOP ;  /* 0x0000000000007918 */ /* 0x000fc20000000000 */
[----:B------:R-:W-:Y:S04]  /*86ce0*/  STL.64 [R1+0x1f00], R20 ;  /* 0x001f001401007387 */ /* 0x000fe80000100a00 */
[----:B------:R-:W-:Y:S04]  /*86cf0*/  STL.64 [R1+0x1f08], R22 ;  /* 0x001f081601007387 */ /* 0x000fe80000100a00 */
[----:B------:R0:W-:Y:S02]  /*86d00*/  STL.64 [R1+0x8650], R12 ;  /* 0x0086500c01007387 */ /* 0x0001e40000100a00 */
[----:B0-----:R-:W-:Y:S02]  /*86d10*/  HMMA.16816.F32 R12, R28, R10, R44 ;  /* 0x0000000a1c0c723c */ /* 0x001fe4000000182c */
[----:B------:R-:W-:Y:S04]  /*86d20*/  STL.64 [R1+0x1ee0], R16 ;  /* 0x001ee01001007387 */ /* 0x000fe80000100a00 */
[----:B------:R-:W-:-:S15]  /*86d30*/  STL.64 [R1+0x1ee8], R18 ;  /* 0x001ee81201007387 */ /* 0x000fde0000100a00 */
[----:B------:R-:W-:-:S02]  /*86d40*/  NOP ;  /* 0x0000000000007918 */ /* 0x000fc40000000000 */
[----:B------:R-:W-:Y:S04]  /*86d50*/  STL.64 [R1+0x1ed0], R12 ;  /* 0x001ed00c01007387 */ /* 0x000fe80000100a00 */
[----:B------:R0:W-:Y:S02]  /*86d60*/  STL.64 [R1+0x1ed8], R14 ;  /* 0x001ed80e01007387 */ /* 0x0001e40000100a00 */
[----:B0-----:R-:W-:Y:S06]  /*86d70*/  HMMA.16816.F32 R12, R28, R8, R52 ;  /* 0x000000081c0c723c */ /* 0x001fec0000001834 */
[----:B------:R-:W-:Y:S04]  /*86d80*/  STL [R1+0x861c], R8 ;  /* 0x00861c0801007387 */ /* 0x000fe80000100800 */
[----:B------:R-:W-:-:S13]  /*86d90*/  STL [R1+0x8618], R9 ;  /* 0x0086180901007387 */ /* 0x000fda0000100800 */
[----:B------:R-:W-:Y:S04]  /*86da0*/  STL.64 [R1+0x1ec0], R12 ;  /* 0x001ec00c01007387 */ /* 0x000fe80000100a00 */
[----:B------:R-:W-:Y:S04]  /*86db0*/  STL.64 [R1+0x1ec8], R14 ;  /* 0x001ec80e01007387 */ /* 0x000fe80000100a00 */
[----:B------:R0:W-:Y:S04]  /*86dc0*/  STL.64 [R1+0x8730], R10 ;  /* 0x0087300a01007387 */ /* 0x0001e80000100a00 */
[----:B------:R-:W2:Y:S01]  /*86dd0*/  LDL.LU R32, [R1+0x770] ;  /* 0x0007700001207983 */ /* 0x000ea20000300800 */
[----:B0-----:R-:W-:-:S15]  /*86de0*/  HMMA.16816.F32 R8, R28, R2, R56 ;  /* 0x000000021c08723c */ /* 0x001fde0000001838 */
        /* <DEDUP_REMOVED lines=42> */
[----:B------:R-:W3:Y:S01]  /*87090*/  LDL R22, [R1+0x10] ;  /* 0x0000100001167983 */ /* 0x000ee20000100800 */
[----:B----4-:R-:W-:-:S03]  /*870a0*/  IMAD.MOV.U32 R23, RZ, RZ, R0 ;  /* 0x000000ffff177224 */ /* 0x010fc600078e0000 */
[----:B------:R-:W4:Y:S04]  /*870b0*/  LDL.LU R0, [R1+0x8738] ;  /* 0x0087380001007983 */ /* 0x000f280000300800 */
[----:B------:R-:W3:Y:S04]  /*870c0*/  LDL.LU R8, [R1+0x870] ;  /* 0x0008700001087983 */ /* 0x000ee80000300800 */
[----:B------:R-:W3:Y:S04]  /*870d0*/  LDL.LU R9, [R1+0x874] ;  /* 0x0008740001097983 */ /* 0x000ee80000300800 */
[----:B------:R-:W3:Y:S04]  /*870e0*/  LDL.LU R10, [R1+0x878] ;  /* 0x00087800010a7983 */ /* 0x000ee80000300800 */
[----:B------:R-:W3:Y:S04]  /*870f0*/  LDL.LU R11, [R1+0x87c] ;  /* 0x00087c00010b7983 */ /* 0x000ee80000300800 */
[----:B-1----:R-:W3:Y:S04]  /*87100*/  LDL.64 R52, [R1+0x20] ;  /* 0x0000200001347983 */ /* 0x002ee80000100a00 */
[----:B------:R-:W4:Y:S04]  /*87110*/  LDL R54, [R1+0x30] ;  /* 0x0000300001367983 */ /* 0x000f280000100800 */
[----:B--2---:R-:W2:Y:S04]  /*87120*/  LDL.LU R56, [R1+0x860] ;  /* 0x0008600001387983 */ /* 0x004ea80000300800 */
        /* <DEDUP_REMOVED lines=35> */
[----:B---3--:R-:W-:Y:S01]  /*87360*/  HMMA.16816.F32 R28, R28, R52, R8 ;  /* 0x000000341c1c723c */ /* 0x008fe20000001808 */
[----:B------:R-:W3:-:S15]  /*87370*/  LDL.LU.64 R10, [R1+0x8730] ;  /* 0x00873000010a7983 */ /* 0x000ede0000300a00 */
[----:B------:R-:W-:-:S07]  /*87380*/  NOP ;  /* 0x0000000000007918 */ /* 0x000fce0000000000 */
[----:B------:R0:W-:Y:S04]  /*87390*/  STL.64 [R1+0x1e90], R28 ;  /* 0x001e901c01007387 */ /* 0x0001e80000100a00 */
[----:B------:R1:W-:Y:S04]  /*873a0*/  STL.64 [R1+0x1e98], R30 ;  /* 0x001e981e01007387 */ /* 0x0003e80000100a00 */
[----:B0-----:R-:W3:Y:S04]  /*873b0*/  LDL.LU R28, [R1+0x850] ;  /* 0x00085000011c7983 */ /* 0x001ee80000300800 */
[----:B------:R-:W3:Y:S04]  /*873c0*/  LDL.LU R29, [R1+0x854] ;  /* 0x00085400011d7983 */ /* 0x000ee80000300800 */
[----:B-1----:R-:W3:Y:S04]  /*873d0*/  LDL.LU R30, [R1+0x858] ;  /* 0x00085800011e7983 */ /* 0x002ee80000300800 */
[----:B------:R-:W3:Y:S01]  /*873e0*/  LDL.LU R31, [R1+0x85c] ;  /* 0x00085c00011f7983 */ /* 0x000ee20000300800 */
[----:B----4-:R-:W-:-:S02]  /*873f0*/  IMAD.MOV.U32 R55, RZ, RZ, R0 ;  /* 0x000000ffff377224 */ /* 0x010fc400078e0000 */
[----:B------:R-:W-:Y:S02]  /*87400*/  IMAD.MOV.U32 R9, RZ, RZ, R52 ;  /* 0x000000ffff097224 */ /* 0x000fe400078e0034 */
[----:B------:R-:W-:-:S03]  /*87410*/  IMAD.MOV.U32 R0, RZ, RZ, R53 ;  /* 0x000000ffff007224 */ /* 0x000fc600078e0035 */
[C---:B--2---:R-:W-:Y:S01]  /*87420*/  HMMA.16816.F32 R52, R4.reuse, R54, R56 ;  /* 0x000000360434723c */ /* 0x044fe20000001838 */
[----:B------:R-:W2:Y:S04]  /*87430*/  LDL.LU.64 R58, [R1+0x8728] ;  /* 0x00872800013a7983 */ /* 0x000ea80000300a00 */
[----:B------:R-:W2:Y:S01]  /*87440*/  LDL.LU.64 R56, [R1+0x8720] ;  /* 0x0087200001387983 */ /* 0x000ea20000300a00 */
[----:B------:R-:W-:Y:S01]  /*87450*/  IMAD.MOV.U32 R8, RZ, RZ, R20 ;  /* 0x000000ffff087224 */ /* 0x000fe200078e0014 */
[----:B------:R-:W-:-:S15]  /*87460*/  HMMA.16816.F32 R32, R4, R40, R32 ;  /* 0x000000280420723c */ /* 0x000fde0000001820 */
[----:B------:R-:W-:-:S01]  /*87470*/  NOP ;  /* 0x0000000000007918 */ /* 0x000fc20000000000 */
[----:B------:R-:W-:Y:S04]  /*87480*/  STL.64 [R1+0x1e70], R52 ;  /* 0x001e703401007387 */ /* 0x000fe80000100a00 */
[----:B------:R0:W-:Y:S04]  /*87490*/  STL.64 [R1+0x1e78], R54 ;  /* 0x001e783601007387 */ /* 0x0001e80000100a00 */
[----:B0-----:R-:W4:Y:S04]  /*874a0*/  LDL.LU.64 R54, [R1+0x8718] ;  /* 0x0087180001367983 */ /* 0x001f280000300a00 */
[----:B------:R-:W4:Y:S01]  /*874b0*/  LDL.LU.64 R52, [R1+0x8710] ;  /* 0x0087100001347983 */ /* 0x000f220000300a00 */
        /* <DEDUP_REMOVED lines=8> */
[C---:B--2---:R-:W-:Y:S01]  /*87540*/  HMMA.16816.F32 R56, R4.reuse, R60, R56 ;  /* 0x0000003c0438723c */ /* 0x044fe20000001838 */
[----:B------:R0:W-:Y:S04]  /*87550*/  STL.64 [R1+0x8670], R8 ;  /* 0x0086700801007387 */ /* 0x0001e80000100a00 */
[----:B0-----:R-:W2:Y:S04]  /*87560*/  LDL.LU R8, [R1+0x7c0] ;  /* 0x0007c00001087983 */ /* 0x001ea80000300800 */
[----:B------:R-:W2:Y:S04]  /*87570*/  LDL.LU R9, [R1+0x7c4] ;  /* 0x0007c40001097983 */ /* 0x000ea80000300800 */
[----:B------:R-:W2:Y:S04]  /*87580*/  LDL.LU R10, [R1+0x7c8] ;  /* 0x0007c800010a7983 */ /* 0x000ea80000300800 */
[----:B------:R-:W2:Y:S04]  /*87590*/  LDL.LU R11, [R1+0x7cc] ;  /* 0x0007cc00010b7983 */ /* 0x000ea80000300800 */
[----:B------:R-:W3:Y:S04]  /*875a0*/  LDL.LU.64 R14, [R1+0x8708] ;  /* 0x00870800010e7983 */ /* 0x000ee80000300a00 */
[----:B------:R-:W3:Y:S04]  /*875b0*/  LDL.LU.64 R12, [R1+0x8700] ;  /* 0x00870000010c7983 */ /* 0x000ee80000300a00 */
        /* <DEDUP_REMOVED lines=18> */
[----:B------:R-:W-:Y:S01]  /*876e0*/  STL.64 [R1+0x85e0], R60 ;  /* 0x0085e03c01007387 */ /* 0x000fe20000100a00 */
        /* <DEDUP_REMOVED lines=22> */
[----:B------:R-:W4:Y:S01]  /*87850*/  LDL.LU.64 R48, [R1+0x8680] ;  /* 0x0086800001307983 */ /* 0x000f220000300a00 */
[----:B--2---:R-:W-:Y:S03]  /*87860*/  HMMA.16816.F32 R56, R4, R52, R56 ;  /* 0x000000340438723c */ /* 0x004fe60000001838 */
[----:B------:R-:W-:Y:S04]  /*87870*/  STL.64 [R1+0x85c8], R54 ;  /* 0x0085c83601007387 */ /* 0x000fe80000100a00 */
[----:B------:R3:W-:-:S15]  /*87880*/  STL.64 [R1+0x85c0], R52 ;  /* 0x0085c03401007387 */ /* 0x0007de0000100a00 */
[----:B------:R-:W-:-:S01]  /*87890*/  NOP ;  /* 0x0000000000007918 */ /* 0x000fc20000000000 */
[----:B------:R-:W-:Y:S04]  /*878a0*/  STL.64 [R1+0x1d90], R56 ;  /* 0x001d903801007387 */ /* 0x000fe80000100a00 */
[----:B------:R-:W-:Y:S01]  /*878b0*/  STL.64 [R1+0x1d98], R58 ;  /* 0x001d983a01007387 */ /* 0x000fe20000100a00 */
[C---:B---3--:R-:W-:Y:S06]  /*878c0*/  HMMA.16816.F32 R52, R4.reuse, R50, R8 ;  /* 0x000000320434723c */ /* 0x048fec0000001808 */
[C---:B----4-:R-:W-:Y:S01]  /*878d0*/  HMMA.16816.F32 R8, R4.reuse, R48, R12 ;  /* 0x000000300408723c */ /* 0x050fe2000000180c */
        /* <DEDUP_REMOVED lines=138> */
[----:B------:R-:W-:Y:S01]  /*88180*/  HMMA.16816.F32 R16, R4, R12, R48 ;  /* 0x0000000c0410723c */ /* 0x000fe20000001830 */
[----:B------:R-:W-:-:S15]  /*88190*/  STL.64 [R1+0x8528], R14 ;  /* 0x0085280e01007387 */ /* 0x000fde0000100a00 */
        /* <DEDUP_REMOVED lines=145> */
[----:B------:R-:W-:Y:S04]  /*88ab0*/  STL.64 [R1+0x84d0], R56 ;  /* 0x0084d03801007387 */ /* 0x000fe80000100a00 */
[----:B------:R-:W-:Y:S04]  /*88ac0*/  STL.64 [R1+0x1af0], R4 ;  /* 0x001af00401007387 */ /* 0x000fe80000100a00 */
[----:B------:R1:W-:Y:S01]  /*88ad0*/  STL.64 [R1+0x1af8], R6 ;  /* 0x001af80601007387 */ /* 0x0003e20000100a00 */
[C---:B0-----:R-:W-:Y:S06]  /*88ae0*/  HMMA.16816.F32 R12, R28.reuse, R54, R40 ;  /* 0x000000361c0c723c */ /* 0x041fec0000001828 */
[----:B-1----:R-:W-:Y:S01]  /*88af0*/  HMMA.16816.F32 R4, R28, R52, R44 ;  /* 0x000000341c04723c */ /* 0x002fe2000000182c */
[----:B------:R-:W2:-:S15]  /*88b00*/  LDL.LU R56, [R1+0x510] ;  /* 0x0005100001387983 */ /* 0x000e9e0000300800 */
[----:B------:R-:W-:-:S01]  /*88b10*/  NOP ;  /* 0x0000000000007918 */ /* 0x000fc20000000000 */
        /* <DEDUP_REMOVED lines=184> */
[----:B------:R-:W2:Y:S04]  /*896a0*/  LDL.LU R48, [R1+0x4d0] ;  /* 0x0004d00001307983 */ /* 0x000ea80000300800 */
[----:B------:R-:W2:Y:S04]  /*896b0*/  LDL.LU R49, [R1+0x4d4] ;  /* 0x0004d40001317983 */ /* 0x000ea80000300800 */
[----:B------:R-:W2:Y:S04]  /*896c0*/  LDL.LU R50, [R1+0x4d8] ;  /* 0x0004d80001327983 */ /* 0x000ea80000300800 */
[----:B------:R-:W2:Y:S01]  /*896d0*/  LDL.LU R51, [R1+0x4dc] ;  /* 0x0004dc0001337983 */ /* 0x000ea20000300800 */
[----:B------:R-:W-:-:S03]  /*896e0*/  IMAD.MOV.U32 R22, RZ, RZ, R4 ;  /* 0x000000ffff167224 */ /* 0x000fc600078e0004 */
[----:B------:R-:W3:Y:S04]  /*896f0*/  LDL.LU R10, [R1+0x3078] ;  /* 0x00307800010a7983 */ /* 0x000ee80000300800 */
[----:B------:R-:W3:Y:S01]  /*89700*/  LDL.LU R4, [R1+0x3074] ;  /* 0x0030740001047983 */ /* 0x000ee20000300800 */
[----:B------:R-:W-:-:S03]  /*89710*/  IMAD.MOV.U32 R39, RZ, RZ, R5 ;  /* 0x000000ffff277224 */ /* 0x000fc600078e0005 */
[----:B------:R-:W2:Y:S04]  /*89720*/  LDL.LU R11, [R1+0x3080] ;  /* 0x00308000010b7983 */ /* 0x000ea80000300800 */
[----:B------:R-:W2:Y:S01]  /*89730*/  LDL.LU R5, [R1+0x307c] ;  /* 0x00307c0001057983 */ /* 0x000ea20000300800 */
[----:B------:R-:W-:-:S03]  /*89740*/  IMAD.MOV.U32 R38, RZ, RZ, R6 ;  /* 0x000000ffff267224 */ /* 0x000fc600078e0006 */
[----:B------:R-:W2:Y:S04]  /*89750*/  LDL.LU R9, [R1+0x3088] ;  /* 0x0030880001097983 */ /* 0x000ea80000300800 */
        /* <DEDUP_REMOVED lines=250> */
[----:B------:R0:W-:Y:S02]  /*8a700*/  STL.64 [R1+0x12e8], R30 ;  /* 0x0012e81e01007387 */ /* 0x0001e40000100a00 */
[C---:B0-----:R-:W-:Y:S06]  /*8a710*/  HMMA.16816.F32 R28, R4.reuse, R26, R12 ;  /* 0x0000001a041c723c */ /* 0x041fec000000180c */
[----:B------:R-:W-:-:S15]  /*8a720*/  HMMA.16816.F32 R12, R4, R24, R16 ;  /* 0x00000018040c723c */ /* 0x000fde0000001810 */
[----:B------:R-:W-:-:S02]  /*8a730*/  NOP ;  /* 0x0000000000007918 */ /* 0x000fc40000000000 */
[----:B------:R-:W-:Y:S04]  /*8a740*/  STL.64 [R1+0x12d0], R28 ;  /* 0x0012d01c01007387 */ /* 0x000fe80000100a00 */
[----:B------:R-:W-:Y:S04]  /*8a750*/  STL.64 [R1+0x12d8], R30 ;  /* 0x0012d81e01007387 */ /* 0x000fe80000100a00 */
        /* <DEDUP_REMOVED lines=10> */
[----:B------:R-:W3:Y:S04]  /*8a800*/  LDL.LU R46, [R1+0x2d8] ;  /* 0x0002d800012e7983 */ /* 0x000ee80000300800 */
[----:B------:R-:W3:Y:S04]  /*8a810*/  LDL.LU R47, [R1+0x2dc] ;  /* 0x0002dc00012f7983 */ /* 0x000ee80000300800 */
[----:B0-----:R-:W4:Y:S04]  /*8a820*/  LDL.LU R12, [R1+0x310] ;  /* 0x00031000010c7983 */ /* 0x001f280000300800 */
[----:B------:R-:W4:Y:S04]  /*8a830*/  LDL.LU R13, [R1+0x314] ;  /* 0x00031400010d7983 */ /* 0x000f280000300800 */
[----:B-1----:R-:W4:Y:S04]  /*8a840*/  LDL.LU R14, [R1+0x318] ;  /* 0x00031800010e7983 */ /* 0x002f280000300800 */
[----:B------:R-:W4:Y:S04]  /*8a850*/  LDL.LU R15, [R1+0x31c] ;  /* 0x00031c00010f7983 */ /* 0x000f280000300800 */
[----:B------:R-:W3:Y:S04]  /*8a860*/  LDL.LU R16, [R1+0x330] ;  /* 0x0003300001107983 */ /* 0x000ee80000300800 */
[----:B------:R-:W3:Y:S04]  /*8a870*/  LDL.LU R17, [R1+0x334] ;  /* 0x0003340001117983 */ /* 0x000ee80000300800 */
[----:B------:R-:W3:Y:S04]  /*8a880*/  LDL.LU R18, [R1+0x338] ;  /* 0x0003380001127983 */ /* 0x000ee80000300800 */
[----:B------:R-:W3:Y:S04]  /*8a890*/  LDL.LU R19, [R1+0x33c] ;  /* 0x00033c0001137983 */ /* 0x000ee80000300800 */
[----:B--2---:R-:W2:Y:S04]  /*8a8a0*/  LDL.LU R48, [R1+0x340] ;  /* 0x0003400001307983 */ /* 0x004ea80000300800 */
[----:B------:R-:W2:Y:S04]  /*8a8b0*/  LDL.LU R49, [R1+0x344] ;  /* 0x0003440001317983 */ /* 0x000ea80000300800 */
[----:B------:R-:W2:Y:S04]  /*8a8c0*/  LDL.LU R50, [R1+0x348] ;  /* 0x0003480001327983 */ /* 0x000ea80000300800 */
[----:B------:R-:W2:Y:S01]  /*8a8d0*/  LDL.LU R51, [R1+0x34c] ;  /* 0x00034c0001337983 */ /* 0x000ea20000300800 */
[----:B------:R-:W-:-:S02]  /*8a8e0*/  IMAD.MOV.U32 R52, RZ, RZ, R8 ;  /* 0x000000ffff347224 */ /* 0x000fc400078e0008 */
[----:B------:R-:W-:Y:S01]  /*8a8f0*/  IMAD.MOV.U32 R61, RZ, RZ, R9 ;  /* 0x000000ffff3d7224 */ /* 0x000fe200078e0009 */
        /* <DEDUP_REMOVED lines=22> */
[----:B------:R-:W4:Y:S04]  /*8aa60*/  LDL.64 R54, [R1+0x30] ;  /* 0x0000300001367983 */ /* 0x000f280000100a00 */
        /* <DEDUP_REMOVED lines=23> */
[----:B0-----:R-:W2:Y:S04]  /*8abe0*/  LDL.LU R20, [R1+0x2f0] ;  /* 0x0002f00001147983 */ /* 0x001ea80000300800 */
[----:B------:R-:W2:Y:S04]  /*8abf0*/  LDL.LU R21, [R1+0x2f4] ;  /* 0x0002f40001157983 */ /* 0x000ea80000300800 */
[----:B------:R-:W2:Y:S04]  /*8ac00*/  LDL.LU R22, [R1+0x2f8] ;  /* 0x0002f80001167983 */ /* 0x000ea80000300800 */
[----:B------:R-:W2:Y:S01]  /*8ac10*/  LDL.LU R23, [R1+0x2fc] ;  /* 0x0002fc0001177983 */ /* 0x000ea20000300800 */
        /* <DEDUP_REMOVED lines=13> */
[----:B0-----:R-:W2:Y:S04]  /*8acf0*/  LDL.LU R16, [R1+0x300] ;  /* 0x0003000001107983 */ /* 0x001ea80000300800 */
[----:B------:R-:W2:Y:S04]  /*8ad00*/  LDL.LU R17, [R1+0x304] ;  /* 0x0003040001117983 */ /* 0x000ea80000300800 */
[----:B------:R-:W2:Y:S04]  /*8ad10*/  LDL.LU R18, [R1+0x308] ;  /* 0x0003080001127983 */ /* 0x000ea80000300800 */
[----:B------:R-:W2:Y:S01]  /*8ad20*/  LDL.LU R19, [R1+0x30c] ;  /* 0x00030c0001137983 */ /* 0x000ea20000300800 */
        /* <DEDUP_REMOVED lines=9> */
[----:B--2---:R-:W-:-:S15]  /*8adc0*/  HMMA.16816.F32 R16, R4, R14, R16 ;  /* 0x0000000e0410723c */ /* 0x004fde0000001810 */
[----:B------:R-:W-:-:S08]  /*8add0*/  NOP ;  /* 0x0000000000007918 */ /* 0x000fd00000000000 */
[----:B------:R-:W-:Y:S04]  /*8ade0*/  STL.64 [R1+0x1250], R16 ;  /* 0x0012501001007387 */ /* 0x000fe80000100a00 */
[----:B------:R0:W-:Y:S04]  /*8adf0*/  STL.64 [R1+0x1258], R18 ;  /* 0x0012581201007387 */ /* 0x0001e80000100a00 */
[----:B------:R-:W-:Y:S04]  /*8ae00*/  STL.64 [R1+0x8330], R14 ;  /* 0x0083300e01007387 */ /* 0x000fe80000100a00 */
[----:B---3--:R1:W-:Y:S01]  /*8ae10*/  STL.64 [R1+0x8328], R12 ;  /* 0x0083280c01007387 */ /* 0x0083e20000100a00 */
[C---:B0-----:R-:W-:Y:S06]  /*8ae20*/  HMMA.16816.F32 R16, R4.reuse, R12, R20 ;  /* 0x0000000c0410723c */ /* 0x041fec0000001814 */
[----:B-1----:R-:W-:-:S15]  /*8ae30*/  HMMA.16816.F32 R12, R4, R10, R24 ;  /* 0x0000000a040c723c */ /* 0x002fde0000001818 */
[----:B------:R-:W-:-:S02]  /*8ae40*/  NOP ;  /* 0x0000000000007918 */ /* 0x000fc40000000000 */
[----:B------:R-:W-:Y:S04]  /*8ae50*/  STL.64 [R1+0x1240], R16 ;  /* 0x0012401001007387 */ /* 0x000fe80000100a00 */
[----:B------:R-:W-:Y:S04]  /*8ae60*/  STL.64 [R1+0x1248], R18 ;  /* 0x0012481201007387 */ /* 0x000fe80000100a00 */
[----:B------:R-:W-:Y:S04]  /*8ae70*/  STL.64 [R1+0x1200], R12 ;  /* 0x0012000c01007387 */ /* 0x000fe80000100a00 */
[----:B------:R4:W-:Y:S02]  /*8ae80*/  STL.64 [R1+0x1208], R14 ;  /* 0x0012080e01007387 */ /* 0x0009e40000100a00 */
[C---:B----4-:R-:W-:Y:S02]  /*8ae90*/  HMMA.16816.F32 R12, R4.reuse, R8, R36 ;  /* 0x00000008040c723c */ /* 0x050fe40000001824 */
        /* <DEDUP_REMOVED lines=11> */
[----:B------:R-:W-:Y:S04]  /*8af50*/  STL.64 [R1+0x11a8], R10 ;  /* 0x0011a80a01007387 */ /* 0x000fe80000100a00 */
[----:B------:R-:W-:Y:S04]  /*8af60*/  STL [R1+0x8310], R0 ;  /* 0x0083100001007387 */ /* 0x000fe80000100800 */
        /* <DEDUP_REMOVED lines=21> */
[----:B------:R-:W4:Y:S04]  /*8b0c0*/  LDL.LU R7, [R1+0x1cc] ;  /* 0x0001cc0001077983 */ /* 0x000f280000300800 */
        /* <DEDUP_REMOVED lines=10> */
[----:B------:R-:W3:Y:S04]  /*8b170*/  LDL R10, [R1] ;  /* 0x00000000010a7983 */ /* 0x000ee80000100800 */
[----:B------:R-:W3:Y:S04]  /*8b180*/  LDL R11, [R1+0x4] ;  /* 0x00000400010b7983 */ /* 0x000ee80000100800 */
[----:B--2---:R-:W3:Y:S04]  /*8b190*/  LDL.LU R20, [R1+0x280] ;  /* 0x0002800001147983 */ /* 0x004ee80000300800 */
[----:B------:R-:W3:Y:S04]  /*8b1a0*/  LDL.LU R21, [R1+0x284] ;  /* 0x0002840001157983 */ /* 0x000ee80000300800 */
[----:B------:R-:W3:Y:S04]  /*8b1b0*/  LDL.LU R22, [R1+0x288] ;  /* 0x0002880001167983 */ /* 0x000ee80000300800 */
[----:B------:R-:W3:Y:S04]  /*8b1c0*/  LDL.LU R23, [R1+0x28c] ;  /* 0x00028c0001177983 */ /* 0x000ee80000300800 */
[----:B------:R-:W2:Y:S04]  /*8b1d0*/  LDL R8, [R1+0x8] ;  /* 0x0000080001087983 */ /* 0x000ea80000100800 */
[----:B------:R-:W2:Y:S04]  /*8b1e0*/  LDL R9, [R1+0xc] ;  /* 0x00000c0001097983 */ /* 0x000ea80000100800 */
[----:B0-----:R-:W4:Y:S04]  /*8b1f0*/  LDL.LU R4, [R1+0x2a0] ;  /* 0x0002a00001047983 */ /* 0x001f280000300800 */
[----:B------:R-:W4:Y:S04]  /*8b200*/  LDL.LU R5, [R1+0x2a4] ;  /* 0x0002a40001057983 */ /* 0x000f280000300800 */
[----:B------:R-:W4:Y:S04]  /*8b210*/  LDL.LU R6, [R1+0x2a8] ;  /* 0x0002a80001067983 */ /* 0x000f280000300800 */
[----:B------:R-:W4:Y:S04]  /*8b220*/  LDL.LU R7, [R1+0x2ac] ;  /* 0x0002ac0001077983 */ /* 0x000f280000300800 */
[----:B------:R-:W4:Y:S04]  /*8b230*/  LDL.64 R60, [R1+0x10] ;  /* 0x00001000013c7983 */ /* 0x000f280000100a00 */
[----:B------:R-:W2:Y:S04]  /*8b240*/  LDL.LU R12, [R1+0x290] ;  /* 0x00029000010c7983 */ /* 0x000ea80000300800 */
        /* <DEDUP_REMOVED lines=31> */
[----:B----4-:R-:W-:Y:S06]  /*8b440*/  HMMA.16816.F32 R4, R28, R60, R4 ;  /* 0x0000003c1c04723c */ /* 0x010fec0000001804 */
[----:B------:R-:W-:-:S15]  /*8b450*/  IMAD.MOV.U32 R0, RZ, RZ, R61 ;  /* 0x000000ffff007224 */ /* 0x000fde00078e003d */
[----:B------:R-:W-:-:S02]  /*8b460*/  NOP ;  /* 0x0000000000007918 */ /* 0x000fc40000000000 */
        /* <DEDUP_REMOVED lines=8> */
[----:B------:R-:W-:Y:S04]  /*8b4f0*/  STL.64 [R1+0x1160], R12 ;  /* 0x0011600c01007387 */ /* 0x000fe80000100a00 */
[----:B------:R0:W-:Y:S04]  /*8b500*/  STL.64 [R1+0x1168], R14 ;  /* 0x0011680e01007387 */ /* 0x0001e80000100a00 */
[----:B0-----:R-:W2:Y:S04]  /*8b510*/  LDL.LU.64 R14, [R1+0x83f0] ;  /* 0x0083f000010e7983 */ /* 0x001ea80000300a00 */
[----:B------:R-:W2:Y:S04]  /*8b520*/  LDL.LU.64 R12, [R1+0x83e8] ;  /* 0x0083e800010c7983 */ /* 0x000ea80000300a00 */
[----:B------:R-:W3:Y:S04]  /*8b530*/  LDL.LU.64 R22, [R1+0x83e0] ;  /* 0x0083e00001167983 */ /* 0x000ee80000300a00 */
[----:B------:R-:W3:Y:S04]  /*8b540*/  LDL.LU.64 R20, [R1+0x83d8] ;  /* 0x0083d80001147983 */ /* 0x000ee80000300a00 */
[----:B------:R-:W-:Y:S04]  /*8b550*/  STL.64 [R1+0x1130], R8 ;  /* 0x0011300801007387 */ /* 0x000fe80000100a00 */
[----:B------:R0:W-:Y:S04]  /*8b560*/  STL.64 [R1+0x1138], R10 ;  /* 0x0011380a01007387 */ /* 0x0001e80000100a00 */
[----:B0-----:R-:W3:Y:S04]  /*8b570*/  LDL.LU.64 R10, [R1+0x83d0] ;  /* 0x0083d000010a7983 */ /* 0x001ee80000300a00 */
[----:B------:R-:W3:Y:S01]  /*8b580*/  LDL.LU.64 R8, [R1+0x83c8] ;  /* 0x0083c80001087983 */ /* 0x000ee20000300a00 */
[----:B----4-:R-:W-:-:S15]  /*8b590*/  HMMA.16816.F32 R56, R28, R60, R56 ;  /* 0x0000003c1c38723c */ /* 0x010fde0000001838 */
[----:B------:R-:W-:-:S08]  /*8b5a0*/  NOP ;  /* 0x0000000000007918 */ /* 0x000fd00000000000 */
        /* <DEDUP_REMOVED lines=64> */
[----:B------:R-:W-:-:S15]  /*8b9b0*/  STL.64 [R1+0x8288], R44 ;  /* 0x0082882c01007387 */ /* 0x000fde0000100a00 */
[----:B------:R-:W-:-:S01]  /*8b9c0*/  NOP ;  /* 0x0000000000007918 */ /* 0x000fc20000000000 */
[----:B------:R-:W-:Y:S04]  /*8b9d0*/  STL.64 [R1+0x1040], R48 ;  /* 0x0010403001007387 */ /* 0x000fe80000100a00 */
[----:B------:R3:W-:Y:S02]  /*8b9e0*/  STL.64 [R1+0x1048], R50 ;  /* 0x0010483201007387 */ /* 0x0007e40000100a00 */
[C---:B---3--:R-:W-:Y:S06]  /*8b9f0*/  HMMA.16816.F32 R48, R28.reuse, R42, R52 ;  /* 0x0000002a1c30723c */ /* 0x048fec0000001834 */
        /* <DEDUP_REMOVED lines=8> */
[----:B------:R-:W-:Y:S04]  /*8ba80*/  STL.64 [R1+0x1010], R44 ;  /* 0x0010102c01007387 */ /* 0x000fe80000100a00 */
[----:B------:R-:W-:Y:S04]  /*8ba90*/  STL.64 [R1+0x1018], R46 ;  /* 0x0010182e01007387 */ /* 0x000fe80000100a00 */
[----:B------:R-:W-:Y:S01]  /*8baa0*/  STL.64 [R1+0x82b0], R38 ;  /* 0x0082b02601007387 */ /* 0x000fe20000100a00 */
[C---:B------:R-:W-:Y:S07]  /*8bab0*/  HMMA.16816.F32 R12, R28.reuse, R34, R16 ;  /* 0x000000221c0c723c */ /* 0x040fee0000001810 */
[----:B------:R-:W-:Y:S04]  /*8bac0*/  STL.64 [R1+0x1000], R40 ;  /* 0x0010002801007387 */ /* 0x000fe80000100a00 */
[----:B------:R-:W-:Y:S04]  /*8bad0*/  STL.64 [R1+0x1008], R42 ;  /* 0x0010082a01007387 */ /* 0x000fe80000100a00 */
[----:B------:R-:W-:Y:S04]  /*8bae0*/  STL.64 [R1+0x82a8], R36 ;  /* 0x0082a82401007387 */ /* 0x000fe80000100a00 */
[----:B------:R-:W-:Y:S04]  /*8baf0*/  STL.64 [R1+0xff0], R4 ;  /* 0x000ff00401007387 */ /* 0x000fe80000100a00 */
[----:B------:R0:W-:Y:S04]  /*8bb00*/  STL.64 [R1+0xff8], R6 ;  /* 0x000ff80601007387 */ /* 0x0001e80000100a00 */
[----:B------:R-:W2:Y:S01]  /*8bb10*/  LDL.LU R48, [R1+0x100] ;  /* 0x0001000001307983 */ /* 0x000ea20000300800 */
[----:B0-----:R-:W-:Y:S03]  /*8bb20*/  HMMA.16816.F32 R4, R28, R32, R20 ;  /* 0x000000201c04723c */ /* 0x001fe60000001814 */
[----:B------:R0:W-:Y:S04]  /*8bb30*/  STL.64 [R1+0xfe0], R12 ;  /* 0x000fe00c01007387 */ /* 0x0001e80000100a00 */
[----:B------:R1:W-:-:S15]  /*8bb40*/  STL.64 [R1+0xfe8], R14 ;  /* 0x000fe80e01007387 */ /* 0x0003de0000100a00 */
[----:B------:R-:W-:-:S01]  /*8bb50*/  NOP ;  /* 0x0000000000007918 */ /* 0x000fc20000000000 */
        /* <DEDUP_REMOVED lines=30> */
[----:B---3--:R-:W3:Y:S04]  /*8bd40*/  LDL.LU R4, [R1+0x30b4] ;  /* 0x0030b40001047983 */ /* 0x008ee80000300800 */
[----:B------:R-:W3:Y:S04]  /*8bd50*/  LDL.LU R47, [R1+0x30c0] ;  /* 0x0030c000012f7983 */ /* 0x000ee80000300800 */
[----:B------:R-:W3:Y:S04]  /*8bd60*/  LDL.LU R5, [R1+0x30bc] ;  /* 0x0030bc0001057983 */ /* 0x000ee80000300800 */
[----:B------:R-:W3:Y:S04]  /*8bd70*/  LDL.LU R60, [R1+0x30c8] ;  /* 0x0030c800013c7983 */ /* 0x000ee80000300800 */
[----:B----4-:R-:W3:Y:S04]  /*8bd80*/  LDL.LU R6, [R1+0x30c4] ;  /* 0x0030c40001067983 */ /* 0x010ee80000300800 */
        /* <DEDUP_REMOVED lines=13> */
[----:B------:R-:W-:-:S15]  /*8be60*/  HMMA.16816.F32 R20, R28, R24, R20 ;  /* 0x000000181c14723c */ /* 0x000fde0000001814 */
[----:B------:R-:W-:-:S02]  /*8be70*/  NOP ;  /* 0x0000000000007918 */ /* 0x000fc40000000000 */
[----:B------:R0:W-:Y:S04]  /*8be80*/  STL.64 [R1+0xfb0], R56 ;  /* 0x000fb03801007387 */ /* 0x0001e80000100a00 */
[----:B------:R1:W-:Y:S04]  /*8be90*/  STL.64 [R1+0xfb8], R58 ;  /* 0x000fb83a01007387 */ /* 0x0003e80000100a00 */
[----:B0-----:R-:W2:Y:S04]  /*8bea0*/  LDL.LU R56, [R1+0xb90] ;  /* 0x000b900001387983 */ /* 0x001ea80000300800 */
[----:B------:R-:W2:Y:S04]  /*8beb0*/  LDL.LU R57, [R1+0xb94] ;  /* 0x000b940001397983 */ /* 0x000ea80000300800 */
[----:B-1----:R-:W2:Y:S04]  /*8bec0*/  LDL.LU R58, [R1+0xb98] ;  /* 0x000b9800013a7983 */ /* 0x002ea80000300800 */
[----:B------:R-:W2:Y:S04]  /*8bed0*/  LDL.LU R59, [R1+0xb9c] ;  /* 0x000b9c00013b7983 */ /* 0x000ea80000300800 */
        /* <DEDUP_REMOVED lines=31> */
[C---:B--2---:R-:W-:Y:S06]  /*8c0d0*/  HMMA.16816.F32 R24, R28.reuse, R18, R24 ;  /* 0x000000121c18723c */ /* 0x044fec0000001818 */
[----:B---3--:R-:W-:Y:S01]  /*8c0e0*/  HMMA.16816.F32 R20, R28, R16, R32 ;  /* 0x000000101c14723c */ /* 0x008fe20000001820 */
        /* <DEDUP_REMOVED lines=19> */
[----:B------:R0:W-:Y:S02]  /*8c220*/  STL.64 [R1+0xf08], R14 ;  /* 0x000f080e01007387 */ /* 0x0001e40000100a00 */
[----:B0-----:R-:W-:Y:S06]  /*8c230*/  HMMA.16816.F32 R12, R28, R8, R52 ;  /* 0x000000081c0c723c */ /* 0x001fec0000001834 */
[----:B------:R-:W-:Y:S04]  /*8c240*/  STL [R1+0x81e4], R8 ;  /* 0x0081e40801007387 */ /* 0x000fe80000100800 */
[----:B------:R-:W-:-:S13]  /*8c250*/  STL [R1+0x81e0], R9 ;  /* 0x0081e00901007387 */ /* 0x000fda0000100800 */
[----:B------:R-:W-:Y:S04]  /*8c260*/  STL.64 [R1+0xef0], R12 ;  /* 0x000ef00c01007387 */ /* 0x000fe80000100a00 */
        /* <DEDUP_REMOVED lines=17> */
[----:B---3--:R1:W-:Y:S04]  /*8c380*/  STL.64 [R1+0x82d0], R22 ;  /* 0x0082d01601007387 */ /* 0x0083e80000100a00 */
[----:B--2---:R2:W-:Y:S04]  /*8c390*/  STL.64 [R1+0x82c8], R20 ;  /* 0x0082c81401007387 */ /* 0x0045e80000100a00 */
[----:B------:R-:W3:Y:S04]  /*8c3a0*/  LDL.LU R12, [R1+0xb80] ;  /* 0x000b8000010c7983 */ /* 0x000ee80000300800 */
[----:B------:R-:W3:Y:S04]  /*8c3b0*/  LDL.LU R13, [R1+0xb84] ;  /* 0x000b8400010d7983 */ /* 0x000ee80000300800 */
[----:B------:R-:W4:Y:S04]  /*8c3c0*/  LDL.LU R14, [R1+0xb88] ;  /* 0x000b8800010e7983 */ /* 0x000f280000300800 */
[----:B------:R-:W4:Y:S04]  /*8c3d0*/  LDL.LU R15, [R1+0xb8c] ;  /* 0x000b8c00010f7983 */ /* 0x000f280000300800 */
[----:B----4-:R-:W-:Y:S04]  /*8c3e0*/  STL.64 [R1+0x82e0], R14 ;  /* 0x0082e00e01007387 */ /* 0x010fe80000100a00 */
[----:B---3--:R-:W-:Y:S04]  /*8c3f0*/  STL.64 [R1+0x82d8], R12 ;  /* 0x0082d80c01007387 */ /* 0x008fe80000100a00 */
[----:B------:R-:W3:Y:S04]  /*8c400*/  LDL.LU R44, [R1+0xa0] ;  /* 0x0000a000012c7983 */ /* 0x000ee80000300800 */
[----:B------:R-:W3:Y:S04]  /*8c410*/  LDL.LU R45, [R1+0xa4] ;  /* 0x0000a400012d7983 */ /* 0x000ee80000300800 */
[----:B------:R-:W4:Y:S04]  /*8c420*/  LDL.LU R46, [R1+0xa8] ;  /* 0x0000a800012e7983 */ /* 0x000f280000300800 */
[----:B------:R-:W4:Y:S01]  /*8c430*/  LDL.LU R47, [R1+0xac] ;  /* 0x0000ac00012f7983 */ /* 0x000f220000300800 */
[----:B------:R-:W-:-:S03]  /*8c440*/  IMAD.MOV.U32 R41, RZ, RZ, R0 ;  /* 0x000000ffff297224 */ /* 0x000fc600078e0000 */
[----:B----4-:R-:W-:Y:S04]  /*8c450*/  STL.64 [R1+0x82f0], R46 ;  /* 0x0082f02e01007387 */ /* 0x010fe80000100a00 */
[----:B---3--:R3:W-:Y:S04]  /*8c460*/  STL.64 [R1+0x82e8], R44 ;  /* 0x0082e82c01007387 */ /* 0x0087e80000100a00 */
[----:B------:R-:W4:Y:S04]  /*8c470*/  LDL R42, [R1+0x8] ;  /* 0x00000800012a7983 */ /* 0x000f280000100800 */
[----:B------:R-:W4:Y:S04]  /*8c480*/  LDL R43, [R1+0xc] ;  /* 0x00000c00012b7983 */ /* 0x000f280000100800 */
[----:B------:R-:W4:Y:S04]  /*8c490*/  LDL.LU R36, [R1+0xb0] ;  /* 0x0000b00001247983 */ /* 0x000f280000300800 */
[----:B------:R-:W4:Y:S04]  /*8c4a0*/  LDL.LU R37, [R1+0xb4] ;  /* 0x0000b40001257983 */ /* 0x000f280000300800 */
[----:B------:R-:W4:Y:S04]  /*8c4b0*/  LDL.LU R38, [R1+0xb8] ;  /* 0x0000b80001267983 */ /* 0x000f280000300800 */
[----:B------:R-:W4:Y:S04]  /*8c4c0*/  LDL.LU R39, [R1+0xbc] ;  /* 0x0000bc0001277983 */ /* 0x000f280000300800 */
[----:B------:R-:W4:Y:S04]  /*8c4d0*/  LDL R40, [R1+0x10] ;  /* 0x0000100001287983 */ /* 0x000f280000100800 */
[----:B------:R-:W4:Y:S04]  /*8c4e0*/  LDL.LU R0, [R1+0x8310] ;  /* 0x0083100001007983 */ /* 0x000f280000300800 */
[----:B0-----:R-:W4:Y:S04]  /*8c4f0*/  LDL.LU R32, [R1+0xc0] ;  /* 0x0000c00001207983 */ /* 0x001f280000300800 */
[----:B------:R-:W4:Y:S04]  /*8c500*/  LDL.LU R33, [R1+0xc4] ;  /* 0x0000c40001217983 */ /* 0x000f280000300800 */
[----:B------:R-:W4:Y:S04]  /*8c510*/  LDL.LU R34, [R1+0xc8] ;  /* 0x0000c80001227983 */ /* 0x000f280000300800 */
[----:B------:R-:W4:Y:S04]  /*8c520*/  LDL.LU R35, [R1+0xcc] ;  /* 0x0000cc0001237983 */ /* 0x000f280000300800 */
[----:B-1----:R-:W4:Y:S04]  /*8c530*/  LDL R22, [R1+0x18] ;  /* 0x0000180001167983 */ /* 0x002f280000100800 */
[----:B------:R-:W4:Y:S04]  /*8c540*/  LDL R23, [R1+0x1c] ;  /* 0x00001c0001177983 */ /* 0x000f280000100800 */
[----:B--2---:R-:W2:Y:S04]  /*8c550*/  LDL R20, [R1+0x30] ;  /* 0x0000300001147983 */ /* 0x004ea80000100800 */
[----:B------:R-:W4:Y:S04]  /*8c560*/  LDL.LU R4, [R1+0xf0] ;  /* 0x0000f00001047983 */ /* 0x000f280000300800 */
[----:B------:R-:W4:Y:S04]  /*8c570*/  LDL.LU R5, [R1+0xf4] ;  /* 0x0000f40001057983 */ /* 0x000f280000300800 */
[----:B------:R-:W4:Y:S04]  /*8c580*/  LDL.LU R6, [R1+0xf8] ;  /* 0x0000f80001067983 */ /* 0x000f280000300800 */
[----:B------:R-:W4:Y:S04]  /*8c590*/  LDL.LU R7, [R1+0xfc] ;  /* 0x0000fc0001077983 */ /* 0x000f280000300800 */
[----:B------:R-:W4:Y:S04]  /*8c5a0*/  LDL.64 R10, [R1+0x20] ;  /* 0x00002000010a7983 */ /* 0x000f280000100a00 */
[----:B---3--:R-:W2:Y:S04]  /*8c5b0*/  LDL.LU R44, [R1+0xe0] ;  /* 0x0000e000012c7983 */ /* 0x008ea80000300800 */
[----:B------:R-:W2:Y:S04]  /*8c5c0*/  LDL.LU R45, [R1+0xe4] ;  /* 0x0000e400012d7983 */ /* 0x000ea80000300800 */
[----:B------:R-:W2:Y:S04]  /*8c5d0*/  LDL.LU R46, [R1+0xe8] ;  /* 0x0000e800012e7983 */ /* 0x000ea80000300800 */
[----:B------:R-:W2:Y:S04]  /*8c5e0*/  LDL.LU R47, [R1+0xec] ;  /* 0x0000ec00012f7983 */ /* 0x000ea80000300800 */
        /* <DEDUP_REMOVED lines=25> */
[----:B------:R-:W-:Y:S01]  /*8c780*/  STL [R1+0x81e8], R3 ;  /* 0x0081e80301007387 */ /* 0x000fe20000100800 */
[----:B----4-:R-:W-:Y:S03]  /*8c790*/  HMMA.16816.F32 R28, R28, R10, R4 ;  /* 0x0000000a1c1c723c */ /* 0x010fe60000001804 */
[----:B------:R-:W2:Y:S04]  /*8c7a0*/  LDL.LU.64 R6, [R1+0x8308] ;  /* 0x0083080001067983 */ /* 0x000ea80000300a00 */
[----:B------:R-:W2:Y:S01]  /*8c7b0*/  LDL.LU.64 R4, [R1+0x8300] ;  /* 0x0083000001047983 */ /* 0x000ea20000300a00 */
[----:B------:R-:W-:-:S02]  /*8c7c0*/  IMAD.MOV.U32 R21, RZ, RZ, R0 ;  /* 0x000000ffff157224 */ /* 0x000fc400078e0000 */
[----:B------:R-:W-:Y:S02]  /*8c7d0*/  IMAD.MOV.U32 R9, RZ, RZ, R10 ;  /* 0x000000ffff097224 */ /* 0x000fe400078e000a */
[----:B------:R-:W-:-:S11]  /*8c7e0*/  IMAD.MOV.U32 R0, RZ, RZ, R11 ;  /* 0x000000ffff007224 */ /* 0x000fd600078e000b */
[----:B------:R0:W-:Y:S04]  /*8c7f0*/  STL.64 [R1+0xe70], R28 ;  /* 0x000e701c01007387 */ /* 0x0001e80000100a00 */
[----:B------:R1:W-:Y:S04]  /*8c800*/  STL.64 [R1+0xe78], R30 ;  /* 0x000e781e01007387 */ /* 0x0003e80000100a00 */
[----:B------:R-:W4:Y:S04]  /*8c810*/  LDL.LU.64 R10, [R1+0x82f8] ;  /* 0x0082f800010a7983 */ /* 0x000f280000300a00 */
[----:B0-----:R-:W4:Y:S04]  /*8c820*/  LDL.LU R28, [R1+0x40] ;  /* 0x00004000011c7983 */ /* 0x001f280000300800 */
[----:B------:R-:W4:Y:S04]  /*8c830*/  LDL.LU R29, [R1+0x44] ;  /* 0x00004400011d7983 */ /* 0x000f280000300800 */
[----:B-1----:R-:W4:Y:S04]  /*8c840*/  LDL.LU R30, [R1+0x48] ;  /* 0x00004800011e7983 */ /* 0x002f280000300800 */
[----:B------:R-:W4:Y:S01]  /*8c850*/  LDL.LU R31, [R1+0x4c] ;  /* 0x00004c00011f7983 */ /* 0x000f220000300800 */
[----:B--2---:R-:W-:-:S15]  /*8c860*/  HMMA.16816.F32 R44, R4, R20, R44 ;  /* 0x00000014042c723c */ /* 0x004fde000000182c */
[----:B------:R-:W-:-:S08]  /*8c870*/  NOP ;  /* 0x0000000000007918 */ /* 0x000fd00000000000 */
[----:B------:R-:W-:Y:S04]  /*8c880*/  STL.64 [R1+0xe60], R44 ;  /* 0x000e602c01007387 */ /* 0x000fe80000100a00 */
[----:B------:R0:W-:Y:S04]  /*8c890*/  STL.64 [R1+0xe68], R46 ;  /* 0x000e682e01007387 */ /* 0x0001e80000100a00 */
[----:B0-----:R-:W2:Y:S04]  /*8c8a0*/  LDL.LU.64 R46, [R1+0x82f0] ;  /* 0x0082f000012e7983 */ /* 0x001ea80000300a00 */
[----:B------:R-:W2:Y:S01]  /*8c8b0*/  LDL.LU.64 R44, [R1+0x82e8] ;  /* 0x0082e800012c7983 */ /* 0x000ea20000300a00 */
[C---:B---3--:R-:W-:Y:S06]  /*8c8c0*/  HMMA.16816.F32 R20, R4.reuse, R22, R12 ;  /* 0x000000160414723c */ /* 0x048fec000000180c */
[C---:B------:R-:W-:Y:S06]  /*8c8d0*/  HMMA.16816.F32 R32, R4.reuse, R40, R32 ;  /* 0x000000280420723c */ /* 0x040fec0000001820 */
[----:B------:R-:W-:Y:S01]  /*8c8e0*/  HMMA.16816.F32 R40, R4, R42, R36 ;  /* 0x0000002a0428723c */ /* 0x000fe20000001824 */
[----:B------:R-:W3:Y:S04]  /*8c8f0*/  LDL.LU.64 R14, [R1+0x82e0] ;  /* 0x0082e000010e7983 */ /* 0x000ee80000300a00 */
[----:B------:R-:W3:Y:S01]  /*8c900*/  LDL.LU.64 R12, [R1+0x82d8] ;  /* 0x0082d800010c7983 */ /* 0x000ee20000300a00 */
[----:B------:R-:W-:-:S02]  /*8c910*/  IMAD.MOV.U32 R3, RZ, RZ, R60 ;  /* 0x000000ffff037224 */ /* 0x000fc400078e003c */
[----:B------:R-:W-:-:S03]  /*8c920*/  IMAD.MOV.U32 R8, RZ, RZ, R61 ;  /* 0x000000ffff087224 */ /* 0x000fc600078e003d */
        /* <DEDUP_REMOVED lines=19> */
[----:B------:R-:W2:Y:S04]  /*8ca60*/  LDL.LU.64 R44, [R1+0x8288] ;  /* 0x00828800012c7983 */ /* 0x000ea80000300a00 */
[----:B------:R-:W3:Y:S04]  /*8ca70*/  LDL.LU.64 R60, [R1+0x8280] ;  /* 0x00828000013c7983 */ /* 0x000ee80000300a00 */
[----:B----4-:R-:W-:Y:S04]  /*8ca80*/  STL.64 [R1+0x8248], R10 ;  /* 0x0082480a01007387 */ /* 0x010fe80000100a00 */
[----:B------:R0:W-:Y:S04]  /*8ca90*/  STL.64 [R1+0x8240], R8 ;  /* 0x0082400801007387 */ /* 0x0001e80000100a00 */
[----:B0-----:R-:W4:Y:S04]  /*8caa0*/  LDL.LU R8, [R1+0x50] ;  /* 0x0000500001087983 */ /* 0x001f280000300800 */
[----:B------:R-:W4:Y:S04]  /*8cab0*/  LDL.LU R9, [R1+0x54] ;  /* 0x0000540001097983 */ /* 0x000f280000300800 */
[----:B------:R-:W4:Y:S04]  /*8cac0*/  LDL.LU R10, [R1+0x58] ;  /* 0x00005800010a7983 */ /* 0x000f280000300800 */
[----:B------:R-:W4:Y:S01]  /*8cad0*/  LDL.LU R11, [R1+0x5c] ;  /* 0x00005c00010b7983 */ /* 0x000f220000300800 */
[----:B---3--:R-:W-:-:S15]  /*8cae0*/  HMMA.16816.F32 R56, R4, R60, R56 ;  /* 0x0000003c0438723c */ /* 0x008fde0000001838 */
[----:B------:R-:W-:-:S08]  /*8caf0*/  NOP ;  /* 0x0000000000007918 */ /* 0x000fd00000000000 */
[----:B------:R-:W-:Y:S04]  /*8cb00*/  STL.64 [R1+0xde0], R56 ;  /* 0x000de03801007387 */ /* 0x000fe80000100a00 */
[----:B------:R0:W-:Y:S04]  /*8cb10*/  STL.64 [R1+0xde8], R58 ;  /* 0x000de83a01007387 */ /* 0x0001e80000100a00 */
[----:B0-----:R-:W3:Y:S04]  /*8cb20*/  LDL.LU.64 R58, [R1+0x8278] ;  /* 0x00827800013a7983 */ /* 0x001ee80000300a00 */
[----:B------:R-:W2:Y:S04]  /*8cb30*/  LDL.LU.64 R56, [R1+0x8270] ;  /* 0x0082700001387983 */ /* 0x000ea80000300a00 */
[----:B------:R-:W-:Y:S01]  /*8cb40*/  STL.64 [R1+0x8168], R60 ;  /* 0x0081683c01007387 */ /* 0x000fe20000100a00 */
        /* <DEDUP_REMOVED lines=10> */
[----:B------:R-:W4:Y:S04]  /*8cbf0*/  LDL.LU.64 R52, [R1+0x8250] ;  /* 0x0082500001347983 */ /* 0x000f280000300a00 */
[----:B------:R-:W-:Y:S04]  /*8cc00*/  STL.64 [R1+0x8178], R58 ;  /* 0x0081783a01007387 */ /* 0x000fe80000100a00 */
[----:B------:R0:W-:Y:S04]  /*8cc10*/  STL.64 [R1+0x8170], R56 ;  /* 0x0081703801007387 */ /* 0x0001e80000100a00 */
[----:B0-----:R-:W2:Y:S04]  /*8cc20*/  LDL.LU R56, [R1+0x60] ;  /* 0x0000600001387983 */ /* 0x001ea80000300800 */
[----:B------:R-:W2:Y:S04]  /*8cc30*/  LDL.LU R57, [R1+0x64] ;  /* 0x0000640001397983 */ /* 0x000ea80000300800 */
[----:B------:R-:W2:Y:S04]  /*8cc40*/  LDL.LU R58, [R1+0x68] ;  /* 0x00006800013a7983 */ /* 0x000ea80000300800 */
[----:B------:R-:W2:Y:S01]  /*8cc50*/  LDL.LU R59, [R1+0x6c] ;  /* 0x00006c00013b7983 */ /* 0x000ea20000300800 */
[C---:B----4-:R-:W-:Y:S06]  /*8cc60*/  HMMA.16816.F32 R8, R4.reuse, R52, R8 ;  /* 0x000000340408723c */ /* 0x050fec0000001808 */
[C---:B--2---:R-:W-:Y:S06]  /*8cc70*/  HMMA.16816.F32 R56, R4.reuse, R54, R56 ;  /* 0x000000360438723c */ /* 0x044fec0000001838 */
[----:B------:R-:W-:Y:S01]  /*8cc80*/  STL.64 [R1+0x8180], R54 ;  /* 0x0081803601007387 */ /* 0x000fe20000100a00 */
[----:B------:R-:W-:-:S15]  /*8cc90*/  HMMA.16816.F32 R28, R4, R50, R28 ;  /* 0x00000032041c723c */ /* 0x000fde000000181c */
[----:B------:R-:W-:-:S01]  /*8cca0*/  NOP ;  /* 0x0000000000007918 */ /* 0x000fc20000000000 */
[----:B------:R-:W-:Y:S04]  /*8ccb0*/  STL.64 [R1+0xdb0], R56 ;  /* 0x000db03801007387 */ /* 0x000fe80000100a00 */
[----:B------:R-:W-:Y:S04]  /*8ccc0*/  STL.64 [R1+0xdb8], R58 ;  /* 0x000db83a01007387 */ /* 0x000fe80000100a00 */
[----:B------:R-:W-:Y:S04]  /*8ccd0*/  STL.64 [R1+0x81a8], R52 ;  /* 0x0081a83401007387 */ /* 0x000fe80000100a00 */
[----:B------:R-:W-:Y:S04]  /*8cce0*/  STL.64 [R1+0xda0], R8 ;  /* 0x000da00801007387 */ /* 0x000fe80000100a00 */
[----:B------:R3:W-:Y:S02]  /*8ccf0*/  STL.64 [R1+0xda8], R10 ;  /* 0x000da80a01007387 */ /* 0x0007e40000100a00 */
[C---:B---3--:R-:W-:Y:S02]  /*8cd00*/  HMMA.16816.F32 R8, R4.reuse, R48, R12 ;  /* 0x000000300408723c */ /* 0x048fe4000000180c */
[----:B------:R-:W-:Y:S04]  /*8cd10*/  STL.64 [R1+0x8190], R50 ;  /* 0x0081903201007387 */ /* 0x000fe80000100a00 */
[----:B------:R-:W-:Y:S04]  /*8cd20*/  STL.64 [R1+0x990], R28 ;  /* 0x0009901c01007387 */ /* 0x000fe80000100a00 */
[----:B------:R-:W-:Y:S04]  /*8cd30*/  STL.64 [R1+0x998], R30 ;  /* 0x0009981e01007387 */ /* 0x000fe80000100a00 */
[----:B------:R-:W-:Y:S01]  /*8cd40*/  STL.64 [R1+0x8188], R48 ;  /* 0x0081883001007387 */ /* 0x000fe20000100a00 */
[C---:B------:R-:W-:Y:S08]  /*8cd50*/  HMMA.16816.F32 R12, R4.reuse, R46, R16 ;  /* 0x0000002e040c723c */ /* 0x040ff00000001810 */
[----:B------:R-:W-:Y:S04]  /*8cd60*/  STL.64 [R1+0x980], R8 ;  /* 0x0009800801007387 */ /* 0x000fe80000100a00 */
[----:B------:R0:W-:Y:S02]  /*8cd70*/  STL.64 [R1+0x988], R10 ;  /* 0x0009880a01007387 */ /* 0x0001e40000100a00 */
[C---:B0-----:R-:W-:Y:S02]  /*8cd80*/  HMMA.16816.F32 R8, R4.reuse, R44, R20 ;  /* 0x0000002c0408723c */ /* 0x041fe40000001814 */
[----:B------:R-:W-:Y:S07]  /*8cd90*/  STL.64 [R1+0x8150], R46 ;  /* 0x0081502e01007387 */ /* 0x000fee0000100a00 */
[----:B------:R-:W-:Y:S04]  /*8cda0*/  STL.64 [R1+0x970], R12 ;  /* 0x0009700c01007387 */ /* 0x000fe80000100a00 */
[----:B------:R0:W-:Y:S04]  /*8cdb0*/  STL.64 [R1+0x978], R14 ;  /* 0x0009780e01007387 */ /* 0x0001e80000100a00 */
[----:B------:R-:W-:Y:S01]  /*8cdc0*/  STL.64 [R1+0x8148], R44 ;  /* 0x0081482c01007387 */ /* 0x000fe20000100a00 */
[C---:B0-----:R-:W-:Y:S05]  /*8cdd0*/  HMMA.16816.F32 R12, R4.reuse, R42, R24 ;  /* 0x0000002a040c723c */ /* 0x041fea0000001818 */
[----:B------:R-:W-:Y:S04]  /*8cde0*/  STL.64 [R1+0x960], R8 ;  /* 0x0009600801007387 */ /* 0x000fe80000100a00 */
[----:B------:R0:W-:Y:S04]  /*8cdf0*/  STL.64 [R1+0x968], R10 ;  /* 0x0009680a01007387 */ /* 0x0001e80000100a00 */
[----:B------:R-:W2:Y:S01]  /*8ce00*/  LDL.LU R56, [R1+0xd60] ;  /* 0x000d600001387983 */ /* 0x000ea20000300800 */
[C---:B0-----:R-:W-:Y:S09]  /*8ce10*/  HMMA.16816.F32 R8, R4.reuse, R40, R32 ;  /* 0x000000280408723c */ /* 0x041ff20000001820 */
[----:B------:R-:W-:Y:S04]  /*8ce20*/  STL.64 [R1+0x950], R12 ;  /* 0x0009500c01007387 */ /* 0x000fe80000100a00 */
[----:B------:R-:W-:Y:S10]  /*8ce30*/  STL.64 [R1+0x958], R14 ;  /* 0x0009580e01007387 */ /* 0x000ff40000100a00 */
        /* <DEDUP_REMOVED lines=17> */
[----:B0-----:R-:W3:Y:S04]  /*8cf50*/  LDL.LU R8, [R1+0xca0] ;  /* 0x000ca00001087983 */ /* 0x001ee80000300800 */
[----:B------:R-:W3:Y:S04]  /*8cf60*/  LDL.LU R9, [R1+0xca4] ;  /* 0x000ca40001097983 */ /* 0x000ee80000300800 */
[----:B-1----:R-:W3:Y:S04]  /*8cf70*/  LDL.LU R10, [R1+0xca8] ;  /* 0x000ca800010a7983 */ /* 0x002ee80000300800 */
        /* <DEDUP_REMOVED lines=81> */
[----:B------:R-:W4:Y:S02]  /*8d490*/  LDL.LU R27, [R1+0xd0c] ;  /* 0x000d0c00011b7983 */ /* 0x000f240000300800 */
[----:B----4-:R-:W-:-:S15]  /*8d4a0*/  HMMA.16816.F32 R24, R4, R22, R24 ;  /* 0x000000160418723c */ /* 0x010fde0000001818 */
[----:B------:R-:W-:-:S08]  /*8d4b0*/  NOP ;  /* 0x0000000000007918 */ /* 0x000fd00000000000 */
[----:B------:R-:W-:Y:S04]  /*8d4c0*/  STL.64 [R1+0x8d0], R24 ;  /* 0x0008d01801007387 */ /* 0x000fe80000100a00 */
[----:B------:R2:W-:Y:S02]  /*8d4d0*/  STL.64 [R1+0x8d8], R26 ;  /* 0x0008d81a01007387 */ /* 0x0005e40000100a00 */
[C---:B--2---:R-:W-:Y:S02]  /*8d4e0*/  HMMA.16816.F32 R24, R4.reuse, R20, R32 ;  /* 0x000000140418723c */ /* 0x044fe40000001820 */
        /* <DEDUP_REMOVED lines=23> */
[----:B------:R-:W-:-:S13]  /*8d660*/  STL [R1+0x80a0], R11 ;  /* 0x0080a00b01007387 */ /* 0x000fda0000100800 */
[----:B------:R-:W-:Y:S04]  /*8d670*/  STL.64 [R1+0x870], R12 ;  /* 0x0008700c01007387 */ /* 0x000fe80000100a00 */
[----:B------:R-:W-:Y:S04]  /*8d680*/  STL.64 [R1+0x878], R14 ;  /* 0x0008780e01007387 */ /* 0x000fe80000100a00 */
        /* <DEDUP_REMOVED lines=11> */
[----:B------:R-:W-:Y:S01]  /*8d740*/  IMAD.MOV.U32 R23, RZ, RZ, R8 ;  /* 0x000000ffff177224 */ /* 0x000fe200078e0008 */
[----:B---3--:R-:W-:Y:S04]  /*8d750*/  STL.64 [R1+0x81b8], R34 ;  /* 0x0081b82201007387 */ /* 0x008fe80000100a00 */
[----:B--2---:R2:W-:Y:S04]  /*8d760*/  STL.64 [R1+0x81b0], R32 ;  /* 0x0081b02001007387 */ /* 0x0045e80000100a00 */
[----:B------:R-:W3:Y:S04]  /*8d770*/  LDL.LU R3, [R1+0x81e8] ;  /* 0x0081e80001037983 */ /* 0x000ee80000300800 */
[----:B------:R-:W4:Y:S04]  /*8d780*/  LDL.LU R8, [R1+0x81e4] ;  /* 0x0081e40001087983 */ /* 0x000f280000300800 */
[----:B0-----:R-:W2:Y:S04]  /*8d790*/  LDL.LU R16, [R1+0xe90] ;  /* 0x000e900001107983 */ /* 0x001ea80000300800 */
[----:B------:R-:W2:Y:S04]  /*8d7a0*/  LDL.LU R17, [R1+0xe94] ;  /* 0x000e940001117983 */ /* 0x000ea80000300800 */
[----:B-1----:R-:W3:Y:S04]  /*8d7b0*/  LDL.LU R18, [R1+0xe98] ;  /* 0x000e980001127983 */ /* 0x002ee80000300800 */
        /* <DEDUP_REMOVED lines=10> */
[----:B------:R-:W4:Y:S04]  /*8d860*/  LDL.LU R9, [R1+0x81e0] ;  /* 0x0081e00001097983 */ /* 0x000f280000300800 */
        /* <DEDUP_REMOVED lines=8> */
[----:B-1----:R-:W4:Y:S04]  /*8d8f0*/  LDL.LU R48, [R1+0xd70] ;  /* 0x000d700001307983 */ /* 0x002f280000300800 */
[----:B------:R-:W4:Y:S04]  /*8d900*/  LDL.LU R49, [R1+0xd74] ;  /* 0x000d740001317983 */ /* 0x000f280000300800 */
[----:B------:R-:W4:Y:S04]  /*8d910*/  LDL.LU R50, [R1+0xd78] ;  /* 0x000d780001327983 */ /* 0x000f280000300800 */
[----:B------:R-:W4:Y:S04]  /*8d920*/  LDL.LU R51, [R1+0xd7c] ;  /* 0x000d7c0001337983 */ /* 0x000f280000300800 */
[----:B------:R-:W2:Y:S04]  /*8d930*/  LDL.LU R36, [R1+0xe10] ;  /* 0x000e100001247983 */ /* 0x000ea80000300800 */
[----:B------:R-:W2:Y:S04]  /*8d940*/  LDL.LU R37, [R1+0xe14] ;  /* 0x000e140001257983 */ /* 0x000ea80000300800 */
[----:B------:R-:W2:Y:S01]  /*8d950*/  LDL.LU R38, [R1+0xe18] ;  /* 0x000e180001267983 */ /* 0x000ea20000300800 */
[----:B------:R-:W-:-:S02]  /*8d960*/  IMAD R28, R28, 0x100, R54 ;  /* 0x000001001c1c7824 */ /* 0x000fc400078e0236 */
[----:B------:R-:W-:Y:S01]  /*8d970*/  IMAD R29, R29, 0x100, R55 ;  /* 0x000001001d1d7824 */ /* 0x000fe200078e0237 */
[----:B------:R-:W2:Y:S04]  /*8d980*/  LDL.LU R39, [R1+0xe1c] ;  /* 0x000e1c0001277983 */ /* 0x000ea80000300800 */
[----:B------:R-:W2:Y:S04]  /*8d990*/  LDL.64 R54, [R1+0x18] ;  /* 0x0000180001367983 */ /* 0x000ea80000100a00 */
[----:B------:R-:W2:Y:S04]  /*8d9a0*/  LDL.LU R56, [R1+0xe30] ;  /* 0x000e300001387983 */ /* 0x000ea80000300800 */
[----:B------:R-:W2:Y:S04]  /*8d9b0*/  LDL.LU R57, [R1+0xe34] ;  /* 0x000e340001397983 */ /* 0x000ea80000300800 */
[----:B------:R-:W2:Y:S01]  /*8d9c0*/  LDL.LU R58, [R1+0xe38] ;  /* 0x000e3800013a7983 */ /* 0x000ea20000300800 */
[----:B------:R-:W-:-:S02]  /*8d9d0*/  IMAD R30, R30, 0x100, R60 ;  /* 0x000001001e1e7824 */ /* 0x000fc400078e023c */
[----:B------:R-:W-:Y:S02]  /*8d9e0*/  IMAD R31, R31, 0x100, R61 ;  /* 0x000001001f1f7824 */ /* 0x000fe400078e023d */
[----:B------:R-:W-:Y:S01]  /*8d9f0*/  IMAD.MOV.U32 R53, RZ, RZ, R0 ;  /* 0x000000ffff357224 */ /* 0x000fe200078e0000 */
[----:B------:R-:W2:Y:S04]  /*8da00*/  LDL.LU R59, [R1+0xe3c] ;  /* 0x000e3c00013b7983 */ /* 0x000ea80000300800 */
[----:B------:R-:W2:Y:S04]  /*8da10*/  LDL.64 R60, [R1+0x10] ;  /* 0x00001000013c7983 */ /* 0x000ea80000100a00 */
[----:B------:R-:W2:Y:S04]  /*8da20*/  LDL.LU R12, [R1+0xe80] ;  /* 0x000e8000010c7983 */ /* 0x000ea80000300800 */
[----:B------:R-:W2:Y:S04]  /*8da30*/  LDL.LU R13, [R1+0xe84] ;  /* 0x000e8400010d7983 */ /* 0x000ea80000300800 */
[----:B------:R-:W2:Y:S04]  /*8da40*/  LDL.LU R14, [R1+0xe88] ;  /* 0x000e8800010e7983 */ /* 0x000ea80000300800 */
[----:B------:R-:W2:Y:S04]  /*8da50*/  LDL.LU R15, [R1+0xe8c] ;  /* 0x000e8c00010f7983 */ /* 0x000ea80000300800 */
        /* <DEDUP_REMOVED lines=13> */
[C---:B---3--:R-:W-:Y:S06]  /*8db30*/  HMMA.16816.F32 R16, R4.reuse, R2, R16 ;  /* 0x000000020410723c */ /* 0x048fec0000001810 */
        /* <DEDUP_REMOVED lines=10> */
[----:B------:R-:W3:Y:S04]  /*8dbe0*/  LDL.LU.64 R16, [R1+0x81c0] ;  /* 0x0081c00001107983 */ /* 0x000ee80000300a00 */
[----:B------:R-:W4:Y:S04]  /*8dbf0*/  LDL.LU.64 R34, [R1+0x81b8] ;  /* 0x0081b80001227983 */ /* 0x000f280000300a00 */
[----:B------:R-:W4:Y:S04]  /*8dc00*/  LDL.LU.64 R32, [R1+0x81b0] ;  /* 0x0081b00001207983 */ /* 0x000f280000300a00 */
[----:B------:R-:W4:Y:S04]  /*8dc10*/  LDL.LU.64 R52, [R1+0x81a8] ;  /* 0x0081a80001347983 */ /* 0x000f280000300a00 */
[----:B------:R-:W-:Y:S04]  /*8dc20*/  STL.64 [R1+0x860], R4 ;  /* 0x0008600401007387 */ /* 0x000fe80000100a00 */
[----:B------:R0:W-:Y:S04]  /*8dc30*/  STL.64 [R1+0x868], R6 ;  /* 0x0008680601007387 */ /* 0x0001e80000100a00 */
[----:B0-----:R-:W3:Y:S01]  /*8dc40*/  LDL.64 R6, [R1+0x30] ;  /* 0x0000300001067983 */ /* 0x001ee20000100a00 */
[----:B------:R-:W-:-:S02]  /*8dc50*/  F2FP.F16.E4M3.UNPACK_B R28, R28 ;  /* 0x0000001cff1c723e */ /* 0x000fc400020006ff */
[----:B------:R-:W-:Y:S02]  /*8dc60*/  F2FP.F16.E4M3.UNPACK_B R29, R29 ;  /* 0x0000001dff1d723e */ /* 0x000fe400020006ff */
[----:B------:R-:W-:Y:S02]  /*8dc70*/  F2FP.F16.E4M3.UNPACK_B R30, R30 ;  /* 0x0000001eff1e723e */ /* 0x000fe400020006ff */
[----:B------:R-:W-:-:S07]  /*8dc80*/  F2FP.F16.E4M3.UNPACK_B R31, R31 ;  /* 0x0000001fff1f723e */ /* 0x000fce00020006ff */
[----:B------:R-:W-:Y:S01]  /*8dc90*/  HMMA.16816.F32 R56, R28, R60, R56 ;  /* 0x0000003c1c38723c */ /* 0x000fe20000001838 */
[----:B------:R-:W-:-:S05]  /*8dca0*/  IMAD.MOV.U32 R5, RZ, RZ, R55 ;  /* 0x000000ffff057224 */ /* 0x000fca00078e0037 */
[----:B------:R-:W-:Y:S01]  /*8dcb0*/  IMAD.MOV.U32 R11, RZ, RZ, R60 ;  /* 0x000000ffff0b7224 */ /* 0x000fe200078e003c */
[C---:B--2---:R-:W-:Y:S06]  /*8dcc0*/  HMMA.16816.F32 R48, R28.reuse, R54, R48 ;  /* 0x000000361c30723c */ /* 0x044fec0000001830 */
[----:B---3--:R-:W-:Y:S06]  /*8dcd0*/  HMMA.16816.F32 R36, R28, R6, R36 ;  /* 0x000000061c24723c */ /* 0x008fec0000001824 */
[----:B------:R-:W-:-:S02]  /*8dce0*/  IMAD.MOV.U32 R4, RZ, RZ, R6 ;  /* 0x000000ffff047224 */ /* 0x000fc400078e0006 */
[----:B------:R-:W-:Y:S02]  /*8dcf0*/  IMAD.MOV.U32 R0, RZ, RZ, R7 ;  /* 0x000000ffff007224 */ /* 0x000fe400078e0007 */
[----:B------:R-:W-:Y:S02]  /*8dd00*/  IMAD.MOV.U32 R6, RZ, RZ, R54 ;  /* 0x000000ffff067224 */ /* 0x000fe400078e0036 */
[----:B------:R-:W-:-:S11]  /*8dd10*/  IMAD.MOV.U32 R7, RZ, RZ, R61 ;  /* 0x000000ffff077224 */ /* 0x000fd600078e003d */
        /* <DEDUP_REMOVED lines=8> */
[----:B------:R-:W3:Y:S04]  /*8dda0*/  LDL.LU.64 R54, [R1+0x8180] ;  /* 0x0081800001367983 */ /* 0x000ee80000300a00 */
[----:B------:R-:W-:Y:S04]  /*8ddb0*/  STL.64 [R1+0x830], R56 ;  /* 0x0008303801007387 */ /* 0x000fe80000100a00 */
[----:B------:R0:W-:Y:S04]  /*8ddc0*/  STL.64 [R1+0x838], R58 ;  /* 0x0008383a01007387 */ /* 0x0001e80000100a00 */
[----:B0-----:R-:W4:Y:S04]  /*8ddd0*/  LDL.LU.64 R58, [R1+0x8178] ;  /* 0x00817800013a7983 */ /* 0x001f280000300a00 */
[----:B------:R-:W2:Y:S04]  /*8dde0*/  LDL.LU.64 R56, [R1+0x8170] ;  /* 0x0081700001387983 */ /* 0x000ea80000300a00 */
[----:B------:R-:W3:Y:S04]  /*8ddf0*/  LDL.LU.64 R60, [R1+0x8168] ;  /* 0x00816800013c7983 */ /* 0x000ee80000300a00 */
        /* <DEDUP_REMOVED lines=8> */
[----:B------:R-:W-:-:S15]  /*8de80*/  IMAD.MOV.U32 R12, RZ, RZ, R21 ;  /* 0x000000ffff0c7224 */ /* 0x000fde00078e0015 */
[----:B------:R-:W-:-:S05]  /*8de90*/  NOP ;  /* 0x0000000000007918 */ /* 0x000fca0000000000 */
[----:B------:R-:W-:Y:S04]  /*8dea0*/  STL.64 [R1+0x810], R8 ;  /* 0x0008100801007387 */ /* 0x000fe80000100a00 */
[----:B------:R2:W-:Y:S01]  /*8deb0*/  STL.64 [R1+0x818], R10 ;  /* 0x0008180a01007387 */ /* 0x0005e20000100a00 */
[C---:B---3--:R-:W-:Y:S06]  /*8dec0*/  HMMA.16816.F32 R20, R28.reuse, R60, R24 ;  /* 0x0000003c1c14723c */ /* 0x048fec0000001818 */
[C---:B----4-:R-:W-:Y:S06]  /*8ded0*/  HMMA.16816.F32 R16, R28.reuse, R58, R32 ;  /* 0x0000003a1c10723c */ /* 0x050fec0000001820 */
[C---:B--2---:R-:W-:Y:S11]  /*8dee0*/  HMMA.16816.F32 R8, R28.reuse, R56, R36 ;  /* 0x000000381c08723c */ /* 0x044ff60000001824 */
[----:B------:R-:W-:Y:S04]  /*8def0*/  STL.64 [R1+0x800], R20 ;  /* 0x0008001401007387 */ /* 0x000fe80000100a00 */
[----:B------:R-:W-:Y:S04]  /*8df00*/  STL.64 [R1+0x808], R22 ;  /* 0x0008081601007387 */ /* 0x000fe80000100a00 */
[----:B------:R-:W-:Y:S04]  /*8df10*/  STL.64 [R1+0x8078], R58 ;  /* 0x0080783a01007387 */ /* 0x000fe80000100a00 */
[----:B------:R-:W-:Y:S04]  /*8df20*/  STL.64 [R1+0x7f0], R16 ;  /* 0x0007f01001007387 */ /* 0x000fe80000100a00 */
[----:B------:R0:W-:Y:S04]  /*8df30*/  STL.64 [R1+0x7f8], R18 ;  /* 0x0007f81201007387 */ /* 0x0001e80000100a00 */
[----:B------:R-:W-:Y:S04]  /*8df40*/  STL.64 [R1+0x8070], R56 ;  /* 0x0080703801007387 */ /* 0x000fe80000100a00 */
[----:B------:R-:W-:Y:S04]  /*8df50*/  STL.64 [R1+0x7e0], R8 ;  /* 0x0007e00801007387 */ /* 0x000fe80000100a00 */
[----:B------:R1:W-:Y:S01]  /*8df60*/  STL.64 [R1+0x7e8], R10 ;  /* 0x0007e80a01007387 */ /* 0x0003e20000100a00 */
[C---:B0-----:R-:W-:Y:S06]  /*8df70*/  HMMA.16816.F32 R16, R28.reuse, R54, R40 ;  /* 0x000000361c10723c */ /* 0x041fec0000001828 */
[C---:B-1----:R-:W-:Y:S01]  /*8df80*/  HMMA.16816.F32 R8, R28.reuse, R52, R44 ;  /* 0x000000341c08723c */ /* 0x042fe2000000182c */
[----:B------:R-:W2:Y:S04]  /*8df90*/  LDL.LU R56, [R1+0x11d0] ;  /* 0x0011d00001387983 */ /* 0x000ea80000300800 */
[----:B------:R-:W2:Y:S04]  /*8dfa0*/  LDL.LU R57, [R1+0x11d4] ;  /* 0x0011d40001397983 */ /* 0x000ea80000300800 */
[----:B------:R-:W2:Y:S04]  /*8dfb0*/  LDL.LU R58, [R1+0x11d8] ;  /* 0x0011d800013a7983 */ /* 0x000ea80000300800 */
[----:B------:R-:W2:Y:S04]  /*8dfc0*/  LDL.LU R59, [R1+0x11dc] ;  /* 0x0011dc00013b7983 */ /* 0x000ea80000300800 */
[----:B------:R-:W3:Y:S04]  /*8dfd0*/  LDL.LU R44, [R1+0xfa0] ;  /* 0x000fa000012c7983 */ /* 0x000ee80000300800 */
[----:B------:R-:W-:Y:S04]  /*8dfe0*/  STL.64 [R1+0x7d0], R16 ;  /* 0x0007d01001007387 */ /* 0x000fe80000100a00 */
[----:B------:R-:W-:Y:S04]  /*8dff0*/  STL.64 [R1+0x7d8], R18 ;  /* 0x0007d81201007387 */ /* 0x000fe80000100a00 */
[----:B------:R0:W-:Y:S04]  /*8e000*/  STL.64 [R1+0x7c0], R8 ;  /* 0x0007c00801007387 */ /* 0x0001e80000100a00 */
[----:B------:R1:W-:Y:S04]  /*8e010*/  STL.64 [R1+0x7c8], R10 ;  /* 0x0007c80a01007387 */ /* 0x0003e80000100a00 */
[----:B------:R-:W3:Y:S04]  /*8e020*/  LDL.LU R45, [R1+0xfa4] ;  /* 0x000fa400012d7983 */ /* 0x000ee80000300800 */
[----:B------:R-:W3:Y:S04]  /*8e030*/  LDL.LU R46, [R1+0xfa8] ;  /* 0x000fa800012e7983 */ /* 0x000ee80000300800 */
[----:B------:R-:W3:Y:S04]  /*8e040*/  LDL.LU R47, [R1+0xfac] ;  /* 0x000fac00012f7983 */ /* 0x000ee80000300800 */
[----:B0-----:R-:W4:Y:S04]  /*8e050*/  LDL.LU R8, [R1+0xf90] ;  /* 0x000f900001087983 */ /* 0x001f280000300800 */
[----:B------:R-:W4:Y:S04]  /*8e060*/  LDL.LU R9, [R1+0xf94] ;  /* 0x000f940001097983 */ /* 0x000f280000300800 */
[----:B-1----:R-:W4:Y:S04]  /*8e070*/  LDL.LU R10, [R1+0xf98] ;  /* 0x000f9800010a7983 */ /* 0x002f280000300800 */
        /* <DEDUP_REMOVED lines=118> */
[----:B-1----:R-:W-:Y:S01]  /*8e7e0*/  HMMA.16816.F32 R32, R28, R22, R52 ;  /* 0x000000161c20723c */ /* 0x002fe20000001834 */
[----:B------:R-:W-:-:S02]  /*8e7f0*/  IMAD.MOV.U32 R58, RZ, RZ, R13 ;  /* 0x000000ffff3a7224 */ /* 0x000fc400078e000d */
[----:B------:R-:W-:Y:S02]  /*8e800*/  IMAD.MOV.U32 R59, RZ, RZ, R12 ;  /* 0x000000ffff3b7224 */ /* 0x000fe400078e000c */
[----:B------:R-:W-:Y:S02]  /*8e810*/  IMAD.MOV.U32 R56, RZ, RZ, R11 ;  /* 0x000000ffff387224 */ /* 0x000fe400078e000b */
[----:B------:R-:W-:-:S15]  /*8e820*/  IMAD.MOV.U32 R57, RZ, RZ, R7 ;  /* 0x000000ffff397224 */ /* 0x000fde00078e0007 */
[----:B------:R-:W-:-:S01]  /*8e830*/  NOP ;  /* 0x0000000000007918 */ /* 0x000fc20000000000 */
        /* <DEDUP_REMOVED lines=49> */
[----:B------:R-:W3:Y:S04]  /*8eb50*/  LDL.LU R0, [R1+0x310c] ;  /* 0x00310c0001007983 */ /* 0x000ee80000300800 */
[----:B------:R-:W3:Y:S04]  /*8eb60*/  LDL.64 R34, [R1+0x20] ;  /* 0x0000200001227983 */ /* 0x000ee80000100a00 */
        /* <DEDUP_REMOVED lines=31> */
[----:B---3--:R-:W-:Y:S01]  /*8ed60*/  IMAD R4, R4, 0x100, R11 ;  /* 0x0000010004047824 */ /* 0x008fe200078e020b */
        /* <DEDUP_REMOVED lines=17> */
[----:B------:R-:W4:Y:S01]  /*8ee80*/  LDL.LU R11, [R1+0x80a0] ;  /* 0x0080a000010b7983 */ /* 0x000f220000300800 */
[----:B------:R-:W-:-:S02]  /*8ee90*/  IMAD R5, R5, 0x100, R32 ;  /* 0x0000010005057824 */ /* 0x000fc400078e0220 */
[----:B------:R-:W-:Y:S02]  /*8eea0*/  IMAD R6, R6, 0x100, R33 ;  /* 0x0000010006067824 */ /* 0x000fe400078e0221 */
[----:B------:R-:W-:Y:S01]  /*8eeb0*/  IMAD R7, R0, 0x100, R7 ;  /* 0x0000010000077824 */ /* 0x000fe200078e0207 */
[----:B------:R-:W-:Y:S02]  /*8eec0*/  F2FP.F16.E4M3.UNPACK_B R4, R4 ;  /* 0x00000004ff04723e */ /* 0x000fe400020006ff */
[----:B------:R-:W-:Y:S02]  /*8eed0*/  F2FP.F16.E4M3.UNPACK_B R5, R5 ;  /* 0x00000005ff05723e */ /* 0x000fe400020006ff */
[----:B------:R-:W-:Y:S02]  /*8eee0*/  F2FP.F16.E4M3.UNPACK_B R6, R6 ;  /* 0x00000006ff06723e */ /* 0x000fe400020006ff */
[----:B------:R-:W-:Y:S01]  /*8eef0*/  F2FP.F16.E4M3.UNPACK_B R7, R7 ;  /* 0x00000007ff07723e */ /* 0x000fe200020006ff */
[----:B----4-:R-:W-:-:S15]  /*8ef00*/  HMMA.16816.F32 R12, R28, R10, R12 ;  /* 0x0000000a1c0c723c */ /* 0x010fde000000180c */
[----:B------:R-:W-:-:S08]  /*8ef10*/  NOP ;  /* 0x0000000000007918 */ /* 0x000fd00000000000 */
[----:B------:R-:W-:Y:S04]  /*8ef20*/  STL.64 [R1+0x690], R12 ;  /* 0x0006900c01007387 */ /* 0x000fe80000100a00 */
[----:B------:R0:W-:Y:S02]  /*8ef30*/  STL.64 [R1+0x698], R14 ;  /* 0x0006980e01007387 */ /* 0x0001e40000100a00 */
[C---:B0-----:R-:W-:Y:S02]  /*8ef40*/  HMMA.16816.F32 R12, R28.reuse, R8, R16 ;  /* 0x000000081c0c723c */ /* 0x041fe40000001810 */
[----:B------:R-:W-:Y:S04]  /*8ef50*/  STL.64 [R1+0x7fc0], R10 ;  /* 0x007fc00a01007387 */ /* 0x000fe80000100a00 */
[----:B------:R-:W-:Y:S01]  /*8ef60*/  STL.64 [R1+0x7fb8], R8 ;  /* 0x007fb80801007387 */ /* 0x000fe20000100a00 */
[----:B------:R-:W-:-:S15]  /*8ef70*/  HMMA.16816.F32 R16, R28, R2, R20 ;  /* 0x000000021c10723c */ /* 0x000fde0000001814 */
[----:B------:R-:W-:-:S01]  /*8ef80*/  NOP ;  /* 0x0000000000007918 */ /* 0x000fc20000000000 */
[----:B------:R-:W-:Y:S04]  /*8ef90*/  STL.64 [R1+0xa20], R12 ;  /* 0x000a200c01007387 */ /* 0x000fe80000100a00 */
[----:B------:R0:W-:Y:S02]  /*8efa0*/  STL.64 [R1+0xa28], R14 ;  /* 0x000a280e01007387 */ /* 0x0001e40000100a00 */
[----:B0-----:R-:W-:Y:S06]  /*8efb0*/  HMMA.16816.F32 R12, R28, R34, R24 ;  /* 0x000000221c0c723c */ /* 0x001fec0000001818 */
[----:B------:R-:W-:Y:S01]  /*8efc0*/  IMAD.MOV.U32 R8, RZ, RZ, R34 ;  /* 0x000000ffff087224 */ /* 0x000fe200078e0022 */
[----:B------:R-:W-:Y:S04]  /*8efd0*/  STL.64 [R1+0xa10], R16 ;  /* 0x000a101001007387 */ /* 0x000fe80000100a00 */
[----:B------:R-:W-:-:S12]  /*8efe0*/  STL.64 [R1+0xa18], R18 ;  /* 0x000a181201007387 */ /* 0x000fd80000100a00 */
[----:B------:R-:W-:Y:S04]  /*8eff0*/  STL.64 [R1+0x680], R12 ;  /* 0x0006800c01007387 */ /* 0x000fe80000100a00 */
[----:B------:R-:W-:Y:S04]  /*8f000*/  STL.64 [R1+0x688], R14 ;  /* 0x0006880e01007387 */ /* 0x000fe80000100a00 */
[----:B------:R0:W-:Y:S02]  /*8f010*/  STL [R1+0x8068], R8 ;  /* 0x0080680801007387 */ /* 0x0001e40000100800 */
[C---:B0-----:R-:W-:Y:S06]  /*8f020*/  HMMA.16816.F32 R8, R4.reuse, R44, R36 ;  /* 0x0000002c0408723c */ /* 0x041fec0000001824 */
[C---:B------:R-:W-:Y:S06]  /*8f030*/  HMMA.16816.F32 R16, R4.reuse, R46, R40 ;  /* 0x0000002e0410723c */ /* 0x040fec0000001828 */
[C---:B--2---:R-:W-:Y:S11]  /*8f040*/  HMMA.16816.F32 R12, R4.reuse, R56, R48 ;  /* 0x00000038040c723c */ /* 0x044ff60000001830 */
[----:B------:R-:W-:Y:S04]  /*8f050*/  STL.64 [R1+0x670], R8 ;  /* 0x0006700801007387 */ /* 0x000fe80000100a00 */
[----:B------:R3:W-:Y:S02]  /*8f060*/  STL.64 [R1+0x678], R10 ;  /* 0x0006780a01007387 */ /* 0x0007e40000100a00 */
[----:B---3--:R-:W-:Y:S02]  /*8f070*/  HMMA.16816.F32 R8, R4, R58, R52 ;  /* 0x0000003a0408723c */ /* 0x008fe40000001834 */
[----:B------:R0:W-:Y:S04]  /*8f080*/  STL.64 [R1+0x660], R16 ;  /* 0x0006601001007387 */ /* 0x0001e80000100a00 */
[----:B------:R1:W-:Y:S04]  /*8f090*/  STL.64 [R1+0x668], R18 ;  /* 0x0006681201007387 */ /* 0x0003e80000100a00 */
[----:B0-----:R-:W2:Y:S04]  /*8f0a0*/  LDL.LU R16, [R1+0x14f0] ;  /* 0x0014f00001107983 */ /* 0x001ea80000300800 */
[----:B------:R0:W-:Y:S04]  /*8f0b0*/  STL.64 [R1+0x650], R12 ;  /* 0x0006500c01007387 */ /* 0x0001e80000100a00 */
[----:B------:R3:W-:Y:S05]  /*8f0c0*/  STL.64 [R1+0x658], R14 ;  /* 0x0006580e01007387 */ /* 0x0007ea0000100a00 */
[----:B------:R-:W-:Y:S04]  /*8f0d0*/  STL.64 [R1+0x640], R8 ;  /* 0x0006400801007387 */ /* 0x000fe80000100a00 */
[----:B------:R-:W-:Y:S04]  /*8f0e0*/  STL.64 [R1+0x648], R10 ;  /* 0x0006480a01007387 */ /* 0x000fe80000100a00 */
[----:B------:R-:W2:Y:S04]  /*8f0f0*/  LDL.LU R17, [R1+0x14f4] ;  /* 0x0014f40001117983 */ /* 0x000ea80000300800 */
[----:B-1----:R-:W4:Y:S04]  /*8f100*/  LDL.LU R18, [R1+0x14f8] ;  /* 0x0014f80001127983 */ /* 0x002f280000300800 */
[----:B------:R-:W4:Y:S04]  /*8f110*/  LDL.LU R19, [R1+0x14fc] ;  /* 0x0014fc0001137983 */ /* 0x000f280000300800 */
[----:B----4-:R1:W-:Y:S04]  /*8f120*/  STL.64 [R1+0x8088], R18 ;  /* 0x0080881201007387 */ /* 0x0103e80000100a00 */
[----:B--2---:R-:W-:Y:S04]  /*8f130*/  STL.64 [R1+0x8080], R16 ;  /* 0x0080801001007387 */ /* 0x004fe80000100a00 */
[----:B------:R-:W2:Y:S04]  /*8f140*/  LDL.LU R28, [R1+0x14c0] ;  /* 0x0014c000011c7983 */ /* 0x000ea80000300800 */
[----:B------:R-:W2:Y:S04]  /*8f150*/  LDL.LU R29, [R1+0x14c4] ;  /* 0x0014c400011d7983 */ /* 0x000ea80000300800 */
[----:B------:R-:W4:Y:S04]  /*8f160*/  LDL.LU R30, [R1+0x14c8] ;  /* 0x0014c800011e7983 */ /* 0x000f280000300800 */
[----:B------:R-:W4:Y:S04]  /*8f170*/  LDL.LU R31, [R1+0x14cc] ;  /* 0x0014cc00011f7983 */ /* 0x000f280000300800 */
[----:B----4-:R-:W-:Y:S04]  /*8f180*/  STL.64 [R1+0x8098], R30 ;  /* 0x0080981e01007387 */ /* 0x010fe80000100a00 */
[----:B--2---:R2:W-:Y:S04]  /*8f190*/  STL.64 [R1+0x8090], R28 ;  /* 0x0080901c01007387 */ /* 0x0045e80000100a00 */
[----:B0-----:R-:W4:Y:S04]  /*8f1a0*/  LDL.LU R12, [R1+0x14e0] ;  /* 0x0014e000010c7983 */ /* 0x001f280000300800 */
[----:B------:R-:W4:Y:S04]  /*8f1b0*/  LDL.LU R13, [R1+0x14e4] ;  /* 0x0014e400010d7983 */ /* 0x000f280000300800 */
[----:B---3--:R-:W4:Y:S04]  /*8f1c0*/  LDL.LU R14, [R1+0x14e8] ;  /* 0x0014e800010e7983 */ /* 0x008f280000300800 */
        /* <DEDUP_REMOVED lines=9> */
[----:B-1----:R-:W3:Y:S04]  /*8f260*/  LDL R18, [R1] ;  /* 0x0000000001127983 */ /* 0x002ee80000100800 */
[----:B------:R-:W3:Y:S04]  /*8f270*/  LDL R19, [R1+0x4] ;  /* 0x0000040001137983 */ /* 0x000ee80000100800 */
[----:B--2---:R-:W3:Y:S04]  /*8f280*/  LDL.LU R28, [R1+0x1380] ;  /* 0x00138000011c7983 */ /* 0x004ee80000300800 */
[----:B------:R-:W3:Y:S04]  /*8f290*/  LDL.LU R29, [R1+0x1384] ;  /* 0x00138400011d7983 */ /* 0x000ee80000300800 */
[----:B------:R-:W3:Y:S04]  /*8f2a0*/  LDL.LU R30, [R1+0x1388] ;  /* 0x00138800011e7983 */ /* 0x000ee80000300800 */
[----:B------:R-:W3:Y:S04]  /*8f2b0*/  LDL.LU R31, [R1+0x138c] ;  /* 0x00138c00011f7983 */ /* 0x000ee80000300800 */
        /* <DEDUP_REMOVED lines=33> */
[C---:B----4-:R-:W-:Y:S06]  /*8f4d0*/  HMMA.16816.F32 R56, R4.reuse, R60, R56 ;  /* 0x0000003c0438723c */ /* 0x050fec0000001838 */
[----:B---3--:R-:W-:Y:S01]  /*8f4e0*/  HMMA.16816.F32 R16, R4, R18, R28 ;  /* 0x000000120410723c */ /* 0x008fe2000000181c */
[----:B------:R-:W3:Y:S04]  /*8f4f0*/  LDL.LU.64 R30, [R1+0x8098] ;  /* 0x00809800011e7983 */ /* 0x000ee80000300a00 */
[----:B------:R-:W3:-:S15]  /*8f500*/  LDL.LU.64 R28, [R1+0x8090] ;  /* 0x00809000011c7983 */ /* 0x000ede0000300a00 */
[----:B------:R-:W-:-:S03]  /*8f510*/  NOP ;  /* 0x0000000000007918 */ /* 0x000fc60000000000 */
        /* <DEDUP_REMOVED lines=11> */
[----:B------:R0:W-:Y:S04]  /*8f5d0*/  STL.64 [R1+0x610], R8 ;  /* 0x0006100801007387 */ /* 0x0001e80000100a00 */
[----:B------:R-:W-:Y:S04]  /*8f5e0*/  STL.64 [R1+0x618], R10 ;  /* 0x0006180a01007387 */ /* 0x000fe80000100a00 */
[----:B0-----:R-:W2:Y:S04]  /*8f5f0*/  LDL.LU R8, [R1+0x8068] ;  /* 0x0080680001087983 */ /* 0x001ea80000300800 */
        /* <DEDUP_REMOVED lines=57> */
[C---:B---3--:R-:W-:Y:S06]  /*8f990*/  HMMA.16816.F32 R48, R4.reuse, R42, R48 ;  /* 0x0000002a0430723c */ /* 0x048fec0000001830 */
[----:B------:R-:W-:Y:S01]  /*8f9a0*/  STL.64 [R1+0x7f60], R42 ;  /* 0x007f602a01007387 */ /* 0x000fe20000100a00 */
[C---:B--2---:R-:W-:Y:S06]  /*8f9b0*/  HMMA.16816.F32 R44, R4.reuse, R40, R52 ;  /* 0x00000028042c723c */ /* 0x044fec0000001834 */
[C---:B----4-:R-:W-:Y:S10]  /*8f9c0*/  HMMA.16816.F32 R28, R4.reuse, R36, R28 ;  /* 0x00000024041c723c */ /* 0x050ff4000000181c */
        /* <DEDUP_REMOVED lines=19> */
[----:B------:R-:W-:Y:S04]  /*8fb00*/  STL.64 [R1+0x540], R12 ;  /* 0x0005400c01007387 */ /* 0x000fe80000100a00 */
[----:B------:R0:W-:Y:S02]  /*8fb10*/  STL.64 [R1+0x548], R14 ;  /* 0x0005480e01007387 */ /* 0x0001e40000100a00 */
[----:B0-----:R-:W-:-:S15]  /*8fb20*/  HMMA.16816.F32 R12, R4, R26, R20 ;  /* 0x0000001a040c723c */ /* 0x001fde0000001814 */
[----:B------:R-:W-:-:S08]  /*8fb30*/  NOP ;  /* 0x0000000000007918 */ /* 0x000fd00000000000 */
[----:B------:R0:W-:Y:S04]  /*8fb40*/  STL.64 [R1+0x530], R12 ;  /* 0x0005300c01007387 */ /* 0x0001e80000100a00 */
[----:B------:R1:W-:Y:S04]  /*8fb50*/  STL.64 [R1+0x538], R14 ;  /* 0x0005380e01007387 */ /* 0x0003e80000100a00 */
        /* <DEDUP_REMOVED lines=17> */
[----:B------:R-:W3:Y:S04]  /*8fc70*/  LDL.LU R45, [R1+0x1524] ;  /* 0x00152400012d7983 */ /* 0x000ee80000300800 */
[----:B------:R-:W3:Y:S01]  /*8fc80*/  LDL.LU R46, [R1+0x1528] ;  /* 0x00152800012e7983 */ /* 0x000ee20000300800 */
[----:B------:R-:W-:-:S03]  /*8fc90*/  IMAD.MOV.U32 R58, RZ, RZ, R8 ;  /* 0x000000ffff3a7224 */ /* 0x000fc600078e0008 */
        /* <DEDUP_REMOVED lines=68> */
[----:B------:R-:W-:Y:S01]  /*900e0*/  IMAD R28, R28, 0x100, R35 ;  /* 0x000001001c1c7824 */ /* 0x000fe200078e0223 */
[C---:B---3--:R-:W-:Y:S06]  /*900f0*/  HMMA.16816.F32 R20, R4.reuse, R14, R20 ;  /* 0x0000000e0414723c */ /* 0x048fec0000001814 */
[----:B--2---:R-:W-:Y:S01]  /*90100*/  HMMA.16816.F32 R16, R4, R12, R24 ;  /* 0x0000000c0410723c */ /* 0x004fe20000001818 */
[----:B------:R-:W-:-:S15]  /*90110*/  STL.64 [R1+0x7f50], R14 ;  /* 0x007f500e01007387 */ /* 0x000fde0000100a00 */
[----:B------:R-:W-:-:S01]  /*90120*/  NOP ;  /* 0x0000000000007918 */ /* 0x000fc20000000000 */
        /* <DEDUP_REMOVED lines=9> */
[----:B------:R0:W-:Y:S04]  /*901c0*/  STL.64 [R1+0x4b8], R14 ;  /* 0x0004b80e01007387 */ /* 0x0001e80000100a00 */
[----:B----4-:R-:W-:Y:S04]  /*901d0*/  STL [R1+0x7ebc], R8 ;  /* 0x007ebc0801007387 */ /* 0x010fe80000100800 */
[----:B------:R1:W-:Y:S01]  /*901e0*/  STL [R1+0x7eb8], R9 ;  /* 0x007eb80901007387 */ /* 0x0003e20000100800 */
[C---:B0-----:R-:W-:Y:S06]  /*901f0*/  HMMA.16816.F32 R12, R4.reuse, R8, R40 ;  /* 0x00000008040c723c */ /* 0x041fec0000001828 */
[C---:B-1----:R-:W-:Y:S06]  /*90200*/  HMMA.16816.F32 R8, R4.reuse, R2, R48 ;  /* 0x000000020408723c */ /* 0x042fec0000001830 */
[----:B------:R-:W-:Y:S11]  /*90210*/  HMMA.16816.F32 R4, R4, R58, R52 ;  /* 0x0000003a0404723c */ /* 0x000ff60000001834 */
[----:B------:R-:W-:Y:S04]  /*90220*/  STL.64 [R1+0xa00], R12 ;  /* 0x000a000c01007387 */ /* 0x000fe80000100a00 */
[----:B------:R-:W-:Y:S04]  /*90230*/  STL.64 [R1+0xa08], R14 ;  /* 0x000a080e01007387 */ /* 0x000fe80000100a00 */
[----:B------:R-:W2:Y:S04]  /*90240*/  LDL.LU R32, [R1+0x1650] ;  /* 0x0016500001207983 */ /* 0x000ea80000300800 */
[----:B------:R-:W-:Y:S04]  /*90250*/  STL.64 [R1+0x9f0], R8 ;  /* 0x0009f00801007387 */ /* 0x000fe80000100a00 */
[----:B------:R-:W-:Y:S04]  /*90260*/  STL.64 [R1+0x9f8], R10 ;  /* 0x0009f80a01007387 */ /* 0x000fe80000100a00 */
        /* <DEDUP_REMOVED lines=13> */
[----:B------:R-:W4:Y:S04]  /*90340*/  LDL.64 R40, [R1+0x30] ;  /* 0x0000300001287983 */ /* 0x000f280000100a00 */
[----:B------:R-:W3:Y:S04]  /*90350*/  LDL.64 R42, [R1+0x18] ;  /* 0x00001800012a7983 */ /* 0x000ee80000100a00 */
        /* <DEDUP_REMOVED lines=12> */
[----:B------:R-:W2:Y:S01]  /*90420*/  LDL.64 R8, [R1+0x10] ;  /* 0x0000100001087983 */ /* 0x000ea20000100a00 */
[----:B------:R-:W-:-:S02]  /*90430*/  IMAD R29, R29, 0x100, R56 ;  /* 0x000001001d1d7824 */ /* 0x000fc400078e0238 */
[----:B------:R-:W-:Y:S02]  /*90440*/  IMAD R30, R30, 0x100, R57 ;  /* 0x000001001e1e7824 */ /* 0x000fe400078e0239 */
[----:B------:R-:W-:Y:S01]  /*90450*/  IMAD R31, R0, 0x100, R31 ;  /* 0x00000100001f7824 */ /* 0x000fe200078e021f */
[----:B------:R-:W-:Y:S01]  /*90460*/  F2FP.F16.E4M3.UNPACK_B R28, R28 ;  /* 0x0000001cff1c723e */ /* 0x000fe200020006ff */
[----:B------:R-:W2:Y:S01]  /*90470*/  LDL.LU R52, [R1+0x15f0] ;  /* 0x0015f00001347983 */ /* 0x000ea20000300800 */
[----:B------:R-:W-:Y:S02]  /*90480*/  F2FP.F16.E4M3.UNPACK_B R29, R29 ;  /* 0x0000001dff1d723e */ /* 0x000fe400020006ff */
[----:B------:R-:W-:Y:S02]  /*90490*/  F2FP.F16.E4M3.UNPACK_B R30, R30 ;  /* 0x0000001eff1e723e */ /* 0x000fe400020006ff */
[----:B------:R-:W-:Y:S01]  /*904a0*/  F2FP.F16.E4M3.UNPACK_B R31, R31 ;  /* 0x0000001fff1f723e */ /* 0x000fe200020006ff */
        /* <DEDUP_REMOVED lines=17> */
[C---:B---3--:R-:W-:Y:S06]  /*905c0*/  HMMA.16816.F32 R36, R28.reuse, R42, R36 ;  /* 0x0000002a1c24723c */ /* 0x048fec0000001824 */
[----:B--2---:R-:W-:Y:S01]  /*905d0*/  HMMA.16816.F32 R48, R28, R8, R48 ;  /* 0x000000081c30723c */ /* 0x004fe20000001830 */
[----:B------:R-:W-:-:S10]  /*905e0*/  IMAD.MOV.U32 R0, RZ, RZ, R41 ;  /* 0x000000ffff007224 */ /* 0x000fd400078e0029 */
[----:B------:R-:W-:Y:S04]  /*905f0*/  STL.64 [R1+0x490], R4 ;  /* 0x0004900401007387 */ /* 0x000fe80000100a00 */
[----:B------:R-:W-:Y:S04]  /*90600*/  STL.64 [R1+0x498], R6 ;  /* 0x0004980601007387 */ /* 0x000fe80000100a00 */
[----:B------:R0:W-:Y:S04]  /*90610*/  STL.64 [R1+0x480], R36 ;  /* 0x0004802401007387 */ /* 0x0001e80000100a00 */
[----:B------:R1:W-:Y:S04]  /*90620*/  STL.64 [R1+0x488], R38 ;  /* 0x0004882601007387 */ /* 0x0003e80000100a00 */
[----:B0-----:R-:W2:Y:S04]  /*90630*/  LDL.LU R36, [R1+0x1660] ;  /* 0x0016600001247983 */ /* 0x001ea80000300800 */
[----:B------:R-:W2:Y:S04]  /*90640*/  LDL.LU R37, [R1+0x1664] ;  /* 0x0016640001257983 */ /* 0x000ea80000300800 */
[----:B-1----:R-:W2:Y:S04]  /*90650*/  LDL.LU R38, [R1+0x1668] ;  /* 0x0016680001267983 */ /* 0x002ea80000300800 */
[----:B------:R-:W2:Y:S04]  /*90660*/  LDL.LU R39, [R1+0x166c] ;  /* 0x00166c0001277983 */ /* 0x000ea80000300800 */
[----:B------:R-:W3:Y:S01]  /*90670*/  LDL.LU R40, [R1+0x1670] ;  /* 0x0016700001287983 */ /* 0x000ee20000300800 */
[----:B------:R-:W-:-:S03]  /*90680*/  IMAD.MOV.U32 R5, RZ, RZ, R42 ;  /* 0x000000ffff057224 */ /* 0x000fc600078e002a */
[----:B------:R-:W3:Y:S01]  /*90690*/  LDL.LU R41, [R1+0x1674] ;  /* 0x0016740001297983 */ /* 0x000ee20000300800 */
[----:B------:R-:W-:-:S03]  /*906a0*/  IMAD.MOV.U32 R4, RZ, RZ, R43 ;  /* 0x000000ffff047224 */ /* 0x000fc600078e002b */
[----:B------:R-:W3:Y:S04]  /*906b0*/  LDL.LU R42, [R1+0x1678] ;  /* 0x00167800012a7983 */ /* 0x000ee80000300800 */
[----:B------:R-:W3:Y:S01]  /*906c0*/  LDL.LU R43, [R1+0x167c] ;  /* 0x00167c00012b7983 */ /* 0x000ee20000300800 */
[----:B------:R-:W-:Y:S02]  /*906d0*/  IMAD.MOV.U32 R7, RZ, RZ, R8 ;  /* 0x000000ffff077224 */ /* 0x000fe400078e0008 */
[----:B------:R-:W-:Y:S01]  /*906e0*/  IMAD.MOV.U32 R6, RZ, RZ, R9 ;  /* 0x000000ffff067224 */ /* 0x000fe200078e0009 */
[----:B------:R-:W-:Y:S04]  /*906f0*/  STL.64 [R1+0x470], R48 ;  /* 0x0004703001007387 */ /* 0x000fe80000100a00 */
[----:B------:R0:W-:Y:S04]  /*90700*/  STL.64 [R1+0x478], R50 ;  /* 0x0004783201007387 */ /* 0x0001e80000100a00 */
[----:B0-----:R-:W2:Y:S04]  /*90710*/  LDL.LU.64 R50, [R1+0x7fa0] ;  /* 0x007fa00001327983 */ /* 0x001ea80000300a00 */
[----:B------:R-:W3:Y:S04]  /*90720*/  LDL.LU.64 R48, [R1+0x7f98] ;  /* 0x007f980001307983 */ /* 0x000ee80000300a00 */
[----:B------:R0:W-:Y:S04]  /*90730*/  STL.64 [R1+0x7f70], R6 ;  /* 0x007f700601007387 */ /* 0x0001e80000100a00 */
[----:B0-----:R-:W4:Y:S01]  /*90740*/  LDL.64 R6, [R1] ;  /* 0x0000000001067983 */ /* 0x001f220000100a00 */
[----:B------:R-:W-:Y:S03]  /*90750*/  HMMA.16816.F32 R52, R28, R10, R52 ;  /* 0x0000000a1c34723c */ /* 0x000fe60000001834 */
[----:B------:R-:W-:-:S15]  /*90760*/  STL.64 [R1+0x7f68], R4 ;  /* 0x007f680401007387 */ /* 0x000fde0000100a00 */
[----:B------:R-:W-:-:S05]  /*90770*/  NOP ;  /* 0x0000000000007918 */ /* 0x000fca0000000000 */
[----:B------:R-:W-:Y:S04]  /*90780*/  STL.64 [R1+0x460], R52 ;  /* 0x0004603401007387 */ /* 0x000fe80000100a00 */
[----:B------:R0:W-:Y:S04]  /*90790*/  STL.64 [R1+0x468], R54 ;  /* 0x0004683601007387 */ /* 0x0001e80000100a00 */
[----:B0-----:R-:W2:Y:S04]  /*907a0*/  LDL.LU.64 R54, [R1+0x7f90] ;  /* 0x007f900001367983 */ /* 0x001ea80000300a00 */
[----:B------:R-:W3:Y:S01]  /*907b0*/  LDL.LU.64 R52, [R1+0x7f88] ;  /* 0x007f880001347983 */ /* 0x000ee20000300a00 */
[----:B----4-:R-:W-:-:S15]  /*907c0*/  HMMA.16816.F32 R56, R28, R6, R56 ;  /* 0x000000061c38723c */ /* 0x010fde0000001838 */
[----:B------:R-:W-:-:S08]  /*907d0*/  NOP ;  /* 0x0000000000007918 */ /* 0x000fd00000000000 */
[----:B------:R-:W-:Y:S04]  /*907e0*/  STL.64 [R1+0x450], R56 ;  /* 0x0004503801007387 */ /* 0x000fe80000100a00 */
[----:B------:R0:W-:Y:S04]  /*907f0*/  STL.64 [R1+0x458], R58 ;  /* 0x0004583a01007387 */ /* 0x0001e80000100a00 */
[----:B0-----:R-:W4:Y:S04]  /*90800*/  LDL.LU.64 R58, [R1+0x7f80] ;  /* 0x007f8000013a7983 */ /* 0x001f280000300a00 */
[----:B------:R-:W2:Y:S01]  /*90810*/  LDL.LU.64 R56, [R1+0x7f78] ;  /* 0x007f780001387983 */ /* 0x000ea20000300a00 */
[----:B------:R-:W-:-:S02]  /*90820*/  IMAD.MOV.U32 R9, RZ, RZ, R10 ;  /* 0x000000ffff097224 */ /* 0x000fc400078e000a */
[----:B------:R-:W-:Y:S02]  /*90830*/  IMAD.MOV.U32 R8, RZ, RZ, R11 ;  /* 0x000000ffff087224 */ /* 0x000fe400078e000b */
[----:B------:R-:W-:Y:S02]  /*90840*/  IMAD.MOV.U32 R11, RZ, RZ, R6 ;  /* 0x000000ffff0b7224 */ /* 0x000fe400078e0006 */
[----:B------:R-:W-:Y:S02]  /*90850*/  IMAD.MOV.U32 R10, RZ, RZ, R7 ;  /* 0x000000ffff0a7224 */ /* 0x000fe400078e0007 */
[----:B------:R-:W-:Y:S06]  /*90860*/  HMMA.16816.F32 R4, R28, R60, R12 ;  /* 0x0000003c1c04723c */ /* 0x000fec000000180c */
[----:B------:R-:W-:-:S15]  /*90870*/  STL.64 [R1+0x7e80], R60 ;  /* 0x007e803c01007387 */ /* 0x000fde0000100a00 */
[----:B------:R-:W-:-:S02]  /*90880*/  NOP ;  /* 0x0000000000007918 */ /* 0x000fc40000000000 */
[----:B------:R-:W-:Y:S04]  /*90890*/  STL.64 [R1+0x440], R4 ;  /* 0x0004400401007387 */ /* 0x000fe80000100a00 */
[----:B------:R2:W-:Y:S01]  /*908a0*/  STL.64 [R1+0x448], R6 ;  /* 0x0004480601007387 */ /* 0x0005e20000100a00 */
[C---:B----4-:R-:W-:Y:S06]  /*908b0*/  HMMA.16816.F32 R12, R28.reuse, R58, R16 ;  /* 0x0000003a1c0c723c */ /* 0x050fec0000001810 */
[----:B--2---:R-:W-:Y:S01]  /*908c0*/  HMMA.16816.F32 R4, R28, R56, R20 ;  /* 0x000000381c04723c */ /* 0x004fe20000001814 */
        /* <DEDUP_REMOVED lines=8> */
[----:B---3--:R-:W-:Y:S01]  /*90950*/  HMMA.16816.F32 R4, R28, R52, R32 ;  /* 0x000000341c04723c */ /* 0x008fe20000001820 */
[----:B------:R-:W2:-:S15]  /*90960*/  LDL.LU R56, [R1+0x17e0] ;  /* 0x0017e00001387983 */ /* 0x000e9e0000300800 */
[----:B------:R-:W-:-:S01]  /*90970*/  NOP ;  /* 0x0000000000007918 */ /* 0x000fc20000000000 */
[----:B------:R-:W-:Y:S04]  /*90980*/  STL.64 [R1+0x410], R12 ;  /* 0x0004100c01007387 */ /* 0x000fe80000100a00 */
[----:B------:R0:W-:Y:S04]  /*90990*/  STL.64 [R1+0x418], R14 ;  /* 0x0004180e01007387 */ /* 0x0001e80000100a00 */
[----:B------:R-:W-:Y:S04]  /*909a0*/  STL.64 [R1+0x400], R4 ;  /* 0x0004000401007387 */ /* 0x000fe80000100a00 */
[----:B------:R1:W-:Y:S04]  /*909b0*/  STL.64 [R1+0x408], R6 ;  /* 0x0004080601007387 */ /* 0x0003e80000100a00 */
[----:B------:R-:W2:Y:S04]  /*909c0*/  LDL.LU R57, [R1+0x17e4] ;  /* 0x0017e40001397983 */ /* 0x000ea80000300800 */
[----:B------:R-:W2:Y:S04]  /*909d0*/  LDL.LU R58, [R1+0x17e8] ;  /* 0x0017e800013a7983 */ /* 0x000ea80000300800 */
[----:B------:R-:W2:Y:S01]  /*909e0*/  LDL.LU R59, [R1+0x17ec] ;  /* 0x0017ec00013b7983 */ /* 0x000ea20000300800 */
[C---:B0-----:R-:W-:Y:S06]  /*909f0*/  HMMA.16816.F32 R12, R28.reuse, R50, R36 ;  /* 0x000000321c0c723c */ /* 0x041fec0000001824 */
[C---:B-1----:R-:W-:Y:S01]  /*90a00*/  HMMA.16816.F32 R4, R28.reuse, R48, R40 ;  /* 0x000000301c04723c */ /* 0x042fe20000001828 */
[----:B------:R-:W-:Y:S04]  /*90a10*/  STL.64 [R1+0x7ea0], R54 ;  /* 0x007ea03601007387 */ /* 0x000fe80000100a00 */
[----:B------:R0:W-:Y:S04]  /*90a20*/  STL.64 [R1+0x7e98], R52 ;  /* 0x007e983401007387 */ /* 0x0001e80000100a00 */
[----:B0-----:R-:W3:Y:S04]  /*90a30*/  LDL.LU R52, [R1+0x17c0] ;  /* 0x0017c00001347983 */ /* 0x001ee80000300800 */
[----:B------:R-:W3:Y:S04]  /*90a40*/  LDL.LU R53, [R1+0x17c4] ;  /* 0x0017c40001357983 */ /* 0x000ee80000300800 */
[----:B------:R-:W3:Y:S04]  /*90a50*/  LDL.LU R54, [R1+0x17c8] ;  /* 0x0017c80001367983 */ /* 0x000ee80000300800 */
[----:B------:R-:W3:Y:S04]  /*90a60*/  LDL.LU R55, [R1+0x17cc] ;  /* 0x0017cc0001377983 */ /* 0x000ee80000300800 */
[----:B------:R-:W4:Y:S04]  /*90a70*/  LDL.LU R40, [R1+0x1690] ;  /* 0x0016900001287983 */ /* 0x000f280000300800 */
[----:B------:R-:W-:Y:S04]  /*90a80*/  STL.64 [R1+0x3f0], R12 ;  /* 0x0003f00c01007387 */ /* 0x000fe80000100a00 */
[----:B------:R-:W-:Y:S04]  /*90a90*/  STL.64 [R1+0x3f8], R14 ;  /* 0x0003f80e01007387 */ /* 0x000fe80000100a00 */
[----:B------:R0:W-:Y:S04]  /*90aa0*/  STL.64 [R1+0x3e0], R4 ;  /* 0x0003e00401007387 */ /* 0x0001e80000100a00 */
[----:B------:R1:W-:Y:S04]  /*90ab0*/  STL.64 [R1+0x3e8], R6 ;  /* 0x0003e80601007387 */ /* 0x0003e80000100a00 */
        /* <DEDUP_REMOVED lines=111> */
[----:B---3--:R-:W-:Y:S01]  /*911b0*/  HMMA.16816.F32 R24, R28, R20, R48 ;  /* 0x000000141c18723c */ /* 0x008fe20000001830 */
[----:B------:R-:W-:-:S15]  /*911c0*/  STL.64 [R1+0x7e48], R22 ;  /* 0x007e481601007387 */ /* 0x000fde0000100a00 */
[----:B------:R-:W-:-:S01]  /*911d0*/  NOP ;  /* 0x0000000000007918 */ /* 0x000fc20000000000 */
[----:B------:R-:W-:Y:S04]  /*911e0*/  STL.64 [R1+0x330], R32 ;  /* 0x0003302001007387 */ /* 0x000fe80000100a00 */
[----:B------:R-:W-:Y:S04]  /*911f0*/  STL.64 [R1+0x338], R34 ;  /* 0x0003382201007387 */ /* 0x000fe80000100a00 */
[----:B------:R0:W-:Y:S04]  /*91200*/  STL.64 [R1+0x7e40], R20 ;  /* 0x007e401401007387 */ /* 0x0001e80000100a00 */
[----:B------:R-:W-:Y:S04]  /*91210*/  STL.64 [R1+0x320], R24 ;  /* 0x0003201801007387 */ /* 0x000fe80000100a00 */
[----:B------:R1:W-:Y:S04]  /*91220*/  STL.64 [R1+0x328], R26 ;  /* 0x0003281a01007387 */ /* 0x0003e80000100a00 */
[----:B------:R-:W2:Y:S01]  /*91230*/  LDL.LU R44, [R1+0x1980] ;  /* 0x00198000012c7983 */ /* 0x000ea20000300800 */
[C---:B0-----:R-:W-:Y:S06]  /*91240*/  HMMA.16816.F32 R20, R28.reuse, R16, R56 ;  /* 0x000000101c14723c */ /* 0x041fec0000001838 */
[----:B-1----:R-:W-:-:S15]  /*91250*/  HMMA.16816.F32 R24, R28, R18, R52 ;  /* 0x000000121c18723c */ /* 0x002fde0000001834 */
[----:B------:R-:W-:-:S08]  /*91260*/  NOP ;  /* 0x0000000000007918 */ /* 0x000fd00000000000 */
[----:B------:R0:W-:Y:S04]  /*91270*/  STL.64 [R1+0x310], R24 ;  /* 0x0003101801007387 */ /* 0x0001e80000100a00 */
[----:B------:R1:W-:Y:S04]  /*91280*/  STL.64 [R1+0x318], R26 ;  /* 0x0003181a01007387 */ /* 0x0003e80000100a00 */
[----:B------:R3:W-:Y:S04]  /*91290*/  STL.64 [R1+0x300], R20 ;  /* 0x0003001401007387 */ /* 0x0007e80000100a00 */
[----:B------:R-:W-:Y:S04]  /*912a0*/  STL.64 [R1+0x308], R22 ;  /* 0x0003081601007387 */ /* 0x000fe80000100a00 */
[----:B------:R-:W2:Y:S04]  /*912b0*/  LDL.LU R45, [R1+0x1984] ;  /* 0x00198400012d7983 */ /* 0x000ea80000300800 */
[----:B------:R-:W4:Y:S04]  /*912c0*/  LDL.LU R46, [R1+0x1988] ;  /* 0x00198800012e7983 */ /* 0x000f280000300800 */
[----:B------:R-:W4:Y:S04]  /*912d0*/  LDL.LU R47, [R1+0x198c] ;  /* 0x00198c00012f7983 */ /* 0x000f280000300800 */
[----:B----4-:R-:W-:Y:S04]  /*912e0*/  STL.64 [R1+0x7eb0], R46 ;  /* 0x007eb02e01007387 */ /* 0x010fe80000100a00 */
[----:B--2---:R-:W-:Y:S04]  /*912f0*/  STL.64 [R1+0x7ea8], R44 ;  /* 0x007ea82c01007387 */ /* 0x004fe80000100a00 */
[----:B------:R-:W2:Y:S04]  /*91300*/  LDL.LU R40, [R1+0x1960] ;  /* 0x0019600001287983 */ /* 0x000ea80000300800 */
[----:B------:R-:W2:Y:S04]  /*91310*/  LDL.LU R41, [R1+0x1964] ;  /* 0x0019640001297983 */ /* 0x000ea80000300800 */
[----:B------:R-:W4:Y:S04]  /*91320*/  LDL.LU R42, [R1+0x1968] ;  /* 0x00196800012a7983 */ /* 0x000f280000300800 */
[----:B------:R-:W4:Y:S01]  /*91330*/  LDL.LU R43, [R1+0x196c] ;  /* 0x00196c00012b7983 */ /* 0x000f220000300800 */
[----:B------:R-:W-:-:S02]  /*91340*/  IMAD.MOV.U32 R38, RZ, RZ, R11 ;  /* 0x000000ffff267224 */ /* 0x000fc400078e000b */
[----:B------:R-:W-:Y:S02]  /*91350*/  IMAD.MOV.U32 R39, RZ, RZ, R10 ;  /* 0x000000ffff277224 */ /* 0x000fe400078e000a */
[----:B------:R-:W-:Y:S02]  /*91360*/  IMAD.MOV.U32 R36, RZ, RZ, R9 ;  /* 0x000000ffff247224 */ /* 0x000fe400078e0009 */
[----:B------:R-:W-:Y:S01]  /*91370*/  IMAD.MOV.U32 R37, RZ, RZ, R8 ;  /* 0x000000ffff257224 */ /* 0x000fe200078e0008 */
[----:B----4-:R-:W-:Y:S04]  /*91380*/  STL.64 [R1+0x7ec8], R42 ;  /* 0x007ec82a01007387 */ /* 0x010fe80000100a00 */
[----:B--2---:R-:W-:Y:S04]  /*91390*/  STL.64 [R1+0x7ec0], R40 ;  /* 0x007ec02801007387 */ /* 0x004fe80000100a00 */
[----:B------:R-:W-:Y:S04]  /*913a0*/  STL.64 [R1+0x7ee0], R38 ;  /* 0x007ee02601007387 */ /* 0x000fe80000100a00 */
[----:B------:R2:W-:Y:S04]  /*913b0*/  STL.64 [R1+0x7ed8], R36 ;  /* 0x007ed82401007387 */ /* 0x0005e80000100a00 */
[----:B0-----:R-:W4:Y:S04]  /*913c0*/  LDL.LU R24, [R1+0x1920] ;  /* 0x0019200001187983 */ /* 0x001f280000300800 */
[----:B------:R-:W4:Y:S04]  /*913d0*/  LDL.LU R25, [R1+0x1924] ;  /* 0x0019240001197983 */ /* 0x000f280000300800 */
[----:B-1----:R-:W2:Y:S04]  /*913e0*/  LDL.LU R26, [R1+0x1928] ;  /* 0x00192800011a7983 */ /* 0x002ea80000300800 */
[----:B------:R-:W2:Y:S01]  /*913f0*/  LDL.LU R27, [R1+0x192c] ;  /* 0x00192c00011b7983 */ /* 0x000ea20000300800 */
[----:B---3--:R-:W-:-:S02]  /*91400*/  IMAD.MOV.U32 R21, RZ, RZ, R4 ;  /* 0x000000ffff157224 */ /* 0x008fc400078e0004 */
[----:B------:R-:W-:Y:S01]  /*91410*/  IMAD.MOV.U32 R20, RZ, RZ, R5 ;  /* 0x000000ffff147224 */ /* 0x000fe200078e0005 */
[----:B--2---:R-:W-:Y:S04]  /*91420*/  STL.64 [R1+0x7ef0], R26 ;  /* 0x007ef01a01007387 */ /* 0x004fe80000100a00 */
[----:B----4-:R0:W-:Y:S04]  /*91430*/  STL.64 [R1+0x7ee8], R24 ;  /* 0x007ee81801007387 */ /* 0x0101e80000100a00 */
        /* <DEDUP_REMOVED lines=50> */
[----:B--2---:R-:W-:Y:S01]  /*91760*/  HMMA.16816.F32 R24, R28, R14, R24 ;  /* 0x0000000e1c18723c */ /* 0x004fe20000001818 */
[----:B---3--:R-:W-:-:S15]  /*91770*/  IMAD R4, R4, 0x100, R10 ;  /* 0x0000010004047824 */ /* 0x008fde00078e020a */
[----:B------:R-:W-:-:S07]  /*91780*/  NOP ;  /* 0x0000000000007918 */ /* 0x000fce0000000000 */
[----:B------:R-:W-:Y:S04]  /*91790*/  STL.64 [R1+0x2f0], R24 ;  /* 0x0002f01801007387 */ /* 0x000fe80000100a00 */
[----:B------:R0:W-:Y:S04]  /*917a0*/  STL.64 [R1+0x2f8], R26 ;  /* 0x0002f81a01007387 */ /* 0x0001e80000100a00 */
[----:B0-----:R-:W2:Y:S04]  /*917b0*/  LDL.LU.64 R26, [R1+0x7ef0] ;  /* 0x007ef000011a7983 */ /* 0x001ea80000300a00 */
[----:B------:R-:W2:Y:S04]  /*917c0*/  LDL.LU.64 R24, [R1+0x7ee8] ;  /* 0x007ee80001187983 */ /* 0x000ea80000300a00 */
[----:B------:R-:W-:Y:S04]  /*917d0*/  STL.64 [R1+0x2e0], R36 ;  /* 0x0002e02401007387 */ /* 0x000fe80000100a00 */
[----:B------:R0:W-:Y:S01]  /*917e0*/  STL.64 [R1+0x2e8], R38 ;  /* 0x0002e82601007387 */ /* 0x0001e20000100a00 */
[----:B------:R-:W-:-:S03]  /*917f0*/  IMAD R5, R5, 0x100, R11 ;  /* 0x0000010005057824 */ /* 0x000fc600078e020b */
        /* <DEDUP_REMOVED lines=10> */
[----:B------:R-:W-:-:S02]  /*918a0*/  IMAD R6, R6, 0x100, R8 ;  /* 0x0000010006067824 */ /* 0x000fc400078e0208 */
[----:B------:R-:W-:Y:S01]  /*918b0*/  IMAD R7, R7, 0x100, R9 ;  /* 0x0000010007077824 */ /* 0x000fe200078e0209 */
[----:B---3--:R-:W-:-:S15]  /*918c0*/  HMMA.16816.F32 R40, R28, R10, R40 ;  /* 0x0000000a1c28723c */ /* 0x008fde0000001828 */
[----:B------:R-:W-:-:S08]  /*918d0*/  NOP ;  /* 0x0000000000007918 */ /* 0x000fd00000000000 */
[----:B------:R-:W-:Y:S04]  /*918e0*/  STL.64 [R1+0x2d0], R40 ;  /* 0x0002d02801007387 */ /* 0x000fe80000100a00 */
[----:B------:R0:W-:Y:S04]  /*918f0*/  STL.64 [R1+0x2d8], R42 ;  /* 0x0002d82a01007387 */ /* 0x0001e80000100a00 */
[----:B0-----:R-:W3:Y:S04]  /*91900*/  LDL.LU.64 R42, [R1+0x7ec8] ;  /* 0x007ec800012a7983 */ /* 0x001ee80000300a00 */
[----:B------:R-:W3:Y:S04]  /*91910*/  LDL.LU.64 R40, [R1+0x7ec0] ;  /* 0x007ec00001287983 */ /* 0x000ee80000300a00 */
[----:B------:R-:W2:Y:S04]  /*91920*/  LDL.LU R8, [R1+0x7ebc] ;  /* 0x007ebc0001087983 */ /* 0x000ea80000300800 */
[----:B------:R-:W2:Y:S01]  /*91930*/  LDL.LU R9, [R1+0x7eb8] ;  /* 0x007eb80001097983 */ /* 0x000ea20000300800 */
[C---:B------:R-:W-:Y:S06]  /*91940*/  HMMA.16816.F32 R52, R28.reuse, R2, R52 ;  /* 0x000000021c34723c */ /* 0x040fec0000001834 */
[C---:B--2---:R-:W-:Y:S06]  /*91950*/  HMMA.16816.F32 R44, R28.reuse, R8, R44 ;  /* 0x000000081c2c723c */ /* 0x044fec000000182c */
[----:B------:R-:W-:-:S15]  /*91960*/  HMMA.16816.F32 R28, R28, R60, R56 ;  /* 0x0000003c1c1c723c */ /* 0x000fde0000001838 */
[----:B------:R-:W-:-:S02]  /*91970*/  NOP ;  /* 0x0000000000007918 */ /* 0x000fc40000000000 */
[----:B------:R-:W-:Y:S04]  /*91980*/  STL.64 [R1+0x9e0], R44 ;  /* 0x0009e02c01007387 */ /* 0x000fe80000100a00 */
[----:B------:R0:W-:Y:S04]  /*91990*/  STL.64 [R1+0x9e8], R46 ;  /* 0x0009e82e01007387 */ /* 0x0001e80000100a00 */
[----:B0-----:R-:W2:Y:S04]  /*919a0*/  LDL.LU.64 R46, [R1+0x7eb0] ;  /* 0x007eb000012e7983 */ /* 0x001ea80000300a00 */
[----:B------:R-:W2:Y:S04]  /*919b0*/  LDL.LU.64 R44, [R1+0x7ea8] ;  /* 0x007ea800012c7983 */ /* 0x000ea80000300a00 */
[----:B------:R0:W-:Y:S04]  /*919c0*/  STL.64 [R1+0x7df8], R10 ;  /* 0x007df80a01007387 */ /* 0x0001e80000100a00 */
[----:B0-----:R-:W4:Y:S04]  /*919d0*/  LDL R10, [R1+0x30] ;  /* 0x00003000010a7983 */ /* 0x001f280000100800 */
[----:B------:R-:W-:Y:S04]  /*919e0*/  STL.64 [R1+0x7df0], R8 ;  /* 0x007df00801007387 */ /* 0x000fe80000100a00 */
[----:B------:R-:W-:Y:S04]  /*919f0*/  STL.64 [R1+0x9d0], R52 ;  /* 0x0009d03401007387 */ /* 0x000fe80000100a00 */
[----:B------:R0:W-:Y:S01]  /*91a00*/  STL.64 [R1+0x9d8], R54 ;  /* 0x0009d83601007387 */ /* 0x0001e20000100a00 */
[----:B------:R-:W-:-:S02]  /*91a10*/  IMAD.MOV.U32 R11, RZ, RZ, R0 ;  /* 0x000000ffff0b7224 */ /* 0x000fc400078e0000 */
[----:B------:R-:W-:Y:S01]  /*91a20*/  IMAD.MOV.U32 R0, RZ, RZ, R61 ;  /* 0x000000ffff007224 */ /* 0x000fe200078e003d */
[----:B0-----:R-:W2:Y:S04]  /*91a30*/  LDL.LU.64 R54, [R1+0x7ea0] ;  /* 0x007ea00001367983 */ /* 0x001ea80000300a00 */
[----:B------:R-:W2:Y:S04]  /*91a40*/  LDL.LU.64 R52, [R1+0x7e98] ;  /* 0x007e980001347983 */ /* 0x000ea80000300a00 */
[----:B------:R-:W2:Y:S04]  /*91a50*/  LDL.LU.64 R58, [R1+0x7e90] ;  /* 0x007e9000013a7983 */ /* 0x000ea80000300a00 */
[----:B------:R-:W2:Y:S04]  /*91a60*/  LDL.LU.64 R56, [R1+0x7e88] ;  /* 0x007e880001387983 */ /* 0x000ea80000300a00 */
[----:B------:R0:W-:Y:S01]  /*91a70*/  STL.64 [R1+0x2c0], R28 ;  /* 0x0002c01c01007387 */ /* 0x0001e20000100a00 */
[----:B------:R-:W-:-:S03]  /*91a80*/  IMAD.MOV.U32 R8, RZ, RZ, R60 ;  /* 0x000000ffff087224 */ /* 0x000fc600078e003c */
[----:B------:R1:W-:Y:S04]  /*91a90*/  STL.64 [R1+0x2c8], R30 ;  /* 0x0002c81e01007387 */ /* 0x0003e80000100a00 */
[----:B------:R-:W3:Y:S04]  /*91aa0*/  LDL.LU.64 R60, [R1+0x7e80] ;  /* 0x007e8000013c7983 */ /* 0x000ee80000300a00 */
[----:B0-----:R-:W4:Y:S04]  /*91ab0*/  LDL.LU R28, [R1+0x18c0] ;  /* 0x0018c000011c7983 */ /* 0x001f280000300800 */
[----:B------:R-:W4:Y:S04]  /*91ac0*/  LDL.LU R29, [R1+0x18c4] ;  /* 0x0018c400011d7983 */ /* 0x000f280000300800 */
[----:B-1----:R-:W4:Y:S04]  /*91ad0*/  LDL.LU R30, [R1+0x18c8] ;  /* 0x0018c800011e7983 */ /* 0x002f280000300800 */
[----:B------:R-:W4:Y:S01]  /*91ae0*/  LDL.LU R31, [R1+0x18cc] ;  /* 0x0018cc00011f7983 */ /* 0x000f220000300800 */
[----:B------:R-:W-:-:S02]  /*91af0*/  F2FP.F16.E4M3.UNPACK_B R4, R4 ;  /* 0x00000004ff04723e */ /* 0x000fc400020006ff */
[----:B------:R-:W-:Y:S02]  /*91b00*/  F2FP.F16.E4M3.UNPACK_B R5, R5 ;  /* 0x00000005ff05723e */ /* 0x000fe400020006ff */
[----:B------:R-:W-:Y:S02]  /*91b10*/  F2FP.F16.E4M3.UNPACK_B R6, R6 ;  /* 0x00000006ff06723e */ /* 0x000fe400020006ff */
[----:B------:R-:W-:-:S07]  /*91b20*/  F2FP.F16.E4M3.UNPACK_B R7, R7 ;  /* 0x00000007ff07723e */ /* 0x000fce00020006ff */
[----:B----4-:R-:W-:-:S15]  /*91b30*/  HMMA.16816.F32 R28, R4, R10, R28 ;  /* 0x0000000a041c723c */ /* 0x010fde000000181c */
[----:B------:R-:W-:-:S08]  /*91b40*/  NOP ;  /* 0x0000000000007918 */ /* 0x000fd00000000000 */
[----:B------:R-:W-:Y:S04]  /*91b50*/  STL.64 [R1+0x2b0], R28 ;  /* 0x0002b01c01007387 */ /* 0x000fe80000100a00 */
[----:B------:R0:W-:Y:S02]  /*91b60*/  STL.64 [R1+0x2b8], R30 ;  /* 0x0002b81e01007387 */ /* 0x0001e40000100a00 */
[C---:B0-----:R-:W-:Y:S06]  /*91b70*/  HMMA.16816.F32 R28, R4.reuse, R20, R12 ;  /* 0x00000014041c723c */ /* 0x041fec000000180c */
[C---:B------:R-:W-:Y:S06]  /*91b80*/  HMMA.16816.F32 R12, R4.reuse, R22, R16 ;  /* 0x00000016040c723c */ /* 0x040fec0000001810 */
[C---:B------:R-:W-:Y:S06]  /*91b90*/  HMMA.16816.F32 R20, R4.reuse, R36, R24 ;  /* 0x000000240414723c */ /* 0x040fec0000001818 */
[C---:B------:R-:W-:Y:S05]  /*91ba0*/  HMMA.16816.F32 R16, R4.reuse, R38, R32 ;  /* 0x000000260410723c */ /* 0x040fea0000001820 */
[----:B------:R-:W-:Y:S04]  /*91bb0*/  STL.64 [R1+0x2a0], R28 ;  /* 0x0002a01c01007387 */ /* 0x000fe80000100a00 */
[----:B------:R-:W-:Y:S04]  /*91bc0*/  STL.64 [R1+0x2a8], R30 ;  /* 0x0002a81e01007387 */ /* 0x000fe80000100a00 */
[----:B------:R-:W-:Y:S04]  /*91bd0*/  STL.64 [R1+0x290], R12 ;  /* 0x0002900c01007387 */ /* 0x000fe80000100a00 */
[----:B------:R0:W-:Y:S04]  /*91be0*/  STL.64 [R1+0x298], R14 ;  /* 0x0002980e01007387 */ /* 0x0001e80000100a00 */
[----:B------:R-:W-:Y:S04]  /*91bf0*/  STL.64 [R1+0x280], R20 ;  /* 0x0002801401007387 */ /* 0x000fe80000100a00 */
[----:B------:R2:W-:Y:S04]  /*91c00*/  STL.64 [R1+0x288], R22 ;  /* 0x0002881601007387 */ /* 0x0005e80000100a00 */
[----:B---3--:R-:W-:Y:S04]  /*91c10*/  STL.64 [R1+0x7da8], R60 ;  /* 0x007da83c01007387 */ /* 0x008fe80000100a00 */
[----:B------:R-:W-:Y:S04]  /*91c20*/  STL.64 [R1+0x270], R16 ;  /* 0x0002701001007387 */ /* 0x000fe80000100a00 */
[----:B------:R1:W-:Y:S01]  /*91c30*/  STL.64 [R1+0x278], R18 ;  /* 0x0002781201007387 */ /* 0x0003e20000100a00 */
[C---:B0-----:R-:W-:Y:S06]  /*91c40*/  HMMA.16816.F32 R12, R4.reuse, R60, R40 ;  /* 0x0000003c040c723c */ /* 0x041fec0000001828 */
[C---:B--2---:R-:W-:Y:S06]  /*91c50*/  HMMA.16816.F32 R20, R4.reuse, R58, R44 ;  /* 0x0000003a0414723c */ /* 0x044fec000000182c */
[C---:B-1----:R-:W-:Y:S11]  /*91c60*/  HMMA.16816.F32 R16, R4.reuse, R56, R48 ;  /* 0x000000380410723c */ /* 0x042ff60000001830 */
[----:B------:R0:W-:Y:S04]  /*91c70*/  STL.64 [R1+0x260], R12 ;  /* 0x0002600c01007387 */ /* 0x0001e80000100a00 */
[----:B------:R1:W-:Y:S04]  /*91c80*/  STL.64 [R1+0x268], R14 ;  /* 0x0002680e01007387 */ /* 0x0003e80000100a00 */
[----:B0-----:R-:W2:Y:S04]  /*91c90*/  LDL.LU R12, [R1+0x1c10] ;  /* 0x001c1000010c7983 */ /* 0x001ea80000300800 */
[----:B------:R-:W-:Y:S04]  /*91ca0*/  STL.64 [R1+0x250], R20 ;  /* 0x0002501401007387 */ /* 0x000fe80000100a00 */
[----:B------:R-:W-:Y:S04]  /*91cb0*/  STL.64 [R1+0x258], R22 ;  /* 0x0002581601007387 */ /* 0x000fe80000100a00 */
[----:B------:R0:W-:Y:S04]  /*91cc0*/  STL.64 [R1+0x240], R16 ;  /* 0x0002401001007387 */ /* 0x0001e80000100a00 */
[----:B------:R3:W-:Y:S04]  /*91cd0*/  STL.64 [R1+0x248], R18 ;  /* 0x0002481201007387 */ /* 0x0007e80000100a00 */
[----:B------:R-:W2:Y:S04]  /*91ce0*/  LDL.LU R13, [R1+0x1c14] ;  /* 0x001c1400010d7983 */ /* 0x000ea80000300800 */
[----:B-1----:R-:W2:Y:S04]  /*91cf0*/  LDL.LU R14, [R1+0x1c18] ;  /* 0x001c1800010e7983 */ /* 0x002ea80000300800 */
        /* <DEDUP_REMOVED lines=43> */
[----:B----4-:R-:W-:-:S15]  /*91fb0*/  HMMA.16816.F32 R48, R4, R54, R48 ;  /* 0x000000360430723c */ /* 0x010fde0000001830 */
[----:B------:R-:W-:-:S08]  /*91fc0*/  NOP ;  /* 0x0000000000007918 */ /* 0x000fd00000000000 */
[----:B------:R-:W-:Y:S04]  /*91fd0*/  STL.64 [R1+0x230], R48 ;  /* 0x0002303001007387 */ /* 0x000fe80000100a00 */
[----:B------:R0:W-:Y:S04]  /*91fe0*/  STL.64 [R1+0x238], R50 ;  /* 0x0002383201007387 */ /* 0x0001e80000100a00 */
[----:B0-----:R-:W3:Y:S04]  /*91ff0*/  LDL.LU.64 R50, [R1+0x7e78] ;  /* 0x007e780001327983 */ /* 0x001ee80000300a00 */
[----:B------:R-:W4:Y:S01]  /*92000*/  LDL.LU.64 R48, [R1+0x7e70] ;  /* 0x007e700001307983 */ /* 0x000f220000300a00 */
[----:B--2---:R-:W-:-:S15]  /*92010*/  HMMA.16816.F32 R32, R4, R52, R32 ;  /* 0x000000340420723c */ /* 0x004fde0000001820 */
[----:B------:R-:W-:-:S08]  /*92020*/  NOP ;  /* 0x0000000000007918 */ /* 0x000fd00000000000 */
        /* <DEDUP_REMOVED lines=74> */
[----:B------:R3:W-:Y:S01]  /*924d0*/  STL.64 [R1+0x1a8], R42 ;  /* 0x0001a82a01007387 */ /* 0x0007e20000100a00 */
[C---:B------:R-:W-:Y:S06]  /*924e0*/  HMMA.16816.F32 R12, R4.reuse, R20, R12 ;  /* 0x00000014040c723c */ /* 0x040fec000000180c */
[C---:B---3--:R-:W-:Y:S06]  /*924f0*/  HMMA.16816.F32 R40, R4.reuse, R34, R44 ;  /* 0x000000220428723c */ /* 0x048fec000000182c */
        /* <DEDUP_REMOVED lines=18> */
[----:B------:R-:W2:Y:S01]  /*92620*/  LDL.LU R48, [R1+0x1de0] ;  /* 0x001de00001307983 */ /* 0x000ea20000300800 */
[----:B------:R-:W-:-:S12]  /*92630*/  IMAD.MOV.U32 R52, RZ, RZ, R8 ;  /* 0x000000ffff347224 */ /* 0x000fd800078e0008 */
        /* <DEDUP_REMOVED lines=41> */
[----:B------:R-:W2:Y:S04]  /*928d0*/  LDL.LU R56, [R1+0x1e20] ;  /* 0x001e200001387983 */ /* 0x000ea80000300800 */
[----:B------:R-:W2:Y:S04]  /*928e0*/  LDL.LU R57, [R1+0x1e24] ;  /* 0x001e240001397983 */ /* 0x000ea80000300800 */
[----:B------:R-:W2:Y:S04]  /*928f0*/  LDL.LU R58, [R1+0x1e28] ;  /* 0x001e2800013a7983 */ /* 0x000ea80000300800 */
[----:B------:R-:W2:Y:S04]  /*92900*/  LDL.LU R59, [R1+0x1e2c] ;  /* 0x001e2c00013b7983 */ /* 0x000ea80000300800 */
[----:B------:R-:W2:Y:S04]  /*92910*/  LDL.64 R60, [R1+0x18] ;  /* 0x00001800013c7983 */ /* 0x000ea80000100a00 */
        /* <DEDUP_REMOVED lines=15> */
[----:B0-----:R-:W3:Y:S04]  /*92a10*/  LDL.LU.64 R14, [R1+0x7de8] ;  /* 0x007de800010e7983 */ /* 0x001ee80000300a00 */
[----:B------:R-:W4:Y:S04]  /*92a20*/  LDL.LU.64 R12, [R1+0x7de0] ;  /* 0x007de000010c7983 */ /* 0x000f280000300a00 */
[----:B------:R-:W-:Y:S04]  /*92a30*/  STL.64 [R1+0x7d20], R18 ;  /* 0x007d201201007387 */ /* 0x000fe80000100a00 */
[----:B------:R0:W-:Y:S04]  /*92a40*/  STL.64 [R1+0x7d18], R16 ;  /* 0x007d181001007387 */ /* 0x0001e80000100a00 */
[----:B0-----:R-:W3:Y:S04]  /*92a50*/  LDL.LU R16, [R1+0x1ca0] ;  /* 0x001ca00001107983 */ /* 0x001ee80000300800 */
[----:B------:R-:W3:Y:S04]  /*92a60*/  LDL.LU R17, [R1+0x1ca4] ;  /* 0x001ca40001117983 */ /* 0x000ee80000300800 */
[----:B------:R-:W3:Y:S04]  /*92a70*/  LDL.LU R18, [R1+0x1ca8] ;  /* 0x001ca80001127983 */ /* 0x000ee80000300800 */
[----:B------:R-:W3:Y:S01]  /*92a80*/  LDL.LU R19, [R1+0x1cac] ;  /* 0x001cac0001137983 */ /* 0x000ee20000300800 */
[----:B--2---:R-:W-:-:S02]  /*92a90*/  IMAD R28, R28, 0x100, R33 ;  /* 0x000001001c1c7824 */ /* 0x004fc400078e0221 */
        /* <DEDUP_REMOVED lines=8> */
[----:B---3--:R-:W-:-:S15]  /*92b20*/  HMMA.16816.F32 R16, R4, R14, R16 ;  /* 0x0000000e0410723c */ /* 0x008fde0000001810 */
[----:B------:R-:W-:-:S08]  /*92b30*/  NOP ;  /* 0x0000000000007918 */ /* 0x000fd00000000000 */
[----:B------:R-:W-:Y:S04]  /*92b40*/  STL.64 [R1+0x110], R16 ;  /* 0x0001101001007387 */ /* 0x000fe80000100a00 */
[----:B------:R0:W-:Y:S04]  /*92b50*/  STL.64 [R1+0x118], R18 ;  /* 0x0001181201007387 */ /* 0x0001e80000100a00 */
[----:B------:R-:W-:Y:S04]  /*92b60*/  STL.64 [R1+0x7d40], R14 ;  /* 0x007d400e01007387 */ /* 0x000fe80000100a00 */
[----:B----4-:R1:W-:Y:S01]  /*92b70*/  STL.64 [R1+0x7d38], R12 ;  /* 0x007d380c01007387 */ /* 0x0103e20000100a00 */
[C---:B0-----:R-:W-:Y:S06]  /*92b80*/  HMMA.16816.F32 R16, R4.reuse, R12, R20 ;  /* 0x0000000c0410723c */ /* 0x041fec0000001814 */
[----:B-1----:R-:W-:-:S15]  /*92b90*/  HMMA.16816.F32 R12, R4, R10, R24 ;  /* 0x0000000a040c723c */ /* 0x002fde0000001818 */
[----:B------:R-:W-:-:S02]  /*92ba0*/  NOP ;  /* 0x0000000000007918 */ /* 0x000fc40000000000 */
[----:B------:R-:W-:Y:S04]  /*92bb0*/  STL.64 [R1+0x100], R16 ;  /* 0x0001001001007387 */ /* 0x000fe80000100a00 */
[----:B------:R-:W-:Y:S04]  /*92bc0*/  STL.64 [R1+0x108], R18 ;  /* 0x0001081201007387 */ /* 0x000fe80000100a00 */
        /* <DEDUP_REMOVED lines=9> */
[----:B------:R-:W-:Y:S04]  /*92c60*/  STL [R1+0x7cf0], R2 ;  /* 0x007cf00201007387 */ /* 0x000fe80000100800 */
[----:B------:R-:W-:Y:S04]  /*92c70*/  STL [R1+0x7cec], R3 ;  /* 0x007cec0301007387 */ /* 0x000fe80000100800 */
[----:B------:R-:W-:Y:S04]  /*92c80*/  STL.64 [R1+0x9b0], R8 ;  /* 0x0009b00801007387 */ /* 0x000fe80000100a00 */
[----:B------:R0:W-:Y:S02]  /*92c90*/  STL.64 [R1+0x9b8], R10 ;  /* 0x0009b80a01007387 */ /* 0x0001e40000100a00 */
[----:B0-----:R-:W-:Y:S06]  /*92ca0*/  HMMA.16816.F32 R8, R4, R52, R44 ;  /* 0x000000340408723c */ /* 0x001fec000000182c */
[----:B------:R-:W-:Y:S06]  /*92cb0*/  HMMA.16816.F32 R4, R28, R54, R48 ;  /* 0x000000361c04723c */ /* 0x000fec0000001830 */
[----:B------:R-:W-:-:S11]  /*92cc0*/  IMAD.MOV.U32 R3, RZ, RZ, R54 ;  /* 0x000000ffff037224 */ /* 0x000fd600078e0036 */
[----:B------:R-:W-:Y:S04]  /*92cd0*/  STL.64 [R1+0xe0], R8 ;  /* 0x0000e00801007387 */ /* 0x000fe80000100a00 */
[----:B------:R-:W-:Y:S04]  /*92ce0*/  STL.64 [R1+0xe8], R10 ;  /* 0x0000e80a01007387 */ /* 0x000fe80000100a00 */
[----:B------:R-:W-:Y:S04]  /*92cf0*/  STL.64 [R1+0xd0], R4 ;  /* 0x0000d00401007387 */ /* 0x000fe80000100a00 */
[----:B------:R0:W-:Y:S02]  /*92d00*/  STL.64 [R1+0xd8], R6 ;  /* 0x0000d80601007387 */ /* 0x0001e40000100a00 */
[----:B0-----:R-:W-:Y:S02]  /*92d10*/  HMMA.16816.F32 R4, R28, R60, R56 ;  /* 0x0000003c1c04723c */ /* 0x001fe40000001838 */
[----:B------:R-:W-:Y:S04]  /*92d20*/  STL [R1+0x7cf8], R0 ;  /* 0x007cf80001007387 */ /* 0x000fe80000100800 */
[----:B------:R-:W-:Y:S04]  /*92d30*/  STL [R1+0x7cf4], R3 ;  /* 0x007cf40301007387 */ /* 0x000fe80000100800 */
[----:B------:R-:W2:-:S13]  /*92d40*/  LDL.LU R24, [R1+0x21d0] ;  /* 0x0021d00001187983 */ /* 0x000e9a0000300800 */
[----:B------:R0:W-:Y:S04]  /*92d50*/  STL.64 [R1+0xc0], R4 ;  /* 0x0000c00401007387 */ /* 0x0001e80000100a00 */
[----:B------:R1:W-:Y:S04]  /*92d60*/  STL.64 [R1+0xc8], R6 ;  /* 0x0000c80601007387 */ /* 0x0003e80000100a00 */
[----:B------:R-:W2:Y:S04]  /*92d70*/  LDL.LU R25, [R1+0x21d4] ;  /* 0x0021d40001197983 */ /* 0x000ea80000300800 */
[----:B------:R-:W3:Y:S04]  /*92d80*/  LDL.LU R26, [R1+0x21d8] ;  /* 0x0021d800011a7983 */ /* 0x000ee80000300800 */
[----:B------:R-:W3:Y:S01]  /*92d90*/  LDL.LU R27, [R1+0x21dc] ;  /* 0x0021dc00011b7983 */ /* 0x000ee20000300800 */
[----:B------:R-:W-:-:S03]  /*92da0*/  IMAD.MOV.U32 R2, RZ, RZ, R61 ;  /* 0x000000ffff027224 */ /* 0x000fc600078e003d */
        /* <DEDUP_REMOVED lines=30> */
[----:B------:R-:W3:Y:S04]  /*92f90*/  LDL.LU.64 R60, [R1] ;  /* 0x00000000013c7983 */ /* 0x000ee80000300a00 */
        /* <DEDUP_REMOVED lines=24> */
[----:B------:R0:W-:Y:S04]  /*93120*/  STL [R1+0x7cfc], R2 ;  /* 0x007cfc0201007387 */ /* 0x0001e80000100800 */
[----:B0-----:R-:W2:Y:S02]  /*93130*/  LDL.LU.64 R2, [R1+0x10] ;  /* 0x0000100001027983 */ /* 0x001ea40000300a00 */
[----:B--2---:R-:W-:Y:S06]  /*93140*/  HMMA.16816.F32 R24, R28, R2, R24 ;  /* 0x000000021c18723c */ /* 0x004fec0000001818 */
[----:B------:R-:W-:-:S15]  /*93150*/  IMAD.MOV.U32 R0, RZ, RZ, R2 ;  /* 0x000000ffff007224 */ /* 0x000fde00078e0002 */
[----:B------:R-:W-:-:S02]  /*93160*/  NOP ;  /* 0x0000000000007918 */ /* 0x000fc40000000000 */
[----:B------:R-:W-:Y:S04]  /*93170*/  STL.64 [R1+0xb0], R24 ;  /* 0x0000b01801007387 */ /* 0x000fe80000100a00 */
[----:B------:R0:W-:Y:S04]  /*93180*/  STL.64 [R1+0xb8], R26 ;  /* 0x0000b81a01007387 */ /* 0x0001e80000100a00 */
[----:B0-----:R-:W2:Y:S04]  /*93190*/  LDL.LU.64 R26, [R1+0x7dd8] ;  /* 0x007dd800011a7983 */ /* 0x001ea80000300a00 */
[----:B------:R-:W2:Y:S04]  /*931a0*/  LDL.LU.64 R24, [R1+0x7dd0] ;  /* 0x007dd00001187983 */ /* 0x000ea80000300a00 */
[----:B------:R0:W-:Y:S04]  /*931b0*/  STL [R1+0x7d04], R3 ;  /* 0x007d040301007387 */ /* 0x0001e80000100800 */
[----:B0-----:R-:W4:Y:S01]  /*931c0*/  LDL.64 R2, [R1+0x8] ;  /* 0x0000080001027983 */ /* 0x001f220000100a00 */
[C---:B---3--:R-:W-:Y:S03]  /*931d0*/  HMMA.16816.F32 R32, R28.reuse, R60, R32 ;  /* 0x0000003c1c20723c */ /* 0x048fe60000001820 */
[----:B------:R0:W-:Y:S03]  /*931e0*/  STL [R1+0x7d00], R0 ;  /* 0x007d000001007387 */ /* 0x0001e60000100800 */
[----:B0-----:R-:W-:Y:S01]  /*931f0*/  IMAD.MOV.U32 R0, RZ, RZ, R61 ;  /* 0x000000ffff007224 */ /* 0x001fe200078e003d */
[----:B----4-:R-:W-:Y:S07]  /*93200*/  HMMA.16816.F32 R8, R28, R2, R8 ;  /* 0x000000021c08723c */ /* 0x010fee0000001808 */
[----:B------:R-:W-:-:S02]  /*93210*/  IMAD.MOV.U32 R2, RZ, RZ, R3 ;  /* 0x000000ffff027224 */ /* 0x000fc400078e0003 */
[----:B------:R-:W-:-:S14]  /*93220*/  IMAD.MOV.U32 R3, RZ, RZ, R60 ;  /* 0x000000ffff037224 */ /* 0x000fdc00078e003c */
        /* <DEDUP_REMOVED lines=55> */
[C---:B--2---:R-:W-:Y:S03]  /*935a0*/  HMMA.16816.F32 R52, R28.reuse, R48, R52 ;  /* 0x000000301c34723c */ /* 0x044fe60000001834 */
[----:B------:R-:W-:Y:S04]  /*935b0*/  STL.64 [R1+0x7c10], R50 ;  /* 0x007c103201007387 */ /* 0x000fe80000100a00 */
[----:B------:R3:W-:Y:S01]  /*935c0*/  STL.64 [R1+0x7c08], R48 ;  /* 0x007c083001007387 */ /* 0x0007e20000100a00 */
[----:B------:R-:W-:-:S15]  /*935d0*/  HMMA.16816.F32 R12, R28, R42, R12 ;  /* 0x0000002a1c0c723c */ /* 0x000fde000000180c */
[----:B------:R-:W-:Y:S04]  /*935e0*/  STL.64 [R1+0xa50], R52 ;  /* 0x000a503401007387 */ /* 0x000fe80000100a00 */
[----:B------:R-:W-:Y:S01]  /*935f0*/  STL.64 [R1+0xa58], R54 ;  /* 0x000a583601007387 */ /* 0x000fe20000100a00 */
        /* <DEDUP_REMOVED lines=116> */
[----:B------:R-:W-:Y:S04]  /*93d40*/  STL.64 [R1+0xb30], R20 ;  /* 0x000b301401007387 */ /* 0x000fe80000100a00 */
[----:B------:R0:W-:Y:S04]  /*93d50*/  STL.64 [R1+0xb38], R22 ;  /* 0x000b381601007387 */ /* 0x0001e80000100a00 */
[----:B------:R-:W3:Y:S04]  /*93d60*/  LDL.LU R56, [R1+0x2490] ;  /* 0x0024900001387983 */ /* 0x000ee80000300800 */
[----:B------:R-:W3:Y:S04]  /*93d70*/  LDL.LU R57, [R1+0x2494] ;  /* 0x0024940001397983 */ /* 0x000ee80000300800 */
[----:B------:R-:W3:Y:S04]  /*93d80*/  LDL.LU R58, [R1+0x2498] ;  /* 0x00249800013a7983 */ /* 0x000ee80000300800 */
[----:B------:R-:W3:Y:S01]  /*93d90*/  LDL.LU R59, [R1+0x249c] ;  /* 0x00249c00013b7983 */ /* 0x000ee20000300800 */
[C---:B0-----:R-:W-:Y:S03]  /*93da0*/  HMMA.16816.F32 R20, R28.reuse, R14, R40 ;  /* 0x0000000e1c14723c */ /* 0x041fe60000001828 */
[----:B------:R-:W-:Y:S04]  /*93db0*/  STL.64 [R1+0x7ba8], R18 ;  /* 0x007ba81201007387 */ /* 0x000fe80000100a00 */
[----:B------:R0:W-:Y:S04]  /*93dc0*/  STL.64 [R1+0x7ba0], R16 ;  /* 0x007ba01001007387 */ /* 0x0001e80000100a00 */
[----:B------:R-:W-:Y:S01]  /*93dd0*/  STL.64 [R1+0x7b88], R14 ;  /* 0x007b880e01007387 */ /* 0x000fe20000100a00 */
[C---:B0-----:R-:W-:Y:S11]  /*93de0*/  HMMA.16816.F32 R16, R28.reuse, R12, R44 ;  /* 0x0000000c1c10723c */ /* 0x041ff6000000182c */
[----:B------:R-:W-:Y:S04]  /*93df0*/  STL.64 [R1+0xb40], R20 ;  /* 0x000b401401007387 */ /* 0x000fe80000100a00 */
[----:B------:R-:W-:Y:S04]  /*93e00*/  STL.64 [R1+0xb48], R22 ;  /* 0x000b481601007387 */ /* 0x000fe80000100a00 */
[----:B------:R0:W-:Y:S02]  /*93e10*/  STL.64 [R1+0x7b80], R12 ;  /* 0x007b800c01007387 */ /* 0x0001e40000100a00 */
[----:B0-----:R-:W-:Y:S02]  /*93e20*/  HMMA.16816.F32 R12, R28, R10, R48 ;  /* 0x0000000a1c0c723c */ /* 0x001fe40000001830 */
[----:B------:R0:W-:Y:S04]  /*93e30*/  STL.64 [R1+0xb50], R16 ;  /* 0x000b501001007387 */ /* 0x0001e80000100a00 */
[----:B------:R1:W-:Y:S04]  /*93e40*/  STL.64 [R1+0xb58], R18 ;  /* 0x000b581201007387 */ /* 0x0003e80000100a00 */
[----:B0-----:R-:W4:-:S13]  /*93e50*/  LDL.LU R16, [R1+0x21f0] ;  /* 0x0021f00001107983 */ /* 0x001f1a0000300800 */
[----:B------:R0:W-:Y:S04]  /*93e60*/  STL.64 [R1+0xb60], R12 ;  /* 0x000b600c01007387 */ /* 0x0001e80000100a00 */
[----:B------:R0:W-:Y:S04]  /*93e70*/  STL.64 [R1+0xb68], R14 ;  /* 0x000b680e01007387 */ /* 0x0001e80000100a00 */
[----:B------:R-:W4:Y:S04]  /*93e80*/  LDL.LU R17, [R1+0x21f4] ;  /* 0x0021f40001117983 */ /* 0x000f280000300800 */
[----:B-1----:R-:W2:Y:S04]  /*93e90*/  LDL.LU R18, [R1+0x21f8] ;  /* 0x0021f80001127983 */ /* 0x002ea80000300800 */
[----:B------:R-:W2:Y:S04]  /*93ea0*/  LDL.LU R19, [R1+0x21fc] ;  /* 0x0021fc0001137983 */ /* 0x000ea80000300800 */
[----:B--2---:R-:W-:Y:S04]  /*93eb0*/  STL.64 [R1+0x7c70], R18 ;  /* 0x007c701201007387 */ /* 0x004fe80000100a00 */
[----:B----4-:R-:W-:Y:S04]  /*93ec0*/  STL.64 [R1+0x7c68], R16 ;  /* 0x007c681001007387 */ /* 0x010fe80000100a00 */
[----:B0-----:R-:W2:Y:S04]  /*93ed0*/  LDL.LU R12, [R1+0x2230] ;  /* 0x00223000010c7983 */ /* 0x001ea80000300800 */
[----:B------:R-:W2:Y:S04]  /*93ee0*/  LDL.LU R13, [R1+0x2234] ;  /* 0x00223400010d7983 */ /* 0x000ea80000300800 */
[----:B------:R-:W4:Y:S04]  /*93ef0*/  LDL.LU R14, [R1+0x2238] ;  /* 0x00223800010e7983 */ /* 0x000f280000300800 */
[----:B------:R-:W4:Y:S04]  /*93f00*/  LDL.LU R15, [R1+0x223c] ;  /* 0x00223c00010f7983 */ /* 0x000f280000300800 */
[----:B----4-:R-:W-:Y:S04]  /*93f10*/  STL.64 [R1+0x7c80], R14 ;  /* 0x007c800e01007387 */ /* 0x010fe80000100a00 */
[----:B--2---:R3:W-:Y:S04]  /*93f20*/  STL.64 [R1+0x7c78], R12 ;  /* 0x007c780c01007387 */ /* 0x0047e80000100a00 */
[----:B------:R-:W2:Y:S04]  /*93f30*/  LDL.LU R20, [R1+0x21c0] ;  /* 0x0021c00001147983 */ /* 0x000ea80000300800 */
[----:B------:R-:W2:Y:S04]  /*93f40*/  LDL.LU R21, [R1+0x21c4] ;  /* 0x0021c40001157983 */ /* 0x000ea80000300800 */
[----:B------:R-:W4:Y:S04]  /*93f50*/  LDL.LU R22, [R1+0x21c8] ;  /* 0x0021c80001167983 */ /* 0x000f280000300800 */
[----:B------:R-:W4:Y:S01]  /*93f60*/  LDL.LU R23, [R1+0x21cc] ;  /* 0x0021cc0001177983 */ /* 0x000f220000300800 */
[----:B---3--:R-:W-:Y:S03]  /*93f70*/  HMMA.16816.F32 R12, R28, R8, R56 ;  /* 0x000000081c0c723c */ /* 0x008fe60000001838 */
[----:B----4-:R0:W-:Y:S04]  /*93f80*/  STL.64 [R1+0x7c90], R22 ;  /* 0x007c901601007387 */ /* 0x0101e80000100a00 */
[----:B--2---:R-:W-:Y:S04]  /*93f90*/  STL.64 [R1+0x7c88], R20 ;  /* 0x007c881401007387 */ /* 0x004fe80000100a00 */
[----:B------:R-:W2:-:S12]  /*93fa0*/  LDL.LU R48, [R1+0x23b0] ;  /* 0x0023b00001307983 */ /* 0x000e980000300800 */
        /* <DEDUP_REMOVED lines=16> */
[----:B------:R-:W4:Y:S01]  /*940b0*/  LDL.LU R59, [R1+0x248c] ;  /* 0x00248c00013b7983 */ /* 0x000f220000300800 */
[----:B------:R-:W-:-:S02]  /*940c0*/  IMAD.MOV.U32 R26, RZ, RZ, R3 ;  /* 0x000000ffff1a7224 */ /* 0x000fc400078e0003 */
[----:B------:R-:W-:Y:S01]  /*940d0*/  IMAD.MOV.U32 R27, RZ, RZ, R0 ;  /* 0x000000ffff1b7224 */ /* 0x000fe200078e0000 */
[----:B----4-:R-:W-:Y:S04]  /*940e0*/  STL.64 [R1+0x7cc0], R58 ;  /* 0x007cc03a01007387 */ /* 0x010fe80000100a00 */
[----:B---3--:R3:W-:Y:S04]  /*940f0*/  STL.64 [R1+0x7cb8], R56 ;  /* 0x007cb83801007387 */ /* 0x0087e80000100a00 */
[----:B------:R-:W4:Y:S04]  /*94100*/  LDL.LU R3, [R1+0x7d04] ;  /* 0x007d040001037983 */ /* 0x000f280000300800 */
[----:B------:R-:W0:Y:S04]  /*94110*/  LDL.LU R0, [R1+0x7d00] ;  /* 0x007d000001007983 */ /* 0x000e280000300800 */
[----:B------:R-:W2:Y:S04]  /*94120*/  LDL.LU R16, [R1+0x24c0] ;  /* 0x0024c00001107983 */ /* 0x000ea80000300800 */
[----:B------:R-:W2:Y:S04]  /*94130*/  LDL.LU R17, [R1+0x24c4] ;  /* 0x0024c40001117983 */ /* 0x000ea80000300800 */
[----:B------:R-:W3:Y:S04]  /*94140*/  LDL.LU R18, [R1+0x24c8] ;  /* 0x0024c80001127983 */ /* 0x000ee80000300800 */
[----:B------:R-:W3:Y:S01]  /*94150*/  LDL.LU R19, [R1+0x24cc] ;  /* 0x0024cc0001137983 */ /* 0x000ee20000300800 */
[----:B------:R-:W-:-:S03]  /*94160*/  IMAD.MOV.U32 R25, RZ, RZ, R2 ;  /* 0x000000ffff197224 */ /* 0x000fc600078e0002 */
[----:B---3--:R-:W-:Y:S04]  /*94170*/  STL.64 [R1+0x7cd0], R18 ;  /* 0x007cd01201007387 */ /* 0x008fe80000100a00 */
[----:B--2---:R-:W-:Y:S04]  /*94180*/  STL.64 [R1+0x7cc8], R16 ;  /* 0x007cc81001007387 */ /* 0x004fe80000100a00 */
[----:B------:R-:W2:Y:S04]  /*94190*/  LDL.LU R24, [R1+0x8] ;  /* 0x0000080001187983 */ /* 0x000ea80000300800 */
[----:B------:R-:W3:Y:S04]  /*941a0*/  LDL.LU R2, [R1+0x7cfc] ;  /* 0x007cfc0001027983 */ /* 0x000ee80000300800 */
[----:B------:R-:W-:Y:S01]  /*941b0*/  STL.64 [R1+0x7ce0], R26 ;  /* 0x007ce01a01007387 */ /* 0x000fe20000100a00 */
[----:B0-----:R-:W-:-:S02]  /*941c0*/  IMAD.MOV.U32 R22, RZ, RZ, R0 ;  /* 0x000000ffff167224 */ /* 0x001fc400078e0000 */
[----:B----4-:R-:W-:Y:S01]  /*941d0*/  IMAD.MOV.U32 R23, RZ, RZ, R3 ;  /* 0x000000ffff177224 */ /* 0x010fe200078e0003 */
[----:B--2---:R0:W-:Y:S04]  /*941e0*/  STL.64 [R1+0x7cd8], R24 ;  /* 0x007cd81801007387 */ /* 0x0041e80000100a00 */
[----:B------:R-:W2:Y:S04]  /*941f0*/  LDL.LU R0, [R1+0x7cf8] ;  /* 0x007cf80001007983 */ /* 0x000ea80000300800 */
[----:B------:R-:W4:Y:S04]  /*94200*/  LDL.LU R3, [R1+0x7cf4] ;  /* 0x007cf40001037983 */ /* 0x000f280000300800 */
[----:B-1----:R-:W4:Y:S04]  /*94210*/  LDL.LU R48, [R1+0x24e0] ;  /* 0x0024e00001307983 */ /* 0x002f280000300800 */
[----:B------:R-:W4:Y:S04]  /*94220*/  LDL.LU R49, [R1+0x24e4] ;  /* 0x0024e40001317983 */ /* 0x000f280000300800 */
[----:B------:R-:W4:Y:S04]  /*94230*/  LDL.LU R50, [R1+0x24e8] ;  /* 0x0024e80001327983 */ /* 0x000f280000300800 */
[----:B------:R-:W4:Y:S04]  /*94240*/  LDL.LU R51, [R1+0x24ec] ;  /* 0x0024ec0001337983 */ /* 0x000f280000300800 */
[----:B------:R-:W4:Y:S01]  /*94250*/  LDL.LU R20, [R1+0x18] ;  /* 0x0000180001147983 */ /* 0x000f220000300800 */
[----:B---3--:R-:W-:-:S03]  /*94260*/  IMAD.MOV.U32 R21, RZ, RZ, R2 ;  /* 0x000000ffff157224 */ /* 0x008fc600078e0002 */
[----:B------:R-:W3:Y:S04]  /*94270*/  LDL.LU R2, [R1+0x7cf0] ;  /* 0x007cf00001027983 */ /* 0x000ee80000300800 */
[----:B------:R-:W3:Y:S04]  /*94280*/  LDL.LU R32, [R1+0x24f0] ;  /* 0x0024f00001207983 */ /* 0x000ee80000300800 */
[----:B------:R-:W3:Y:S04]  /*94290*/  LDL.LU R33, [R1+0x24f4] ;  /* 0x0024f40001217983 */ /* 0x000ee80000300800 */
[----:B------:R-:W3:Y:S04]  /*942a0*/  LDL.LU R34, [R1+0x24f8] ;  /* 0x0024f80001227983 */ /* 0x000ee80000300800 */
[----:B------:R-:W3:Y:S04]  /*942b0*/  LDL.LU R35, [R1+0x24fc] ;  /* 0x0024fc0001237983 */ /* 0x000ee80000300800 */
[----:B------:R-:W3:Y:S01]  /*942c0*/  LDL.LU.64 R56, [R1+0x20] ;  /* 0x0000200001387983 */ /* 0x000ee20000300a00 */
[----:B------:R-:W-:-:S02]  /*942d0*/  IMAD R4, R4, 0x100, R52 ;  /* 0x0000010004047824 */ /* 0x000fc400078e0234 */
[----:B------:R-:W-:Y:S02]  /*942e0*/  IMAD R5, R5, 0x100, R53 ;  /* 0x0000010005057824 */ /* 0x000fe400078e0235 */
[----:B------:R-:W-:Y:S02]  /*942f0*/  IMAD R6, R6, 0x100, R54 ;  /* 0x0000010006067824 */ /* 0x000fe400078e0236 */
[----:B------:R-:W-:Y:S02]  /*94300*/  IMAD R7, R7, 0x100, R55 ;  /* 0x0000010007077824 */ /* 0x000fe400078e0237 */
[----:B--2---:R-:W-:Y:S02]  /*94310*/  IMAD.MOV.U32 R59, RZ, RZ, R0 ;  /* 0x000000ffff3b7224 */ /* 0x004fe400078e0000 */
[----:B----4-:R-:W-:Y:S02]  /*94320*/  IMAD.MOV.U32 R58, RZ, RZ, R3 ;  /* 0x000000ffff3a7224 */ /* 0x010fe400078e0003 */
[----:B------:R-:W3:Y:S04]  /*94330*/  LDL.LU R3, [R1+0x7cec] ;  /* 0x007cec0001037983 */ /* 0x000ee80000300800 */
        /* <DEDUP_REMOVED lines=31> */
[----:B0-----:R-:W4:Y:S04]  /*94530*/  LDL.LU R8, [R1+0x2510] ;  /* 0x0025100001087983 */ /* 0x001f280000300800 */
[----:B------:R-:W4:Y:S04]  /*94540*/  LDL.LU R9, [R1+0x2514] ;  /* 0x0025140001097983 */ /* 0x000f280000300800 */
[----:B------:R-:W4:Y:S04]  /*94550*/  LDL.LU R10, [R1+0x2518] ;  /* 0x00251800010a7983 */ /* 0x000f280000300800 */
[----:B------:R-:W4:Y:S01]  /*94560*/  LDL.LU R11, [R1+0x251c] ;  /* 0x00251c00010b7983 */ /* 0x000f220000300800 */
[----:B------:R-:W-:-:S02]  /*94570*/  F2FP.F16.E4M3.UNPACK_B R4, R4 ;  /* 0x00000004ff04723e */ /* 0x000fc400020006ff */
[----:B------:R-:W-:Y:S02]  /*94580*/  F2FP.F16.E4M3.UNPACK_B R5, R5 ;  /* 0x00000005ff05723e */ /* 0x000fe400020006ff */
[----:B------:R-:W-:Y:S02]  /*94590*/  F2FP.F16.E4M3.UNPACK_B R6, R6 ;  /* 0x00000006ff06723e */ /* 0x000fe400020006ff */
[----:B------:R-:W-:Y:S01]  /*945a0*/  F2FP.F16.E4M3.UNPACK_B R7, R7 ;  /* 0x00000007ff07723e */ /* 0x000fe200020006ff */
[C---:B---3--:R-:W-:Y:S06]  /*945b0*/  HMMA.16816.F32 R24, R28.reuse, R2, R24 ;  /* 0x000000021c18723c */ /* 0x048fec0000001818 */
[----:B----4-:R-:W-:Y:S07]  /*945c0*/  HMMA.16816.F32 R28, R28, R56, R8 ;  /* 0x000000381c1c723c */ /* 0x010fee0000001808 */
[----:B------:R-:W-:-:S02]  /*945d0*/  IMAD.MOV.U32 R9, RZ, RZ, R56 ;  /* 0x000000ffff097224 */ /* 0x000fc400078e0038 */
[----:B------:R-:W-:Y:S02]  /*945e0*/  IMAD.MOV.U32 R8, RZ, RZ, R57 ;  /* 0x000000ffff087224 */ /* 0x000fe400078e0039 */
[C---:B------:R-:W-:Y:S06]  /*945f0*/  HMMA.16816.F32 R56, R4.reuse, R58, R16 ;  /* 0x0000003a0438723c */ /* 0x040fec0000001810 */
[----:B------:R-:W-:Y:S04]  /*94600*/  STL.64 [R1+0xd80], R24 ;  /* 0x000d801801007387 */ /* 0x000fe80000100a00 */
[----:B------:R0:W-:Y:S04]  /*94610*/  STL.64 [R1+0xd88], R26 ;  /* 0x000d881a01007387 */ /* 0x0001e80000100a00 */
[----:B0-----:R-:W3:Y:S04]  /*94620*/  LDL.LU.64 R26, [R1+0x7ce0] ;  /* 0x007ce000011a7983 */ /* 0x001ee80000300a00 */
[----:B------:R-:W2:Y:S04]  /*94630*/  LDL.LU.64 R24, [R1+0x7cd8] ;  /* 0x007cd80001187983 */ /* 0x000ea80000300a00 */
[----:B------:R0:W-:Y:S04]  /*94640*/  STL.64 [R1+0xd50], R28 ;  /* 0x000d501c01007387 */ /* 0x0001e80000100a00 */
[----:B------:R1:W-:Y:S04]  /*94650*/  STL.64 [R1+0xd58], R30 ;  /* 0x000d581e01007387 */ /* 0x0003e80000100a00 */
[----:B0-----:R-:W4:Y:S04]  /*94660*/  LDL.LU R28, [R1+0x2260] ;  /* 0x00226000011c7983 */ /* 0x001f280000300800 */
[----:B------:R-:W4:Y:S04]  /*94670*/  LDL.LU R29, [R1+0x2264] ;  /* 0x00226400011d7983 */ /* 0x000f280000300800 */
[----:B-1----:R-:W4:Y:S04]  /*94680*/  LDL.LU R30, [R1+0x2268] ;  /* 0x00226800011e7983 */ /* 0x002f280000300800 */
[----:B------:R-:W4:Y:S04]  /*94690*/  LDL.LU R31, [R1+0x226c] ;  /* 0x00226c00011f7983 */ /* 0x000f280000300800 */
[----:B------:R-:W3:Y:S04]  /*946a0*/  LDL.LU.64 R18, [R1+0x7cd0] ;  /* 0x007cd00001127983 */ /* 0x000ee80000300a00 */
[----:B------:R-:W3:Y:S04]  /*946b0*/  LDL.LU.64 R16, [R1+0x7cc8] ;  /* 0x007cc80001107983 */ /* 0x000ee80000300a00 */
[----:B------:R-:W-:Y:S04]  /*946c0*/  STL.64 [R1+0xd40], R56 ;  /* 0x000d403801007387 */ /* 0x000fe80000100a00 */
[----:B------:R0:W-:Y:S04]  /*946d0*/  STL.64 [R1+0xd48], R58 ;  /* 0x000d483a01007387 */ /* 0x0001e80000100a00 */
[----:B0-----:R-:W4:Y:S04]  /*946e0*/  LDL.LU.64 R58, [R1+0x7cc0] ;  /* 0x007cc000013a7983 */ /* 0x001f280000300a00 */
[----:B------:R-:W4:Y:S01]  /*946f0*/  LDL.LU.64 R56, [R1+0x7cb8] ;  /* 0x007cb80001387983 */ /* 0x000f220000300a00 */
[C---:B------:R-:W-:Y:S06]  /*94700*/  HMMA.16816.F32 R32, R4.reuse, R20, R32 ;  /* 0x000000140420723c */ /* 0x040fec0000001820 */
[----:B------:R-:W-:-:S15]  /*94710*/  HMMA.16816.F32 R20, R4, R22, R48 ;  /* 0x000000160414723c */ /* 0x000fde0000001830 */
[----:B------:R-:W-:-:S02]  /*94720*/  NOP ;  /* 0x0000000000007918 */ /* 0x000fc40000000000 */
        /* <DEDUP_REMOVED lines=9> */
[----:B------:R-:W4:Y:S01]  /*947c0*/  LDL.LU.64 R20, [R1+0x7c88] ;  /* 0x007c880001147983 */ /* 0x000f220000300a00 */
[C---:B--2---:R-:W-:Y:S06]  /*947d0*/  HMMA.16816.F32 R12, R4.reuse, R24, R12 ;  /* 0x00000018040c723c */ /* 0x044fec000000180c */
[C---:B---3--:R-:W-:Y:S06]  /*947e0*/  HMMA.16816.F32 R24, R4.reuse, R26, R16 ;  /* 0x0000001a0418723c */ /* 0x048fec0000001810 */
[C---:B----4-:R-:W-:Y:S11]  /*947f0*/  HMMA.16816.F32 R56, R4.reuse, R60, R56 ;  /* 0x0000003c0438723c */ /* 0x050ff60000001838 */
        /* <DEDUP_REMOVED lines=25> */
[----:B0-----:R-:W3:Y:S04]  /*94990*/  LDL.LU R56, [R1+0x22a0] ;  /* 0x0022a00001387983 */ /* 0x001ee80000300800 */
[----:B------:R-:W3:Y:S04]  /*949a0*/  LDL.LU R57, [R1+0x22a4] ;  /* 0x0022a40001397983 */ /* 0x000ee80000300800 */
[----:B-1----:R-:W3:Y:S04]  /*949b0*/  LDL.LU R58, [R1+0x22a8] ;  /* 0x0022a800013a7983 */ /* 0x002ee80000300800 */
        /* <DEDUP_REMOVED lines=12> */
[----:B0-----:R-:W4:Y:S04]  /*94a80*/  LDL.LU R52, [R1+0x22d0] ;  /* 0x0022d00001347983 */ /* 0x001f280000300800 */
[----:B------:R-:W4:Y:S04]  /*94a90*/  LDL.LU R53, [R1+0x22d4] ;  /* 0x0022d40001357983 */ /* 0x000f280000300800 */
[----:B-1----:R-:W4:Y:S04]  /*94aa0*/  LDL.LU R54, [R1+0x22d8] ;  /* 0x0022d80001367983 */ /* 0x002f280000300800 */
        /* <DEDUP_REMOVED lines=12> */
[----:B0-----:R-:W2:Y:S04]  /*94b70*/  LDL.LU R48, [R1+0x2310] ;  /* 0x0023100001307983 */ /* 0x001ea80000300800 */
[----:B------:R-:W2:Y:S04]  /*94b80*/  LDL.LU R49, [R1+0x2314] ;  /* 0x0023140001317983 */ /* 0x000ea80000300800 */
[----:B-1----:R-:W2:Y:S04]  /*94b90*/  LDL.LU R50, [R1+0x2318] ;  /* 0x0023180001327983 */ /* 0x002ea80000300800 */
[----:B------:R-:W2:Y:S01]  /*94ba0*/  LDL.LU R51, [R1+0x231c] ;  /* 0x00231c0001337983 */ /* 0x000ea20000300800 */
[C---:B----4-:R-:W-:Y:S06]  /*94bb0*/  HMMA.16816.F32 R16, R4.reuse, R36, R16 ;  /* 0x000000240410723c */ /* 0x050fec0000001810 */
[----:B--2---:R-:W-:-:S15]  /*94bc0*/  HMMA.16816.F32 R48, R4, R46, R48 ;  /* 0x0000002e0430723c */ /* 0x004fde0000001830 */
[----:B------:R-:W-:-:S08]  /*94bd0*/  NOP ;  /* 0x0000000000007918 */ /* 0x000fd00000000000 */
[----:B------:R-:W-:Y:S04]  /*94be0*/  STL.64 [R1+0xc80], R48 ;  /* 0x000c803001007387 */ /* 0x000fe80000100a00 */
[----:B------:R3:W-:Y:S02]  /*94bf0*/  STL.64 [R1+0xc88], R50 ;  /* 0x000c883201007387 */ /* 0x0007e40000100a00 */
[C---:B---3--:R-:W-:Y:S06]  /*94c00*/  HMMA.16816.F32 R48, R4.reuse, R44, R52 ;  /* 0x0000002c0430723c */ /* 0x048fec0000001834 */
[C---:B------:R-:W-:Y:S06]  /*94c10*/  HMMA.16816.F32 R44, R4.reuse, R42, R56 ;  /* 0x0000002a042c723c */ /* 0x040fec0000001838 */
[C---:B------:R-:W-:Y:S06]  /*94c20*/  HMMA.16816.F32 R40, R4.reuse, R40, R28 ;  /* 0x000000280428723c */ /* 0x040fec000000181c */
[C---:B------:R-:W-:Y:S06]  /*94c30*/  HMMA.16816.F32 R28, R4.reuse, R38, R12 ;  /* 0x00000026041c723c */ /* 0x040fec000000180c */
[----:B------:R-:W-:Y:S01]  /*94c40*/  HMMA.16816.F32 R12, R4, R34, R20 ;  /* 0x00000022040c723c */ /* 0x000fe20000001814 */
[----:B------:R-:W-:Y:S04]  /*94c50*/  STL.64 [R1+0xc70], R48 ;  /* 0x000c703001007387 */ /* 0x000fe80000100a00 */
[----:B------:R-:W-:Y:S04]  /*94c60*/  STL.64 [R1+0xc78], R50 ;  /* 0x000c783201007387 */ /* 0x000fe80000100a00 */
[----:B------:R0:W-:Y:S04]  /*94c70*/  STL.64 [R1+0xc60], R44 ;  /* 0x000c602c01007387 */ /* 0x0001e80000100a00 */
[----:B------:R1:W-:Y:S04]  /*94c80*/  STL.64 [R1+0xc68], R46 ;  /* 0x000c682e01007387 */ /* 0x0003e80000100a00 */
[----:B------:R2:W-:Y:S04]  /*94c90*/  STL.64 [R1+0xc50], R40 ;  /* 0x000c502801007387 */ /* 0x0005e80000100a00 */
[----:B------:R-:W-:Y:S04]  /*94ca0*/  STL.64 [R1+0xc58], R42 ;  /* 0x000c582a01007387 */ /* 0x000fe80000100a00 */
[----:B------:R3:W-:Y:S04]  /*94cb0*/  STL.64 [R1+0xc40], R28 ;  /* 0x000c401c01007387 */ /* 0x0007e80000100a00 */
[----:B------:R4:W-:Y:S04]  /*94cc0*/  STL.64 [R1+0xc48], R30 ;  /* 0x000c481e01007387 */ /* 0x0009e80000100a00 */
[----:B0-----:R-:W2:Y:S04]  /*94cd0*/  LDL.LU R44, [R1+0x1f30] ;  /* 0x001f3000012c7983 */ /* 0x001ea80000300800 */
[----:B------:R0:W-:Y:S04]  /*94ce0*/  STL.64 [R1+0xc30], R16 ;  /* 0x000c301001007387 */ /* 0x0001e80000100a00 */
[----:B------:R0:W-:Y:S04]  /*94cf0*/  STL.64 [R1+0xc38], R18 ;  /* 0x000c381201007387 */ /* 0x0001e80000100a00 */
[----:B------:R-:W-:Y:S04]  /*94d00*/  STL.64 [R1+0xc20], R12 ;  /* 0x000c200c01007387 */ /* 0x000fe80000100a00 */
[----:B------:R-:W-:Y:S04]  /*94d10*/  STL.64 [R1+0xc28], R14 ;  /* 0x000c280e01007387 */ /* 0x000fe80000100a00 */
[----:B------:R-:W2:Y:S04]  /*94d20*/  LDL.LU R45, [R1+0x1f34] ;  /* 0x001f3400012d7983 */ /* 0x000ea80000300800 */
[----:B-1----:R-:W3:Y:S04]  /*94d30*/  LDL.LU R46, [R1+0x1f38] ;  /* 0x001f3800012e7983 */ /* 0x002ee80000300800 */
        /* <DEDUP_REMOVED lines=13> */
[----:B------:R-:W3:Y:S04]  /*94e10*/  LDL.LU R42, [R1+0x5168] ;  /* 0x00516800012a7983 */ /* 0x000ee80000300800 */
[----:B----4-:R-:W4:Y:S04]  /*94e20*/  LDL.LU R30, [R1+0x5164] ;  /* 0x00516400011e7983 */ /* 0x010f280000300800 */
        /* <DEDUP_REMOVED lines=32> */
[----:B------:R-:W3:Y:S04]  /*95030*/  LDL R52, [R1+0x2c58] ;  /* 0x002c580001347983 */ /* 0x000ee80000100800 */
[----:B------:R-:W3:Y:S04]  /*95040*/  LDL R53, [R1+0x2c5c] ;  /* 0x002c5c0001357983 */ /* 0x000ee80000100800 */
[----:B------:R-:W3:Y:S04]  /*95050*/  LDL.LU R48, [R1+0x1f20] ;  /* 0x001f200001307983 */ /* 0x000ee80000300800 */
[----:B------:R-:W3:Y:S04]  /*95060*/  LDL.LU R49, [R1+0x1f24] ;  /* 0x001f240001317983 */ /* 0x000ee80000300800 */
[----:B------:R-:W3:Y:S04]  /*95070*/  LDL.LU R50, [R1+0x1f28] ;  /* 0x001f280001327983 */ /* 0x000ee80000300800 */
[----:B------:R-:W3:Y:S01]  /*95080*/  LDL.LU R51, [R1+0x1f2c] ;  /* 0x001f2c0001337983 */ /* 0x000ee20000300800 */
[C---:B--2---:R-:W-:Y:S03]  /*95090*/  HMMA.16816.F32 R56, R4.reuse, R32, R56 ;  /* 0x000000200438723c */ /* 0x044fe60000001838 */
[----:B------:R-:W2:Y:S03]  /*950a0*/  LDL.LU R32, [R1+0x1f90] ;  /* 0x001f900001207983 */ /* 0x000ea60000300800 */
[C---:B----4-:R-:W-:Y:S06]  /*950b0*/  HMMA.16816.F32 R36, R4.reuse, R26, R36 ;  /* 0x0000001a0424723c */ /* 0x050fec0000001824 */
[----:B---3--:R-:W-:Y:S11]  /*950c0*/  HMMA.16816.F32 R24, R4, R24, R20 ;  /* 0x000000180418723c */ /* 0x008ff60000001814 */
[----:B------:R0:W-:Y:S04]  /*950d0*/  STL.64 [R1+0xc10], R56 ;  /* 0x000c103801007387 */ /* 0x0001e80000100a00 */
[----:B------:R1:W-:Y:S04]  /*950e0*/  STL.64 [R1+0xc18], R58 ;  /* 0x000c183a01007387 */ /* 0x0003e80000100a00 */
[----:B------:R-:W2:Y:S04]  /*950f0*/  LDL.LU R33, [R1+0x1f94] ;  /* 0x001f940001217983 */ /* 0x000ea80000300800 */
[----:B------:R-:W2:Y:S04]  /*95100*/  LDL.LU R34, [R1+0x1f98] ;  /* 0x001f980001227983 */ /* 0x000ea80000300800 */
[----:B------:R-:W2:Y:S04]  /*95110*/  LDL.LU R35, [R1+0x1f9c] ;  /* 0x001f9c0001237983 */ /* 0x000ea80000300800 */
[----:B------:R-:W3:Y:S04]  /*95120*/  LDL R60, [R1+0x2c68] ;  /* 0x002c6800013c7983 */ /* 0x000ee80000100800 */
[----:B------:R-:W4:Y:S04]  /*95130*/  LDL R61, [R1+0x2c6c] ;  /* 0x002c6c00013d7983 */ /* 0x000f280000100800 */
[----:B0-----:R-:W3:Y:S04]  /*95140*/  LDL.LU R56, [R1+0x1f80] ;  /* 0x001f800001387983 */ /* 0x001ee80000300800 */
[----:B------:R-:W3:Y:S04]  /*95150*/  LDL.LU R57, [R1+0x1f84] ;  /* 0x001f840001397983 */ /* 0x000ee80000300800 */
[----:B-1----:R-:W3:Y:S01]  /*95160*/  LDL.LU R58, [R1+0x1f88] ;  /* 0x001f8800013a7983 */ /* 0x002ee20000300800 */
[----:B------:R-:W-:-:S03]  /*95170*/  IMAD.MOV.U32 R59, RZ, RZ, R0 ;  /* 0x000000ffff3b7224 */ /* 0x000fc600078e0000 */
[----:B------:R-:W2:Y:S04]  /*95180*/  LDL.LU R0, [R1+0x7be0] ;  /* 0x007be00001007983 */ /* 0x000ea80000300800 */
[----:B------:R-:W-:Y:S04]  /*95190*/  STL.64 [R1+0xc00], R36 ;  /* 0x000c002401007387 */ /* 0x000fe80000100a00 */
[----:B------:R0:W-:Y:S04]  /*951a0*/  STL.64 [R1+0xc08], R38 ;  /* 0x000c082601007387 */ /* 0x0001e80000100a00 */
[----:B0-----:R-:W4:Y:S04]  /*951b0*/  LDL.LU.64 R38, [R1+0x7bd8] ;  /* 0x007bd80001267983 */ /* 0x001f280000300a00 */
        /* <DEDUP_REMOVED lines=15> */
[----:B------:R-:W2:Y:S04]  /*952b0*/  LDL.LU.64 R44, [R1+0x7bb0] ;  /* 0x007bb000012c7983 */ /* 0x000ea80000300a00 */
[----:B------:R-:W3:Y:S04]  /*952c0*/  LDL.LU.64 R18, [R1+0x7ba8] ;  /* 0x007ba80001127983 */ /* 0x000ee80000300a00 */
[----:B------:R-:W4:Y:S04]  /*952d0*/  LDL.LU.64 R16, [R1+0x7ba0] ;  /* 0x007ba00001107983 */ /* 0x000f280000300a00 */
[----:B------:R0:W-:Y:S04]  /*952e0*/  STL.64 [R1+0xbd0], R20 ;  /* 0x000bd01401007387 */ /* 0x0001e80000100a00 */
[----:B------:R1:W-:Y:S04]  /*952f0*/  STL.64 [R1+0xbd8], R22 ;  /* 0x000bd81601007387 */ /* 0x0003e80000100a00 */
[----:B0-----:R-:W2:Y:S04]  /*95300*/  LDL.LU R20, [R1+0x2000] ;  /* 0x0020000001147983 */ /* 0x001ea80000300800 */
[----:B------:R-:W2:Y:S04]  /*95310*/  LDL.LU R21, [R1+0x2004] ;  /* 0x0020040001157983 */ /* 0x000ea80000300800 */
[----:B-1----:R-:W2:Y:S01]  /*95320*/  LDL.LU R22, [R1+0x2008] ;  /* 0x0020080001167983 */ /* 0x002ea20000300800 */
[C---:B---3--:R-:W-:Y:S06]  /*95330*/  HMMA.16816.F32 R8, R4.reuse, R18, R8 ;  /* 0x000000120408723c */ /* 0x048fec0000001808 */
[----:B----4-:R-:W-:-:S15]  /*95340*/  HMMA.16816.F32 R16, R4, R16, R12 ;  /* 0x000000100410723c */ /* 0x010fde000000180c */
[----:B------:R-:W-:-:S02]  /*95350*/  NOP ;  /* 0x0000000000007918 */ /* 0x000fc40000000000 */
[----:B------:R-:W-:Y:S04]  /*95360*/  STL.64 [R1+0xbc0], R8 ;  /* 0x000bc00801007387 */ /* 0x000fe80000100a00 */
[----:B------:R0:W-:Y:S04]  /*95370*/  STL.64 [R1+0xbc8], R10 ;  /* 0x000bc80a01007387 */ /* 0x0001e80000100a00 */
[----:B0-----:R-:W3:Y:S04]  /*95380*/  LDL.LU.64 R10, [R1+0x7b98] ;  /* 0x007b9800010a7983 */ /* 0x001ee80000300a00 */
[----:B------:R-:W4:Y:S04]  /*95390*/  LDL.LU.64 R8, [R1+0x7b90] ;  /* 0x007b900001087983 */ /* 0x000f280000300a00 */
[----:B------:R-:W2:Y:S04]  /*953a0*/  LDL.LU.64 R14, [R1+0x7b88] ;  /* 0x007b8800010e7983 */ /* 0x000ea80000300a00 */
[----:B------:R-:W3:Y:S01]  /*953b0*/  LDL.LU.64 R12, [R1+0x7b80] ;  /* 0x007b8000010c7983 */ /* 0x000ee20000300a00 */
[----:B------:R-:W-:-:S03]  /*953c0*/  IMAD.MOV.U32 R23, RZ, RZ, R0 ;  /* 0x000000ffff177224 */ /* 0x000fc600078e0000 */
[----:B------:R-:W-:Y:S04]  /*953d0*/  STL.64 [R1+0xbb0], R16 ;  /* 0x000bb01001007387 */ /* 0x000fe80000100a00 */
[----:B------:R3:W-:Y:S01]  /*953e0*/  STL [R1+0xbb8], R18 ;  /* 0x000bb81201007387 */ /* 0x0007e20000100800 */
[----:B------:R-:W-:-:S05]  /*953f0*/  IMAD.MOV.U32 R0, RZ, RZ, R19 ;  /* 0x000000ffff007224 */ /* 0x000fca00078e0013 */
[----:B------:R-:W-:Y:S01]  /*95400*/  STL [R1+0x6bd0], R0 ;  /* 0x006bd00001007387 */ /* 0x000fe20000100800 */
[----:B------:R-:W-:Y:S02]  /*95410*/  IMAD R28, R28, 0x100, R40 ;  /* 0x000001001c1c7824 */ /* 0x000fe400078e0228 */
[----:B------:R-:W-:Y:S02]  /*95420*/  IMAD R29, R29, 0x100, R41 ;  /* 0x000001001d1d7824 */ /* 0x000fe400078e0229 */
[----:B------:R-:W-:Y:S02]  /*95430*/  IMAD R30, R30, 0x100, R42 ;  /* 0x000001001e1e7824 */ /* 0x000fe400078e022a */
[----:B------:R-:W-:Y:S01]  /*95440*/  IMAD R31, R31, 0x100, R43 ;  /* 0x000001001f1f7824 */ /* 0x000fe200078e022b */
[----:B------:R-:W-:Y:S02]  /*95450*/  F2FP.F16.E4M3.UNPACK_B R28, R28 ;  /* 0x0000001cff1c723e */ /* 0x000fe400020006ff */
[----:B------:R-:W-:-:S02]  /*95460*/  F2FP.F16.E4M3.UNPACK_B R29, R29 ;  /* 0x0000001dff1d723e */ /* 0x000fc400020006ff */
[----:B------:R-:W-:Y:S02]  /*95470*/  F2FP.F16.E4M3.UNPACK_B R30, R30 ;  /* 0x0000001eff1e723e */ /* 0x000fe400020006ff */
[----:B------:R-:W-:Y:S01]  /*95480*/  F2FP.F16.E4M3.UNPACK_B R31, R31 ;  /* 0x0000001fff1f723e */ /* 0x000fe200020006ff */
[C---:B--2---:R-:W-:Y:S06]  /*95490*/  HMMA.16816.F32 R20, R4.reuse, R14, R20 ;  /* 0x0000000e0414723c */ /* 0x044fec0000001814 */
[C---:B---3--:R-:W-:Y:S06]  /*954a0*/  HMMA.16816.F32 R16, R4.reuse, R12, R24 ;  /* 0x0000000c0410723c */ /* 0x048fec0000001818 */
[C---:B------:R-:W-:Y:S06]  /*954b0*/  HMMA.16816.F32 R12, R4.reuse, R10, R32 ;  /* 0x0000000a040c723c */ /* 0x040fec0000001820 */
[C---:B----4-:R-:W-:Y:S05]  /*954c0*/  HMMA.16816.F32 R8, R4.reuse, R8, R36 ;  /* 0x000000080408723c */ /* 0x050fea0000001824 */
        /* <DEDUP_REMOVED lines=11> */
[----:B------:R0:W-:Y:S02]  /*95580*/  STL.64 [R1+0xd70], R8 ;  /* 0x000d700801007387 */ /* 0x0001e40000100a00 */
[----:B0-----:R-:W-:Y:S02]  /*95590*/  F2FP.F16.E4M3.UNPACK_B R8, R52 ;  /* 0x00000034ff08723e */ /* 0x001fe400020006ff */
[----:B------:R-:W-:-:S07]  /*955a0*/  F2FP.F16.E4M3.UNPACK_B R9, R53 ;  /* 0x00000035ff09723e */ /* 0x000fce00020006ff */
[----:B------:R-:W-:Y:S01]  /*955b0*/  HMMA.16816.F32 R12, R28, R8, R56 ;  /* 0x000000081c0c723c */ /* 0x000fe20000001838 */
[----:B------:R-:W-:Y:S01]  /*955c0*/  STL.64 [R1+0xd78], R10 ;  /* 0x000d780a01007387 */ /* 0x000fe20000100a00 */
[----:B------:R-:W-:-:S03]  /*955d0*/  IMAD.MOV.U32 R0, RZ, RZ, R7 ;  /* 0x000000ffff007224 */ /* 0x000fc600078e0007 */
[----:B------:R0:W-:Y:S04]  /*955e0*/  STL.64 [R1+0xd60], R4 ;  /* 0x000d600401007387 */ /* 0x0001e80000100a00 */
[----:B------:R-:W-:Y:S04]  /*955f0*/  STL [R1+0xd68], R6 ;  /* 0x000d680601007387 */ /* 0x000fe80000100800 */
[----:B------:R-:W-:Y:S04]  /*95600*/  STL [R1+0x28], R8 ;  /* 0x0000280801007387 */ /* 0x000fe80000100800 */
[----:B------:R-:W-:Y:S04]  /*95610*/  STL [R1+0x6ce8], R0 ;  /* 0x006ce80001007387 */ /* 0x000fe80000100800 */
[----:B------:R-:W-:Y:S01]  /*95620*/  STL [R1+0x2c], R9 ;  /* 0x00002c0901007387 */ /* 0x000fe20000100800 */
[----:B0-----:R-:W-:-:S02]  /*95630*/  F2FP.F16.E4M3.UNPACK_B R4, R60 ;  /* 0x0000003cff04723e */ /* 0x001fc400020006ff */
[----:B------:R-:W-:-:S03]  /*95640*/  F2FP.F16.E4M3.UNPACK_B R5, R61 ;  /* 0x0000003dff05723e */ /* 0x000fc600020006ff */
[----:B------:R-:W-:Y:S04]  /*95650*/  STL [R1+0x18], R4 ;  /* 0x0000180401007387 */ /* 0x000fe80000100800 */
[----:B------:R0:W-:Y:S04]  /*95660*/  STL.64 [R1+0xe10], R12 ;  /* 0x000e100c01007387 */ /* 0x0001e80000100a00 */
[----:B------:R1:W-:Y:S04]  /*95670*/  STL.64 [R1+0xe18], R14 ;  /* 0x000e180e01007387 */ /* 0x0003e80000100a00 */
[----:B------:R-:W2:Y:S04]  /*95680*/  LDL.LU R44, [R1+0x2290] ;  /* 0x00229000012c7983 */ /* 0x000ea80000300800 */
[----:B------:R-:W-:Y:S04]  /*95690*/  STL [R1+0x1c], R5 ;  /* 0x00001c0501007387 */ /* 0x000fe80000100800 */
[----:B------:R-:W2:Y:S04]  /*956a0*/  LDL.LU R45, [R1+0x2294] ;  /* 0x00229400012d7983 */ /* 0x000ea80000300800 */
[----:B------:R-:W2:Y:S04]  /*956b0*/  LDL.LU R46, [R1+0x2298] ;  /* 0x00229800012e7983 */ /* 0x000ea80000300800 */
[----:B------:R-:W2:Y:S04]  /*956c0*/  LDL.LU R47, [R1+0x229c] ;  /* 0x00229c00012f7983 */ /* 0x000ea80000300800 */
[----:B------:R-:W3:Y:S04]  /*956d0*/  LDL.LU R36, [R1+0x21b0] ;  /* 0x0021b00001247983 */ /* 0x000ee80000300800 */
[----:B------:R-:W3:Y:S04]  /*956e0*/  LDL.LU R37, [R1+0x21b4] ;  /* 0x0021b40001257983 */ /* 0x000ee80000300800 */
[----:B------:R-:W3:Y:S04]  /*956f0*/  LDL.LU R38, [R1+0x21b8] ;  /* 0x0021b80001267983 */ /* 0x000ee80000300800 */
[----:B------:R-:W3:Y:S04]  /*95700*/  LDL.LU R39, [R1+0x21bc] ;  /* 0x0021bc0001277983 */ /* 0x000ee80000300800 */
[----:B------:R-:W4:Y:S04]  /*95710*/  LDL R60, [R1+0x2ca8] ;  /* 0x002ca800013c7983 */ /* 0x000f280000100800 */
        /* <DEDUP_REMOVED lines=8> */
[----:B------:R-:W4:Y:S04]  /*957a0*/  LDL R10, [R1+0x2c78] ;  /* 0x002c7800010a7983 */ /* 0x000f280000100800 */
[----:B------:R-:W2:Y:S04]  /*957b0*/  LDL R11, [R1+0x2c7c] ;  /* 0x002c7c00010b7983 */ /* 0x000ea80000100800 */
[----:B------:R-:W3:Y:S04]  /*957c0*/  LDL R20, [R1+0x2c88] ;  /* 0x002c880001147983 */ /* 0x000ee80000100800 */
[----:B------:R-:W3:Y:S04]  /*957d0*/  LDL R21, [R1+0x2c8c] ;  /* 0x002c8c0001157983 */ /* 0x000ee80000100800 */
        /* <DEDUP_REMOVED lines=12> */
[----:B------:R-:W3:Y:S04]  /*958a0*/  LDL R59, [R1+0x2cbc] ;  /* 0x002cbc00013b7983 */ /* 0x000ee80000100800 */
        /* <DEDUP_REMOVED lines=10> */
[----:B------:R-:W3:Y:S04]  /*95950*/  LDL.LU R48, [R1+0x2300] ;  /* 0x0023000001307983 */ /* 0x000ee80000300800 */
[----:B------:R-:W3:Y:S04]  /*95960*/  LDL.LU R49, [R1+0x2304] ;  /* 0x0023040001317983 */ /* 0x000ee80000300800 */
[----:B------:R-:W3:Y:S04]  /*95970*/  LDL.LU R50, [R1+0x2308] ;  /* 0x0023080001327983 */ /* 0x000ee80000300800 */
[----:B------:R-:W3:Y:S01]  /*95980*/  LDL.LU R51, [R1+0x230c] ;  /* 0x00230c0001337983 */ /* 0x000ee20000300800 */
[----:B------:R-:W-:-:S05]  /*95990*/  IMAD.MOV.U32 R0, RZ, RZ, R9 ;  /* 0x000000ffff007224 */ /* 0x000fca00078e0009 */
[----:B------:R-:W-:Y:S01]  /*959a0*/  STL [R1+0x7b78], R0 ;  /* 0x007b780001007387 */ /* 0x000fe20000100800 */
[----:B----4-:R-:W-:Y:S02]  /*959b0*/  F2FP.F16.E4M3.UNPACK_B R2, R10 ;  /* 0x0000000aff02723e */ /* 0x010fe400020006ff */
[----:B--2---:R-:W-:Y:S02]  /*959c0*/  F2FP.F16.E4M3.UNPACK_B R3, R11 ;  /* 0x0000000bff03723e */ /* 0x004fe400020006ff */
[----:B---3--:R-:W-:Y:S01]  /*959d0*/  HMMA.16816.F32 R8, R28, R4, R12 ;  /* 0x000000041c08723c */ /* 0x008fe2000000180c */
[----:B------:R-:W-:-:S15]  /*959e0*/  STL [R1+0x10], R2 ;  /* 0x0000100201007387 */ /* 0x000fde0000100800 */
[----:B------:R-:W-:-:S07]  /*959f0*/  NOP ;  /* 0x0000000000007918 */ /* 0x000fce0000000000 */
[----:B------:R-:W-:Y:S04]  /*95a00*/  STL.64 [R1+0xe20], R8 ;  /* 0x000e200801007387 */ /* 0x000fe80000100a00 */
[----:B------:R0:W-:Y:S02]  /*95a10*/  STL.64 [R1+0xe28], R10 ;  /* 0x000e280a01007387 */ /* 0x0001e40000100a00 */
[----:B0-----:R-:W-:Y:S01]  /*95a20*/  HMMA.16816.F32 R8, R28, R2, R16 ;  /* 0x000000021c08723c */ /* 0x001fe20000001810 */
[----:B------:R-:W-:Y:S02]  /*95a30*/  F2FP.F16.E4M3.UNPACK_B R4, R20 ;  /* 0x00000014ff04723e */ /* 0x000fe400020006ff */
[----:B------:R-:W-:-:S03]  /*95a40*/  F2FP.F16.E4M3.UNPACK_B R5, R21 ;  /* 0x00000015ff05723e */ /* 0x000fc600020006ff */
        /* <DEDUP_REMOVED lines=8> */
[----:B------:R-:W-:-:S02]  /*95ad0*/  F2FP.F16.E4M3.UNPACK_B R2, R22 ;  /* 0x00000016ff02723e */ /* 0x000fc400020006ff */
[----:B------:R-:W-:-:S03]  /*95ae0*/  F2FP.F16.E4M3.UNPACK_B R3, R23 ;  /* 0x00000017ff03723e */ /* 0x000fc600020006ff */
[----:B------:R-:W-:-:S15]  /*95af0*/  STL [R1], R2 ;  /* 0x0000000201007387 */ /* 0x000fde0000100800 */
[----:B------:R-:W-:-:S02]  /*95b00*/  NOP ;  /* 0x0000000000007918 */ /* 0x000fc40000000000 */
[----:B------:R-:W-:Y:S04]  /*95b10*/  STL.64 [R1+0xe90], R4 ;  /* 0x000e900401007387 */ /* 0x000fe80000100a00 */
[----:B------:R0:W-:Y:S02]  /*95b20*/  STL.64 [R1+0xe98], R6 ;  /* 0x000e980601007387 */ /* 0x0001e40000100a00 */
[----:B0-----:R-:W-:Y:S01]  /*95b30*/  HMMA.16816.F32 R4, R28, R2, R32 ;  /* 0x000000021c04723c */ /* 0x001fe20000001820 */
[----:B------:R-:W-:Y:S02]  /*95b40*/  F2FP.F16.E4M3.UNPACK_B R60, R60 ;  /* 0x0000003cff3c723e */ /* 0x000fe400020006ff */
[----:B------:R-:W-:-:S03]  /*95b50*/  F2FP.F16.E4M3.UNPACK_B R61, R61 ;  /* 0x0000003dff3d723e */ /* 0x000fc600020006ff */
[----:B------:R-:W-:-:S15]  /*95b60*/  STL [R1+0x4], R3 ;  /* 0x0000040301007387 */ /* 0x000fde0000100800 */
[----:B------:R-:W-:-:S02]  /*95b70*/  NOP ;  /* 0x0000000000007918 */ /* 0x000fc40000000000 */
[----:B------:R-:W-:Y:S04]  /*95b80*/  STL.64 [R1+0xea0], R4 ;  /* 0x000ea00401007387 */ /* 0x000fe80000100a00 */
[----:B------:R0:W-:Y:S02]  /*95b90*/  STL.64 [R1+0xea8], R6 ;  /* 0x000ea80601007387 */ /* 0x0001e40000100a00 */
[----:B0-----:R-:W-:Y:S01]  /*95ba0*/  HMMA.16816.F32 R4, R28, R60, R36 ;  /* 0x0000003c1c04723c */ /* 0x001fe20000001824 */
[----:B------:R-:W-:Y:S02]  /*95bb0*/  F2FP.F16.E4M3.UNPACK_B R58, R58 ;  /* 0x0000003aff3a723e */ /* 0x000fe400020006ff */
[----:B------:R-:W-:-:S03]  /*95bc0*/  F2FP.F16.E4M3.UNPACK_B R59, R59 ;  /* 0x0000003bff3b723e */ /* 0x000fc600020006ff */
[----:B------:R-:W-:-:S15]  /*95bd0*/  STL.64 [R1+0x7b68], R60 ;  /* 0x007b683c01007387 */ /* 0x000fde0000100a00 */
[----:B------:R-:W-:-:S02]  /*95be0*/  NOP ;  /* 0x0000000000007918 */ /* 0x000fc40000000000 */
[----:B------:R-:W-:Y:S04]  /*95bf0*/  STL.64 [R1+0xeb0], R4 ;  /* 0x000eb00401007387 */ /* 0x000fe80000100a00 */
[----:B------:R0:W-:Y:S02]  /*95c00*/  STL.64 [R1+0xeb8], R6 ;  /* 0x000eb80601007387 */ /* 0x0001e40000100a00 */
[----:B0-----:R-:W-:Y:S01]  /*95c10*/  HMMA.16816.F32 R4, R28, R58, R40 ;  /* 0x0000003a1c04723c */ /* 0x001fe20000001828 */
[----:B------:R-:W-:Y:S02]  /*95c20*/  F2FP.F16.E4M3.UNPACK_B R56, R56 ;  /* 0x00000038ff38723e */ /* 0x000fe400020006ff */
[----:B------:R-:W-:Y:S02]  /*95c30*/  F2FP.F16.E4M3.UNPACK_B R57, R57 ;  /* 0x00000039ff39723e */ /* 0x000fe400020006ff */
[----:B------:R-:W-:-:S15]  /*95c40*/  F2FP.F16.E4M3.UNPACK_B R54, R54 ;  /* 0x00000036ff36723e */ /* 0x000fde00020006ff */
[----:B------:R-:W-:-:S03]  /*95c50*/  NOP ;  /* 0x0000000000007918 */ /* 0x000fc60000000000 */
[----:B------:R-:W-:Y:S04]  /*95c60*/  STL.64 [R1+0xf80], R4 ;  /* 0x000f800401007387 */ /* 0x000fe80000100a00 */
[----:B------:R0:W-:Y:S02]  /*95c70*/  STL.64 [R1+0xf88], R6 ;  /* 0x000f880601007387 */ /* 0x0001e40000100a00 */
[----:B0-----:R-:W-:Y:S01]  /*95c80*/  HMMA.16816.F32 R4, R28, R56, R44 ;  /* 0x000000381c04723c */ /* 0x001fe2000000182c */
[----:B------:R-:W-:Y:S01]  /*95c90*/  F2FP.F16.E4M3.UNPACK_B R55, R55 ;  /* 0x00000037ff37723e */ /* 0x000fe200020006ff */
[----:B------:R-:W-:Y:S04]  /*95ca0*/  STL.64 [R1+0x7af0], R58 ;  /* 0x007af03a01007387 */ /* 0x000fe80000100a00 */
[----:B------:R-:W-:-:S15]  /*95cb0*/  STL.64 [R1+0x7ae8], R56 ;  /* 0x007ae83801007387 */ /* 0x000fde0000100a00 */
[----:B------:R-:W-:-:S02]  /*95cc0*/  NOP ;  /* 0x0000000000007918 */ /* 0x000fc40000000000 */
        /* <DEDUP_REMOVED lines=22> */
[----:B------:R-:W3:Y:S04]  /*95e30*/  LDL R50, [R1+0x2cf8] ;  /* 0x002cf80001327983 */ /* 0x000ee80000100800 */
[----:B------:R-:W4:Y:S04]  /*95e40*/  LDL R51, [R1+0x2cfc] ;  /* 0x002cfc0001337983 */ /* 0x000f280000100800 */
[----:B0-----:R-:W2:Y:S04]  /*95e50*/  LDL.LU R4, [R1+0x23e0] ;  /* 0x0023e00001047983 */ /* 0x001ea80000300800 */
[----:B------:R-:W2:Y:S04]  /*95e60*/  LDL.LU R5, [R1+0x23e4] ;  /* 0x0023e40001057983 */ /* 0x000ea80000300800 */
[----:B-1----:R-:W2:Y:S04]  /*95e70*/  LDL.LU R6, [R1+0x23e8] ;  /* 0x0023e80001067983 */ /* 0x002ea80000300800 */
[----:B------:R-:W2:Y:S04]  /*95e80*/  LDL.LU R7, [R1+0x23ec] ;  /* 0x0023ec0001077983 */ /* 0x000ea80000300800 */
[----:B------:R-:W2:Y:S04]  /*95e90*/  LDL R48, [R1+0x2d08] ;  /* 0x002d080001307983 */ /* 0x000ea80000100800 */
[----:B------:R-:W2:Y:S04]  /*95ea0*/  LDL R49, [R1+0x2d0c] ;  /* 0x002d0c0001317983 */ /* 0x000ea80000100800 */
[----:B------:R-:W2:Y:S04]  /*95eb0*/  LDL R46, [R1+0x2d18] ;  /* 0x002d1800012e7983 */ /* 0x000ea80000100800 */
[----:B------:R-:W2:Y:S04]  /*95ec0*/  LDL R47, [R1+0x2d1c] ;  /* 0x002d1c00012f7983 */ /* 0x000ea80000100800 */
[----:B------:R-:W2:Y:S04]  /*95ed0*/  LDL.LU R12, [R1+0x24b0] ;  /* 0x0024b000010c7983 */ /* 0x000ea80000300800 */
[----:B------:R-:W2:Y:S04]  /*95ee0*/  LDL.LU R13, [R1+0x24b4] ;  /* 0x0024b400010d7983 */ /* 0x000ea80000300800 */
[----:B------:R-:W2:Y:S04]  /*95ef0*/  LDL.LU R14, [R1+0x24b8] ;  /* 0x0024b800010e7983 */ /* 0x000ea80000300800 */
        /* <DEDUP_REMOVED lines=16> */
[----:B------:R-:W2:Y:S01]  /*96000*/  LDL.LU R35, [R1+0x25ec] ;  /* 0x0025ec0001237983 */ /* 0x000ea20000300800 */
[----:B------:R-:W-:-:S02]  /*96010*/  F2FP.F16.E4M3.UNPACK_B R52, R52 ;  /* 0x00000034ff34723e */ /* 0x000fc400020006ff */
[----:B------:R-:W-:Y:S01]  /*96020*/  F2FP.F16.E4M3.UNPACK_B R53, R53 ;  /* 0x00000035ff35723e */ /* 0x000fe200020006ff */
[----:B------:R-:W2:Y:S04]  /*96030*/  LDL R36, [R1+0x2d68] ;  /* 0x002d680001247983 */ /* 0x000ea80000100800 */
[----:B------:R-:W2:Y:S04]  /*96040*/  LDL R37, [R1+0x2d6c] ;  /* 0x002d6c0001257983 */ /* 0x000ea80000100800 */
[----:B------:R-:W-:Y:S04]  /*96050*/  STL.64 [R1+0x7ad0], R54 ;  /* 0x007ad03601007387 */ /* 0x000fe80000100a00 */
[----:B------:R-:W-:Y:S01]  /*96060*/  STL.64 [R1+0x7ac8], R52 ;  /* 0x007ac83401007387 */ /* 0x000fe20000100a00 */
[----:B---3--:R-:W-:-:S02]  /*96070*/  F2FP.F16.E4M3.UNPACK_B R50, R50 ;  /* 0x00000032ff32723e */ /* 0x008fc400020006ff */
[----:B----4-:R-:W-:Y:S01]  /*96080*/  F2FP.F16.E4M3.UNPACK_B R51, R51 ;  /* 0x00000033ff33723e */ /* 0x010fe200020006ff */
[C---:B--2---:R-:W-:Y:S06]  /*96090*/  HMMA.16816.F32 R56, R28.reuse, R52, R56 ;  /* 0x000000341c38723c */ /* 0x044fec0000001838 */
[----:B------:R-:W-:Y:S01]  /*960a0*/  HMMA.16816.F32 R4, R28, R50, R4 ;  /* 0x000000321c04723c */ /* 0x000fe20000001804 */
[----:B------:R-:W-:Y:S02]  /*960b0*/  F2FP.F16.E4M3.UNPACK_B R48, R48 ;  /* 0x00000030ff30723e */ /* 0x000fe400020006ff */
[----:B------:R-:W-:-:S14]  /*960c0*/  F2FP.F16.E4M3.UNPACK_B R49, R49 ;  /* 0x00000031ff31723e */ /* 0x000fdc00020006ff */
[----:B------:R-:W-:Y:S04]  /*960d0*/  STL.64 [R1+0xfc0], R56 ;  /* 0x000fc03801007387 */ /* 0x000fe80000100a00 */
[----:B------:R-:W-:Y:S04]  /*960e0*/  STL.64 [R1+0xfc8], R58 ;  /* 0x000fc83a01007387 */ /* 0x000fe80000100a00 */
[----:B------:R-:W-:Y:S04]  /*960f0*/  STL.64 [R1+0x1050], R4 ;  /* 0x0010500401007387 */ /* 0x000fe80000100a00 */
[----:B------:R0:W-:Y:S02]  /*96100*/  STL.64 [R1+0x1058], R6 ;  /* 0x0010580601007387 */ /* 0x0001e40000100a00 */
[----:B0-----:R-:W-:Y:S01]  /*96110*/  HMMA.16816.F32 R4, R28, R48, R8 ;  /* 0x000000301c04723c */ /* 0x001fe20000001808 */
[----:B------:R-:W-:-:S02]  /*96120*/  F2FP.F16.E4M3.UNPACK_B R46, R46 ;  /* 0x0000002eff2e723e */ /* 0x000fc400020006ff */
[----:B------:R-:W-:Y:S01]  /*96130*/  F2FP.F16.E4M3.UNPACK_B R47, R47 ;  /* 0x0000002fff2f723e */ /* 0x000fe200020006ff */
[----:B------:R-:W-:Y:S04]  /*96140*/  STL.64 [R1+0x7ac0], R50 ;  /* 0x007ac03201007387 */ /* 0x000fe80000100a00 */
[----:B------:R-:W-:-:S15]  /*96150*/  STL.64 [R1+0x7ab8], R48 ;  /* 0x007ab83001007387 */ /* 0x000fde0000100a00 */
        /* <DEDUP_REMOVED lines=85> */
[----:B------:R0:W-:Y:S01]  /*966b0*/  STL.64 [R1+0x7b08], R36 ;  /* 0x007b082401007387 */ /* 0x0001e20000100a00 */
[----:B---3--:R-:W-:-:S02]  /*966c0*/  F2FP.F16.E4M3.UNPACK_B R34, R34 ;  /* 0x00000022ff22723e */ /* 0x008fc400020006ff */
[----:B----4-:R-:W-:Y:S01]  /*966d0*/  F2FP.F16.E4M3.UNPACK_B R35, R35 ;  /* 0x00000023ff23723e */ /* 0x010fe200020006ff */
[C---:B--2---:R-:W-:Y:S06]  /*966e0*/  HMMA.16816.F32 R40, R28.reuse, R36, R40 ;  /* 0x000000241c28723c */ /* 0x044fec0000001828 */
[----:B0-----:R-:W-:Y:S01]  /*966f0*/  HMMA.16816.F32 R36, R28, R34, R44 ;  /* 0x000000221c24723c */ /* 0x001fe2000000182c */
[----:B------:R-:W-:Y:S02]  /*96700*/  F2FP.F16.E4M3.UNPACK_B R32, R32 ;  /* 0x00000020ff20723e */ /* 0x000fe400020006ff */
[----:B------:R-:W-:-:S02]  /*96710*/  F2FP.F16.E4M3.UNPACK_B R33, R33 ;  /* 0x00000021ff21723e */ /* 0x000fc400020006ff */
[----:B------:R-:W-:Y:S02]  /*96720*/  F2FP.F16.E4M3.UNPACK_B R26, R26 ;  /* 0x0000001aff1a723e */ /* 0x000fe400020006ff */
[----:B------:R-:W-:-:S10]  /*96730*/  F2FP.F16.E4M3.UNPACK_B R27, R27 ;  /* 0x0000001bff1b723e */ /* 0x000fd400020006ff */
        /* <DEDUP_REMOVED lines=8> */
[----:B------:R-:W-:-:S02]  /*967c0*/  F2FP.F16.E4M3.UNPACK_B R24, R24 ;  /* 0x00000018ff18723e */ /* 0x000fc400020006ff */
[----:B------:R-:W-:Y:S02]  /*967d0*/  F2FP.F16.E4M3.UNPACK_B R25, R25 ;  /* 0x00000019ff19723e */ /* 0x000fe400020006ff */
[----:B------:R-:W-:Y:S02]  /*967e0*/  F2FP.F16.E4M3.UNPACK_B R22, R22 ;  /* 0x00000016ff16723e */ /* 0x000fe400020006ff */
[----:B------:R-:W-:-:S07]  /*967f0*/  F2FP.F16.E4M3.UNPACK_B R23, R23 ;  /* 0x00000017ff17723e */ /* 0x000fce00020006ff */
[C---:B------:R-:W-:Y:S03]  /*96800*/  HMMA.16816.F32 R4, R28.reuse, R22, R4 ;  /* 0x000000161c04723c */ /* 0x040fe60000001804 */
        /* <DEDUP_REMOVED lines=33> */
[----:B------:R-:W2:Y:S04]  /*96a20*/  LDL R15, [R1+0x2dfc] ;  /* 0x002dfc00010f7983 */ /* 0x000ea80000100800 */
[----:B------:R-:W2:Y:S04]  /*96a30*/  LDL.LU R36, [R1+0x27c0] ;  /* 0x0027c00001247983 */ /* 0x000ea80000300800 */
[----:B------:R-:W2:Y:S04]  /*96a40*/  LDL.LU R37, [R1+0x27c4] ;  /* 0x0027c40001257983 */ /* 0x000ea80000300800 */
[----:B------:R-:W2:Y:S04]  /*96a50*/  LDL.LU R38, [R1+0x27c8] ;  /* 0x0027c80001267983 */ /* 0x000ea80000300800 */
[----:B------:R-:W2:Y:S04]  /*96a60*/  LDL.LU R39, [R1+0x27cc] ;  /* 0x0027cc0001277983 */ /* 0x000ea80000300800 */
[----:B------:R-:W2:Y:S04]  /*96a70*/  LDL R12, [R1+0x2e08] ;  /* 0x002e0800010c7983 */ /* 0x000ea80000100800 */
[----:B------:R-:W2:Y:S04]  /*96a80*/  LDL R13, [R1+0x2e0c] ;  /* 0x002e0c00010d7983 */ /* 0x000ea80000100800 */
[----:B------:R-:W2:Y:S04]  /*96a90*/  LDL.LU R44, [R1+0x5178] ;  /* 0x00517800012c7983 */ /* 0x000ea80000300800 */
[----:B0-----:R-:W2:Y:S04]  /*96aa0*/  LDL.LU R4, [R1+0x5174] ;  /* 0x0051740001047983 */ /* 0x001ea80000300800 */
[----:B------:R-:W2:Y:S04]  /*96ab0*/  LDL.LU R45, [R1+0x5180] ;  /* 0x00518000012d7983 */ /* 0x000ea80000300800 */
[----:B------:R-:W2:Y:S04]  /*96ac0*/  LDL.LU R5, [R1+0x517c] ;  /* 0x00517c0001057983 */ /* 0x000ea80000300800 */
[----:B------:R-:W2:Y:S04]  /*96ad0*/  LDL.LU R46, [R1+0x5188] ;  /* 0x00518800012e7983 */ /* 0x000ea80000300800 */
[----:B-1----:R-:W2:Y:S04]  /*96ae0*/  LDL.LU R6, [R1+0x5184] ;  /* 0x0051840001067983 */ /* 0x002ea80000300800 */
[----:B------:R-:W2:Y:S04]  /*96af0*/  LDL R10, [R1+0x2e18] ;  /* 0x002e1800010a7983 */ /* 0x000ea80000100800 */
[----:B------:R-:W2:Y:S04]  /*96b00*/  LDL R11, [R1+0x2e1c] ;  /* 0x002e1c00010b7983 */ /* 0x000ea80000100800 */
[----:B------:R-:W2:Y:S04]  /*96b10*/  LDL.LU R48, [R1+0x2820] ;  /* 0x0028200001307983 */ /* 0x000ea80000300800 */
[----:B------:R-:W2:Y:S04]  /*96b20*/  LDL.LU R49, [R1+0x2824] ;  /* 0x0028240001317983 */ /* 0x000ea80000300800 */
        /* <DEDUP_REMOVED lines=8> */
[----:B------:R-:W2:Y:S04]  /*96bb0*/  LDL.LU R52, [R1+0x2c40] ;  /* 0x002c400001347983 */ /* 0x000ea80000300800 */
[----:B------:R-:W2:Y:S04]  /*96bc0*/  LDL.LU R53, [R1+0x2c44] ;  /* 0x002c440001357983 */ /* 0x000ea80000300800 */
[----:B------:R-:W2:Y:S04]  /*96bd0*/  LDL.LU R54, [R1+0x2c48] ;  /* 0x002c480001367983 */ /* 0x000ea80000300800 */
[----:B------:R-:W2:Y:S04]  /*96be0*/  LDL.LU R55, [R1+0x2c4c] ;  /* 0x002c4c0001377983 */ /* 0x000ea80000300800 */
[----:B------:R-:W2:Y:S01]  /*96bf0*/  LDL R60, [R1+0x2e48] ;  /* 0x002e4800013c7983 */ /* 0x000ea20000100800 */
[----:B------:R-:W-:-:S03]  /*96c00*/  IMAD.MOV.U32 R0, RZ, RZ, R3 ;  /* 0x000000ffff007224 */ /* 0x000fc600078e0003 */
[----:B------:R-:W2:Y:S04]  /*96c10*/  LDL R2, [R1+0x2e38] ;  /* 0x002e380001027983 */ /* 0x000ea80000100800 */
[----:B------:R-:W2:Y:S04]  /*96c20*/  LDL R3, [R1+0x2e3c] ;  /* 0x002e3c0001037983 */ /* 0x000ea80000100800 */
[----:B------:R-:W2:Y:S01]  /*96c30*/  LDL R61, [R1+0x2e4c] ;  /* 0x002e4c00013d7983 */ /* 0x000ea20000100800 */
        /* <DEDUP_REMOVED lines=8> */
[----:B----4-:R-:W-:-:S02]  /*96cc0*/  F2FP.F16.E4M3.UNPACK_B R14, R14 ;  /* 0x0000000eff0e723e */ /* 0x010fc400020006ff */
[----:B--2---:R-:W-:Y:S01]  /*96cd0*/  F2FP.F16.E4M3.UNPACK_B R15, R15 ;  /* 0x0000000fff0f723e */ /* 0x004fe200020006ff */
[----:B------:R-:W-:Y:S04]  /*96ce0*/  STL.64 [R1+0x7a70], R18 ;  /* 0x007a701201007387 */ /* 0x000fe80000100a00 */
[----:B------:R0:W-:Y:S02]  /*96cf0*/  STL.64 [R1+0x7a68], R16 ;  /* 0x007a681001007387 */ /* 0x0001e40000100a00 */
[----:B0-----:R-:W-:Y:S01]  /*96d00*/  HMMA.16816.F32 R16, R28, R14, R36 ;  /* 0x0000000e1c10723c */ /* 0x001fe20000001824 */
[----:B------:R-:W-:Y:S02]  /*96d10*/  F2FP.F16.E4M3.UNPACK_B R12, R12 ;  /* 0x0000000cff0c723e */ /* 0x000fe400020006ff */
[----:B------:R-:W-:-:S02]  /*96d20*/  F2FP.F16.E4M3.UNPACK_B R13, R13 ;  /* 0x0000000dff0d723e */ /* 0x000fc400020006ff */
[----:B------:R-:W-:Y:S02]  /*96d30*/  F2FP.F16.E4M3.UNPACK_B R10, R10 ;  /* 0x0000000aff0a723e */ /* 0x000fe400020006ff */
[----:B------:R-:W-:-:S15]  /*96d40*/  F2FP.F16.E4M3.UNPACK_B R11, R11 ;  /* 0x0000000bff0b723e */ /* 0x000fde00020006ff */
[----:B------:R-:W-:-:S01]  /*96d50*/  NOP ;  /* 0x0000000000007918 */ /* 0x000fc20000000000 */
[----:B------:R-:W-:Y:S04]  /*96d60*/  STL.64 [R1+0x1340], R16 ;  /* 0x0013401001007387 */ /* 0x000fe80000100a00 */
[----:B------:R0:W-:Y:S04]  /*96d70*/  STL.64 [R1+0x1348], R18 ;  /* 0x0013481201007387 */ /* 0x0001e80000100a00 */
[----:B------:R-:W-:Y:S04]  /*96d80*/  STL.64 [R1+0x7a90], R14 ;  /* 0x007a900e01007387 */ /* 0x000fe80000100a00 */
[----:B------:R1:W-:Y:S01]  /*96d90*/  STL.64 [R1+0x7a88], R12 ;  /* 0x007a880c01007387 */ /* 0x0003e20000100a00 */
[C---:B0-----:R-:W-:Y:S06]  /*96da0*/  HMMA.16816.F32 R16, R28.reuse, R12, R40 ;  /* 0x0000000c1c10723c */ /* 0x041fec0000001828 */
[----:B-1----:R-:W-:Y:S01]  /*96db0*/  HMMA.16816.F32 R12, R28, R10, R48 ;  /* 0x0000000a1c0c723c */ /* 0x002fe20000001830 */
[----:B------:R-:W-:-:S02]  /*96dc0*/  F2FP.F16.E4M3.UNPACK_B R8, R8 ;  /* 0x00000008ff08723e */ /* 0x000fc400020006ff */
[----:B------:R-:W-:-:S14]  /*96dd0*/  F2FP.F16.E4M3.UNPACK_B R9, R9 ;  /* 0x00000009ff09723e */ /* 0x000fdc00020006ff */
[----:B------:R-:W-:Y:S04]  /*96de0*/  STL.64 [R1+0x1360], R16 ;  /* 0x0013601001007387 */ /* 0x000fe80000100a00 */
[----:B------:R-:W-:Y:S04]  /*96df0*/  STL.64 [R1+0x1368], R18 ;  /* 0x0013681201007387 */ /* 0x000fe80000100a00 */
[----:B------:R-:W-:Y:S04]  /*96e00*/  STL.64 [R1+0x1380], R12 ;  /* 0x0013800c01007387 */ /* 0x000fe80000100a00 */
[----:B------:R0:W-:Y:S02]  /*96e10*/  STL.64 [R1+0x1388], R14 ;  /* 0x0013880e01007387 */ /* 0x0001e40000100a00 */
[----:B0-----:R-:W-:Y:S01]  /*96e20*/  HMMA.16816.F32 R12, R28, R8, R52 ;  /* 0x000000081c0c723c */ /* 0x001fe20000001834 */
[----:B------:R-:W-:-:S02]  /*96e30*/  F2FP.F16.E4M3.UNPACK_B R60, R60 ;  /* 0x0000003cff3c723e */ /* 0x000fc400020006ff */
[----:B------:R-:W-:Y:S02]  /*96e40*/  F2FP.F16.E4M3.UNPACK_B R2, R2 ;  /* 0x00000002ff02723e */ /* 0x000fe400020006ff */
[----:B------:R-:W-:Y:S01]  /*96e50*/  F2FP.F16.E4M3.UNPACK_B R3, R3 ;  /* 0x00000003ff03723e */ /* 0x000fe200020006ff */
[----:B------:R-:W-:Y:S04]  /*96e60*/  STL [R1+0x7a54], R8 ;  /* 0x007a540801007387 */ /* 0x000fe80000100800 */
[----:B------:R-:W-:-:S13]  /*96e70*/  STL [R1+0x20], R60 ;  /* 0x0000203c01007387 */ /* 0x000fda0000100800 */
[----:B------:R-:W-:Y:S04]  /*96e80*/  STL.64 [R1+0x2c40], R12 ;  /* 0x002c400c01007387 */ /* 0x000fe80000100a00 */
[----:B------:R-:W-:Y:S04]  /*96e90*/  STL.64 [R1+0x2c48], R14 ;  /* 0x002c480e01007387 */ /* 0x000fe80000100a00 */
[----:B------:R-:W-:Y:S04]  /*96ea0*/  STL [R1+0x7a50], R9 ;  /* 0x007a500901007387 */ /* 0x000fe80000100800 */
[----:B------:R3:W-:Y:S01]  /*96eb0*/  STL.64 [R1+0x7b70], R10 ;  /* 0x007b700a01007387 */ /* 0x0007e20000100a00 */
[----:B------:R-:W-:-:S05]  /*96ec0*/  F2FP.F16.E4M3.UNPACK_B R61, R61 ;  /* 0x0000003dff3d723e */ /* 0x000fca00020006ff */
        /* <DEDUP_REMOVED lines=52> */
[----:B-1----:R-:W4:Y:S04]  /*97210*/  LDL R54, [R1+0x28] ;  /* 0x0000280001367983 */ /* 0x002f280000100800 */
        /* <DEDUP_REMOVED lines=37> */
[----:B------:R-:W3:Y:S01]  /*97470*/  LDL.LU.64 R10, [R1+0x7b70] ;  /* 0x007b7000010a7983 */ /* 0x000ee20000300a00 */
[----:B----4-:R-:W-:-:S04]  /*97480*/  IMAD.MOV.U32 R55, RZ, RZ, R0 ;  /* 0x000000ffff377224 */ /* 0x010fc800078e0000 */
[----:B------:R-:W-:Y:S02]  /*97490*/  IMAD.MOV.U32 R0, RZ, RZ, R61 ;  /* 0x000000ffff007224 */ /* 0x000fe400078e003d */
[----:B------:R-:W-:-:S15]  /*974a0*/  IMAD.MOV.U32 R9, RZ, RZ, R60 ;  /* 0x000000ffff097224 */ /* 0x000fde00078e003c */
        /* <DEDUP_REMOVED lines=11> */
[C---:B------:R-:W-:Y:S06]  /*97560*/  HMMA.16816.F32 R32, R4.reuse, R40, R32 ;  /* 0x000000280420723c */ /* 0x040fec0000001820 */
[C---:B------:R-:W-:Y:S08]  /*97570*/  HMMA.16816.F32 R40, R4.reuse, R42, R36 ;  /* 0x0000002a0428723c */ /* 0x040ff00000001824 */
        /* <DEDUP_REMOVED lines=8> */
[----:B------:R0:W-:Y:S02]  /*97600*/  STL.64 [R1+0x13d8], R30 ;  /* 0x0013d81e01007387 */ /* 0x0001e40000100a00 */
[----:B0-----:R-:W-:Y:S02]  /*97610*/  IMAD.MOV.U32 R31, RZ, RZ, R21 ;  /* 0x000000ffff1f7224 */ /* 0x001fe400078e0015 */
[C---:B------:R-:W-:Y:S01]  /*97620*/  HMMA.16816.F32 R20, R4.reuse, R22, R12 ;  /* 0x000000160414723c */ /* 0x040fe2000000180c */
[----:B------:R-:W-:Y:S04]  /*97630*/  STL.64 [R1+0x7ab0], R10 ;  /* 0x007ab00a01007387 */ /* 0x000fe80000100a00 */
        /* <DEDUP_REMOVED lines=943> */
[----:B------:R-:W-:Y:S04]  /*9b130*/  STL.64 [R1+0x25d0], R4 ;  /* 0x0025d00401007387 */ /* 0x000fe80000100a00 */
[----:B------:R1:W-:Y:S01]  /*9b140*/  STL.64 [R1+0x25d8], R6 ;  /* 0x0025d80601007387 */ /* 0x0003e20000100a00 */
[C---:B0-----:R-:W-:Y:S06]  /*9b150*/  HMMA.16816.F32 R8, R28.reuse, R54, R48 ;  /* 0x000000361c08723c */ /* 0x041fec0000001830 */
[----:B-1----:R-:W-:-:S15]  /*9b160*/  HMMA.16816.F32 R4, R28, R60, R56 ;  /* 0x0000003c1c04723c */ /* 0x002fde0000001838 */
        /* <DEDUP_REMOVED lines=70> */
[C---:B---3--:R-:W-:Y:S06]  /*9b5d0*/  HMMA.16816.F32 R16, R28.reuse, R18, R8 ;  /* 0x000000121c10723c */ /* 0x048fec0000001808 */
[----:B----4-:R-:W-:Y:S01]  /*9b5e0*/  HMMA.16816.F32 R24, R28, R60, R24 ;  /* 0x0000003c1c18723c */ /* 0x010fe20000001818 */
[----:B------:R-:W3:Y:S04]  /*9b5f0*/  LDL.LU.64 R10, [R1+0x7820] ;  /* 0x00782000010a7983 */ /* 0x000ee80000300a00 */
[----:B------:R-:W3:Y:S01]  /*9b600*/  LDL.LU.64 R8, [R1+0x7818] ;  /* 0x0078180001087983 */ /* 0x000ee20000300a00 */
[----:B0-----:R-:W-:-:S11]  /*9b610*/  IMAD.MOV.U32 R0, RZ, RZ, R61 ;  /* 0x000000ffff007224 */ /* 0x001fd600078e003d */
        /* <DEDUP_REMOVED lines=311> */
[C---:B------:R-:W-:Y:S06]  /*9c990*/  HMMA.16816.F32 R32, R4.reuse, R40, R32 ;  /* 0x000000280420723c */ /* 0x040fec0000001820 */
[C---:B------:R-:W-:Y:S10]  /*9c9a0*/  HMMA.16816.F32 R40, R4.reuse, R42, R36 ;  /* 0x0000002a0428723c */ /* 0x040ff40000001824 */
[----:B------:R-:W-:Y:S04]  /*9c9b0*/  STL.64 [R1+0x23f0], R52 ;  /* 0x0023f03401007387 */ /* 0x000fe80000100a00 */
[----:B------:R0:W-:Y:S04]  /*9c9c0*/  STL.64 [R1+0x23f8], R54 ;  /* 0x0023f83601007387 */ /* 0x0001e80000100a00 */
[----:B0-----:R-:W4:Y:S04]  /*9c9d0*/  LDL.LU.64 R54, [R1+0x7718] ;  /* 0x0077180001367983 */ /* 0x001f280000300a00 */
[----:B------:R-:W4:Y:S01]  /*9c9e0*/  LDL.LU.64 R52, [R1+0x7710] ;  /* 0x0077100001347983 */ /* 0x000f220000300a00 */
[----:B---3--:R-:W-:-:S15]  /*9c9f0*/  HMMA.16816.F32 R28, R4, R20, R28 ;  /* 0x00000014041c723c */ /* 0x008fde000000181c */
[----:B------:R-:W-:-:S08]  /*9ca00*/  NOP ;  /* 0x0000000000007918 */ /* 0x000fd00000000000 */
[----:B------:R-:W-:Y:S04]  /*9ca10*/  STL.64 [R1+0x23e0], R28 ;  /* 0x0023e01c01007387 */ /* 0x000fe80000100a00 */
[----:B------:R0:W-:Y:S02]  /*9ca20*/  STL.64 [R1+0x23e8], R30 ;  /* 0x0023e81e01007387 */ /* 0x0001e40000100a00 */
[----:B0-----:R-:W-:Y:S02]  /*9ca30*/  IMAD.MOV.U32 R31, RZ, RZ, R21 ;  /* 0x000000ffff1f7224 */ /* 0x001fe400078e0015 */
[C---:B------:R-:W-:Y:S06]  /*9ca40*/  HMMA.16816.F32 R20, R4.reuse, R22, R12 ;  /* 0x000000160414723c */ /* 0x040fec000000180c */
[C---:B--2---:R-:W-:Y:S01]  /*9ca50*/  HMMA.16816.F32 R56, R4.reuse, R60, R56 ;  /* 0x0000003c0438723c */ /* 0x044fe20000001838 */
[----:B------:R-:W-:Y:S04]  /*9ca60*/  STL.64 [R1+0x7678], R10 ;  /* 0x0076780a01007387 */ /* 0x000fe80000100a00 */
        /* <DEDUP_REMOVED lines=3177> */
[----:B------:R-:W-:Y:S04]  /*a9100*/  STL [R1+0x6bd4], R25 ;  /* 0x006bd41901007387 */ /* 0x000fe80000100800 */
[----:B------:R-:W-:Y:S04]  /*a9110*/  STL.64 [R1+0x6cd0], R26 ;  /* 0x006cd01a01007387 */ /* 0x000fe80000100a00 */
[----:B------:R0:W-:Y:S04]  /*a9120*/  STL [R1+0x6cc8], R24 ;  /* 0x006cc81801007387 */ /* 0x0001e80000100800 */
        /* <DEDUP_REMOVED lines=56> */
[----:B----4-:R-:W-:Y:S04]  /*a94b0*/  STL.64 [R1+0x6c90], R22 ;  /* 0x006c901601007387 */ /* 0x010fe80000100a00 */
[----:B--2---:R-:W-:Y:S04]  /*a94c0*/  STL.64 [R1+0x6c88], R20 ;  /* 0x006c881401007387 */ /* 0x004fe80000100a00 */
[----:B------:R-:W2:-:S12]  /*a94d0*/  LDL.LU R48, [R1+0xcb0] ;  /* 0x000cb00001307983 */ /* 0x000e980000300800 */
[----:B------:R-:W-:Y:S04]  /*a94e0*/  STL.64 [R1+0xaf0], R12 ;  /* 0x000af00c01007387 */ /* 0x000fe80000100a00 */
[----:B------:R0:W-:Y:S04]  /*a94f0*/  STL.64 [R1+0xaf8], R14 ;  /* 0x000af80e01007387 */ /* 0x0001e80000100a00 */
[----:B------:R-:W2:Y:S04]  /*a9500*/  LDL.LU R49, [R1+0xcb4] ;  /* 0x000cb40001317983 */ /* 0x000ea80000300800 */
[----:B------:R-:W3:Y:S04]  /*a9510*/  LDL.LU R50, [R1+0xcb8] ;  /* 0x000cb80001327983 */ /* 0x000ee80000300800 */
[----:B------:R-:W3:Y:S01]  /*a9520*/  LDL.LU R51, [R1+0xcbc] ;  /* 0x000cbc0001337983 */ /* 0x000ee20000300800 */
[----:B------:R-:W-:-:S02]  /*a9530*/  IMAD R4, R4, 0x100, R52 ;  /* 0x0000010004047824 */ /* 0x000fc400078e0234 */
[----:B------:R-:W-:Y:S02]  /*a9540*/  IMAD R5, R5, 0x100, R53 ;  /* 0x0000010005057824 */ /* 0x000fe400078e0235 */
[----:B------:R-:W-:Y:S02]  /*a9550*/  IMAD R6, R6, 0x100, R54 ;  /* 0x0000010006067824 */ /* 0x000fe400078e0236 */
[----:B------:R-:W-:Y:S01]  /*a9560*/  IMAD R7, R7, 0x100, R55 ;  /* 0x0000010007077824 */ /* 0x000fe200078e0237 */
[----:B---3--:R-:W-:Y:S04]  /*a9570*/  STL.64 [R1+0x6ca0], R50 ;  /* 0x006ca03201007387 */ /* 0x008fe80000100a00 */
[----:B--2---:R-:W-:Y:S04]  /*a9580*/  STL.64 [R1+0x6c98], R48 ;  /* 0x006c983001007387 */ /* 0x004fe80000100a00 */
        /* <DEDUP_REMOVED lines=13> */
[----:B--2---:R-:W-:Y:S04]  /*a9660*/  STL.64 [R1+0x6cb8], R56 ;  /* 0x006cb83801007387 */ /* 0x004fe80000100a00 */
[----:B------:R-:W2:Y:S04]  /*a9670*/  LDL.LU R3, [R1+0x6d04] ;  /* 0x006d040001037983 */ /* 0x000ea80000300800 */
[----:B------:R-:W0:Y:S04]  /*a9680*/  LDL.LU R0, [R1+0x6d00] ;  /* 0x006d000001007983 */ /* 0x000e280000300800 */
[----:B------:R-:W3:Y:S04]  /*a9690*/  LDL.LU R32, [R1+0xd00] ;  /* 0x000d000001207983 */ /* 0x000ee80000300800 */
[----:B------:R-:W3:Y:S04]  /*a96a0*/  LDL.LU R33, [R1+0xd04] ;  /* 0x000d040001217983 */ /* 0x000ee80000300800 */
[----:B------:R-:W4:Y:S04]  /*a96b0*/  LDL.LU R34, [R1+0xd08] ;  /* 0x000d080001227983 */ /* 0x000f280000300800 */
[----:B------:R-:W4:Y:S01]  /*a96c0*/  LDL.LU R35, [R1+0xd0c] ;  /* 0x000d0c0001237983 */ /* 0x000f220000300800 */
[----:B------:R-:W-:-:S03]  /*a96d0*/  IMAD.MOV.U32 R37, RZ, RZ, R2 ;  /* 0x000000ffff257224 */ /* 0x000fc600078e0002 */
[----:B----4-:R-:W-:Y:S04]  /*a96e0*/  STL.64 [R1+0x6ce0], R34 ;  /* 0x006ce02201007387 */ /* 0x010fe80000100a00 */
[----:B---3--:R1:W-:Y:S04]  /*a96f0*/  STL.64 [R1+0x6cd8], R32 ;  /* 0x006cd82001007387 */ /* 0x0083e80000100a00 */
[----:B------:R-:W3:Y:S04]  /*a9700*/  LDL.LU R36, [R1+0x8] ;  /* 0x0000080001247983 */ /* 0x000ee80000300800 */
[----:B------:R-:W4:Y:S04]  /*a9710*/  LDL.LU R2, [R1+0x6cfc] ;  /* 0x006cfc0001027983 */ /* 0x000f280000300800 */
[----:B------:R-:W3:Y:S04]  /*a9720*/  LDL.LU R16, [R1+0xd10] ;  /* 0x000d100001107983 */ /* 0x000ee80000300800 */
[----:B------:R-:W3:Y:S04]  /*a9730*/  LDL.LU R17, [R1+0xd14] ;  /* 0x000d140001117983 */ /* 0x000ee80000300800 */
[----:B------:R-:W3:Y:S04]  /*a9740*/  LDL.LU R18, [R1+0xd18] ;  /* 0x000d180001127983 */ /* 0x000ee80000300800 */
[----:B------:R-:W3:Y:S01]  /*a9750*/  LDL.LU R19, [R1+0xd1c] ;  /* 0x000d1c0001137983 */ /* 0x000ee20000300800 */
[----:B0-----:R-:W-:-:S02]  /*a9760*/  IMAD.MOV.U32 R14, RZ, RZ, R0 ;  /* 0x000000ffff0e7224 */ /* 0x001fc400078e0000 */
[----:B--2---:R-:W-:Y:S01]  /*a9770*/  IMAD.MOV.U32 R15, RZ, RZ, R3 ;  /* 0x000000ffff0f7224 */ /* 0x004fe200078e0003 */
[----:B------:R-:W2:Y:S04]  /*a9780*/  LDL.LU R0, [R1+0x6cf8] ;  /* 0x006cf80001007983 */ /* 0x000ea80000300800 */
[----:B------:R-:W3:Y:S04]  /*a9790*/  LDL.LU R3, [R1+0x6cf4] ;  /* 0x006cf40001037983 */ /* 0x000ee80000300800 */
[----:B------:R-:W2:Y:S01]  /*a97a0*/  LDL.LU R12, [R1+0x18] ;  /* 0x00001800010c7983 */ /* 0x000ea20000300800 */
[----:B----4-:R-:W-:-:S03]  /*a97b0*/  IMAD.MOV.U32 R13, RZ, RZ, R2 ;  /* 0x000000ffff0d7224 */ /* 0x010fc600078e0002 */
[----:B------:R-:W4:Y:S04]  /*a97c0*/  LDL.LU R2, [R1+0x6cf0] ;  /* 0x006cf00001027983 */ /* 0x000f280000300800 */
[----:B------:R-:W4:Y:S04]  /*a97d0*/  LDL.LU R24, [R1+0xd50] ;  /* 0x000d500001187983 */ /* 0x000f280000300800 */
[----:B------:R-:W4:Y:S04]  /*a97e0*/  LDL.LU R25, [R1+0xd54] ;  /* 0x000d540001197983 */ /* 0x000f280000300800 */
[----:B------:R-:W4:Y:S04]  /*a97f0*/  LDL.LU R26, [R1+0xd58] ;  /* 0x000d5800011a7983 */ /* 0x000f280000300800 */
[----:B------:R-:W4:Y:S04]  /*a9800*/  LDL.LU R27, [R1+0xd5c] ;  /* 0x000d5c00011b7983 */ /* 0x000f280000300800 */
[----:B-1----:R-:W4:Y:S04]  /*a9810*/  LDL.LU R32, [R1+0xd80] ;  /* 0x000d800001207983 */ /* 0x002f280000300800 */
[----:B------:R-:W4:Y:S04]  /*a9820*/  LDL.LU R33, [R1+0xd84] ;  /* 0x000d840001217983 */ /* 0x000f280000300800 */
[----:B------:R-:W4:Y:S04]  /*a9830*/  LDL.LU R34, [R1+0xd88] ;  /* 0x000d880001227983 */ /* 0x000f280000300800 */
[----:B------:R-:W4:Y:S04]  /*a9840*/  LDL.LU R35, [R1+0xd8c] ;  /* 0x000d8c0001237983 */ /* 0x000f280000300800 */
[----:B------:R-:W4:Y:S04]  /*a9850*/  LDL.64 R52, [R1+0x20] ;  /* 0x0000200001347983 */ /* 0x000f280000100a00 */
[----:B------:R-:W4:Y:S04]  /*a9860*/  LDL.LU R48, [R1+0xd30] ;  /* 0x000d300001307983 */ /* 0x000f280000300800 */
[----:B------:R-:W4:Y:S04]  /*a9870*/  LDL.LU R49, [R1+0xd34] ;  /* 0x000d340001317983 */ /* 0x000f280000300800 */
[----:B------:R-:W4:Y:S04]  /*a9880*/  LDL.LU R50, [R1+0xd38] ;  /* 0x000d380001327983 */ /* 0x000f280000300800 */
[----:B------:R-:W4:Y:S01]  /*a9890*/  LDL.LU R51, [R1+0xd3c] ;  /* 0x000d3c0001337983 */ /* 0x000f220000300800 */
[----:B---3--:R-:W-:-:S03]  /*a98a0*/  IMAD.MOV.U32 R54, RZ, RZ, R3 ;  /* 0x000000ffff367224 */ /* 0x008fc600078e0003 */
[----:B------:R-:W4:Y:S01]  /*a98b0*/  LDL.LU R3, [R1+0x6cec] ;  /* 0x006cec0001037983 */ /* 0x000f220000300800 */
[----:B--2---:R-:W-:-:S03]  /*a98c0*/  IMAD.MOV.U32 R55, RZ, RZ, R0 ;  /* 0x000000ffff377224 */ /* 0x004fc600078e0000 */
[----:B------:R-:W2:Y:S04]  /*a98d0*/  LDL.LU R0, [R1+0x6ce8] ;  /* 0x006ce80001007983 */ /* 0x000ea80000300800 */
[----:B------:R-:W3:Y:S04]  /*a98e0*/  LDL.LU R56, [R1+0xd40] ;  /* 0x000d400001387983 */ /* 0x000ee80000300800 */
        /* <DEDUP_REMOVED lines=21> */
[C---:B----4-:R-:W-:Y:S06]  /*a9a40*/  HMMA.16816.F32 R32, R28.reuse, R2, R32 ;  /* 0x000000021c20723c */ /* 0x050fec0000001820 */
[----:B------:R-:W-:-:S15]  /*a9a50*/  HMMA.16816.F32 R28, R28, R52, R24 ;  /* 0x000000341c1c723c */ /* 0x000fde0000001818 */
[----:B------:R-:W-:-:S02]  /*a9a60*/  NOP ;  /* 0x0000000000007918 */ /* 0x000fc40000000000 */
[----:B------:R-:W-:Y:S04]  /*a9a70*/  STL.64 [R1+0xae0], R32 ;  /* 0x000ae02001007387 */ /* 0x000fe80000100a00 */
[----:B------:R0:W-:Y:S04]  /*a9a80*/  STL.64 [R1+0xae8], R34 ;  /* 0x000ae82201007387 */ /* 0x0001e80000100a00 */
[----:B0-----:R-:W4:Y:S04]  /*a9a90*/  LDL.LU.64 R34, [R1+0x6ce0] ;  /* 0x006ce00001227983 */ /* 0x001f280000300a00 */
[----:B------:R-:W4:Y:S04]  /*a9aa0*/  LDL.LU.64 R32, [R1+0x6cd8] ;  /* 0x006cd80001207983 */ /* 0x000f280000300a00 */
[----:B------:R-:W2:Y:S04]  /*a9ab0*/  LDL.LU.64 R26, [R1+0x6cd0] ;  /* 0x006cd000011a7983 */ /* 0x000ea80000300a00 */
[----:B------:R-:W4:Y:S04]  /*a9ac0*/  LDL.LU R24, [R1+0x6cc8] ;  /* 0x006cc80001187983 */ /* 0x000f280000300800 */
[----:B------:R0:W-:Y:S04]  /*a9ad0*/  STL.64 [R1+0x460], R28 ;  /* 0x0004601c01007387 */ /* 0x0001e80000100a00 */
[----:B------:R1:W-:Y:S01]  /*a9ae0*/  STL.64 [R1+0x468], R30 ;  /* 0x0004681e01007387 */ /* 0x0003e20000100a00 */
[----:B------:R-:W-:Y:S01]  /*a9af0*/  IMAD.MOV.U32 R25, RZ, RZ, R52 ;  /* 0x000000ffff197224 */ /* 0x000fe200078e0034 */
[----:B------:R-:W-:-:S02]  /*a9b00*/  F2FP.F16.E4M3.UNPACK_B R4, R4 ;  /* 0x00000004ff04723e */ /* 0x000fc400020006ff */
[----:B------:R-:W-:Y:S02]  /*a9b10*/  F2FP.F16.E4M3.UNPACK_B R5, R5 ;  /* 0x00000005ff05723e */ /* 0x000fe400020006ff */
[----:B------:R-:W-:Y:S02]  /*a9b20*/  F2FP.F16.E4M3.UNPACK_B R6, R6 ;  /* 0x00000006ff06723e */ /* 0x000fe400020006ff */
[----:B------:R-:W-:Y:S01]  /*a9b30*/  F2FP.F16.E4M3.UNPACK_B R7, R7 ;  /* 0x00000007ff07723e */ /* 0x000fe200020006ff */
[----:B0-----:R-:W4:Y:S04]  /*a9b40*/  LDL.LU R28, [R1+0xc70] ;  /* 0x000c7000011c7983 */ /* 0x001f280000300800 */
[----:B------:R-:W4:Y:S04]  /*a9b50*/  LDL.LU R29, [R1+0xc74] ;  /* 0x000c7400011d7983 */ /* 0x000f280000300800 */
[----:B-1----:R-:W4:Y:S04]  /*a9b60*/  LDL.LU R30, [R1+0xc78] ;  /* 0x000c7800011e7983 */ /* 0x002f280000300800 */
[----:B------:R-:W4:Y:S01]  /*a9b70*/  LDL.LU R31, [R1+0xc7c] ;  /* 0x000c7c00011f7983 */ /* 0x000f220000300800 */
[C---:B---3--:R-:W-:Y:S03]  /*a9b80*/  HMMA.16816.F32 R52, R4.reuse, R54, R56 ;  /* 0x000000360434723c */ /* 0x048fe60000001838 */
[----:B--2---:R-:W-:Y:S04]  /*a9b90*/  STL.64 [R1+0x6be0], R26 ;  /* 0x006be01a01007387 */ /* 0x004fe80000100a00 */
[----:B----4-:R0:W-:Y:S04]  /*a9ba0*/  STL.64 [R1+0x6bd8], R24 ;  /* 0x006bd81801007387 */ /* 0x0101e80000100a00 */
[----:B0-----:R-:W2:Y:S04]  /*a9bb0*/  LDL.LU R24, [R1+0xc80] ;  /* 0x000c800001187983 */ /* 0x001ea80000300800 */
[----:B------:R-:W2:Y:S04]  /*a9bc0*/  LDL.LU R25, [R1+0xc84] ;  /* 0x000c840001197983 */ /* 0x000ea80000300800 */
[----:B------:R-:W2:Y:S04]  /*a9bd0*/  LDL.LU R26, [R1+0xc88] ;  /* 0x000c8800011a7983 */ /* 0x000ea80000300800 */
[----:B------:R-:W2:Y:S04]  /*a9be0*/  LDL.LU R27, [R1+0xc8c] ;  /* 0x000c8c00011b7983 */ /* 0x000ea80000300800 */
[----:B------:R-:W3:Y:S04]  /*a9bf0*/  LDL.LU.64 R58, [R1+0x6cc0] ;  /* 0x006cc000013a7983 */ /* 0x000ee80000300a00 */
[----:B------:R-:W3:Y:S01]  /*a9c00*/  LDL.LU.64 R56, [R1+0x6cb8] ;  /* 0x006cb80001387983 */ /* 0x000ee20000300a00 */
[C---:B------:R-:W-:Y:S06]  /*a9c10*/  HMMA.16816.F32 R48, R4.reuse, R12, R48 ;  /* 0x0000000c0430723c */ /* 0x040fec0000001830 */
[C---:B------:R-:W-:Y:S06]  /*a9c20*/  HMMA.16816.F32 R12, R4.reuse, R14, R20 ;  /* 0x0000000e040c723c */ /* 0x040fec0000001814 */
[C---:B------:R-:W-:Y:S06]  /*a9c30*/  HMMA.16816.F32 R16, R4.reuse, R36, R16 ;  /* 0x000000240410723c */ /* 0x040fec0000001810 */
[C---:B------:R-:W-:Y:S01]  /*a9c40*/  HMMA.16816.F32 R36, R4.reuse, R38, R32 ;  /* 0x000000260424723c */ /* 0x040fe20000001820 */
[----:B------:R-:W-:Y:S04]  /*a9c50*/  STL.64 [R1+0x450], R52 ;  /* 0x0004503401007387 */ /* 0x000fe80000100a00 */
[----:B------:R0:W-:Y:S04]  /*a9c60*/  STL.64 [R1+0x458], R54 ;  /* 0x0004583601007387 */ /* 0x0001e80000100a00 */
[----:B0-----:R-:W4:Y:S04]  /*a9c70*/  LDL.LU.64 R54, [R1+0x6cb0] ;  /* 0x006cb00001367983 */ /* 0x001f280000300a00 */
[----:B------:R-:W4:Y:S04]  /*a9c80*/  LDL.LU.64 R52, [R1+0x6ca8] ;  /* 0x006ca80001347983 */ /* 0x000f280000300a00 */
[----:B------:R-:W-:Y:S04]  /*a9c90*/  STL.64 [R1+0x440], R48 ;  /* 0x0004403001007387 */ /* 0x000fe80000100a00 */
[----:B------:R0:W-:Y:S04]  /*a9ca0*/  STL.64 [R1+0x448], R50 ;  /* 0x0004483201007387 */ /* 0x0001e80000100a00 */
[----:B0-----:R-:W2:Y:S04]  /*a9cb0*/  LDL.LU.64 R50, [R1+0x6ca0] ;  /* 0x006ca00001327983 */ /* 0x001ea80000300a00 */
[----:B------:R-:W2:Y:S04]  /*a9cc0*/  LDL.LU.64 R48, [R1+0x6c98] ;  /* 0x006c980001307983 */ /* 0x000ea80000300a00 */
        /* <DEDUP_REMOVED lines=15> */
[----:B------:R-:W2:Y:S01]  /*a9dc0*/  LDL.LU.64 R36, [R1+0x6c48] ;  /* 0x006c480001247983 */ /* 0x000ea20000300a00 */
[----:B---3--:R-:W-:-:S15]  /*a9dd0*/  HMMA.16816.F32 R56, R4, R60, R56 ;  /* 0x0000003c0438723c */ /* 0x008fde0000001838 */
[----:B------:R-:W-:-:S08]  /*a9de0*/  NOP ;  /* 0x0000000000007918 */ /* 0x000fd00000000000 */
        /* <DEDUP_REMOVED lines=12> */
[----:B------:R-:W3:Y:S04]  /*a9eb0*/  LDL.LU.64 R52, [R1+0x6c18] ;  /* 0x006c180001347983 */ /* 0x000ee80000300a00 */
[----:B------:R0:W-:Y:S04]  /*a9ec0*/  STL.64 [R1+0x3e0], R56 ;  /* 0x0003e03801007387 */ /* 0x0001e80000100a00 */
[----:B------:R1:W-:Y:S04]  /*a9ed0*/  STL.64 [R1+0x3e8], R58 ;  /* 0x0003e83a01007387 */ /* 0x0003e80000100a00 */
[----:B0-----:R-:W4:Y:S04]  /*a9ee0*/  LDL.LU R56, [R1+0xc90] ;  /* 0x000c900001387983 */ /* 0x001f280000300800 */
[----:B------:R-:W4:Y:S04]  /*a9ef0*/  LDL.LU R57, [R1+0xc94] ;  /* 0x000c940001397983 */ /* 0x000f280000300800 */
[----:B-1----:R-:W4:Y:S04]  /*a9f00*/  LDL.LU R58, [R1+0xc98] ;  /* 0x000c9800013a7983 */ /* 0x002f280000300800 */
        /* <DEDUP_REMOVED lines=9> */
[----:B------:R-:W4:Y:S04]  /*a9fa0*/  LDL.LU.64 R48, [R1+0x6bf8] ;  /* 0x006bf80001307983 */ /* 0x000f280000300a00 */
[----:B------:R0:W-:Y:S04]  /*a9fb0*/  STL.64 [R1+0x3c0], R52 ;  /* 0x0003c03401007387 */ /* 0x0001e80000100a00 */
[----:B------:R1:W-:Y:S04]  /*a9fc0*/  STL.64 [R1+0x3c8], R54 ;  /* 0x0003c83601007387 */ /* 0x0003e80000100a00 */
[----:B0-----:R-:W4:Y:S04]  /*a9fd0*/  LDL.LU R52, [R1+0xca0] ;  /* 0x000ca00001347983 */ /* 0x001f280000300800 */
[----:B------:R-:W4:Y:S04]  /*a9fe0*/  LDL.LU R53, [R1+0xca4] ;  /* 0x000ca40001357983 */ /* 0x000f280000300800 */
[----:B-1----:R-:W4:Y:S04]  /*a9ff0*/  LDL.LU R54, [R1+0xca8] ;  /* 0x000ca80001367983 */ /* 0x002f280000300800 */
[----:B------:R-:W4:Y:S01]  /*aa000*/  LDL.LU R55, [R1+0xcac] ;  /* 0x000cac0001377983 */ /* 0x000f220000300800 */
[C---:B------:R-:W-:Y:S06]  /*aa010*/  HMMA.16816.F32 R8, R4.reuse, R42, R8 ;  /* 0x0000002a0408723c */ /* 0x040fec0000001808 */
[C---:B--2---:R-:W-:Y:S06]  /*aa020*/  HMMA.16816.F32 R24, R4.reuse, R46, R24 ;  /* 0x0000002e0418723c */ /* 0x044fec0000001818 */
[C---:B---3--:R-:W-:Y:S06]  /*aa030*/  HMMA.16816.F32 R28, R4.reuse, R44, R28 ;  /* 0x0000002c041c723c */ /* 0x048fec000000181c */
[C---:B----4-:R-:W-:Y:S06]  /*aa040*/  HMMA.16816.F32 R52, R4.reuse, R50, R52 ;  /* 0x000000320434723c */ /* 0x050fec0000001834 */
[----:B------:R-:W-:-:S15]  /*aa050*/  HMMA.16816.F32 R48, R4, R48, R56 ;  /* 0x000000300430723c */ /* 0x000fde0000001838 */
[----:B------:R-:W-:-:S02]  /*aa060*/  NOP ;  /* 0x0000000000007918 */ /* 0x000fc40000000000 */
[----:B------:R-:W-:Y:S04]  /*aa070*/  STL.64 [R1+0x360], R52 ;  /* 0x0003603401007387 */ /* 0x000fe80000100a00 */
[----:B------:R-:W-:Y:S04]  /*aa080*/  STL.64 [R1+0x368], R54 ;  /* 0x0003683601007387 */ /* 0x000fe80000100a00 */
[----:B------:R-:W-:Y:S04]  /*aa090*/  STL.64 [R1+0x340], R48 ;  /* 0x0003403001007387 */ /* 0x000fe80000100a00 */
[----:B------:R-:W-:Y:S04]  /*aa0a0*/  STL.64 [R1+0x348], R50 ;  /* 0x0003483201007387 */ /* 0x000fe80000100a00 */
[----:B------:R-:W-:Y:S04]  /*aa0b0*/  STL.64 [R1+0x320], R24 ;  /* 0x0003201801007387 */ /* 0x000fe80000100a00 */
[----:B------:R0:W-:Y:S04]  /*aa0c0*/  STL.64 [R1+0x328], R26 ;  /* 0x0003281a01007387 */ /* 0x0001e80000100a00 */
[----:B------:R-:W-:Y:S04]  /*aa0d0*/  STL.64 [R1+0x310], R28 ;  /* 0x0003101c01007387 */ /* 0x000fe80000100a00 */
[----:B------:R-:W-:Y:S04]  /*aa0e0*/  STL.64 [R1+0x318], R30 ;  /* 0x0003181e01007387 */ /* 0x000fe80000100a00 */
[----:B------:R-:W-:Y:S04]  /*aa0f0*/  STL.64 [R1+0x2e0], R8 ;  /* 0x0002e00801007387 */ /* 0x000fe80000100a00 */
[----:B------:R1:W-:Y:S01]  /*aa100*/  STL.64 [R1+0x2e8], R10 ;  /* 0x0002e80a01007387 */ /* 0x0003e20000100a00 */
[C---:B0-----:R-:W-:Y:S06]  /*aa110*/  HMMA.16816.F32 R24, R4.reuse, R40, R12 ;  /* 0x000000280418723c */ /* 0x041fec000000180c */
[C---:B------:R-:W-:Y:S06]  /*aa120*/  HMMA.16816.F32 R12, R4.reuse, R38, R16 ;  /* 0x00000026040c723c */ /* 0x040fec0000001810 */
[C---:B-1----:R-:W-:Y:S11]  /*aa130*/  HMMA.16816.F32 R8, R4.reuse, R36, R20 ;  /* 0x000000240408723c */ /* 0x042ff60000001814 */
[----:B------:R-:W-:Y:S04]  /*aa140*/  STL.64 [R1+0x2c0], R24 ;  /* 0x0002c01801007387 */ /* 0x000fe80000100a00 */
[----:B------:R-:W-:Y:S04]  /*aa150*/  STL.64 [R1+0x2c8], R26 ;  /* 0x0002c81a01007387 */ /* 0x000fe80000100a00 */
[----:B------:R-:W2:Y:S04]  /*aa160*/  LDL.LU R40, [R1+0xb70] ;  /* 0x000b700001287983 */ /* 0x000ea80000300800 */
[----:B------:R0:W-:Y:S04]  /*aa170*/  STL.64 [R1+0x290], R12 ;  /* 0x0002900c01007387 */ /* 0x0001e80000100a00 */
[----:B------:R1:W-:Y:S04]  /*aa180*/  STL.64 [R1+0x298], R14 ;  /* 0x0002980e01007387 */ /* 0x0003e80000100a00 */
[----:B------:R-:W-:Y:S04]  /*aa190*/  STL.64 [R1+0x270], R8 ;  /* 0x0002700801007387 */ /* 0x000fe80000100a00 */
[----:B------:R-:W-:Y:S04]  /*aa1a0*/  STL.64 [R1+0x278], R10 ;  /* 0x0002780a01007387 */ /* 0x000fe80000100a00 */
        /* <DEDUP_REMOVED lines=57> */
[----:B------:R-:W2:Y:S04]  /*aa540*/  LDL.LU.64 R40, [R1+0x6be8] ;  /* 0x006be80001287983 */ /* 0x000ea80000300a00 */
[----:B------:R-:W4:Y:S04]  /*aa550*/  LDL.LU.64 R26, [R1+0x6be0] ;  /* 0x006be000011a7983 */ /* 0x000f280000300a00 */
[----:B------:R-:W3:Y:S04]  /*aa560*/  LDL.LU.64 R24, [R1+0x6bd8] ;  /* 0x006bd80001187983 */ /* 0x000ee80000300a00 */
[----:B------:R0:W-:Y:S04]  /*aa570*/  STL.64 [R1+0x230], R32 ;  /* 0x0002302001007387 */ /* 0x0001e80000100a00 */
[----:B------:R1:W-:Y:S04]  /*aa580*/  STL.64 [R1+0x238], R34 ;  /* 0x0002382201007387 */ /* 0x0003e80000100a00 */
[----:B0-----:R-:W2:Y:S04]  /*aa590*/  LDL.LU R32, [R1+0xb90] ;  /* 0x000b900001207983 */ /* 0x001ea80000300800 */
[----:B------:R-:W2:Y:S04]  /*aa5a0*/  LDL.LU R33, [R1+0xb94] ;  /* 0x000b940001217983 */ /* 0x000ea80000300800 */
[----:B-1----:R-:W2:Y:S04]  /*aa5b0*/  LDL.LU R34, [R1+0xb98] ;  /* 0x000b980001227983 */ /* 0x002ea80000300800 */
[----:B------:R-:W2:Y:S01]  /*aa5c0*/  LDL.LU R35, [R1+0xb9c] ;  /* 0x000b9c0001237983 */ /* 0x000ea20000300800 */
[----:B---3--:R-:W-:-:S03]  /*aa5d0*/  IMAD.MOV.U32 R60, RZ, RZ, R25 ;  /* 0x000000ffff3c7224 */ /* 0x008fc600078e0019 */
[----:B------:R-:W3:Y:S01]  /*aa5e0*/  LDL.LU R25, [R1+0x6bd4] ;  /* 0x006bd40001197983 */ /* 0x000ee20000300800 */
[----:B----4-:R-:W-:-:S15]  /*aa5f0*/  HMMA.16816.F32 R56, R4, R26, R56 ;  /* 0x0000001a0438723c */ /* 0x010fde0000001838 */
[----:B------:R-:W-:-:S08]  /*aa600*/  NOP ;  /* 0x0000000000007918 */ /* 0x000fd00000000000 */
[----:B------:R0:W-:Y:S04]  /*aa610*/  STL.64 [R1+0x200], R56 ;  /* 0x0002003801007387 */ /* 0x0001e80000100a00 */
[----:B------:R1:W-:Y:S04]  /*aa620*/  STL.64 [R1+0x208], R58 ;  /* 0x0002083a01007387 */ /* 0x0003e80000100a00 */
[----:B------:R-:W4:Y:S04]  /*aa630*/  LDL.LU R61, [R1+0x24] ;  /* 0x00002400013d7983 */ /* 0x000f280000300800 */
[----:B0-----:R-:W4:Y:S04]  /*aa640*/  LDL.LU R56, [R1+0xd60] ;  /* 0x000d600001387983 */ /* 0x001f280000300800 */
[----:B------:R-:W4:Y:S04]  /*aa650*/  LDL.LU R57, [R1+0xd64] ;  /* 0x000d640001397983 */ /* 0x000f280000300800 */
[----:B-1----:R-:W4:Y:S01]  /*aa660*/  LDL.LU R58, [R1+0xd68] ;  /* 0x000d6800013a7983 */ /* 0x002f220000300800 */
[----:B------:R-:W-:-:S03]  /*aa670*/  IMAD.MOV.U32 R59, RZ, RZ, R0 ;  /* 0x000000ffff3b7224 */ /* 0x000fc600078e0000 */
[----:B------:R-:W2:Y:S01]  /*aa680*/  LDL.LU R0, [R1+0x6bd0] ;  /* 0x006bd00001007983 */ /* 0x000ea20000300800 */
[----:B---3--:R-:W-:Y:S03]  /*aa690*/  HMMA.16816.F32 R24, R4, R24, R20 ;  /* 0x000000180418723c */ /* 0x008fe60000001814 */
[----:B------:R-:W3:Y:S04]  /*aa6a0*/  LDL.LU.64 R22, [R1+0x6bc8] ;  /* 0x006bc80001167983 */ /* 0x000ee80000300a00 */
[----:B------:R-:W4:-:S15]  /*aa6b0*/  LDL.LU.64 R20, [R1+0x6bc0] ;  /* 0x006bc00001147983 */ /* 0x000f1e0000300a00 */
[----:B------:R-:W-:-:S01]  /*aa6c0*/  NOP ;  /* 0x0000000000007918 */ /* 0x000fc20000000000 */
[----:B------:R0:W-:Y:S04]  /*aa6d0*/  STL.64 [R1+0x1f0], R24 ;  /* 0x0001f01801007387 */ /* 0x0001e80000100a00 */
[----:B------:R1:W-:Y:S04]  /*aa6e0*/  STL.64 [R1+0x1f8], R26 ;  /* 0x0001f81a01007387 */ /* 0x0003e80000100a00 */
[----:B0-----:R-:W2:Y:S04]  /*aa6f0*/  LDL.LU R24, [R1+0xba0] ;  /* 0x000ba00001187983 */ /* 0x001ea80000300800 */
[----:B------:R-:W2:Y:S04]  /*aa700*/  LDL.LU R25, [R1+0xba4] ;  /* 0x000ba40001197983 */ /* 0x000ea80000300800 */
[----:B-1----:R-:W2:Y:S04]  /*aa710*/  LDL.LU R26, [R1+0xba8] ;  /* 0x000ba800011a7983 */ /* 0x002ea80000300800 */
        /* <DEDUP_REMOVED lines=8> */
[----:B------:R-:W3:Y:S04]  /*aa7a0*/  LDL.LU.64 R18, [R1+0x6ba8] ;  /* 0x006ba80001127983 */ /* 0x000ee80000300a00 */
[----:B------:R-:W4:Y:S04]  /*aa7b0*/  LDL.LU.64 R16, [R1+0x6ba0] ;  /* 0x006ba00001107983 */ /* 0x000f280000300a00 */
[----:B------:R0:W-:Y:S04]  /*aa7c0*/  STL.64 [R1+0x1a0], R20 ;  /* 0x0001a01401007387 */ /* 0x0001e80000100a00 */
[----:B------:R1:W-:Y:S04]  /*aa7d0*/  STL.64 [R1+0x1a8], R22 ;  /* 0x0001a81601007387 */ /* 0x0003e80000100a00 */
[----:B0-----:R-:W4:Y:S04]  /*aa7e0*/  LDL.LU R20, [R1+0xbb0] ;  /* 0x000bb00001147983 */ /* 0x001f280000300800 */
[----:B------:R-:W4:Y:S04]  /*aa7f0*/  LDL.LU R21, [R1+0xbb4] ;  /* 0x000bb40001157983 */ /* 0x000f280000300800 */
[----:B-1----:R-:W4:Y:S01]  /*aa800*/  LDL.LU R22, [R1+0xbb8] ;  /* 0x000bb80001167983 */ /* 0x002f220000300800 */
[----:B--2---:R-:W-:Y:S01]  /*aa810*/  IMAD.MOV.U32 R23, RZ, RZ, R0 ;  /* 0x000000ffff177224 */ /* 0x004fe200078e0000 */
[----:B---3--:R-:W-:-:S15]  /*aa820*/  HMMA.16816.F32 R12, R4, R18, R12 ;  /* 0x00000012040c723c */ /* 0x008fde000000180c */
[----:B------:R-:W-:-:S08]  /*aa830*/  NOP ;  /* 0x0000000000007918 */ /* 0x000fd00000000000 */
[----:B------:R-:W-:Y:S04]  /*aa840*/  STL.64 [R1+0x180], R12 ;  /* 0x0001800c01007387 */ /* 0x000fe80000100a00 */
[----:B------:R0:W-:Y:S01]  /*aa850*/  STL [R1+0x188], R14 ;  /* 0x0001880e01007387 */ /* 0x0001e20000100800 */
[----:B------:R-:W-:-:S03]  /*aa860*/  IMAD.MOV.U32 R0, RZ, RZ, R15 ;  /* 0x000000ffff007224 */ /* 0x000fc600078e000f */
[----:B0-----:R-:W2:Y:S04]  /*aa870*/  LDL.LU.64 R14, [R1+0x6b98] ;  /* 0x006b9800010e7983 */ /* 0x001ea80000300a00 */
[----:B------:R-:W3:Y:S01]  /*aa880*/  LDL.LU.64 R12, [R1+0x6b90] ;  /* 0x006b9000010c7983 */ /* 0x000ee20000300a00 */
[C---:B----4-:R-:W-:Y:S03]  /*aa890*/  HMMA.16816.F32 R16, R4.reuse, R16, R20 ;  /* 0x000000100410723c */ /* 0x050fe60000001814 */
[----:B------:R-:W-:Y:S01]  /*aa8a0*/  STL [R1+0x5bd0], R0 ;  /* 0x005bd00001007387 */ /* 0x000fe20000100800 */
[----:B------:R-:W-:Y:S02]  /*aa8b0*/  IMAD R28, R28, 0x100, R46 ;  /* 0x000001001c1c7824 */ /* 0x000fe400078e022e */
[----:B------:R-:W-:Y:S01]  /*aa8c0*/  IMAD R29, R29, 0x100, R47 ;  /* 0x000001001d1d7824 */ /* 0x000fe200078e022f */
[C---:B--2---:R-:W-:Y:S06]  /*aa8d0*/  HMMA.16816.F32 R20, R4.reuse, R14, R24 ;  /* 0x0000000e0414723c */ /* 0x044fec0000001818 */
[----:B---3--:R-:W-:-:S15]  /*aa8e0*/  HMMA.16816.F32 R12, R4, R12, R32 ;  /* 0x0000000c040c723c */ /* 0x008fde0000001820 */
[----:B------:R-:W-:-:S02]  /*aa8f0*/  NOP ;  /* 0x0000000000007918 */ /* 0x000fc40000000000 */
[----:B------:R-:W-:Y:S04]  /*aa900*/  STL.64 [R1+0x140], R20 ;  /* 0x0001401401007387 */ /* 0x000fe80000100a00 */
[----:B------:R-:W-:Y:S04]  /*aa910*/  STL.64 [R1+0x150], R16 ;  /* 0x0001501001007387 */ /* 0x000fe80000100a00 */
[----:B------:R0:W-:Y:S02]  /*aa920*/  STL.64 [R1+0x158], R18 ;  /* 0x0001581201007387 */ /* 0x0001e40000100a00 */
[C---:B0-----:R-:W-:Y:S01]  /*aa930*/  HMMA.16816.F32 R16, R4.reuse, R10, R36 ;  /* 0x0000000a0410723c */ /* 0x041fe20000001824 */
[----:B------:R-:W-:Y:S01]  /*aa940*/  IMAD.MOV.U32 R0, RZ, RZ, R23 ;  /* 0x000000ffff007224 */ /* 0x000fe200078e0017 */
[----:B------:R-:W-:Y:S04]  /*aa950*/  STL [R1+0x148], R22 ;  /* 0x0001481601007387 */ /* 0x000fe80000100800 */
[----:B------:R-:W-:Y:S01]  /*aa960*/  HMMA.16816.F32 R8, R4, R8, R40 ;  /* 0x000000080408723c */ /* 0x000fe20000001828 */
[----:B------:R-:W-:-:S15]  /*aa970*/  STL [R1+0x5c18], R0 ;  /* 0x005c180001007387 */ /* 0x000fde0000100800 */
[----:B------:R-:W-:-:S01]  /*aa980*/  NOP ;  /* 0x0000000000007918 */ /* 0x000fc20000000000 */
[----:B------:R-:W-:Y:S04]  /*aa990*/  STL.64 [R1+0x100], R16 ;  /* 0x0001001001007387 */ /* 0x000fe80000100a00 */
[----:B------:R-:W-:Y:S04]  /*aa9a0*/  STL.64 [R1+0x110], R12 ;  /* 0x0001100c01007387 */ /* 0x000fe80000100a00 */
[----:B------:R0:W-:Y:S02]  /*aa9b0*/  STL.64 [R1+0x118], R14 ;  /* 0x0001180e01007387 */ /* 0x0001e40000100a00 */
[C---:B0-----:R-:W-:Y:S06]  /*aa9c0*/  HMMA.16816.F32 R12, R4.reuse, R2, R52 ;  /* 0x00000002040c723c */ /* 0x041fec0000001834 */
[----:B------:R-:W-:Y:S01]  /*aa9d0*/  HMMA.16816.F32 R4, R4, R60, R56 ;  /* 0x0000003c0404723c */ /* 0x000fe20000001838 */
[----:B------:R-:W-:Y:S01]  /*aa9e0*/  IMAD.MOV.U32 R0, RZ, RZ, R19 ;  /* 0x000000ffff007224 */ /* 0x000fe200078e0013 */
[----:B------:R-:W-:Y:S04]  /*aa9f0*/  STL [R1+0x108], R18 ;  /* 0x0001081201007387 */ /* 0x000fe80000100800 */
[----:B------:R-:W-:Y:S04]  /*aaa00*/  STL [R1+0x5c40], R0 ;  /* 0x005c400001007387 */ /* 0x000fe80000100800 */
[----:B------:R0:W-:Y:S04]  /*aaa10*/  STL.64 [R1+0xc0], R8 ;  /* 0x0000c00801007387 */ /* 0x0001e80000100a00 */
[----:B------:R-:W-:Y:S01]  /*aaa20*/  STL.64 [R1+0xc8], R10 ;  /* 0x0000c80a01007387 */ /* 0x000fe20000100a00 */
[----:B0-----:R-:W-:-:S02]  /*aaa30*/  F2FP.F16.E4M3.UNPACK_B R9, R50.H1 ;  /* 0x00000032ff09723e */ /* 0x001fc400030006ff */
[----:B------:R-:W-:Y:S01]  /*aaa40*/  F2FP.F16.E4M3.UNPACK_B R8, R51.H1 ;  /* 0x00000033ff08723e */ /* 0x000fe200030006ff */
[----:B------:R-:W-:Y:S01]  /*aaa50*/  IMAD.MOV.U32 R0, RZ, RZ, R15 ;  /* 0x000000ffff007224 */ /* 0x000fe200078e000f */
[----:B------:R-:W-:Y:S04]  /*aaa60*/  STL.64 [R1+0xa0], R12 ;  /* 0x0000a00c01007387 */ /* 0x000fe80000100a00 */
[----:B------:R-:W-:Y:S04]  /*aaa70*/  STL [R1+0xa8], R14 ;  /* 0x0000a80e01007387 */ /* 0x000fe80000100800 */
[----:B------:R-:W-:Y:S04]  /*aaa80*/  STL [R1+0x28], R9 ;  /* 0x0000280901007387 */ /* 0x000fe80000100800 */
[----:B------:R-:W-:Y:S04]  /*aaa90*/  STL [R1+0x5ca8], R0 ;  /* 0x005ca80001007387 */ /* 0x000fe80000100800 */
[----:B------:R-:W-:Y:S04]  /*aaaa0*/  STL [R1+0x2c], R8 ;  /* 0x00002c0801007387 */ /* 0x000fe80000100800 */
[----:B------:R-:W2:Y:S04]  /*aaab0*/  LDL.LU R44, [R1+0xfa0] ;  /* 0x000fa000012c7983 */ /* 0x000ea80000300800 */
[----:B------:R-:W-:Y:S04]  /*aaac0*/  STL.64 [R1+0x70], R4 ;  /* 0x0000700401007387 */ /* 0x000fe80000100a00 */
[----:B------:R0:W-:Y:S04]  /*aaad0*/  STL.64 [R1+0x78], R6 ;  /* 0x0000780601007387 */ /* 0x0001e80000100a00 */
        /* <DEDUP_REMOVED lines=9> */
[----:B0-----:R-:W-:-:S02]  /*aab70*/  IMAD.MOV.U32 R7, RZ, RZ, R8 ;  /* 0x000000ffff077224 */ /* 0x001fc400078e0008 */
[----:B------:R-:W-:Y:S01]  /*aab80*/  IMAD.MOV.U32 R6, RZ, RZ, R9 ;  /* 0x000000ffff067224 */ /* 0x000fe200078e0009 */
[----:B---3--:R-:W-:Y:S04]  /*aab90*/  STL.64 [R1+0x6b88], R42 ;  /* 0x006b882a01007387 */ /* 0x008fe80000100a00 */
[----:B--2---:R0:W-:Y:S04]  /*aaba0*/  STL.64 [R1+0x6b80], R40 ;  /* 0x006b802801007387 */ /* 0x0041e80000100a00 */
        /* <DEDUP_REMOVED lines=13> */
[----:B------:R-:W3:Y:S04]  /*aac80*/  LDL.LU R12, [R1+0xe80] ;  /* 0x000e8000010c7983 */ /* 0x000ee80000300800 */
[----:B------:R-:W3:Y:S04]  /*aac90*/  LDL.LU R13, [R1+0xe84] ;  /* 0x000e8400010d7983 */ /* 0x000ee80000300800 */
[----:B------:R-:W3:Y:S04]  /*aaca0*/  LDL.LU R14, [R1+0xe88] ;  /* 0x000e8800010e7983 */ /* 0x000ee80000300800 */
[----:B------:R-:W3:Y:S04]  /*aacb0*/  LDL.LU R15, [R1+0xe8c] ;  /* 0x000e8c00010f7983 */ /* 0x000ee80000300800 */
[----:B0-----:R-:W4:Y:S04]  /*aacc0*/  LDL.LU R40, [R1+0xe10] ;  /* 0x000e100001287983 */ /* 0x001f280000300800 */
[----:B------:R-:W4:Y:S04]  /*aacd0*/  LDL.LU R41, [R1+0xe14] ;  /* 0x000e140001297983 */ /* 0x000f280000300800 */
[----:B------:R-:W4:Y:S04]  /*aace0*/  LDL.LU R42, [R1+0xe18] ;  /* 0x000e1800012a7983 */ /* 0x000f280000300800 */
[----:B------:R-:W4:Y:S04]  /*aacf0*/  LDL.LU R43, [R1+0xe1c] ;  /* 0x000e1c00012b7983 */ /* 0x000f280000300800 */
[----:B------:R-:W2:Y:S04]  /*aad00*/  LDL.LU R2, [R1+0x2c68] ;  /* 0x002c680001027983 */ /* 0x000ea80000300800 */
        /* <DEDUP_REMOVED lines=20> */
[----:B------:R-:W-:-:S02]  /*aae50*/  IMAD R30, R30, 0x100, R48 ;  /* 0x000001001e1e7824 */ /* 0x000fc400078e0230 */
[----:B------:R-:W-:Y:S01]  /*aae60*/  IMAD R31, R31, 0x100, R49 ;  /* 0x000001001f1f7824 */ /* 0x000fe200078e0231 */
[----:B------:R-:W-:Y:S02]  /*aae70*/  F2FP.F16.E4M3.UNPACK_B R28, R28 ;  /* 0x0000001cff1c723e */ /* 0x000fe400020006ff */
[----:B------:R-:W-:Y:S01]  /*aae80*/  F2FP.F16.E4M3.UNPACK_B R29, R29 ;  /* 0x0000001dff1d723e */ /* 0x000fe200020006ff */
[----:B------:R-:W4:Y:S01]  /*aae90*/  LDL.LU R56, [R1+0x2cd8] ;  /* 0x002cd80001387983 */ /* 0x000f220000300800 */
[----:B------:R-:W-:Y:S02]  /*aaea0*/  F2FP.F16.E4M3.UNPACK_B R30, R30 ;  /* 0x0000001eff1e723e */ /* 0x000fe400020006ff */
[----:B------:R-:W-:Y:S01]  /*aaeb0*/  F2FP.F16.E4M3.UNPACK_B R31, R31 ;  /* 0x0000001fff1f723e */ /* 0x000fe200020006ff */
        /* <DEDUP_REMOVED lines=9> */
[----:B--2---:R-:W-:-:S02]  /*aaf50*/  F2FP.F16.E4M3.UNPACK_B R2, R2.H1 ;  /* 0x00000002ff02723e */ /* 0x004fc400030006ff */
[----:B---3--:R-:W-:Y:S01]  /*aaf60*/  F2FP.F16.E4M3.UNPACK_B R3, R3.H1 ;  /* 0x00000003ff03723e */ /* 0x008fe200030006ff */
[C---:B----4-:R-:W-:Y:S01]  /*aaf70*/  HMMA.16816.F32 R4, R28.reuse, R6, R40 ;  /* 0x000000061c04723c */ /* 0x050fe20000001828 */
[----:B------:R-:W2:Y:S04]  /*aaf80*/  LDL.LU.64 R42, [R1+0x6b88] ;  /* 0x006b8800012a7983 */ /* 0x000ea80000300a00 */
[----:B------:R-:W2:Y:S01]  /*aaf90*/  LDL.LU.64 R40, [R1+0x6b80] ;  /* 0x006b800001287983 */ /* 0x000ea20000300a00 */
[----:B------:R-:W-:-:S15]  /*aafa0*/  HMMA.16816.F32 R44, R28, R2, R44 ;  /* 0x000000021c2c723c */ /* 0x000fde000000182c */
[----:B------:R-:W-:-:S02]  /*aafb0*/  NOP ;  /* 0x0000000000007918 */ /* 0x000fc40000000000 */
[----:B------:R-:W-:Y:S04]  /*aafc0*/  STL.64 [R1+0x40], R4 ;  /* 0x0000400401007387 */ /* 0x000fe80000100a00 */
[----:B------:R-:W-:Y:S04]  /*aafd0*/  STL.64 [R1+0x48], R6 ;  /* 0x0000480601007387 */ /* 0x000fe80000100a00 */
[----:B------:R-:W-:Y:S04]  /*aafe0*/  STL [R1+0x20], R2 ;  /* 0x0000200201007387 */ /* 0x000fe80000100800 */
[----:B------:R-:W-:Y:S04]  /*aaff0*/  STL [R1+0x24], R3 ;  /* 0x0000240301007387 */ /* 0x000fe80000100800 */
[----:B------:R-:W-:Y:S04]  /*ab000*/  STL.64 [R1+0x50], R44 ;  /* 0x0000502c01007387 */ /* 0x000fe80000100a00 */
[----:B------:R0:W-:Y:S04]  /*ab010*/  STL.64 [R1+0x58], R46 ;  /* 0x0000582e01007387 */ /* 0x0001e80000100a00 */
[----:B0-----:R-:W3:Y:S04]  /*ab020*/  LDL.LU.64 R46, [R1+0x6b78] ;  /* 0x006b7800012e7983 */ /* 0x001ee80000300a00 */
[----:B------:R-:W3:Y:S01]  /*ab030*/  LDL.LU.64 R44, [R1+0x6b70] ;  /* 0x006b7000012c7983 */ /* 0x000ee20000300a00 */
[----:B------:R-:W-:-:S02]  /*ab040*/  F2FP.F16.E4M3.UNPACK_B R4, R8.H1 ;  /* 0x00000008ff04723e */ /* 0x000fc400030006ff */
[----:B------:R-:W-:Y:S02]  /*ab050*/  F2FP.F16.E4M3.UNPACK_B R5, R9.H1 ;  /* 0x00000009ff05723e */ /* 0x000fe400030006ff */
[----:B------:R-:W-:Y:S02]  /*ab060*/  F2FP.F16.E4M3.UNPACK_B R2, R10.H1 ;  /* 0x0000000aff02723e */ /* 0x000fe400030006ff */
[----:B------:R-:W-:-:S03]  /*ab070*/  F2FP.F16.E4M3.UNPACK_B R3, R11.H1 ;  /* 0x0000000bff03723e */ /* 0x000fc600030006ff */
[C---:B------:R-:W-:Y:S06]  /*ab080*/  HMMA.16816.F32 R8, R28.reuse, R4, R12 ;  /* 0x000000041c08723c */ /* 0x040fec000000180c */
[----:B------:R-:W-:Y:S04]  /*ab090*/  STL [R1+0x18], R4 ;  /* 0x0000180401007387 */ /* 0x000fe80000100800 */
[----:B------:R-:W-:Y:S04]  /*ab0a0*/  STL [R1+0x1c], R5 ;  /* 0x00001c0501007387 */ /* 0x000fe80000100800 */
[----:B------:R-:W-:Y:S09]  /*ab0b0*/  STL [R1+0x10], R2 ;  /* 0x0000100201007387 */ /* 0x000ff20000100800 */
[----:B------:R-:W-:Y:S04]  /*ab0c0*/  STL.64 [R1+0x60], R8 ;  /* 0x0000600801007387 */ /* 0x000fe80000100a00 */
[----:B------:R0:W-:Y:S02]  /*ab0d0*/  STL.64 [R1+0x68], R10 ;  /* 0x0000680a01007387 */ /* 0x0001e40000100a00 */
[----:B0-----:R-:W-:Y:S01]  /*ab0e0*/  HMMA.16816.F32 R8, R28, R2, R16 ;  /* 0x000000021c08723c */ /* 0x001fe20000001810 */
[----:B------:R-:W-:-:S02]  /*ab0f0*/  F2FP.F16.E4M3.UNPACK_B R4, R20.H1 ;  /* 0x00000014ff04723e */ /* 0x000fc400030006ff */
[----:B------:R-:W-:-:S03]  /*ab100*/  F2FP.F16.E4M3.UNPACK_B R5, R21.H1 ;  /* 0x00000015ff05723e */ /* 0x000fc600030006ff */
[----:B------:R-:W-:Y:S04]  /*ab110*/  STL [R1+0x14], R3 ;  /* 0x0000140301007387 */ /* 0x000fe80000100800 */
[----:B------:R-:W-:-:S13]  /*ab120*/  STL [R1+0x8], R4 ;  /* 0x0000080401007387 */ /* 0x000fda0000100800 */
[----:B------:R-:W-:Y:S04]  /*ab130*/  STL.64 [R1+0x80], R8 ;  /* 0x0000800801007387 */ /* 0x000fe80000100a00 */
[----:B------:R-:W-:Y:S04]  /*ab140*/  STL.64 [R1+0x88], R10 ;  /* 0x0000880a01007387 */ /* 0x000fe80000100a00 */
        /* <DEDUP_REMOVED lines=17> */
[----:B------:R-:W-:Y:S02]  /*ab260*/  F2FP.F16.E4M3.UNPACK_B R59, R59.H1 ;  /* 0x0000003bff3b723e */ /* 0x000fe400030006ff */
[----:B------:R-:W-:-:S15]  /*ab270*/  F2FP.F16.E4M3.UNPACK_B R56, R56.H1 ;  /* 0x00000038ff38723e */ /* 0x000fde00030006ff */
[----:B------:R-:W-:-:S03]  /*ab280*/  NOP ;  /* 0x0000000000007918 */ /* 0x000fc60000000000 */
[----:B------:R-:W-:Y:S04]  /*ab290*/  STL.64 [R1+0xd0], R4 ;  /* 0x0000d00401007387 */ /* 0x000fe80000100a00 */
[----:B------:R2:W-:Y:S01]  /*ab2a0*/  STL.64 [R1+0xd8], R6 ;  /* 0x0000d80601007387 */ /* 0x0005e20000100a00 */
[----:B------:R-:W-:Y:S02]  /*ab2b0*/  F2FP.F16.E4M3.UNPACK_B R57, R57.H1 ;  /* 0x00000039ff39723e */ /* 0x000fe400030006ff */
[----:B------:R-:W-:Y:S02]  /*ab2c0*/  F2FP.F16.E4M3.UNPACK_B R54, R54.H1 ;  /* 0x00000036ff36723e */ /* 0x000fe400030006ff */
[----:B------:R-:W-:Y:S01]  /*ab2d0*/  F2FP.F16.E4M3.UNPACK_B R55, R55.H1 ;  /* 0x00000037ff37723e */ /* 0x000fe200030006ff */
        /* <DEDUP_REMOVED lines=89> */
[----:B------:R0:W-:Y:S02]  /*ab870*/  STL.64 [R1+0x198], R6 ;  /* 0x0001980601007387 */ /* 0x0001e40000100a00 */
[----:B0-----:R-:W-:Y:S01]  /*ab880*/  HMMA.16816.F32 R4, R28, R44, R16 ;  /* 0x0000002c1c04723c */ /* 0x001fe20000001810 */
[----:B------:R-:W-:Y:S01]  /*ab890*/  F2FP.F16.E4M3.UNPACK_B R43, R43.H1 ;  /* 0x0000002bff2b723e */ /* 0x000fe200030006ff */
[----:B------:R-:W-:Y:S04]  /*ab8a0*/  STL.64 [R1+0x6b28], R46 ;  /* 0x006b282e01007387 */ /* 0x000fe80000100a00 */
[----:B------:R-:W-:-:S15]  /*ab8b0*/  STL.64 [R1+0x6b20], R44 ;  /* 0x006b202c01007387 */ /* 0x000fde0000100a00 */
        /* <DEDUP_REMOVED lines=78> */
[----:B------:R-:W-:-:S02]  /*abda0*/  F2FP.F16.E4M3.UNPACK_B R33, R33.H1 ;  /* 0x00000021ff21723e */ /* 0x000fc400030006ff */
[----:B------:R-:W-:Y:S02]  /*abdb0*/  F2FP.F16.E4M3.UNPACK_B R22, R22.H1 ;  /* 0x00000016ff16723e */ /* 0x000fe400030006ff */
[----:B------:R-:W-:-:S10]  /*abdc0*/  F2FP.F16.E4M3.UNPACK_B R23, R23.H1 ;  /* 0x00000017ff17723e */ /* 0x000fd400030006ff */
        /* <DEDUP_REMOVED lines=11> */
[----:B------:R-:W-:-:S07]  /*abe80*/  F2FP.F16.E4M3.UNPACK_B R19, R19.H1 ;  /* 0x00000013ff13723e */ /* 0x000fce00030006ff */
[C---:B------:R-:W-:Y:S03]  /*abe90*/  HMMA.16816.F32 R4, R28.reuse, R18, R4 ;  /* 0x000000121c04723c */ /* 0x040fe60000001804 */
        /* <DEDUP_REMOVED lines=46> */
[----:B0-----:R-:W4:Y:S04]  /*ac180*/  LDL.LU R4, [R1+0x5390] ;  /* 0x0053900001047983 */ /* 0x001f280000300800 */
[----:B------:R-:W4:Y:S04]  /*ac190*/  LDL.LU R27, [R1+0x538c] ;  /* 0x00538c00011b7983 */ /* 0x000f280000300800 */
        /* <DEDUP_REMOVED lines=18> */
[----:B------:R-:W-:-:S02]  /*ac2c0*/  F2FP.F16.E4M3.UNPACK_B R12, R12.H1 ;  /* 0x0000000cff0c723e */ /* 0x000fc400030006ff */
[----:B------:R-:W-:Y:S01]  /*ac2d0*/  F2FP.F16.E4M3.UNPACK_B R13, R13.H1 ;  /* 0x0000000dff0d723e */ /* 0x000fe200030006ff */
[----:B------:R-:W-:Y:S04]  /*ac2e0*/  STL [R1+0x6ab4], R14 ;  /* 0x006ab40e01007387 */ /* 0x000fe80000100800 */
[----:B------:R-:W-:Y:S04]  /*ac2f0*/  STL [R1+0x6ab0], R15 ;  /* 0x006ab00f01007387 */ /* 0x000fe80000100800 */
[----:B------:R-:W-:Y:S04]  /*ac300*/  STL [R1+0x6abc], R12 ;  /* 0x006abc0c01007387 */ /* 0x000fe80000100800 */
[----:B------:R0:W-:Y:S01]  /*ac310*/  STL [R1+0x6ab8], R13 ;  /* 0x006ab80d01007387 */ /* 0x0001e20000100800 */
[----:B--2---:R-:W-:-:S02]  /*ac320*/  F2FP.F16.E4M3.UNPACK_B R10, R10.H1 ;  /* 0x0000000aff0a723e */ /* 0x004fc400030006ff */
[----:B---3--:R-:W-:Y:S01]  /*ac330*/  F2FP.F16.E4M3.UNPACK_B R11, R11.H1 ;  /* 0x0000000bff0b723e */ /* 0x008fe200030006ff */
[C---:B----4-:R-:W-:Y:S06]  /*ac340*/  HMMA.16816.F32 R16, R28.reuse, R12, R32 ;  /* 0x0000000c1c10723c */ /* 0x050fec0000001820 */
[----:B0-----:R-:W-:Y:S01]  /*ac350*/  HMMA.16816.F32 R12, R28, R10, R40 ;  /* 0x0000000a1c0c723c */ /* 0x001fe20000001828 */
[----:B------:R-:W-:Y:S02]  /*ac360*/  F2FP.F16.E4M3.UNPACK_B R8, R8.H1 ;  /* 0x00000008ff08723e */ /* 0x000fe400030006ff */
[----:B------:R-:W-:-:S02]  /*ac370*/  F2FP.F16.E4M3.UNPACK_B R9, R9.H1 ;  /* 0x00000009ff09723e */ /* 0x000fc400030006ff */
[----:B------:R-:W-:Y:S02]  /*ac380*/  F2FP.F16.E4M3.UNPACK_B R6, R6.H1 ;  /* 0x00000006ff06723e */ /* 0x000fe400030006ff */
[----:B------:R-:W-:-:S10]  /*ac390*/  F2FP.F16.E4M3.UNPACK_B R7, R7.H1 ;  /* 0x00000007ff07723e */ /* 0x000fd400030006ff */
[----:B------:R-:W-:Y:S04]  /*ac3a0*/  STL.64 [R1+0x300], R16 ;  /* 0x0003001001007387 */ /* 0x000fe80000100a00 */
[----:B------:R0:W-:Y:S04]  /*ac3b0*/  STL.64 [R1+0x308], R18 ;  /* 0x0003081201007387 */ /* 0x0001e80000100a00 */
[----:B------:R-:W-:Y:S04]  /*ac3c0*/  STL.64 [R1+0x330], R12 ;  /* 0x0003300c01007387 */ /* 0x000fe80000100a00 */
[----:B------:R1:W-:Y:S01]  /*ac3d0*/  STL.64 [R1+0x338], R14 ;  /* 0x0003380e01007387 */ /* 0x0003e20000100a00 */
[C---:B0-----:R-:W-:Y:S06]  /*ac3e0*/  HMMA.16816.F32 R16, R28.reuse, R6, R48 ;  /* 0x000000061c10723c */ /* 0x041fec0000001830 */
[----:B-1----:R-:W-:Y:S01]  /*ac3f0*/  HMMA.16816.F32 R12, R28, R8, R44 ;  /* 0x000000081c0c723c */ /* 0x002fe2000000182c */
[----:B------:R-:W-:Y:S01]  /*ac400*/  IMAD R27, R27, 0x100, R4 ;  /* 0x000001001b1b7824 */ /* 0x000fe200078e0204 */
[----:B------:R-:W-:-:S02]  /*ac410*/  F2FP.F16.E4M3.UNPACK_B R4, R5.H1 ;  /* 0x00000005ff04723e */ /* 0x000fc400030006ff */
[----:B------:R-:W-:Y:S02]  /*ac420*/  F2FP.F16.E4M3.UNPACK_B R5, R0.H1 ;  /* 0x00000000ff05723e */ /* 0x000fe400030006ff */
[----:B------:R-:W-:Y:S04]  /*ac430*/  STL [R1+0x6a9c], R8 ;  /* 0x006a9c0801007387 */ /* 0x000fe80000100800 */
[----:B------:R-:W-:Y:S01]  /*ac440*/  STL [R1+0x6a98], R9 ;  /* 0x006a980901007387 */ /* 0x000fe20000100800 */
[----:B------:R-:W-:Y:S02]  /*ac450*/  F2FP.F16.E4M3.UNPACK_B R2, R2.H1 ;  /* 0x00000002ff02723e */ /* 0x000fe400030006ff */
[----:B------:R-:W-:-:S10]  /*ac460*/  F2FP.F16.E4M3.UNPACK_B R3, R3.H1 ;  /* 0x00000003ff03723e */ /* 0x000fd400030006ff */
[----:B------:R-:W-:Y:S04]  /*ac470*/  STL.64 [R1+0x350], R12 ;  /* 0x0003500c01007387 */ /* 0x000fe80000100a00 */
[----:B------:R0:W-:Y:S04]  /*ac480*/  STL.64 [R1+0x358], R14 ;  /* 0x0003580e01007387 */ /* 0x0001e80000100a00 */
[----:B------:R-:W-:Y:S04]  /*ac490*/  STL.64 [R1+0x3b0], R16 ;  /* 0x0003b01001007387 */ /* 0x000fe80000100a00 */
[----:B------:R-:W-:Y:S04]  /*ac4a0*/  STL.64 [R1+0x3b8], R18 ;  /* 0x0003b81201007387 */ /* 0x000fe80000100a00 */
[----:B------:R-:W-:Y:S04]  /*ac4b0*/  STL.64 [R1+0x6a90], R6 ;  /* 0x006a900601007387 */ /* 0x000fe80000100a00 */
[----:B------:R1:W-:Y:S01]  /*ac4c0*/  STL.64 [R1+0x6a88], R4 ;  /* 0x006a880401007387 */ /* 0x0003e20000100a00 */
[C---:B0-----:R-:W-:Y:S06]  /*ac4d0*/  HMMA.16816.F32 R12, R28.reuse, R4, R52 ;  /* 0x000000041c0c723c */ /* 0x041fec0000001834 */
[----:B-1----:R-:W-:Y:S01]  /*ac4e0*/  HMMA.16816.F32 R4, R28, R2, R56 ;  /* 0x000000021c04723c */ /* 0x002fe20000001838 */
[----:B------:R-:W-:-:S02]  /*ac4f0*/  IMAD R24, R24, 0x100, R37 ;  /* 0x0000010018187824 */ /* 0x000fc400078e0225 */
[----:B------:R-:W-:Y:S02]  /*ac500*/  IMAD R25, R25, 0x100, R38 ;  /* 0x0000010019197824 */ /* 0x000fe400078e0226 */
[----:B------:R-:W-:-:S12]  /*ac510*/  IMAD R26, R26, 0x100, R39 ;  /* 0x000001001a1a7824 */ /* 0x000fd800078e0227 */
[----:B------:R0:W-:Y:S04]  /*ac520*/  STL.64 [R1+0x3a0], R12 ;  /* 0x0003a00c01007387 */ /* 0x0001e80000100a00 */
[----:B------:R1:W-:Y:S04]  /*ac530*/  STL.64 [R1+0x3a8], R14 ;  /* 0x0003a80e01007387 */ /* 0x0003e80000100a00 */
[----:B------:R-:W2:Y:S04]  /*ac540*/  LDL.LU R36, [R1+0x1470] ;  /* 0x0014700001247983 */ /* 0x000ea80000300800 */
        /* <DEDUP_REMOVED lines=24> */
[----:B------:R-:W-:-:S02]  /*ac6d0*/  F2FP.F16.E4M3.UNPACK_B R24, R24 ;  /* 0x00000018ff18723e */ /* 0x000fc400020006ff */
[----:B------:R-:W-:Y:S02]  /*ac6e0*/  F2FP.F16.E4M3.UNPACK_B R25, R25 ;  /* 0x00000019ff19723e */ /* 0x000fe400020006ff */
[----:B------:R-:W-:Y:S02]  /*ac6f0*/  F2FP.F16.E4M3.UNPACK_B R26, R26 ;  /* 0x0000001aff1a723e */ /* 0x000fe400020006ff */
[----:B------:R-:W-:Y:S01]  /*ac700*/  F2FP.F16.E4M3.UNPACK_B R27, R27 ;  /* 0x0000001bff1b723e */ /* 0x000fe200020006ff */
        /* <DEDUP_REMOVED lines=8> */
[----:B------:R-:W2:Y:S04]  /*ac790*/  LDL.64 R16, [R1+0x8] ;  /* 0x0000080001107983 */ /* 0x000ea80000100a00 */
[----:B---3--:R-:W3:Y:S04]  /*ac7a0*/  LDL.LU R4, [R1+0x1430] ;  /* 0x0014300001047983 */ /* 0x008ee80000300800 */
[----:B------:R-:W3:Y:S04]  /*ac7b0*/  LDL.LU R5, [R1+0x1434] ;  /* 0x0014340001057983 */ /* 0x000ee80000300800 */
[----:B----4-:R-:W3:Y:S04]  /*ac7c0*/  LDL.LU R6, [R1+0x1438] ;  /* 0x0014380001067983 */ /* 0x010ee80000300800 */
[----:B------:R-:W3:Y:S04]  /*ac7d0*/  LDL.LU R7, [R1+0x143c] ;  /* 0x00143c0001077983 */ /* 0x000ee80000300800 */
[----:B------:R-:W3:Y:S04]  /*ac7e0*/  LDL.64 R18, [R1] ;  /* 0x0000000001127983 */ /* 0x000ee80000100a00 */
[----:B------:R-:W4:Y:S04]  /*ac7f0*/  LDL.LU R32, [R1+0x1460] ;  /* 0x0014600001207983 */ /* 0x000f280000300800 */
[----:B------:R-:W4:Y:S04]  /*ac800*/  LDL.LU R33, [R1+0x1464] ;  /* 0x0014640001217983 */ /* 0x000f280000300800 */
[----:B------:R-:W4:Y:S04]  /*ac810*/  LDL.LU R34, [R1+0x1468] ;  /* 0x0014680001227983 */ /* 0x000f280000300800 */
[----:B------:R-:W4:Y:S01]  /*ac820*/  LDL.LU R35, [R1+0x146c] ;  /* 0x00146c0001237983 */ /* 0x000f220000300800 */
[C---:B--2---:R-:W-:Y:S06]  /*ac830*/  HMMA.16816.F32 R48, R24.reuse, R44, R48 ;  /* 0x0000002c1830723c */ /* 0x044fec0000001830 */
[C---:B------:R-:W-:Y:S06]  /*ac840*/  HMMA.16816.F32 R40, R24.reuse, R46, R40 ;  /* 0x0000002e1828723c */ /* 0x040fec0000001828 */
[----:B------:R-:W-:Y:S11]  /*ac850*/  HMMA.16816.F32 R52, R24, R28, R52 ;  /* 0x0000001c1834723c */ /* 0x000ff60000001834 */
[----:B------:R-:W-:Y:S04]  /*ac860*/  STL.64 [R1+0x380], R48 ;  /* 0x0003803001007387 */ /* 0x000fe80000100a00 */
[----:B------:R0:W-:Y:S01]  /*ac870*/  STL.64 [R1+0x388], R50 ;  /* 0x0003883201007387 */ /* 0x0001e20000100a00 */
[----:B------:R-:W-:-:S02]  /*ac880*/  IMAD.MOV.U32 R31, RZ, RZ, R44 ;  /* 0x000000ffff1f7224 */ /* 0x000fc400078e002c */
[----:B------:R-:W-:Y:S01]  /*ac890*/  IMAD.MOV.U32 R30, RZ, RZ, R45 ;  /* 0x000000ffff1e7224 */ /* 0x000fe200078e002d */
[----:B0-----:R-:W2:Y:S04]  /*ac8a0*/  LDL.LU.64 R50, [R1+0x6b68] ;  /* 0x006b680001327983 */ /* 0x001ea80000300a00 */
[----:B------:R-:W2:Y:S04]  /*ac8b0*/  LDL.LU.64 R48, [R1+0x6b60] ;  /* 0x006b600001307983 */ /* 0x000ea80000300a00 */
[----:B------:R0:W-:Y:S04]  /*ac8c0*/  STL.64 [R1+0x370], R40 ;  /* 0x0003702801007387 */ /* 0x0001e80000100a00 */
[----:B------:R1:W-:Y:S01]  /*ac8d0*/  STL.64 [R1+0x378], R42 ;  /* 0x0003782a01007387 */ /* 0x0003e20000100a00 */
[----:B------:R-:W-:-:S03]  /*ac8e0*/  IMAD.MOV.U32 R0, RZ, RZ, R47 ;  /* 0x000000ffff007224 */ /* 0x000fc600078e002f */
        /* <DEDUP_REMOVED lines=8> */
[----:B------:R-:W-:Y:S04]  /*ac970*/  STL.64 [R1+0xa00], R52 ;  /* 0x000a003401007387 */ /* 0x000fe80000100a00 */
[----:B------:R0:W-:Y:S04]  /*ac980*/  STL.64 [R1+0xa08], R54 ;  /* 0x000a083601007387 */ /* 0x0001e80000100a00 */
[----:B0-----:R-:W2:Y:S04]  /*ac990*/  LDL.LU.64 R54, [R1+0x6b58] ;  /* 0x006b580001367983 */ /* 0x001ea80000300a00 */
[----:B------:R-:W2:Y:S04]  /*ac9a0*/  LDL.LU.64 R52, [R1+0x6b50] ;  /* 0x006b500001347983 */ /* 0x000ea80000300a00 */
[----:B------:R0:W-:Y:S04]  /*ac9b0*/  STL.64 [R1+0x6b18], R10 ;  /* 0x006b180a01007387 */ /* 0x0001e80000100a00 */
[----:B0-----:R-:W3:Y:S01]  /*ac9c0*/  LDL.64 R10, [R1+0x10] ;  /* 0x00001000010a7983 */ /* 0x001ee20000100a00 */
[----:B------:R-:W-:-:S02]  /*ac9d0*/  IMAD.MOV.U32 R9, RZ, RZ, R28 ;  /* 0x000000ffff097224 */ /* 0x000fc400078e001c */
[----:B------:R-:W-:-:S05]  /*ac9e0*/  IMAD.MOV.U32 R8, RZ, RZ, R29 ;  /* 0x000000ffff087224 */ /* 0x000fca00078e001d */
[----:B------:R-:W-:Y:S01]  /*ac9f0*/  STL.64 [R1+0x6b10], R8 ;  /* 0x006b100801007387 */ /* 0x000fe20000100a00 */
[----:B---3--:R-:W-:-:S15]  /*aca00*/  HMMA.16816.F32 R56, R24, R10, R56 ;  /* 0x0000000a1838723c */ /* 0x008fde0000001838 */
[----:B------:R-:W-:-:S08]  /*aca10*/  NOP ;  /* 0x0000000000007918 */ /* 0x000fd00000000000 */
[----:B------:R-:W-:Y:S04]  /*aca20*/  STL.64 [R1+0x9f0], R56 ;  /* 0x0009f03801007387 */ /* 0x000fe80000100a00 */
[----:B------:R0:W-:Y:S04]  /*aca30*/  STL.64 [R1+0x9f8], R58 ;  /* 0x0009f83a01007387 */ /* 0x0001e80000100a00 */
[----:B0-----:R-:W4:Y:S04]  /*aca40*/  LDL.LU.64 R58, [R1+0x6b48] ;  /* 0x006b4800013a7983 */ /* 0x001f280000300a00 */
[----:B------:R-:W3:Y:S01]  /*aca50*/  LDL.LU.64 R56, [R1+0x6b40] ;  /* 0x006b400001387983 */ /* 0x000ee20000300a00 */
[----:B------:R-:W-:-:S02]  /*aca60*/  IMAD.MOV.U32 R29, RZ, RZ, R10 ;  /* 0x000000ffff1d7224 */ /* 0x000fc400078e000a */
[----:B------:R-:W-:Y:S02]  /*aca70*/  IMAD.MOV.U32 R28, RZ, RZ, R11 ;  /* 0x000000ffff1c7224 */ /* 0x000fe400078e000b */
[C---:B------:R-:W-:Y:S06]  /*aca80*/  HMMA.16816.F32 R8, R24.reuse, R16, R12 ;  /* 0x000000101808723c */ /* 0x040fec000000180c */
[----:B------:R-:W-:Y:S01]  /*aca90*/  HMMA.16816.F32 R4, R24, R18, R4 ;  /* 0x000000121804723c */ /* 0x000fe20000001804 */
[----:B------:R-:W-:Y:S04]  /*acaa0*/  STL.64 [R1+0x6b38], R30 ;  /* 0x006b381e01007387 */ /* 0x000fe80000100a00 */
[----:B------:R-:W-:Y:S01]  /*acab0*/  STL.64 [R1+0x6b30], R28 ;  /* 0x006b301c01007387 */ /* 0x000fe20000100a00 */
[----:B------:R-:W-:-:S02]  /*acac0*/  IMAD.MOV.U32 R14, RZ, RZ, R16 ;  /* 0x000000ffff0e7224 */ /* 0x000fc400078e0010 */
[----:B------:R-:W-:Y:S02]  /*acad0*/  IMAD.MOV.U32 R15, RZ, RZ, R17 ;  /* 0x000000ffff0f7224 */ /* 0x000fe400078e0011 */
[----:B------:R-:W-:Y:S02]  /*acae0*/  IMAD.MOV.U32 R12, RZ, RZ, R18 ;  /* 0x000000ffff0c7224 */ /* 0x000fe400078e0012 */
[----:B------:R-:W-:-:S05]  /*acaf0*/  IMAD.MOV.U32 R13, RZ, RZ, R19 ;  /* 0x000000ffff0d7224 */ /* 0x000fca00078e0013 */
        /* <DEDUP_REMOVED lines=8> */
[----:B0-----:R-:W2:Y:S01]  /*acb80*/  LDL.LU R4, [R1+0x15a0] ;  /* 0x0015a00001047983 */ /* 0x001ea20000300800 */
[C---:B----4-:R-:W-:Y:S06]  /*acb90*/  HMMA.16816.F32 R16, R24.reuse, R58, R32 ;  /* 0x0000003a1810723c */ /* 0x050fec0000001820 */
[----:B---3--:R-:W-:-:S15]  /*acba0*/  HMMA.16816.F32 R8, R24, R56, R36 ;  /* 0x000000381808723c */ /* 0x008fde0000001824 */
[----:B------:R-:W-:-:S02]  /*acbb0*/  NOP ;  /* 0x0000000000007918 */ /* 0x000fc40000000000 */
[----:B------:R-:W-:Y:S04]  /*acbc0*/  STL.64 [R1+0x9b0], R16 ;  /* 0x0009b01001007387 */ /* 0x000fe80000100a00 */
[----:B------:R2:W-:Y:S04]  /*acbd0*/  STL.64 [R1+0x9b8], R18 ;  /* 0x0009b81201007387 */ /* 0x0005e80000100a00 */
[----:B------:R-:W-:Y:S04]  /*acbe0*/  STL.64 [R1+0x9a0], R8 ;  /* 0x0009a00801007387 */ /* 0x000fe80000100a00 */
[----:B------:R0:W-:Y:S04]  /*acbf0*/  STL.64 [R1+0x9a8], R10 ;  /* 0x0009a80a01007387 */ /* 0x0001e80000100a00 */
[----:B------:R-:W3:Y:S04]  /*acc00*/  LDL.LU R5, [R1+0x15a4] ;  /* 0x0015a40001057983 */ /* 0x000ee80000300800 */
[----:B-1----:R-:W3:Y:S04]  /*acc10*/  LDL.LU R6, [R1+0x15a8] ;  /* 0x0015a80001067983 */ /* 0x002ee80000300800 */
[----:B------:R-:W3:Y:S01]  /*acc20*/  LDL.LU R7, [R1+0x15ac] ;  /* 0x0015ac0001077983 */ /* 0x000ee20000300800 */
[C---:B--2---:R-:W-:Y:S06]  /*acc30*/  HMMA.16816.F32 R16, R24.reuse, R54, R40 ;  /* 0x000000361810723c */ /* 0x044fec0000001828 */
[C---:B0-----:R-:W-:Y:S01]  /*acc40*/  HMMA.16816.F32 R8, R24.reuse, R52, R44 ;  /* 0x000000341808723c */ /* 0x041fe2000000182c */
[----:B------:R-:W-:Y:S04]  /*acc50*/  STL.64 [R1+0x6a40], R58 ;  /* 0x006a403a01007387 */ /* 0x000fe80000100a00 */
[----:B------:R0:W-:Y:S04]  /*acc60*/  STL.64 [R1+0x6a38], R56 ;  /* 0x006a383801007387 */ /* 0x0001e80000100a00 */
[----:B0-----:R-:W2:Y:S04]  /*acc70*/  LDL.LU R56, [R1+0x1590] ;  /* 0x0015900001387983 */ /* 0x001ea80000300800 */
[----:B------:R-:W2:Y:S04]  /*acc80*/  LDL.LU R57, [R1+0x1594] ;  /* 0x0015940001397983 */ /* 0x000ea80000300800 */
[----:B------:R-:W2:Y:S04]  /*acc90*/  LDL.LU R58, [R1+0x1598] ;  /* 0x00159800013a7983 */ /* 0x000ea80000300800 */
[----:B------:R-:W2:Y:S04]  /*acca0*/  LDL.LU R59, [R1+0x159c] ;  /* 0x00159c00013b7983 */ /* 0x000ea80000300800 */
        /* <DEDUP_REMOVED lines=106> */
[C---:B----4-:R-:W-:Y:S06]  /*ad350*/  HMMA.16816.F32 R4, R24.reuse, R16, R4 ;  /* 0x000000101804723c */ /* 0x050fec0000001804 */
        /* <DEDUP_REMOVED lines=19> */
[----:B------:R-:W2:-:S13]  /*ad490*/  LDL.LU R48, [R1+0x29a0] ;  /* 0x0029a00001307983 */ /* 0x000e9a0000300800 */
[----:B------:R-:W-:Y:S04]  /*ad4a0*/  STL.64 [R1+0x8b0], R20 ;  /* 0x0008b01401007387 */ /* 0x000fe80000100a00 */
[----:B------:R-:W-:Y:S04]  /*ad4b0*/  STL.64 [R1+0x8b8], R22 ;  /* 0x0008b81601007387 */ /* 0x000fe80000100a00 */
[----:B------:R0:W-:Y:S04]  /*ad4c0*/  STL.64 [R1+0x8a0], R4 ;  /* 0x0008a00401007387 */ /* 0x0001e80000100a00 */
[----:B------:R1:W-:Y:S04]  /*ad4d0*/  STL.64 [R1+0x8a8], R6 ;  /* 0x0008a80601007387 */ /* 0x0003e80000100a00 */
[----:B------:R-:W2:Y:S04]  /*ad4e0*/  LDL.LU R49, [R1+0x29a4] ;  /* 0x0029a40001317983 */ /* 0x000ea80000300800 */
[----:B------:R-:W3:Y:S04]  /*ad4f0*/  LDL.LU R50, [R1+0x29a8] ;  /* 0x0029a80001327983 */ /* 0x000ee80000300800 */
[----:B------:R-:W3:Y:S04]  /*ad500*/  LDL.LU R51, [R1+0x29ac] ;  /* 0x0029ac0001337983 */ /* 0x000ee80000300800 */
        /* <DEDUP_REMOVED lines=18> */
[----:B------:R-:W4:Y:S04]  /*ad630*/  LDL.LU R12, [R1+0x6abc] ;  /* 0x006abc00010c7983 */ /* 0x000f280000300800 */
[----:B------:R-:W4:Y:S04]  /*ad640*/  LDL.LU R13, [R1+0x6ab8] ;  /* 0x006ab800010d7983 */ /* 0x000f280000300800 */
        /* <DEDUP_REMOVED lines=8> */
[----:B------:R-:W2:Y:S04]  /*ad6d0*/  LDL.LU R14, [R1+0x6ab4] ;  /* 0x006ab400010e7983 */ /* 0x000ea80000300800 */
[----:B------:R-:W2:Y:S04]  /*ad6e0*/  LDL.LU R15, [R1+0x6ab0] ;  /* 0x006ab000010f7983 */ /* 0x000ea80000300800 */
[----:B------:R-:W-:Y:S04]  /*ad6f0*/  STL.64 [R1+0x6aa8], R38 ;  /* 0x006aa82601007387 */ /* 0x000fe80000100a00 */
[----:B------:R-:W-:Y:S04]  /*ad700*/  STL.64 [R1+0x6aa0], R36 ;  /* 0x006aa02401007387 */ /* 0x000fe80000100a00 */
[----:B------:R-:W3:Y:S04]  /*ad710*/  LDL.LU R20, [R1+0x29e0] ;  /* 0x0029e00001147983 */ /* 0x000ee80000300800 */
[----:B------:R-:W3:Y:S04]  /*ad720*/  LDL.LU R21, [R1+0x29e4] ;  /* 0x0029e40001157983 */ /* 0x000ee80000300800 */
[----:B------:R-:W3:Y:S04]  /*ad730*/  LDL.LU R22, [R1+0x29e8] ;  /* 0x0029e80001167983 */ /* 0x000ee80000300800 */
[----:B------:R-:W3:Y:S04]  /*ad740*/  LDL.LU R23, [R1+0x29ec] ;  /* 0x0029ec0001177983 */ /* 0x000ee80000300800 */
[----:B------:R-:W3:Y:S04]  /*ad750*/  LDL.LU R44, [R1+0x29b0] ;  /* 0x0029b000012c7983 */ /* 0x000ee80000300800 */
[----:B------:R-:W3:Y:S04]  /*ad760*/  LDL.LU R45, [R1+0x29b4] ;  /* 0x0029b400012d7983 */ /* 0x000ee80000300800 */
[----:B------:R-:W3:Y:S01]  /*ad770*/  LDL.LU R46, [R1+0x29b8] ;  /* 0x0029b800012e7983 */ /* 0x000ee20000300800 */
[----:B----4-:R-:W-:Y:S03]  /*ad780*/  HMMA.16816.F32 R32, R24, R12, R4 ;  /* 0x0000000c1820723c */ /* 0x010fe60000001804 */
[----:B------:R-:W4:Y:S04]  /*ad790*/  LDL.LU R47, [R1+0x29bc] ;  /* 0x0029bc00012f7983 */ /* 0x000f280000300800 */
[----:B------:R0:W-:Y:S04]  /*ad7a0*/  STL.64 [R1+0x6a10], R18 ;  /* 0x006a101201007387 */ /* 0x0001e80000100a00 */
[----:B------:R1:W-:Y:S04]  /*ad7b0*/  STL.64 [R1+0x6a08], R16 ;  /* 0x006a081001007387 */ /* 0x0003e80000100a00 */
[----:B------:R-:W3:Y:S01]  /*ad7c0*/  LDL.LU R4, [R1+0x15e0] ;  /* 0x0015e00001047983 */ /* 0x000ee20000300800 */
[----:B0-----:R-:W-:-:S02]  /*ad7d0*/  IMAD.MOV.U32 R19, RZ, RZ, R28 ;  /* 0x000000ffff137224 */ /* 0x001fc400078e001c */
[----:B-1----:R-:W-:Y:S02]  /*ad7e0*/  IMAD.MOV.U32 R17, RZ, RZ, R8 ;  /* 0x000000ffff117224 */ /* 0x002fe400078e0008 */
[----:B------:R-:W-:Y:S02]  /*ad7f0*/  IMAD.MOV.U32 R16, RZ, RZ, R9 ;  /* 0x000000ffff107224 */ /* 0x000fe400078e0009 */
[----:B------:R-:W-:Y:S01]  /*ad800*/  IMAD.MOV.U32 R18, RZ, RZ, R29 ;  /* 0x000000ffff127224 */ /* 0x000fe200078e001d */
[----:B--2---:R-:W-:-:S15]  /*ad810*/  HMMA.16816.F32 R36, R24, R14, R56 ;  /* 0x0000000e1824723c */ /* 0x004fde0000001838 */
[----:B------:R-:W-:-:S08]  /*ad820*/  NOP ;  /* 0x0000000000007918 */ /* 0x000fd00000000000 */
[----:B------:R0:W-:Y:S04]  /*ad830*/  STL.64 [R1+0x890], R36 ;  /* 0x0008902401007387 */ /* 0x0001e80000100a00 */
[----:B------:R1:W-:Y:S04]  /*ad840*/  STL.64 [R1+0x898], R38 ;  /* 0x0008982601007387 */ /* 0x0003e80000100a00 */
[----:B------:R2:W-:Y:S04]  /*ad850*/  STL.64 [R1+0x880], R32 ;  /* 0x0008802001007387 */ /* 0x0005e80000100a00 */
[----:B------:R4:W-:Y:S04]  /*ad860*/  STL.64 [R1+0x888], R34 ;  /* 0x0008882201007387 */ /* 0x0009e80000100a00 */
[----:B------:R-:W3:Y:S04]  /*ad870*/  LDL.LU R5, [R1+0x15e4] ;  /* 0x0015e40001057983 */ /* 0x000ee80000300800 */
[----:B------:R-:W3:Y:S04]  /*ad880*/  LDL.LU R6, [R1+0x15e8] ;  /* 0x0015e80001067983 */ /* 0x000ee80000300800 */
[----:B------:R-:W3:Y:S04]  /*ad890*/  LDL.LU R7, [R1+0x15ec] ;  /* 0x0015ec0001077983 */ /* 0x000ee80000300800 */
[----:B0-----:R-:W3:Y:S04]  /*ad8a0*/  LDL.LU R36, [R1+0x15d0] ;  /* 0x0015d00001247983 */ /* 0x001ee80000300800 */
[----:B------:R-:W3:Y:S04]  /*ad8b0*/  LDL.LU R37, [R1+0x15d4] ;  /* 0x0015d40001257983 */ /* 0x000ee80000300800 */
[----:B-1----:R-:W3:Y:S04]  /*ad8c0*/  LDL.LU R38, [R1+0x15d8] ;  /* 0x0015d80001267983 */ /* 0x002ee80000300800 */
        /* <DEDUP_REMOVED lines=11> */
[----:B--2---:R-:W2:Y:S04]  /*ad980*/  LDL.LU R32, [R1+0x2b40] ;  /* 0x002b400001207983 */ /* 0x004ea80000300800 */
[----:B------:R-:W2:Y:S04]  /*ad990*/  LDL.LU R33, [R1+0x2b44] ;  /* 0x002b440001217983 */ /* 0x000ea80000300800 */
[----:B----4-:R-:W2:Y:S04]  /*ad9a0*/  LDL.LU R34, [R1+0x2b48] ;  /* 0x002b480001227983 */ /* 0x010ea80000300800 */
        /* <DEDUP_REMOVED lines=19> */
[----:B---3--:R-:W-:Y:S01]  /*adae0*/  HMMA.16816.F32 R36, R24, R10, R36 ;  /* 0x0000000a1824723c */ /* 0x008fe20000001824 */
[----:B------:R-:W-:-:S02]  /*adaf0*/  IMAD R28, R28, 0x100, R8 ;  /* 0x000001001c1c7824 */ /* 0x000fc400078e0208 */
[----:B------:R-:W-:-:S15]  /*adb00*/  IMAD R29, R29, 0x100, R9 ;  /* 0x000001001d1d7824 */ /* 0x000fde00078e0209 */
[----:B------:R-:W-:-:S05]  /*adb10*/  NOP ;  /* 0x0000000000007918 */ /* 0x000fca0000000000 */
[----:B------:R-:W-:Y:S04]  /*adb20*/  STL.64 [R1+0x870], R36 ;  /* 0x0008702401007387 */ /* 0x000fe80000100a00 */
[----:B------:R0:W-:Y:S04]  /*adb30*/  STL.64 [R1+0x878], R38 ;  /* 0x0008782601007387 */ /* 0x0001e80000100a00 */
[----:B0-----:R-:W3:Y:S04]  /*adb40*/  LDL.LU.64 R38, [R1+0x6aa8] ;  /* 0x006aa80001267983 */ /* 0x001ee80000300a00 */
[----:B------:R-:W3:Y:S04]  /*adb50*/  LDL.LU.64 R36, [R1+0x6aa0] ;  /* 0x006aa00001247983 */ /* 0x000ee80000300a00 */
[----:B------:R-:W2:Y:S04]  /*adb60*/  LDL.LU R8, [R1+0x6a9c] ;  /* 0x006a9c0001087983 */ /* 0x000ea80000300800 */
[----:B------:R-:W2:Y:S02]  /*adb70*/  LDL.LU R9, [R1+0x6a98] ;  /* 0x006a980001097983 */ /* 0x000ea40000300800 */
        /* <DEDUP_REMOVED lines=8> */
[----:B0-----:R-:W3:Y:S04]  /*adc00*/  LDL.LU R8, [R1+0x2a00] ;  /* 0x002a000001087983 */ /* 0x001ee80000300800 */
[----:B------:R-:W3:Y:S04]  /*adc10*/  LDL.LU R9, [R1+0x2a04] ;  /* 0x002a040001097983 */ /* 0x000ee80000300800 */
[----:B------:R-:W3:Y:S04]  /*adc20*/  LDL.LU R10, [R1+0x2a08] ;  /* 0x002a0800010a7983 */ /* 0x000ee80000300800 */
[----:B------:R-:W3:Y:S01]  /*adc30*/  LDL.LU R11, [R1+0x2a0c] ;  /* 0x002a0c00010b7983 */ /* 0x000ee20000300800 */
[----:B------:R-:W-:-:S02]  /*adc40*/  IMAD R30, R30, 0x100, R56 ;  /* 0x000001001e1e7824 */ /* 0x000fc400078e0238 */
[----:B------:R-:W-:Y:S01]  /*adc50*/  IMAD R31, R31, 0x100, R57 ;  /* 0x000001001f1f7824 */ /* 0x000fe200078e0239 */
[----:B------:R-:W-:Y:S02]  /*adc60*/  F2FP.F16.E4M3.UNPACK_B R28, R28 ;  /* 0x0000001cff1c723e */ /* 0x000fe400020006ff */
[----:B------:R-:W-:Y:S02]  /*adc70*/  F2FP.F16.E4M3.UNPACK_B R29, R29 ;  /* 0x0000001dff1d723e */ /* 0x000fe400020006ff */
[----:B------:R-:W-:Y:S02]  /*adc80*/  F2FP.F16.E4M3.UNPACK_B R30, R30 ;  /* 0x0000001eff1e723e */ /* 0x000fe400020006ff */
[----:B------:R-:W-:-:S07]  /*adc90*/  F2FP.F16.E4M3.UNPACK_B R31, R31 ;  /* 0x0000001fff1f723e */ /* 0x000fce00020006ff */
[----:B------:R-:W-:Y:S06]  /*adca0*/  HMMA.16816.F32 R56, R28, R58, R52 ;  /* 0x0000003a1c38723c */ /* 0x000fec0000001834 */
[C---:B--2---:R-:W-:Y:S06]  /*adcb0*/  HMMA.16816.F32 R32, R24.reuse, R6, R32 ;  /* 0x000000061820723c */ /* 0x044fec0000001820 */
[C---:B----4-:R-:W-:Y:S06]  /*adcc0*/  HMMA.16816.F32 R40, R24.reuse, R4, R40 ;  /* 0x000000041828723c */ /* 0x050fec0000001828 */
[----:B------:R-:W-:Y:S11]  /*adcd0*/  HMMA.16816.F32 R24, R24, R2, R48 ;  /* 0x000000021818723c */ /* 0x000ff60000001830 */
[----:B------:R-:W-:Y:S04]  /*adce0*/  STL.64 [R1+0xa40], R32 ;  /* 0x000a402001007387 */ /* 0x000fe80000100a00 */
[----:B------:R0:W-:Y:S04]  /*adcf0*/  STL.64 [R1+0xa48], R34 ;  /* 0x000a482201007387 */ /* 0x0001e80000100a00 */
[----:B0-----:R-:W2:Y:S04]  /*add00*/  LDL.LU.64 R34, [R1+0x6a80] ;  /* 0x006a800001227983 */ /* 0x001ea80000300a00 */
[----:B------:R-:W2:Y:S04]  /*add10*/  LDL.LU.64 R32, [R1+0x6a78] ;  /* 0x006a780001207983 */ /* 0x000ea80000300a00 */
[----:B------:R-:W-:Y:S04]  /*add20*/  STL.64 [R1+0xa30], R40 ;  /* 0x000a302801007387 */ /* 0x000fe80000100a00 */
[----:B------:R0:W-:Y:S04]  /*add30*/  STL.64 [R1+0xa38], R42 ;  /* 0x000a382a01007387 */ /* 0x0001e80000100a00 */
[----:B0-----:R-:W4:Y:S04]  /*add40*/  LDL.LU.64 R42, [R1+0x6a70] ;  /* 0x006a7000012a7983 */ /* 0x001f280000300a00 */
[----:B------:R-:W4:Y:S04]  /*add50*/  LDL.LU.64 R40, [R1+0x6a68] ;  /* 0x006a680001287983 */ /* 0x000f280000300a00 */
[----:B------:R0:W-:Y:S04]  /*add60*/  STL.64 [R1+0x6990], R6 ;  /* 0x0069900601007387 */ /* 0x0001e80000100a00 */
[----:B0-----:R-:W3:Y:S04]  /*add70*/  LDL R6, [R1+0x20] ;  /* 0x0000200001067983 */ /* 0x001ee80000100800 */
[----:B------:R-:W-:Y:S04]  /*add80*/  STL.64 [R1+0x6988], R4 ;  /* 0x0069880401007387 */ /* 0x000fe80000100a00 */
[----:B------:R-:W4:Y:S04]  /*add90*/  LDL.LU.64 R50, [R1+0x6a60] ;  /* 0x006a600001327983 */ /* 0x000f280000300a00 */
[----:B------:R-:W4:Y:S04]  /*adda0*/  LDL.LU.64 R48, [R1+0x6a58] ;  /* 0x006a580001307983 */ /* 0x000f280000300a00 */
[----:B------:R0:W-:Y:S04]  /*addb0*/  STL.64 [R1+0x850], R24 ;  /* 0x0008501801007387 */ /* 0x0001e80000100a00 */
[----:B------:R1:W-:Y:S04]  /*addc0*/  STL.64 [R1+0x858], R26 ;  /* 0x0008581a01007387 */ /* 0x0003e80000100a00 */
[----:B0-----:R-:W3:Y:S04]  /*addd0*/  LDL.LU R24, [R1+0x2a10] ;  /* 0x002a100001187983 */ /* 0x001ee80000300800 */
[----:B------:R-:W3:Y:S04]  /*adde0*/  LDL.LU R25, [R1+0x2a14] ;  /* 0x002a140001197983 */ /* 0x000ee80000300800 */
[----:B-1----:R-:W3:Y:S04]  /*addf0*/  LDL.LU R26, [R1+0x2a18] ;  /* 0x002a1800011a7983 */ /* 0x002ee80000300800 */
[----:B------:R-:W3:Y:S04]  /*ade00*/  LDL.LU R27, [R1+0x2a1c] ;  /* 0x002a1c00011b7983 */ /* 0x000ee80000300800 */
[----:B------:R-:W4:Y:S04]  /*ade10*/  LDL.LU.64 R54, [R1+0x6a50] ;  /* 0x006a500001367983 */ /* 0x000f280000300a00 */
[----:B------:R-:W4:Y:S04]  /*ade20*/  LDL.LU.64 R52, [R1+0x6a48] ;  /* 0x006a480001347983 */ /* 0x000f280000300a00 */
[----:B------:R-:W-:Y:S04]  /*ade30*/  STL.64 [R1+0x840], R56 ;  /* 0x0008403801007387 */ /* 0x000fe80000100a00 */
[----:B------:R0:W-:Y:S04]  /*ade40*/  STL.64 [R1+0x848], R58 ;  /* 0x0008483a01007387 */ /* 0x0001e80000100a00 */
[----:B0-----:R-:W4:Y:S04]  /*ade50*/  LDL.LU.64 R58, [R1+0x6a40] ;  /* 0x006a4000013a7983 */ /* 0x001f280000300a00 */
[----:B------:R-:W4:Y:S01]  /*ade60*/  LDL.LU.64 R56, [R1+0x6a38] ;  /* 0x006a380001387983 */ /* 0x000f220000300a00 */
[----:B------:R-:W-:-:S07]  /*ade70*/  IMAD.MOV.U32 R7, RZ, RZ, R0 ;  /* 0x000000ffff077224 */ /* 0x000fce00078e0000 */
[C---:B---3--:R-:W-:Y:S06]  /*ade80*/  HMMA.16816.F32 R24, R28.reuse, R6, R24 ;  /* 0x000000061c18723c */ /* 0x048fec0000001818 */
[C---:B------:R-:W-:Y:S06]  /*ade90*/  HMMA.16816.F32 R4, R28.reuse, R16, R8 ;  /* 0x000000101c04723c */ /* 0x040fec0000001808 */
[C---:B------:R-:W-:Y:S06]  /*adea0*/  HMMA.16816.F32 R8, R28.reuse, R18, R12 ;  /* 0x000000121c08723c */ /* 0x040fec000000180c */
[C---:B------:R-:W-:Y:S05]  /*adeb0*/  HMMA.16816.F32 R12, R28.reuse, R36, R20 ;  /* 0x000000241c0c723c */ /* 0x040fea0000001814 */
[----:B------:R-:W-:Y:S04]  /*adec0*/  STL.64 [R1+0x830], R24 ;  /* 0x0008301801007387 */ /* 0x000fe80000100a00 */
[----:B------:R-:W-:Y:S04]  /*aded0*/  STL.64 [R1+0x838], R26 ;  /* 0x0008381a01007387 */ /* 0x000fe80000100a00 */
[----:B------:R-:W-:Y:S04]  /*adee0*/  STL.64 [R1+0x820], R4 ;  /* 0x0008200401007387 */ /* 0x000fe80000100a00 */
[----:B------:R2:W-:Y:S02]  /*adef0*/  STL.64 [R1+0x828], R6 ;  /* 0x0008280601007387 */ /* 0x0005e40000100a00 */
[C---:B--2---:R-:W-:Y:S02]  /*adf00*/  HMMA.16816.F32 R4, R28.reuse, R38, R32 ;  /* 0x000000261c04723c */ /* 0x044fe40000001820 */
[----:B------:R-:W-:Y:S04]  /*adf10*/  STL.64 [R1+0x810], R8 ;  /* 0x0008100801007387 */ /* 0x000fe80000100a00 */
[----:B------:R4:W-:Y:S04]  /*adf20*/  STL.64 [R1+0x818], R10 ;  /* 0x0008180a01007387 */ /* 0x0009e80000100a00 */
[----:B------:R-:W-:Y:S04]  /*adf30*/  STL.64 [R1+0x800], R12 ;  /* 0x0008000c01007387 */ /* 0x000fe80000100a00 */
[----:B------:R0:W-:Y:S01]  /*adf40*/  STL.64 [R1+0x808], R14 ;  /* 0x0008080e01007387 */ /* 0x0001e20000100a00 */
[C---:B----4-:R-:W-:Y:S06]  /*adf50*/  HMMA.16816.F32 R8, R28.reuse, R60, R40 ;  /* 0x0000003c1c08723c */ /* 0x050fec0000001828 */
[C---:B0-----:R-:W-:Y:S02]  /*adf60*/  HMMA.16816.F32 R12, R28.reuse, R58, R44 ;  /* 0x0000003a1c0c723c */ /* 0x041fe4000000182c */
[----:B------:R-:W-:Y:S04]  /*adf70*/  STL.64 [R1+0x7f0], R4 ;  /* 0x0007f00401007387 */ /* 0x000fe80000100a00 */
[----:B------:R0:W-:Y:S02]  /*adf80*/  STL.64 [R1+0x7f8], R6 ;  /* 0x0007f80601007387 */ /* 0x0001e40000100a00 */
[C---:B0-----:R-:W-:Y:S09]  /*adf90*/  HMMA.16816.F32 R4, R28.reuse, R56, R48 ;  /* 0x000000381c04723c */ /* 0x041ff20000001830 */
        /* <DEDUP_REMOVED lines=14> */
[----:B0-----:R-:W2:Y:S04]  /*ae080*/  LDL.LU R4, [R1+0x28b0] ;  /* 0x0028b00001047983 */ /* 0x001ea80000300800 */
[----:B------:R-:W2:Y:S04]  /*ae090*/  LDL.LU R5, [R1+0x28b4] ;  /* 0x0028b40001057983 */ /* 0x000ea80000300800 */
[----:B---3--:R-:W2:Y:S04]  /*ae0a0*/  LDL.LU R6, [R1+0x28b8] ;  /* 0x0028b80001067983 */ /* 0x008ea80000300800 */
        /* <DEDUP_REMOVED lines=131> */
[----:B------:R0:W-:Y:S02]  /*ae8e0*/  STL.64 [R1+0x6918], R20 ;  /* 0x0069181401007387 */ /* 0x0001e40000100a00 */
[C---:B0-----:R-:W-:Y:S06]  /*ae8f0*/  HMMA.16816.F32 R20, R28.reuse, R18, R4 ;  /* 0x000000121c14723c */ /* 0x041fec0000001804 */
[C---:B------:R-:W-:Y:S01]  /*ae900*/  HMMA.16816.F32 R4, R28.reuse, R16, R8 ;  /* 0x000000101c04723c */ /* 0x040fe20000001808 */
[----:B------:R-:W-:Y:S04]  /*ae910*/  STL.64 [R1+0x6e0], R24 ;  /* 0x0006e01801007387 */ /* 0x000fe80000100a00 */
[----:B------:R-:W-:Y:S04]  /*ae920*/  STL.64 [R1+0x6e8], R26 ;  /* 0x0006e81a01007387 */ /* 0x000fe80000100a00 */
[----:B------:R-:W2:Y:S08]  /*ae930*/  LDL.LU R40, [R1+0x27f0] ;  /* 0x0027f00001287983 */ /* 0x000eb00000300800 */
[----:B------:R-:W-:Y:S04]  /*ae940*/  STL.64 [R1+0x6d0], R20 ;  /* 0x0006d01401007387 */ /* 0x000fe80000100a00 */
[----:B------:R-:W-:Y:S04]  /*ae950*/  STL.64 [R1+0x6d8], R22 ;  /* 0x0006d81601007387 */ /* 0x000fe80000100a00 */
        /* <DEDUP_REMOVED lines=66> */
[----:B------:R0:W-:Y:S04]  /*aed80*/  STL.64 [R1+0x6880], R14 ;  /* 0x0068800e01007387 */ /* 0x0001e80000100a00 */
[----:B0-----:R-:W2:Y:S04]  /*aed90*/  LDL.LU R15, [R1+0x53b8] ;  /* 0x0053b800010f7983 */ /* 0x001ea80000300800 */
[----:B------:R-:W-:Y:S01]  /*aeda0*/  STL.64 [R1+0x6878], R12 ;  /* 0x0068780c01007387 */ /* 0x000fe20000100a00 */
[----:B----4-:R-:W-:-:S15]  /*aedb0*/  HMMA.16816.F32 R4, R28, R10, R4 ;  /* 0x0000000a1c04723c */ /* 0x010fde0000001804 */
[----:B------:R-:W-:-:S08]  /*aedc0*/  NOP ;  /* 0x0000000000007918 */ /* 0x000fd00000000000 */
[----:B------:R-:W-:Y:S04]  /*aedd0*/  STL.64 [R1+0x690], R4 ;  /* 0x0006900401007387 */ /* 0x000fe80000100a00 */
[----:B------:R0:W-:Y:S04]  /*aede0*/  STL.64 [R1+0x698], R6 ;  /* 0x0006980601007387 */ /* 0x0001e80000100a00 */
[----:B0-----:R-:W4:Y:S04]  /*aedf0*/  LDL.LU.64 R6, [R1+0x6990] ;  /* 0x0069900001067983 */ /* 0x001f280000300a00 */
[----:B------:R-:W4:Y:S01]  /*aee00*/  LDL.LU.64 R4, [R1+0x6988] ;  /* 0x0069880001047983 */ /* 0x000f220000300a00 */
[----:B--2---:R-:W-:-:S02]  /*aee10*/  IMAD R24, R24, 0x100, R15 ;  /* 0x0000010018187824 */ /* 0x004fc400078e020f */
[----:B---3--:R-:W-:Y:S01]  /*aee20*/  HMMA.16816.F32 R12, R28, R8, R16 ;  /* 0x000000081c0c723c */ /* 0x008fe20000001810 */
[----:B------:R-:W-:Y:S05]  /*aee30*/  STL.64 [R1+0x6860], R10 ;  /* 0x0068600a01007387 */ /* 0x000fea0000100a00 */
[----:B------:R-:W-:Y:S01]  /*aee40*/  STL.64 [R1+0x6858], R8 ;  /* 0x0068580801007387 */ /* 0x000fe20000100a00 */
[----:B------:R-:W-:Y:S02]  /*aee50*/  IMAD R25, R25, 0x100, R44 ;  /* 0x0000010019197824 */ /* 0x000fe400078e022c */
[----:B------:R-:W-:-:S14]  /*aee60*/  IMAD R26, R26, 0x100, R45 ;  /* 0x000001001a1a7824 */ /* 0x000fdc00078e022d */
[----:B------:R-:W-:Y:S04]  /*aee70*/  STL.64 [R1+0x680], R12 ;  /* 0x0006800c01007387 */ /* 0x000fe80000100a00 */
[----:B------:R4:W-:Y:S01]  /*aee80*/  STL.64 [R1+0x688], R14 ;  /* 0x0006880e01007387 */ /* 0x0009e20000100a00 */
[----:B------:R-:W-:Y:S01]  /*aee90*/  IMAD R27, R0, 0x100, R27 ;  /* 0x00000100001b7824 */ /* 0x000fe200078e021b */
[----:B------:R-:W-:Y:S02]  /*aeea0*/  F2FP.F16.E4M3.UNPACK_B R24, R24 ;  /* 0x00000018ff18723e */ /* 0x000fe400020006ff */
[----:B------:R-:W-:Y:S02]  /*aeeb0*/  F2FP.F16.E4M3.UNPACK_B R25, R25 ;  /* 0x00000019ff19723e */ /* 0x000fe400020006ff */
[----:B------:R-:W-:-:S02]  /*aeec0*/  F2FP.F16.E4M3.UNPACK_B R26, R26 ;  /* 0x0000001aff1a723e */ /* 0x000fc400020006ff */
[----:B------:R-:W-:Y:S01]  /*aeed0*/  F2FP.F16.E4M3.UNPACK_B R27, R27 ;  /* 0x0000001bff1b723e */ /* 0x000fe200020006ff */
[C---:B----4-:R-:W-:Y:S06]  /*aeee0*/  HMMA.16816.F32 R12, R28.reuse, R6, R20 ;  /* 0x000000061c0c723c */ /* 0x050fec0000001814 */
[----:B------:R-:W-:-:S15]  /*aeef0*/  HMMA.16816.F32 R8, R28, R4, R32 ;  /* 0x000000041c08723c */ /* 0x000fde0000001820 */
[----:B------:R-:W-:-:S02]  /*aef00*/  NOP ;  /* 0x0000000000007918 */ /* 0x000fc40000000000 */
[----:B------:R-:W-:Y:S04]  /*aef10*/  STL.64 [R1+0xa20], R12 ;  /* 0x000a200c01007387 */ /* 0x000fe80000100a00 */
[----:B------:R0:W-:Y:S04]  /*aef20*/  STL.64 [R1+0xa28], R14 ;  /* 0x000a280e01007387 */ /* 0x0001e80000100a00 */
[----:B------:R-:W-:Y:S04]  /*aef30*/  STL.64 [R1+0x6870], R6 ;  /* 0x0068700601007387 */ /* 0x000fe80000100a00 */
[----:B------:R-:W-:Y:S04]  /*aef40*/  STL.64 [R1+0x6868], R4 ;  /* 0x0068680401007387 */ /* 0x000fe80000100a00 */
[----:B------:R-:W-:Y:S04]  /*aef50*/  STL.64 [R1+0xa10], R8 ;  /* 0x000a100801007387 */ /* 0x000fe80000100a00 */
[----:B------:R1:W-:Y:S01]  /*aef60*/  STL.64 [R1+0xa18], R10 ;  /* 0x000a180a01007387 */ /* 0x0003e20000100a00 */
[----:B0-----:R-:W-:Y:S06]  /*aef70*/  HMMA.16816.F32 R12, R28, R2, R36 ;  /* 0x000000021c0c723c */ /* 0x001fec0000001824 */
[----:B-1----:R-:W-:-:S15]  /*aef80*/  HMMA.16816.F32 R8, R24, R46, R40 ;  /* 0x0000002e1808723c */ /* 0x002fde0000001828 */
[----:B------:R-:W-:-:S02]  /*aef90*/  NOP ;  /* 0x0000000000007918 */ /* 0x000fc40000000000 */
[----:B------:R-:W-:Y:S04]  /*aefa0*/  STL.64 [R1+0x670], R12 ;  /* 0x0006700c01007387 */ /* 0x000fe80000100a00 */
[----:B------:R-:W-:Y:S04]  /*aefb0*/  STL.64 [R1+0x678], R14 ;  /* 0x0006780e01007387 */ /* 0x000fe80000100a00 */
[----:B------:R-:W-:Y:S04]  /*aefc0*/  STL.64 [R1+0x660], R8 ;  /* 0x0006600801007387 */ /* 0x000fe80000100a00 */
[----:B------:R0:W-:Y:S02]  /*aefd0*/  STL.64 [R1+0x668], R10 ;  /* 0x0006680a01007387 */ /* 0x0001e40000100a00 */
[----:B0-----:R-:W-:Y:S06]  /*aefe0*/  HMMA.16816.F32 R8, R24, R56, R48 ;  /* 0x000000381808723c */ /* 0x001fec0000001830 */
[----:B------:R-:W-:-:S02]  /*aeff0*/  IMAD.MOV.U32 R7, RZ, RZ, R56 ;  /* 0x000000ffff077224 */ /* 0x000fc400078e0038 */
[----:B------:R-:W-:Y:S02]  /*af000*/  IMAD.MOV.U32 R6, RZ, RZ, R57 ;  /* 0x000000ffff067224 */ /* 0x000fe400078e0039 */
[----:B------:R-:W-:Y:S02]  /*af010*/  IMAD.MOV.U32 R5, RZ, RZ, R46 ;  /* 0x000000ffff057224 */ /* 0x000fe400078e002e */
[----:B------:R-:W-:-:S11]  /*af020*/  IMAD.MOV.U32 R4, RZ, RZ, R47 ;  /* 0x000000ffff047224 */ /* 0x000fd600078e002f */
        /* <DEDUP_REMOVED lines=8> */
[----:B------:R0:W-:Y:S04]  /*af0b0*/  STL.64 [R1+0x648], R6 ;  /* 0x0006480601007387 */ /* 0x0001e80000100a00 */
        /* <DEDUP_REMOVED lines=15> */
[----:B----4-:R4:W-:Y:S04]  /*af1b0*/  STL.64 [R1+0x6970], R30 ;  /* 0x0069701e01007387 */ /* 0x0109e80000100a00 */
[----:B---3--:R-:W-:Y:S04]  /*af1c0*/  STL.64 [R1+0x6968], R28 ;  /* 0x0069681c01007387 */ /* 0x008fe80000100a00 */
[----:B------:R-:W3:Y:S04]  /*af1d0*/  LDL.LU R52, [R1+0x2730] ;  /* 0x0027300001347983 */ /* 0x000ee80000300800 */
[----:B------:R-:W3:Y:S04]  /*af1e0*/  LDL.LU R53, [R1+0x2734] ;  /* 0x0027340001357983 */ /* 0x000ee80000300800 */
[----:B------:R-:W2:Y:S04]  /*af1f0*/  LDL.LU R54, [R1+0x2738] ;  /* 0x0027380001367983 */ /* 0x000ea80000300800 */
[----:B------:R-:W2:Y:S01]  /*af200*/  LDL.LU R55, [R1+0x273c] ;  /* 0x00273c0001377983 */ /* 0x000ea20000300800 */
[----:B------:R-:W-:-:S03]  /*af210*/  IMAD.MOV.U32 R0, RZ, RZ, R59 ;  /* 0x000000ffff007224 */ /* 0x000fc600078e003b */
[----:B--2---:R-:W-:Y:S04]  /*af220*/  STL.64 [R1+0x6980], R54 ;  /* 0x0069803601007387 */ /* 0x004fe80000100a00 */
[----:B---3--:R2:W-:Y:S04]  /*af230*/  STL.64 [R1+0x6978], R52 ;  /* 0x0069783401007387 */ /* 0x0085e80000100a00 */
[----:B------:R-:W3:Y:S04]  /*af240*/  LDL.LU R56, [R1+0x2760] ;  /* 0x0027600001387983 */ /* 0x000ee80000300800 */
[----:B------:R-:W3:Y:S04]  /*af250*/  LDL.LU R57, [R1+0x2764] ;  /* 0x0027640001397983 */ /* 0x000ee80000300800 */
[----:B------:R-:W3:Y:S04]  /*af260*/  LDL.LU R58, [R1+0x2768] ;  /* 0x00276800013a7983 */ /* 0x000ee80000300800 */
[----:B------:R-:W3:Y:S04]  /*af270*/  LDL.LU R59, [R1+0x276c] ;  /* 0x00276c00013b7983 */ /* 0x000ee80000300800 */
[----:B0-----:R-:W3:Y:S04]  /*af280*/  LDL R6, [R1] ;  /* 0x0000000001067983 */ /* 0x001ee80000100800 */
[----:B------:R-:W3:Y:S04]  /*af290*/  LDL R7, [R1+0x4] ;  /* 0x0000040001077983 */ /* 0x000ee80000100800 */
        /* <DEDUP_REMOVED lines=8> */
[----:B----4-:R-:W4:Y:S04]  /*af320*/  LDL R30, [R1+0x10] ;  /* 0x00001000011e7983 */ /* 0x010f280000100800 */
[----:B------:R-:W4:Y:S04]  /*af330*/  LDL R31, [R1+0x14] ;  /* 0x00001400011f7983 */ /* 0x000f280000100800 */
[----:B--2---:R-:W4:Y:S04]  /*af340*/  LDL.LU R52, [R1+0x27b0] ;  /* 0x0027b00001347983 */ /* 0x004f280000300800 */
[----:B------:R-:W4:Y:S04]  /*af350*/  LDL.LU R53, [R1+0x27b4] ;  /* 0x0027b40001357983 */ /* 0x000f280000300800 */
[----:B------:R-:W4:Y:S04]  /*af360*/  LDL.LU R54, [R1+0x27b8] ;  /* 0x0027b80001367983 */ /* 0x000f280000300800 */
[----:B------:R-:W4:Y:S04]  /*af370*/  LDL.LU R55, [R1+0x27bc] ;  /* 0x0027bc0001377983 */ /* 0x000f280000300800 */
        /* <DEDUP_REMOVED lines=31> */
[C---:B----4-:R-:W-:Y:S06]  /*af570*/  HMMA.16816.F32 R28, R24.reuse, R30, R52 ;  /* 0x0000001e181c723c */ /* 0x050fec0000001834 */
[----:B--2---:R-:W-:Y:S06]  /*af580*/  HMMA.16816.F32 R8, R24, R4, R8 ;  /* 0x000000041808723c */ /* 0x004fec0000001808 */
[----:B0-----:R-:W-:-:S02]  /*af590*/  IMAD.MOV.U32 R0, RZ, RZ, R5 ;  /* 0x000000ffff007224 */ /* 0x001fc400078e0005 */
[C---:B------:R-:W-:Y:S01]  /*af5a0*/  HMMA.16816.F32 R4, R24.reuse, R6, R16 ;  /* 0x000000061804723c */ /* 0x040fe20000001810 */
[----:B------:R-:W2:Y:S04]  /*af5b0*/  LDL.LU.64 R54, [R1+0x6980] ;  /* 0x0069800001367983 */ /* 0x000ea80000300a00 */
[----:B------:R-:W2:Y:S04]  /*af5c0*/  LDL.LU.64 R52, [R1+0x6978] ;  /* 0x0069780001347983 */ /* 0x000ea80000300a00 */
[----:B------:R-:W-:Y:S04]  /*af5d0*/  STL.64 [R1+0x630], R28 ;  /* 0x0006301c01007387 */ /* 0x000fe80000100a00 */
[----:B------:R0:W-:Y:S04]  /*af5e0*/  STL.64 [R1+0x638], R30 ;  /* 0x0006381e01007387 */ /* 0x0001e80000100a00 */
[----:B0-----:R-:W3:Y:S04]  /*af5f0*/  LDL.LU.64 R30, [R1+0x6970] ;  /* 0x00697000011e7983 */ /* 0x001ee80000300a00 */
[----:B------:R-:W3:Y:S04]  /*af600*/  LDL.LU.64 R28, [R1+0x6968] ;  /* 0x00696800011c7983 */ /* 0x000ee80000300a00 */
        /* <DEDUP_REMOVED lines=70> */
[----:B------:R-:W4:Y:S01]  /*afa70*/  LDL.LU.64 R40, [R1+0x68b8] ;  /* 0x0068b80001287983 */ /* 0x000f220000300a00 */
[C---:B--2---:R-:W-:Y:S03]  /*afa80*/  HMMA.16816.F32 R48, R24.reuse, R44, R48 ;  /* 0x0000002c1830723c */ /* 0x044fe60000001830 */
[----:B------:R-:W-:Y:S04]  /*afa90*/  STL.64 [R1+0x6788], R46 ;  /* 0x0067882e01007387 */ /* 0x000fe80000100a00 */
[----:B------:R-:W-:Y:S01]  /*afaa0*/  STL.64 [R1+0x6780], R44 ;  /* 0x0067802c01007387 */ /* 0x000fe20000100a00 */
[C---:B------:R-:W-:Y:S06]  /*afab0*/  HMMA.16816.F32 R28, R24.reuse, R38, R28 ;  /* 0x00000026181c723c */ /* 0x040fec000000181c */
[C---:B---3--:R-:W-:Y:S09]  /*afac0*/  HMMA.16816.F32 R8, R24.reuse, R36, R8 ;  /* 0x000000241808723c */ /* 0x048ff20000001808 */
[----:B------:R-:W-:Y:S04]  /*afad0*/  STL.64 [R1+0xa70], R48 ;  /* 0x000a703001007387 */ /* 0x000fe80000100a00 */
[----:B------:R4:W-:Y:S01]  /*afae0*/  STL.64 [R1+0xa78], R50 ;  /* 0x000a783201007387 */ /* 0x0009e20000100a00 */
[C---:B------:R-:W-:Y:S06]  /*afaf0*/  HMMA.16816.F32 R12, R24.reuse, R34, R12 ;  /* 0x00000022180c723c */ /* 0x040fec000000180c */
[C---:B----4-:R-:W-:Y:S06]  /*afb00*/  HMMA.16816.F32 R48, R24.reuse, R42, R52 ;  /* 0x0000002a1830723c */ /* 0x050fec0000001834 */
[----:B------:R-:W-:Y:S01]  /*afb10*/  HMMA.16816.F32 R44, R24, R40, R56 ;  /* 0x00000028182c723c */ /* 0x000fe20000001838 */
[----:B------:R-:W-:-:S15]  /*afb20*/  STL.64 [R1+0x6798], R42 ;  /* 0x0067982a01007387 */ /* 0x000fde0000100a00 */
[----:B------:R-:W-:-:S01]  /*afb30*/  NOP ;  /* 0x0000000000007918 */ /* 0x000fc20000000000 */
[----:B------:R-:W-:Y:S04]  /*afb40*/  STL.64 [R1+0xa80], R48 ;  /* 0x000a803001007387 */ /* 0x000fe80000100a00 */
        /* <DEDUP_REMOVED lines=25> */
[----:B--2---:R-:W-:Y:S04]  /*afce0*/  STL.64 [R1+0x6888], R52 ;  /* 0x0068883401007387 */ /* 0x004fe80000100a00 */
[----:B------:R-:W-:Y:S04]  /*afcf0*/  STL.64 [R1+0x68b0], R58 ;  /* 0x0068b03a01007387 */ /* 0x000fe80000100a00 */
[----:B------:R0:W-:Y:S04]  /*afd00*/  STL.64 [R1+0x68a8], R56 ;  /* 0x0068a83801007387 */ /* 0x0001e80000100a00 */
        /* <DEDUP_REMOVED lines=44> */
[----:B------:R0:W-:Y:S04]  /*affd0*/  STL.64 [R1+0x67d8], R34 ;  /* 0x0067d82201007387 */ /* 0x0001e80000100a00 */
[----:B0-----:R-:W2:Y:S04]  /*affe0*/  LDL.LU R34, [R1+0x53e8] ;  /* 0x0053e80001227983 */ /* 0x001ea80000300800 */
[----:B------:R-:W2:Y:S04]  /*afff0*/  LDL.LU R35, [R1+0x53f0] ;  /* 0x0053f00001237983 */ /* 0x000ea80000300800 */
[----:B------:R0:W-:Y:S04]  /*b0000*/  STL.64 [R1+0x67d0], R32 ;  /* 0x0067d02001007387 */ /* 0x0001e80000100a00 */
[----:B0-----:R-:W2:Y:S04]  /*b0010*/  LDL.LU R32, [R1+0x53d8] ;  /* 0x0053d80001207983 */ /* 0x001ea80000300800 */
        /* <DEDUP_REMOVED lines=56> */
[----:B--2---:R-:W-:-:S15]  /*b03a0*/  HMMA.16816.F32 R12, R24, R10, R16 ;  /* 0x0000000a180c723c */ /* 0x004fde0000001810 */
[----:B------:R-:W-:-:S08]  /*b03b0*/  NOP ;  /* 0x0000000000007918 */ /* 0x000fd00000000000 */
[----:B------:R-:W-:Y:S04]  /*b03c0*/  STL.64 [R1+0xbe0], R12 ;  /* 0x000be00c01007387 */ /* 0x000fe80000100a00 */
[----:B------:R3:W-:Y:S02]  /*b03d0*/  STL.64 [R1+0xbe8], R14 ;  /* 0x000be80e01007387 */ /* 0x0007e40000100a00 */
[C---:B---3--:R-:W-:Y:S02]  /*b03e0*/  HMMA.16816.F32 R12, R24.reuse, R8, R20 ;  /* 0x00000008180c723c */ /* 0x048fe40000001814 */
[----:B------:R-:W-:Y:S04]  /*b03f0*/  STL.64 [R1+0x6758], R10 ;  /* 0x0067580a01007387 */ /* 0x000fe80000100a00 */
[----:B------:R4:W-:Y:S02]  /*b0400*/  STL.64 [R1+0x6750], R8 ;  /* 0x0067500801007387 */ /* 0x0009e40000100a00 */
[----:B----4-:R-:W-:-:S15]  /*b0410*/  HMMA.16816.F32 R8, R24, R4, R40 ;  /* 0x000000041808723c */ /* 0x010fde0000001828 */
[----:B------:R-:W-:Y:S04]  /*b0420*/  STL.64 [R1+0xbf0], R12 ;  /* 0x000bf00c01007387 */ /* 0x000fe80000100a00 */
[----:B------:R0:W-:Y:S02]  /*b0430*/  STL.64 [R1+0xbf8], R14 ;  /* 0x000bf80e01007387 */ /* 0x0001e40000100a00 */
[----:B0-----:R-:W-:-:S15]  /*b0440*/  HMMA.16816.F32 R12, R24, R6, R36 ;  /* 0x00000006180c723c */ /* 0x001fde0000001824 */
[----:B------:R-:W-:-:S08]  /*b0450*/  NOP ;  /* 0x0000000000007918 */ /* 0x000fd00000000000 */
[----:B------:R-:W-:Y:S04]  /*b0460*/  STL.64 [R1+0xc00], R12 ;  /* 0x000c000c01007387 */ /* 0x000fe80000100a00 */
[----:B------:R0:W-:Y:S04]  /*b0470*/  STL.64 [R1+0xc08], R14 ;  /* 0x000c080e01007387 */ /* 0x0001e80000100a00 */
[----:B------:R-:W-:Y:S04]  /*b0480*/  STL.64 [R1+0x6778], R6 ;  /* 0x0067780601007387 */ /* 0x000fe80000100a00 */
[----:B------:R-:W-:Y:S04]  /*b0490*/  STL.64 [R1+0x6770], R4 ;  /* 0x0067700401007387 */ /* 0x000fe80000100a00 */
[----:B------:R-:W-:Y:S04]  /*b04a0*/  STL.64 [R1+0xc20], R8 ;  /* 0x000c200801007387 */ /* 0x000fe80000100a00 */
[----:B------:R1:W-:Y:S01]  /*b04b0*/  STL.64 [R1+0xc28], R10 ;  /* 0x000c280a01007387 */ /* 0x0003e20000100a00 */
[----:B0-----:R-:W-:Y:S06]  /*b04c0*/  HMMA.16816.F32 R12, R24, R2, R44 ;  /* 0x00000002180c723c */ /* 0x001fec000000182c */
[C---:B-1----:R-:W-:Y:S06]  /*b04d0*/  HMMA.16816.F32 R8, R28.reuse, R56, R48 ;  /* 0x000000381c08723c */ /* 0x042fec0000001830 */
[----:B------:R-:W-:Y:S11]  /*b04e0*/  HMMA.16816.F32 R4, R28, R58, R52 ;  /* 0x0000003a1c04723c */ /* 0x000ff60000001834 */
        /* <DEDUP_REMOVED lines=8> */
[----:B-1----:R-:W4:Y:S04]  /*b0570*/  LDL.LU R14, [R1+0x24a8] ;  /* 0x0024a800010e7983 */ /* 0x002f280000300800 */
[----:B------:R-:W4:Y:S04]  /*b0580*/  LDL.LU R15, [R1+0x24ac] ;  /* 0x0024ac00010f7983 */ /* 0x000f280000300800 */
[----:B----4-:R-:W-:Y:S04]  /*b0590*/  STL.64 [R1+0x6808], R14 ;  /* 0x0068080e01007387 */ /* 0x010fe80000100a00 */
[----:B--2---:R1:W-:Y:S04]  /*b05a0*/  STL.64 [R1+0x6800], R12 ;  /* 0x0068000c01007387 */ /* 0x0043e80000100a00 */
[----:B0-----:R-:W2:Y:S04]  /*b05b0*/  LDL.LU R4, [R1+0x24c0] ;  /* 0x0024c00001047983 */ /* 0x001ea80000300800 */
[----:B------:R-:W2:Y:S04]  /*b05c0*/  LDL.LU R5, [R1+0x24c4] ;  /* 0x0024c40001057983 */ /* 0x000ea80000300800 */
[----:B---3--:R-:W3:Y:S04]  /*b05d0*/  LDL.LU R6, [R1+0x24c8] ;  /* 0x0024c80001067983 */ /* 0x008ee80000300800 */
        /* <DEDUP_REMOVED lines=19> */
[----:B------:R-:W-:-:S03]  /*b0710*/  IMAD.MOV.U32 R21, RZ, RZ, R0 ;  /* 0x000000ffff157224 */ /* 0x000fc600078e0000 */
[----:B----4-:R-:W-:Y:S04]  /*b0720*/  STL.64 [R1+0x6848], R58 ;  /* 0x0068483a01007387 */ /* 0x010fe80000100a00 */
[----:B---3--:R3:W-:Y:S04]  /*b0730*/  STL.64 [R1+0x6840], R56 ;  /* 0x0068403801007387 */ /* 0x0087e80000100a00 */
[----:B------:R-:W4:Y:S04]  /*b0740*/  LDL R22, [R1] ;  /* 0x0000000001167983 */ /* 0x000f280000100800 */
[----:B------:R-:W4:Y:S04]  /*b0750*/  LDL R23, [R1+0x4] ;  /* 0x0000040001177983 */ /* 0x000f280000100800 */
[----:B-1----:R-:W4:Y:S04]  /*b0760*/  LDL.LU R12, [R1+0x2580] ;  /* 0x00258000010c7983 */ /* 0x002f280000300800 */
[----:B------:R-:W4:Y:S04]  /*b0770*/  LDL.LU R13, [R1+0x2584] ;  /* 0x00258400010d7983 */ /* 0x000f280000300800 */
[----:B------:R-:W4:Y:S04]  /*b0780*/  LDL.LU R14, [R1+0x2588] ;  /* 0x00258800010e7983 */ /* 0x000f280000300800 */
[----:B------:R-:W4:Y:S04]  /*b0790*/  LDL.LU R15, [R1+0x258c] ;  /* 0x00258c00010f7983 */ /* 0x000f280000300800 */
[----:B------:R-:W4:Y:S04]  /*b07a0*/  LDL R20, [R1+0x8] ;  /* 0x0000080001147983 */ /* 0x000f280000100800 */
[----:B------:R-:W4:Y:S04]  /*b07b0*/  LDL.LU R0, [R1+0x6850] ;  /* 0x0068500001007983 */ /* 0x000f280000300800 */
[----:B0-----:R-:W4:Y:S04]  /*b07c0*/  LDL R26, [R1+0x10] ;  /* 0x00001000011a7983 */ /* 0x001f280000100800 */
[----:B------:R-:W4:Y:S04]  /*b07d0*/  LDL R27, [R1+0x14] ;  /* 0x00001400011b7983 */ /* 0x000f280000100800 */
[----:B--2---:R-:W2:Y:S04]  /*b07e0*/  LDL.LU R32, [R1+0x25a0] ;  /* 0x0025a00001207983 */ /* 0x004ea80000300800 */
[----:B------:R-:W2:Y:S04]  /*b07f0*/  LDL.LU R33, [R1+0x25a4] ;  /* 0x0025a40001217983 */ /* 0x000ea80000300800 */
[----:B------:R-:W2:Y:S04]  /*b0800*/  LDL.LU R34, [R1+0x25a8] ;  /* 0x0025a80001227983 */ /* 0x000ea80000300800 */
[----:B------:R-:W2:Y:S04]  /*b0810*/  LDL.LU R35, [R1+0x25ac] ;  /* 0x0025ac0001237983 */ /* 0x000ea80000300800 */
[----:B------:R-:W2:Y:S04]  /*b0820*/  LDL R24, [R1+0x18] ;  /* 0x0000180001187983 */ /* 0x000ea80000100800 */
        /* <DEDUP_REMOVED lines=36> */
[----:B----4-:R-:W-:-:S07]  /*b0a70*/  IMAD.MOV.U32 R25, RZ, RZ, R0 ;  /* 0x000000ffff197224 */ /* 0x010fce00078e0000 */
[----:B--2---:R-:W-:-:S15]  /*b0a80*/  HMMA.16816.F32 R56, R28, R24, R56 ;  /* 0x000000181c38723c */ /* 0x004fde0000001838 */
[----:B------:R-:W-:-:S08]  /*b0a90*/  NOP ;  /* 0x0000000000007918 */ /* 0x000fd00000000000 */
[----:B------:R-:W-:Y:S04]  /*b0aa0*/  STL.64 [R1+0xc80], R56 ;  /* 0x000c803801007387 */ /* 0x000fe80000100a00 */
[----:B------:R0:W-:Y:S04]  /*b0ab0*/  STL.64 [R1+0xc88], R58 ;  /* 0x000c883a01007387 */ /* 0x0001e80000100a00 */
[----:B0-----:R-:W2:Y:S04]  /*b0ac0*/  LDL.LU.64 R58, [R1+0x6848] ;  /* 0x00684800013a7983 */ /* 0x001ea80000300a00 */
[----:B------:R-:W2:Y:S01]  /*b0ad0*/  LDL.LU.64 R56, [R1+0x6840] ;  /* 0x0068400001387983 */ /* 0x000ea20000300a00 */
[C---:B------:R-:W-:Y:S06]  /*b0ae0*/  HMMA.16816.F32 R24, R28.reuse, R26, R32 ;  /* 0x0000001a1c18723c */ /* 0x040fec0000001820 */
[C---:B---3--:R-:W-:Y:S06]  /*b0af0*/  HMMA.16816.F32 R4, R28.reuse, R20, R4 ;  /* 0x000000141c04723c */ /* 0x048fec0000001804 */
[C---:B------:R-:W-:Y:S01]  /*b0b00*/  HMMA.16816.F32 R20, R28.reuse, R22, R12 ;  /* 0x000000161c14723c */ /* 0x040fe2000000180c */
[----:B------:R-:W3:Y:S04]  /*b0b10*/  LDL.LU.64 R34, [R1+0x6838] ;  /* 0x0068380001227983 */ /* 0x000ee80000300a00 */
[----:B------:R-:W3:Y:S06]  /*b0b20*/  LDL.LU.64 R32, [R1+0x6830] ;  /* 0x0068300001207983 */ /* 0x000eec0000300a00 */
        /* <DEDUP_REMOVED lines=90> */
[C---:B------:R-:W-:Y:S01]  /*b10d0*/  HMMA.16816.F32 R4, R28.reuse, R36, R8 ;  /* 0x000000241c04723c */ /* 0x040fe20000001808 */
[----:B------:R-:W-:Y:S05]  /*b10e0*/  STL.64 [R1+0x66b8], R38 ;  /* 0x0066b82601007387 */ /* 0x000fea0000100a00 */
[C---:B------:R-:W-:Y:S11]  /*b10f0*/  HMMA.16816.F32 R8, R28.reuse, R34, R12 ;  /* 0x000000221c08723c */ /* 0x040ff6000000180c */
[----:B------:R-:W-:Y:S04]  /*b1100*/  STL.64 [R1+0xd70], R24 ;  /* 0x000d701801007387 */ /* 0x000fe80000100a00 */
[----:B------:R-:W-:Y:S04]  /*b1110*/  STL.64 [R1+0xd78], R26 ;  /* 0x000d781a01007387 */ /* 0x000fe80000100a00 */
[----:B------:R-:W-:Y:S04]  /*b1120*/  STL.64 [R1+0x66b0], R36 ;  /* 0x0066b02401007387 */ /* 0x000fe80000100a00 */
[----:B------:R-:W-:Y:S04]  /*b1130*/  STL.64 [R1+0xd80], R4 ;  /* 0x000d800401007387 */ /* 0x000fe80000100a00 */
[----:B------:R0:W-:Y:S04]  /*b1140*/  STL.64 [R1+0xd88], R6 ;  /* 0x000d880601007387 */ /* 0x0001e80000100a00 */
[----:B------:R-:W2:Y:S01]  /*b1150*/  LDL.LU R52, [R1+0x2ad0] ;  /* 0x002ad00001347983 */ /* 0x000ea20000300800 */
[----:B0-----:R-:W-:Y:S03]  /*b1160*/  HMMA.16816.F32 R4, R28, R32, R16 ;  /* 0x000000201c04723c */ /* 0x001fe60000001810 */
[----:B------:R-:W-:Y:S04]  /*b1170*/  STL.64 [R1+0xd90], R8 ;  /* 0x000d900801007387 */ /* 0x000fe80000100a00 */
[----:B------:R-:W-:-:S15]  /*b1180*/  STL.64 [R1+0xd98], R10 ;  /* 0x000d980a01007387 */ /* 0x000fde0000100a00 */
[----:B------:R-:W-:-:S01]  /*b1190*/  NOP ;  /* 0x0000000000007918 */ /* 0x000fc20000000000 */
        /* <DEDUP_REMOVED lines=81> */
[----:B------:R-:W-:-:S02]  /*b16b0*/  IMAD R24, R24, 0x100, R45 ;  /* 0x0000010018187824 */ /* 0x000fc400078e022d */
[----:B------:R-:W-:Y:S02]  /*b16c0*/  IMAD R25, R25, 0x100, R46 ;  /* 0x0000010019197824 */ /* 0x000fe400078e022e */
[----:B------:R-:W-:Y:S01]  /*b16d0*/  IMAD R26, R26, 0x100, R47 ;  /* 0x000001001a1a7824 */ /* 0x000fe200078e022f */
[----:B---3--:R-:W-:Y:S06]  /*b16e0*/  HMMA.16816.F32 R16, R28, R14, R20 ;  /* 0x0000000e1c10723c */ /* 0x008fec0000001814 */
[----:B------:R-:W-:Y:S04]  /*b16f0*/  STL [R1+0x6684], R14 ;  /* 0x0066840e01007387 */ /* 0x000fe80000100800 */
[----:B------:R-:W-:-:S13]  /*b1700*/  STL [R1+0x6680], R15 ;  /* 0x0066800f01007387 */ /* 0x000fda0000100800 */
[----:B------:R-:W-:Y:S04]  /*b1710*/  STL.64 [R1+0xeb0], R16 ;  /* 0x000eb01001007387 */ /* 0x000fe80000100a00 */
[----:B------:R0:W-:Y:S04]  /*b1720*/  STL.64 [R1+0xeb8], R18 ;  /* 0x000eb81201007387 */ /* 0x0001e80000100a00 */
[----:B--2---:R-:W-:Y:S04]  /*b1730*/  STL [R1+0x668c], R12 ;  /* 0x00668c0c01007387 */ /* 0x004fe80000100800 */
[----:B------:R1:W-:Y:S01]  /*b1740*/  STL [R1+0x6688], R13 ;  /* 0x0066880d01007387 */ /* 0x0003e20000100800 */
[C---:B0-----:R-:W-:Y:S06]  /*b1750*/  HMMA.16816.F32 R16, R28.reuse, R12, R32 ;  /* 0x0000000c1c10723c */ /* 0x041fec0000001820 */
[----:B-1----:R-:W-:-:S15]  /*b1760*/  HMMA.16816.F32 R12, R28, R10, R36 ;  /* 0x0000000a1c0c723c */ /* 0x002fde0000001824 */
[----:B------:R-:W-:-:S02]  /*b1770*/  NOP ;  /* 0x0000000000007918 */ /* 0x000fc40000000000 */
[----:B------:R-:W-:Y:S04]  /*b1780*/  STL.64 [R1+0xf80], R16 ;  /* 0x000f801001007387 */ /* 0x000fe80000100a00 */
[----:B------:R0:W-:Y:S04]  /*b1790*/  STL.64 [R1+0xf88], R18 ;  /* 0x000f881201007387 */ /* 0x0001e80000100a00 */
[----:B------:R-:W-:Y:S04]  /*b17a0*/  STL.64 [R1+0xf90], R12 ;  /* 0x000f900c01007387 */ /* 0x000fe80000100a00 */
[----:B------:R4:W-:Y:S01]  /*b17b0*/  STL.64 [R1+0xf98], R14 ;  /* 0x000f980e01007387 */ /* 0x0009e20000100a00 */
[C---:B0-----:R-:W-:Y:S06]  /*b17c0*/  HMMA.16816.F32 R16, R28.reuse, R6, R48 ;  /* 0x000000061c10723c */ /* 0x041fec0000001830 */
[----:B----4-:R-:W-:Y:S06]  /*b17d0*/  HMMA.16816.F32 R12, R28, R8, R40 ;  /* 0x000000081c0c723c */ /* 0x010fec0000001828 */
[----:B------:R-:W-:Y:S04]  /*b17e0*/  STL [R1+0x666c], R8 ;  /* 0x00666c0801007387 */ /* 0x000fe80000100800 */
[----:B------:R-:W-:-:S13]  /*b17f0*/  STL [R1+0x6668], R9 ;  /* 0x0066680901007387 */ /* 0x000fda0000100800 */
[----:B------:R-:W-:Y:S04]  /*b1800*/  STL.64 [R1+0xfa0], R12 ;  /* 0x000fa00c01007387 */ /* 0x000fe80000100a00 */
[----:B------:R0:W-:Y:S04]  /*b1810*/  STL.64 [R1+0xfa8], R14 ;  /* 0x000fa80e01007387 */ /* 0x0001e80000100a00 */
[----:B------:R-:W-:Y:S04]  /*b1820*/  STL.64 [R1+0xfc0], R16 ;  /* 0x000fc01001007387 */ /* 0x000fe80000100a00 */
[----:B------:R-:W-:Y:S04]  /*b1830*/  STL.64 [R1+0xfc8], R18 ;  /* 0x000fc81201007387 */ /* 0x000fe80000100a00 */
        /* <DEDUP_REMOVED lines=32> */
[----:B------:R-:W-:Y:S01]  /*b1a40*/  IMAD R27, R0, 0x100, R27 ;  /* 0x00000100001b7824 */ /* 0x000fe200078e021b */
[----:B------:R-:W-:-:S02]  /*b1a50*/  F2FP.F16.E4M3.UNPACK_B R24, R24 ;  /* 0x00000018ff18723e */ /* 0x000fc400020006ff */
[----:B------:R-:W-:Y:S02]  /*b1a60*/  F2FP.F16.E4M3.UNPACK_B R25, R25 ;  /* 0x00000019ff19723e */ /* 0x000fe400020006ff */
[----:B------:R-:W-:Y:S01]  /*b1a70*/  F2FP.F16.E4M3.UNPACK_B R26, R26 ;  /* 0x0000001aff1a723e */ /* 0x000fe200020006ff */
[----:B------:R-:W2:Y:S01]  /*b1a80*/  LDL.LU R56, [R1+0x23c0] ;  /* 0x0023c00001387983 */ /* 0x000ea20000300800 */
[----:B------:R-:W-:-:S03]  /*b1a90*/  F2FP.F16.E4M3.UNPACK_B R27, R27 ;  /* 0x0000001bff1b723e */ /* 0x000fc600020006ff */
        /* <DEDUP_REMOVED lines=357> */
[----:B0-----:R-:W2:Y:S04]  /*b30f0*/  LDL R6, [R1+0x20] ;  /* 0x0000200001067983 */ /* 0x001ea80000100800 */
[----:B------:R-:W-:Y:S04]  /*b3100*/  STL.64 [R1+0x6568], R4 ;  /* 0x0065680401007387 */ /* 0x000fe80000100a00 */
[----:B------:R-:W4:Y:S04]  /*b3110*/  LDL.LU.64 R50, [R1+0x6630] ;  /* 0x0066300001327983 */ /* 0x000f280000300a00 */
[----:B------:R-:W4:Y:S04]  /*b3120*/  LDL.LU.64 R48, [R1+0x6628] ;  /* 0x0066280001307983 */ /* 0x000f280000300a00 */
[----:B------:R0:W-:Y:S04]  /*b3130*/  STL.64 [R1+0x13b0], R24 ;  /* 0x0013b01801007387 */ /* 0x0001e80000100a00 */
[----:B------:R1:W-:Y:S04]  /*b3140*/  STL.64 [R1+0x13b8], R26 ;  /* 0x0013b81a01007387 */ /* 0x0003e80000100a00 */
[----:B0-----:R-:W2:Y:S04]  /*b3150*/  LDL.LU R24, [R1+0x2200] ;  /* 0x0022000001187983 */ /* 0x001ea80000300800 */
[----:B------:R-:W2:Y:S04]  /*b3160*/  LDL.LU R25, [R1+0x2204] ;  /* 0x0022040001197983 */ /* 0x000ea80000300800 */
[----:B-1----:R-:W2:Y:S04]  /*b3170*/  LDL.LU R26, [R1+0x2208] ;  /* 0x00220800011a7983 */ /* 0x002ea80000300800 */
[----:B------:R-:W2:Y:S04]  /*b3180*/  LDL.LU R27, [R1+0x220c] ;  /* 0x00220c00011b7983 */ /* 0x000ea80000300800 */
[----:B------:R-:W4:Y:S04]  /*b3190*/  LDL.LU.64 R54, [R1+0x6620] ;  /* 0x0066200001367983 */ /* 0x000f280000300a00 */
[----:B------:R-:W4:Y:S04]  /*b31a0*/  LDL.LU.64 R52, [R1+0x6618] ;  /* 0x0066180001347983 */ /* 0x000f280000300a00 */
[----:B------:R-:W-:Y:S04]  /*b31b0*/  STL.64 [R1+0x13d0], R56 ;  /* 0x0013d03801007387 */ /* 0x000fe80000100a00 */
[----:B------:R0:W-:Y:S04]  /*b31c0*/  STL.64 [R1+0x13d8], R58 ;  /* 0x0013d83a01007387 */ /* 0x0001e80000100a00 */
[----:B0-----:R-:W4:Y:S04]  /*b31d0*/  LDL.LU.64 R58, [R1+0x6610] ;  /* 0x00661000013a7983 */ /* 0x001f280000300a00 */
[----:B------:R-:W4:Y:S01]  /*b31e0*/  LDL.LU.64 R56, [R1+0x6608] ;  /* 0x0066080001387983 */ /* 0x000f220000300a00 */
[----:B------:R-:W-:Y:S01]  /*b31f0*/  IMAD.MOV.U32 R7, RZ, RZ, R0 ;  /* 0x000000ffff077224 */ /* 0x000fe200078e0000 */
[C---:B---3--:R-:W-:Y:S06]  /*b3200*/  HMMA.16816.F32 R8, R28.reuse, R16, R8 ;  /* 0x000000101c08723c */ /* 0x048fec0000001808 */
[C---:B--2---:R-:W-:Y:S06]  /*b3210*/  HMMA.16816.F32 R24, R28.reuse, R6, R24 ;  /* 0x000000061c18723c */ /* 0x044fec0000001818 */
[C---:B------:R-:W-:Y:S06]  /*b3220*/  HMMA.16816.F32 R4, R28.reuse, R18, R12 ;  /* 0x000000121c04723c */ /* 0x040fec000000180c */
[C---:B------:R-:W-:Y:S11]  /*b3230*/  HMMA.16816.F32 R12, R28.reuse, R36, R20 ;  /* 0x000000241c0c723c */ /* 0x040ff60000001814 */
[----:B------:R-:W-:Y:S04]  /*b3240*/  STL.64 [R1+0x13e0], R24 ;  /* 0x0013e01801007387 */ /* 0x000fe80000100a00 */
[----:B------:R-:W-:Y:S04]  /*b3250*/  STL.64 [R1+0x13e8], R26 ;  /* 0x0013e81a01007387 */ /* 0x000fe80000100a00 */
[----:B------:R-:W-:Y:S04]  /*b3260*/  STL.64 [R1+0x13f0], R8 ;  /* 0x0013f00801007387 */ /* 0x000fe80000100a00 */
[----:B------:R0:W-:Y:S02]  /*b3270*/  STL.64 [R1+0x13f8], R10 ;  /* 0x0013f80a01007387 */ /* 0x0001e40000100a00 */
[C---:B0-----:R-:W-:Y:S02]  /*b3280*/  HMMA.16816.F32 R8, R28.reuse, R38, R32 ;  /* 0x000000261c08723c */ /* 0x041fe40000001820 */
[----:B------:R-:W-:Y:S04]  /*b3290*/  STL.64 [R1+0x1400], R4 ;  /* 0x0014000401007387 */ /* 0x000fe80000100a00 */
[----:B------:R4:W-:Y:S04]  /*b32a0*/  STL.64 [R1+0x1408], R6 ;  /* 0x0014080601007387 */ /* 0x0009e80000100a00 */
[----:B------:R-:W-:Y:S04]  /*b32b0*/  STL.64 [R1+0x1410], R12 ;  /* 0x0014100c01007387 */ /* 0x000fe80000100a00 */
[----:B------:R0:W-:Y:S04]  /*b32c0*/  STL.64 [R1+0x1418], R14 ;  /* 0x0014180e01007387 */ /* 0x0001e80000100a00 */
[----:B------:R-:W-:Y:S01]  /*b32d0*/  STL.64 [R1+0x6508], R60 ;  /* 0x0065083c01007387 */ /* 0x000fe20000100a00 */
[C---:B----4-:R-:W-:Y:S06]  /*b32e0*/  HMMA.16816.F32 R4, R28.reuse, R60, R40 ;  /* 0x0000003c1c04723c */ /* 0x050fec0000001828 */
[C---:B0-----:R-:W-:Y:S01]  /*b32f0*/  HMMA.16816.F32 R12, R28.reuse, R58, R44 ;  /* 0x0000003a1c0c723c */ /* 0x041fe2000000182c */
[----:B------:R-:W-:Y:S04]  /*b3300*/  STL.64 [R1+0x1420], R8 ;  /* 0x0014200801007387 */ /* 0x000fe80000100a00 */
[----:B------:R0:W-:Y:S02]  /*b3310*/  STL.64 [R1+0x1428], R10 ;  /* 0x0014280a01007387 */ /* 0x0001e40000100a00 */
[C---:B0-----:R-:W-:Y:S10]  /*b3320*/  HMMA.16816.F32 R8, R28.reuse, R56, R48 ;  /* 0x000000381c08723c */ /* 0x041ff40000001830 */
        /* <DEDUP_REMOVED lines=12> */
[----:B------:R-:W2:Y:S04]  /*b33f0*/  LDL.LU R24, [R1+0x20b0] ;  /* 0x0020b00001187983 */ /* 0x000ea80000300800 */
[----:B------:R-:W2:Y:S04]  /*b3400*/  LDL.LU R25, [R1+0x20b4] ;  /* 0x0020b40001197983 */ /* 0x000ea80000300800 */
[----:B------:R-:W2:Y:S04]  /*b3410*/  LDL.LU R26, [R1+0x20b8] ;  /* 0x0020b800011a7983 */ /* 0x000ea80000300800 */
[----:B------:R-:W2:Y:S04]  /*b3420*/  LDL.LU R27, [R1+0x20bc] ;  /* 0x0020bc00011b7983 */ /* 0x000ea80000300800 */
        /* <DEDUP_REMOVED lines=46> */
[C---:B--2---:R-:W-:Y:S06]  /*b3710*/  HMMA.16816.F32 R48, R28.reuse, R52, R48 ;  /* 0x000000341c30723c */ /* 0x044fec0000001830 */
[----:B----4-:R-:W-:-:S15]  /*b3720*/  HMMA.16816.F32 R4, R28, R54, R4 ;  /* 0x000000361c04723c */ /* 0x010fde0000001804 */
        /* <DEDUP_REMOVED lines=40> */
[----:B------:R-:W-:Y:S04]  /*b39b0*/  STL.64 [R1+0x14b0], R40 ;  /* 0x0014b02801007387 */ /* 0x000fe80000100a00 */
[----:B------:R0:W-:Y:S04]  /*b39c0*/  STL.64 [R1+0x14b8], R42 ;  /* 0x0014b82a01007387 */ /* 0x0001e80000100a00 */
[----:B0-----:R-:W4:Y:S04]  /*b39d0*/  LDL.LU.64 R42, [R1+0x65b0] ;  /* 0x0065b000012a7983 */ /* 0x001f280000300a00 */
[----:B------:R-:W2:Y:S01]  /*b39e0*/  LDL.LU.64 R40, [R1+0x65a8] ;  /* 0x0065a80001287983 */ /* 0x000ea20000300a00 */
        /* <DEDUP_REMOVED lines=113> */
[----:B----4-:R-:W-:-:S02]  /*b4100*/  IMAD R24, R24, 0x100, R47 ;  /* 0x0000010018187824 */ /* 0x010fc400078e022f */
        /* <DEDUP_REMOVED lines=23> */
[C---:B0-----:R-:W-:Y:S06]  /*b4280*/  HMMA.16816.F32 R8, R28.reuse, R4, R36 ;  /* 0x000000041c08723c */ /* 0x041fec0000001824 */
[----:B------:R-:W-:Y:S04]  /*b4290*/  STL [R1+0x6454], R4 ;  /* 0x0064540401007387 */ /* 0x000fe80000100800 */
[----:B------:R0:W-:Y:S02]  /*b42a0*/  STL [R1+0x6450], R5 ;  /* 0x0064500501007387 */ /* 0x0001e40000100800 */
[----:B0-----:R-:W-:Y:S11]  /*b42b0*/  HMMA.16816.F32 R4, R28, R2, R40 ;  /* 0x000000021c04723c */ /* 0x001ff60000001828 */
[----:B------:R-:W-:Y:S04]  /*b42c0*/  STL.64 [R1+0x15c0], R8 ;  /* 0x0015c00801007387 */ /* 0x000fe80000100a00 */
[----:B------:R0:W-:Y:S02]  /*b42d0*/  STL.64 [R1+0x15c8], R10 ;  /* 0x0015c80a01007387 */ /* 0x0001e40000100a00 */
[C---:B0-----:R-:W-:Y:S02]  /*b42e0*/  HMMA.16816.F32 R8, R24.reuse, R54, R48 ;  /* 0x000000361808723c */ /* 0x041fe40000001830 */
[----:B------:R-:W-:Y:S04]  /*b42f0*/  STL [R1+0x645c], R2 ;  /* 0x00645c0201007387 */ /* 0x000fe80000100800 */
[----:B------:R-:W-:Y:S04]  /*b4300*/  STL [R1+0x6458], R3 ;  /* 0x0064580301007387 */ /* 0x000fe80000100800 */
[----:B------:R-:W-:Y:S04]  /*b4310*/  STL.64 [R1+0x15b0], R4 ;  /* 0x0015b00401007387 */ /* 0x000fe80000100a00 */
[----:B------:R-:W-:Y:S09]  /*b4320*/  STL.64 [R1+0x15b8], R6 ;  /* 0x0015b80601007387 */ /* 0x000ff20000100a00 */
[----:B------:R-:W-:Y:S04]  /*b4330*/  STL.64 [R1+0x15d0], R8 ;  /* 0x0015d00801007387 */ /* 0x000fe80000100a00 */
[----:B------:R0:W-:Y:S02]  /*b4340*/  STL.64 [R1+0x15d8], R10 ;  /* 0x0015d80a01007387 */ /* 0x0001e40000100a00 */
[----:B0-----:R-:W-:Y:S01]  /*b4350*/  HMMA.16816.F32 R8, R24, R60, R56 ;  /* 0x0000003c1808723c */ /* 0x001fe20000001838 */
[----:B------:R-:W-:Y:S01]  /*b4360*/  IMAD.MOV.U32 R7, RZ, RZ, R54 ;  /* 0x000000ffff077224 */ /* 0x000fe200078e0036 */
[----:B------:R-:W-:Y:S04]  /*b4370*/  STL [R1+0x6464], R0 ;  /* 0x0064640001007387 */ /* 0x000fe80000100800 */
[----:B------:R-:W-:-:S15]  /*b4380*/  STL [R1+0x6460], R7 ;  /* 0x0064600701007387 */ /* 0x000fde0000100800 */
[----:B------:R-:W-:-:S02]  /*b4390*/  NOP ;  /* 0x0000000000007918 */ /* 0x000fc40000000000 */
[----:B------:R0:W-:Y:S04]  /*b43a0*/  STL.64 [R1+0x15e0], R8 ;  /* 0x0015e00801007387 */ /* 0x0001e80000100a00 */
[----:B------:R1:W-:Y:S04]  /*b43b0*/  STL.64 [R1+0x15e8], R10 ;  /* 0x0015e80a01007387 */ /* 0x0003e80000100a00 */
        /* <DEDUP_REMOVED lines=38> */
[----:B------:R-:W3:Y:S04]  /*b4620*/  LDL.64 R46, [R1+0x8] ;  /* 0x00000800012e7983 */ /* 0x000ee80000100a00 */
[----:B------:R-:W4:Y:S04]  /*b4630*/  LDL.64 R60, [R1] ;  /* 0x00000000013c7983 */ /* 0x000f280000100a00 */
        /* <DEDUP_REMOVED lines=21> */
[----:B0-----:R-:W2:Y:S04]  /*b4790*/  LDL.64 R6, [R1+0x18] ;  /* 0x0000180001067983 */ /* 0x001ea80000100a00 */
[----:B------:R-:W-:Y:S01]  /*b47a0*/  STL [R1+0x6468], R5 ;  /* 0x0064680501007387 */ /* 0x000fe20000100800 */
        /* <DEDUP_REMOVED lines=8> */
[----:B0-----:R-:W2:Y:S01]  /*b4830*/  LDL.64 R2, [R1+0x10] ;  /* 0x0000100001027983 */ /* 0x001ea20000100a00 */
[C---:B---3--:R-:W-:Y:S06]  /*b4840*/  HMMA.16816.F32 R40, R24.reuse, R46, R40 ;  /* 0x0000002e1828723c */ /* 0x048fec0000001828 */
[----:B----4-:R-:W-:Y:S01]  /*b4850*/  HMMA.16816.F32 R48, R24, R60, R48 ;  /* 0x0000003c1830723c */ /* 0x010fe20000001830 */
[----:B------:R-:W-:-:S02]  /*b4860*/  IMAD.MOV.U32 R5, RZ, RZ, R46 ;  /* 0x000000ffff057224 */ /* 0x000fc400078e002e */
[----:B------:R-:W-:Y:S02]  /*b4870*/  IMAD.MOV.U32 R0, RZ, RZ, R47 ;  /* 0x000000ffff007224 */ /* 0x000fe400078e002f */
[----:B------:R-:W-:Y:S02]  /*b4880*/  IMAD.MOV.U32 R4, RZ, RZ, R7 ;  /* 0x000000ffff047224 */ /* 0x000fe400078e0007 */
[----:B------:R-:W-:Y:S01]  /*b4890*/  IMAD.MOV.U32 R6, RZ, RZ, R61 ;  /* 0x000000ffff067224 */ /* 0x000fe200078e003d */
[----:B--2---:R-:W-:Y:S06]  /*b48a0*/  HMMA.16816.F32 R36, R24, R2, R36 ;  /* 0x000000021824723c */ /* 0x004fec0000001824 */
[----:B------:R-:W-:-:S02]  /*b48b0*/  IMAD.MOV.U32 R7, RZ, RZ, R2 ;  /* 0x000000ffff077224 */ /* 0x000fc400078e0002 */
[----:B------:R-:W-:Y:S02]  /*b48c0*/  IMAD.MOV.U32 R2, RZ, RZ, R3 ;  /* 0x000000ffff027224 */ /* 0x000fe400078e0003 */
[----:B------:R-:W-:-:S13]  /*b48d0*/  IMAD.MOV.U32 R3, RZ, RZ, R60 ;  /* 0x000000ffff037224 */ /* 0x000fda00078e003c */
[----:B------:R-:W-:Y:S04]  /*b48e0*/  STL.64 [R1+0x1600], R36 ;  /* 0x0016002401007387 */ /* 0x000fe80000100a00 */
[----:B------:R0:W-:Y:S04]  /*b48f0*/  STL.64 [R1+0x1608], R38 ;  /* 0x0016082601007387 */ /* 0x0001e80000100a00 */
[----:B0-----:R-:W2:Y:S04]  /*b4900*/  LDL.LU.64 R38, [R1+0x6540] ;  /* 0x0065400001267983 */ /* 0x001ea80000300a00 */
[----:B------:R-:W2:Y:S04]  /*b4910*/  LDL.LU.64 R36, [R1+0x6538] ;  /* 0x0065380001247983 */ /* 0x000ea80000300a00 */
[----:B------:R-:W-:Y:S04]  /*b4920*/  STL.64 [R1+0x1620], R40 ;  /* 0x0016202801007387 */ /* 0x000fe80000100a00 */
[----:B------:R0:W-:Y:S04]  /*b4930*/  STL.64 [R1+0x1628], R42 ;  /* 0x0016282a01007387 */ /* 0x0001e80000100a00 */
[----:B0-----:R-:W2:Y:S04]  /*b4940*/  LDL.LU.64 R42, [R1+0x6530] ;  /* 0x00653000012a7983 */ /* 0x001ea80000300a00 */
[----:B------:R-:W3:Y:S04]  /*b4950*/  LDL.LU.64 R40, [R1+0x6528] ;  /* 0x0065280001287983 */ /* 0x000ee80000300a00 */
[----:B------:R-:W4:Y:S04]  /*b4960*/  LDL.LU.64 R46, [R1+0x6520] ;  /* 0x00652000012e7983 */ /* 0x000f280000300a00 */
[----:B------:R-:W-:Y:S04]  /*b4970*/  STL.64 [R1+0x1630], R48 ;  /* 0x0016303001007387 */ /* 0x000fe80000100a00 */
[----:B------:R0:W-:Y:S04]  /*b4980*/  STL.64 [R1+0x1638], R50 ;  /* 0x0016383201007387 */ /* 0x0001e80000100a00 */
[----:B0-----:R-:W2:Y:S04]  /*b4990*/  LDL.LU.64 R50, [R1+0x6518] ;  /* 0x0065180001327983 */ /* 0x001ea80000300a00 */
[----:B------:R-:W3:Y:S04]  /*b49a0*/  LDL.LU.64 R48, [R1+0x6510] ;  /* 0x0065100001307983 */ /* 0x000ee80000300a00 */
[----:B------:R-:W4:Y:S04]  /*b49b0*/  LDL.LU.64 R60, [R1+0x6508] ;  /* 0x00650800013c7983 */ /* 0x000f280000300a00 */
        /* <DEDUP_REMOVED lines=40> */
[----:B------:R0:W-:Y:S02]  /*b4c40*/  STL.64 [R1+0x1708], R6 ;  /* 0x0017080601007387 */ /* 0x0001e40000100a00 */
[C---:B0-----:R-:W-:Y:S02]  /*b4c50*/  HMMA.16816.F32 R4, R24.reuse, R44, R32 ;  /* 0x0000002c1804723c */ /* 0x041fe40000001820 */
[----:B------:R-:W-:Y:S07]  /*b4c60*/  STL.64 [R1+0x6390], R46 ;  /* 0x0063902e01007387 */ /* 0x000fee0000100a00 */
[----:B------:R-:W-:Y:S04]  /*b4c70*/  STL.64 [R1+0x1720], R8 ;  /* 0x0017200801007387 */ /* 0x000fe80000100a00 */
[----:B------:R-:W-:Y:S04]  /*b4c80*/  STL.64 [R1+0x1728], R10 ;  /* 0x0017280a01007387 */ /* 0x000fe80000100a00 */
[----:B------:R-:W-:Y:S06]  /*b4c90*/  STL.64 [R1+0x6388], R44 ;  /* 0x0063882c01007387 */ /* 0x000fec0000100a00 */
        /* <DEDUP_REMOVED lines=54> */
[----:B--2---:R-:W-:-:S15]  /*b5000*/  HMMA.16816.F32 R36, R24, R40, R36 ;  /* 0x000000281824723c */ /* 0x004fde0000001824 */
[----:B------:R-:W-:-:S08]  /*b5010*/  NOP ;  /* 0x0000000000007918 */ /* 0x000fd00000000000 */
        /* <DEDUP_REMOVED lines=111> */
[----:B------:R-:W4:Y:S04]  /*b5710*/  LDL.LU R50, [R1+0x19e8] ;  /* 0x0019e80001327983 */ /* 0x000f280000300800 */
[----:B------:R-:W4:Y:S01]  /*b5720*/  LDL.LU R51, [R1+0x19ec] ;  /* 0x0019ec0001337983 */ /* 0x000f220000300800 */
[----:B------:R-:W-:-:S02]  /*b5730*/  IMAD R28, R28, 0x100, R56 ;  /* 0x000001001c1c7824 */ /* 0x000fc400078e0238 */
[----:B------:R-:W-:Y:S02]  /*b5740*/  IMAD R29, R29, 0x100, R57 ;  /* 0x000001001d1d7824 */ /* 0x000fe400078e0239 */
[----:B------:R-:W-:Y:S02]  /*b5750*/  IMAD R30, R30, 0x100, R58 ;  /* 0x000001001e1e7824 */ /* 0x000fe400078e023a */
[----:B------:R-:W-:Y:S01]  /*b5760*/  IMAD R31, R31, 0x100, R59 ;  /* 0x000001001f1f7824 */ /* 0x000fe200078e023b */
[----:B----4-:R-:W-:Y:S04]  /*b5770*/  STL.64 [R1+0x6400], R50 ;  /* 0x0064003201007387 */ /* 0x010fe80000100a00 */
[----:B---3--:R-:W-:Y:S04]  /*b5780*/  STL.64 [R1+0x63f8], R48 ;  /* 0x0063f83001007387 */ /* 0x008fe80000100a00 */
[----:B------:R-:W3:Y:S04]  /*b5790*/  LDL.LU R56, [R1+0x19c0] ;  /* 0x0019c00001387983 */ /* 0x000ee80000300800 */
[----:B------:R-:W3:Y:S04]  /*b57a0*/  LDL.LU R57, [R1+0x19c4] ;  /* 0x0019c40001397983 */ /* 0x000ee80000300800 */
[----:B------:R-:W4:Y:S04]  /*b57b0*/  LDL.LU R58, [R1+0x19c8] ;  /* 0x0019c800013a7983 */ /* 0x000f280000300800 */
[----:B------:R-:W4:Y:S01]  /*b57c0*/  LDL.LU R59, [R1+0x19cc] ;  /* 0x0019cc00013b7983 */ /* 0x000f220000300800 */
[----:B------:R-:W-:-:S02]  /*b57d0*/  IMAD.MOV.U32 R46, RZ, RZ, R3 ;  /* 0x000000ffff2e7224 */ /* 0x000fc400078e0003 */
[----:B------:R-:W-:Y:S02]  /*b57e0*/  IMAD.MOV.U32 R47, RZ, RZ, R6 ;  /* 0x000000ffff2f7224 */ /* 0x000fe400078e0006 */
[----:B------:R-:W-:Y:S02]  /*b57f0*/  IMAD.MOV.U32 R44, RZ, RZ, R5 ;  /* 0x000000ffff2c7224 */ /* 0x000fe400078e0005 */
[----:B------:R-:W-:Y:S01]  /*b5800*/  IMAD.MOV.U32 R45, RZ, RZ, R0 ;  /* 0x000000ffff2d7224 */ /* 0x000fe200078e0000 */
[----:B----4-:R-:W-:Y:S04]  /*b5810*/  STL.64 [R1+0x6410], R58 ;  /* 0x0064103a01007387 */ /* 0x010fe80000100a00 */
[----:B---3--:R-:W-:Y:S04]  /*b5820*/  STL.64 [R1+0x6408], R56 ;  /* 0x0064083801007387 */ /* 0x008fe80000100a00 */
[----:B------:R-:W3:Y:S04]  /*b5830*/  LDL.LU R3, [R1+0x6470] ;  /* 0x0064700001037983 */ /* 0x000ee80000300800 */
[----:B------:R-:W4:Y:S04]  /*b5840*/  LDL.LU R6, [R1+0x646c] ;  /* 0x00646c0001067983 */ /* 0x000f280000300800 */
[----:B------:R-:W0:Y:S04]  /*b5850*/  LDL.LU R5, [R1+0x6468] ;  /* 0x0064680001057983 */ /* 0x000e280000300800 */
[----:B------:R-:W4:Y:S04]  /*b5860*/  LDL.LU R0, [R1+0x6464] ;  /* 0x0064640001007983 */ /* 0x000f280000300800 */
[----:B------:R-:W-:Y:S04]  /*b5870*/  STL.64 [R1+0x6420], R46 ;  /* 0x0064202e01007387 */ /* 0x000fe80000100a00 */
[----:B------:R-:W-:Y:S04]  /*b5880*/  STL.64 [R1+0x6418], R44 ;  /* 0x0064182c01007387 */ /* 0x000fe80000100a00 */
[----:B------:R-:W2:Y:S04]  /*b5890*/  LDL.LU R36, [R1+0x1990] ;  /* 0x0019900001247983 */ /* 0x000ea80000300800 */
[----:B------:R-:W2:Y:S04]  /*b58a0*/  LDL.LU R37, [R1+0x1994] ;  /* 0x0019940001257983 */ /* 0x000ea80000300800 */
[----:B------:R-:W3:Y:S04]  /*b58b0*/  LDL.LU R38, [R1+0x1998] ;  /* 0x0019980001267983 */ /* 0x000ee80000300800 */
[----:B------:R-:W3:Y:S01]  /*b58c0*/  LDL.LU R39, [R1+0x199c] ;  /* 0x00199c0001277983 */ /* 0x000ee20000300800 */
[----:B-1----:R-:W-:-:S02]  /*b58d0*/  IMAD.MOV.U32 R34, RZ, RZ, R7 ;  /* 0x000000ffff227224 */ /* 0x002fc400078e0007 */
[----:B------:R-:W-:Y:S01]  /*b58e0*/  IMAD.MOV.U32 R35, RZ, RZ, R2 ;  /* 0x000000ffff237224 */ /* 0x000fe200078e0002 */
[----:B---3--:R-:W-:Y:S04]  /*b58f0*/  STL.64 [R1+0x6430], R38 ;  /* 0x0064302601007387 */ /* 0x008fe80000100a00 */
[----:B--2---:R-:W-:Y:S04]  /*b5900*/  STL.64 [R1+0x6428], R36 ;  /* 0x0064282401007387 */ /* 0x004fe80000100a00 */
[----:B------:R-:W2:Y:S04]  /*b5910*/  LDL.LU R7, [R1+0x6460] ;  /* 0x0064600001077983 */ /* 0x000ea80000300800 */
[----:B------:R-:W3:Y:S04]  /*b5920*/  LDL.LU R2, [R1+0x645c] ;  /* 0x00645c0001027983 */ /* 0x000ee80000300800 */
[----:B------:R-:W2:Y:S04]  /*b5930*/  LDL.LU R16, [R1+0x1960] ;  /* 0x0019600001107983 */ /* 0x000ea80000300800 */
[----:B------:R-:W2:Y:S04]  /*b5940*/  LDL.LU R17, [R1+0x1964] ;  /* 0x0019640001117983 */ /* 0x000ea80000300800 */
[----:B------:R-:W3:Y:S04]  /*b5950*/  LDL.LU R18, [R1+0x1968] ;  /* 0x0019680001127983 */ /* 0x000ee80000300800 */
[----:B------:R-:W3:Y:S01]  /*b5960*/  LDL.LU R19, [R1+0x196c] ;  /* 0x00196c0001137983 */ /* 0x000ee20000300800 */
[----:B------:R-:W-:-:S02]  /*b5970*/  IMAD.MOV.U32 R32, RZ, RZ, R3 ;  /* 0x000000ffff207224 */ /* 0x000fc400078e0003 */
[----:B------:R-:W-:Y:S02]  /*b5980*/  IMAD.MOV.U32 R33, RZ, RZ, R4 ;  /* 0x000000ffff217224 */ /* 0x000fe400078e0004 */
[----:B0-----:R-:W-:Y:S02]  /*b5990*/  IMAD.MOV.U32 R54, RZ, RZ, R5 ;  /* 0x000000ffff367224 */ /* 0x001fe400078e0005 */
[----:B----4-:R-:W-:Y:S01]  /*b59a0*/  IMAD.MOV.U32 R55, RZ, RZ, R6 ;  /* 0x000000ffff377224 */ /* 0x010fe200078e0006 */
[----:B---3--:R-:W-:Y:S04]  /*b59b0*/  STL.64 [R1+0x6440], R18 ;  /* 0x0064401201007387 */ /* 0x008fe80000100a00 */
[----:B--2---:R0:W-:Y:S04]  /*b59c0*/  STL.64 [R1+0x6438], R16 ;  /* 0x0064381001007387 */ /* 0x0041e80000100a00 */
[----:B------:R-:W2:Y:S04]  /*b59d0*/  LDL.LU R3, [R1+0x6458] ;  /* 0x0064580001037983 */ /* 0x000ea80000300800 */
[----:B------:R-:W3:Y:S04]  /*b59e0*/  LDL.LU R4, [R1+0x6454] ;  /* 0x0064540001047983 */ /* 0x000ee80000300800 */
[----:B------:R-:W4:Y:S04]  /*b59f0*/  LDL.LU R8, [R1+0x1950] ;  /* 0x0019500001087983 */ /* 0x000f280000300800 */
[----:B------:R-:W4:Y:S04]  /*b5a00*/  LDL.LU R9, [R1+0x1954] ;  /* 0x0019540001097983 */ /* 0x000f280000300800 */
[----:B------:R-:W4:Y:S04]  /*b5a10*/  LDL.LU R10, [R1+0x1958] ;  /* 0x00195800010a7983 */ /* 0x000f280000300800 */
[----:B------:R-:W4:Y:S04]  /*b5a20*/  LDL.LU R11, [R1+0x195c] ;  /* 0x00195c00010b7983 */ /* 0x000f280000300800 */
[----:B------:R-:W3:Y:S04]  /*b5a30*/  LDL.LU R5, [R1+0x6450] ;  /* 0x0064500001057983 */ /* 0x000ee80000300800 */
[----:B------:R-:W2:Y:S04]  /*b5a40*/  LDL.LU R6, [R1+0x644c] ;  /* 0x00644c0001067983 */ /* 0x000ea80000300800 */
[----:B0-----:R-:W2:Y:S04]  /*b5a50*/  LDL.LU R16, [R1+0x2a80] ;  /* 0x002a800001107983 */ /* 0x001ea80000300800 */
[----:B------:R-:W2:Y:S04]  /*b5a60*/  LDL.LU R17, [R1+0x2a84] ;  /* 0x002a840001117983 */ /* 0x000ea80000300800 */
[----:B------:R-:W2:Y:S04]  /*b5a70*/  LDL.LU R18, [R1+0x2a88] ;  /* 0x002a880001127983 */ /* 0x000ea80000300800 */
[----:B------:R-:W2:Y:S04]  /*b5a80*/  LDL.LU R19, [R1+0x2a8c] ;  /* 0x002a8c0001137983 */ /* 0x000ea80000300800 */
[----:B------:R-:W3:Y:S04]  /*b5a90*/  LDL.LU R36, [R1+0x2a70] ;  /* 0x002a700001247983 */ /* 0x000ee80000300800 */
[----:B------:R-:W3:Y:S04]  /*b5aa0*/  LDL.LU R37, [R1+0x2a74] ;  /* 0x002a740001257983 */ /* 0x000ee80000300800 */
[----:B------:R-:W3:Y:S04]  /*b5ab0*/  LDL.LU R38, [R1+0x2a78] ;  /* 0x002a780001267983 */ /* 0x000ee80000300800 */
[----:B------:R-:W3:Y:S01]  /*b5ac0*/  LDL.LU R39, [R1+0x2a7c] ;  /* 0x002a7c0001277983 */ /* 0x000ee20000300800 */
[----:B------:R-:W-:-:S03]  /*b5ad0*/  IMAD.MOV.U32 R52, RZ, RZ, R7 ;  /* 0x000000ffff347224 */ /* 0x000fc600078e0007 */
        /* <DEDUP_REMOVED lines=18> */
[----:B------:R-:W4:Y:S01]  /*b5c00*/  LDL.LU R12, [R1+0x1a80] ;  /* 0x001a8000010c7983 */ /* 0x000f220000300800 */
[----:B------:R-:W-:Y:S02]  /*b5c10*/  F2FP.F16.E4M3.UNPACK_B R28, R28 ;  /* 0x0000001cff1c723e */ /* 0x000fe400020006ff */
[----:B------:R-:W-:Y:S02]  /*b5c20*/  F2FP.F16.E4M3.UNPACK_B R29, R29 ;  /* 0x0000001dff1d723e */ /* 0x000fe400020006ff */
        /* <DEDUP_REMOVED lines=10> */
[C---:B---3--:R-:W-:Y:S06]  /*b5cd0*/  HMMA.16816.F32 R36, R24.reuse, R4, R36 ;  /* 0x000000041824723c */ /* 0x048fec0000001824 */
[----:B----4-:R-:W-:Y:S06]  /*b5ce0*/  HMMA.16816.F32 R24, R24, R2, R44 ;  /* 0x000000021818723c */ /* 0x010fec000000182c */
[C---:B------:R-:W-:Y:S05]  /*b5cf0*/  HMMA.16816.F32 R56, R28.reuse, R52, R56 ;  /* 0x000000341c38723c */ /* 0x040fea0000001838 */
        /* <DEDUP_REMOVED lines=8> */
[----:B------:R-:W-:Y:S04]  /*b5d80*/  STL.64 [R1+0x6350], R6 ;  /* 0x0063500601007387 */ /* 0x000fe80000100a00 */
[----:B------:R0:W-:Y:S04]  /*b5d90*/  STL.64 [R1+0x6348], R4 ;  /* 0x0063480401007387 */ /* 0x0001e80000100a00 */
[----:B0-----:R-:W4:Y:S04]  /*b5da0*/  LDL.LU R4, [R1+0x1a40] ;  /* 0x001a400001047983 */ /* 0x001f280000300800 */
[----:B------:R-:W4:Y:S04]  /*b5db0*/  LDL.LU R5, [R1+0x1a44] ;  /* 0x001a440001057983 */ /* 0x000f280000300800 */
[----:B------:R-:W4:Y:S04]  /*b5dc0*/  LDL.LU R6, [R1+0x1a48] ;  /* 0x001a480001067983 */ /* 0x000f280000300800 */
[----:B------:R-:W4:Y:S04]  /*b5dd0*/  LDL.LU R7, [R1+0x1a4c] ;  /* 0x001a4c0001077983 */ /* 0x000f280000300800 */
[----:B------:R-:W4:Y:S04]  /*b5de0*/  LDL.LU.64 R46, [R1+0x6420] ;  /* 0x00642000012e7983 */ /* 0x000f280000300a00 */
[----:B------:R-:W3:Y:S04]  /*b5df0*/  LDL.LU.64 R44, [R1+0x6418] ;  /* 0x00641800012c7983 */ /* 0x000ee80000300a00 */
[----:B------:R0:W-:Y:S04]  /*b5e00*/  STL.64 [R1+0x18e0], R24 ;  /* 0x0018e01801007387 */ /* 0x0001e80000100a00 */
[----:B------:R1:W-:Y:S04]  /*b5e10*/  STL.64 [R1+0x18e8], R26 ;  /* 0x0018e81a01007387 */ /* 0x0003e80000100a00 */
[----:B0-----:R-:W4:Y:S04]  /*b5e20*/  LDL.LU R24, [R1+0x1a30] ;  /* 0x001a300001187983 */ /* 0x001f280000300800 */
[----:B------:R-:W4:Y:S04]  /*b5e30*/  LDL.LU R25, [R1+0x1a34] ;  /* 0x001a340001197983 */ /* 0x000f280000300800 */
[----:B-1----:R-:W4:Y:S04]  /*b5e40*/  LDL.LU R26, [R1+0x1a38] ;  /* 0x001a3800011a7983 */ /* 0x002f280000300800 */
[----:B------:R-:W4:Y:S04]  /*b5e50*/  LDL.LU R27, [R1+0x1a3c] ;  /* 0x001a3c00011b7983 */ /* 0x000f280000300800 */
[----:B------:R-:W-:Y:S04]  /*b5e60*/  STL.64 [R1+0x1910], R56 ;  /* 0x0019103801007387 */ /* 0x000fe80000100a00 */
[----:B------:R0:W-:Y:S04]  /*b5e70*/  STL.64 [R1+0x1918], R58 ;  /* 0x0019183a01007387 */ /* 0x0001e80000100a00 */
[----:B0-----:R-:W4:Y:S04]  /*b5e80*/  LDL.LU.64 R58, [R1+0x6410] ;  /* 0x00641000013a7983 */ /* 0x001f280000300a00 */
[----:B------:R-:W4:Y:S01]  /*b5e90*/  LDL.LU.64 R56, [R1+0x6408] ;  /* 0x0064080001387983 */ /* 0x000f220000300a00 */
[C---:B------:R-:W-:Y:S06]  /*b5ea0*/  HMMA.16816.F32 R52, R28.reuse, R54, R48 ;  /* 0x000000361c34723c */ /* 0x040fec0000001830 */
[----:B------:R-:W-:Y:S01]  /*b5eb0*/  HMMA.16816.F32 R8, R28, R32, R8 ;  /* 0x000000201c08723c */ /* 0x000fe20000001808 */
[----:B------:R-:W4:Y:S04]  /*b5ec0*/  LDL.LU.64 R50, [R1+0x6400] ;  /* 0x0064000001327983 */ /* 0x000f280000300a00 */
[----:B------:R-:W4:-:S12]  /*b5ed0*/  LDL.LU.64 R48, [R1+0x63f8] ;  /* 0x0063f80001307983 */ /* 0x000f180000300a00 */
        /* <DEDUP_REMOVED lines=8> */
[C---:B--2---:R-:W-:Y:S03]  /*b5f60*/  HMMA.16816.F32 R32, R28.reuse, R34, R16 ;  /* 0x000000221c20723c */ /* 0x044fe60000001810 */
[----:B------:R-:W2:Y:S04]  /*b5f70*/  LDL.LU.64 R18, [R1+0x63d0] ;  /* 0x0063d00001127983 */ /* 0x000ea80000300a00 */
[----:B------:R-:W2:Y:S01]  /*b5f80*/  LDL.LU.64 R16, [R1+0x63c8] ;  /* 0x0063c80001107983 */ /* 0x000ea20000300a00 */
[C---:B---3--:R-:W-:Y:S06]  /*b5f90*/  HMMA.16816.F32 R36, R28.reuse, R44, R36 ;  /* 0x0000002c1c24723c */ /* 0x048fec0000001824 */
[C---:B----4-:R-:W-:Y:S09]  /*b5fa0*/  HMMA.16816.F32 R44, R28.reuse, R46, R40 ;  /* 0x0000002e1c2c723c */ /* 0x050ff20000001828 */
[----:B------:R-:W-:Y:S04]  /*b5fb0*/  STL.64 [R1+0x1960], R32 ;  /* 0x0019602001007387 */ /* 0x000fe80000100a00 */
[----:B------:R0:W-:Y:S04]  /*b5fc0*/  STL.64 [R1+0x1968], R34 ;  /* 0x0019682201007387 */ /* 0x0001e80000100a00 */
[----:B0-----:R-:W3:Y:S04]  /*b5fd0*/  LDL.LU.64 R34, [R1+0x63c0] ;  /* 0x0063c00001227983 */ /* 0x001ee80000300a00 */
[----:B------:R-:W3:Y:S01]  /*b5fe0*/  LDL.LU.64 R32, [R1+0x63b8] ;  /* 0x0063b80001207983 */ /* 0x000ee20000300a00 */
[C---:B------:R-:W-:Y:S03]  /*b5ff0*/  HMMA.16816.F32 R56, R28.reuse, R60, R56 ;  /* 0x0000003c1c38723c */ /* 0x040fe60000001838 */
[----:B------:R-:W-:Y:S04]  /*b6000*/  STL.64 [R1+0x1990], R36 ;  /* 0x0019902401007387 */ /* 0x000fe80000100a00 */
[----:B------:R0:W-:Y:S04]  /*b6010*/  STL.64 [R1+0x1998], R38 ;  /* 0x0019982601007387 */ /* 0x0001e80000100a00 */
[----:B0-----:R-:W4:Y:S04]  /*b6020*/  LDL.LU.64 R38, [R1+0x63b0] ;  /* 0x0063b00001267983 */ /* 0x001f280000300a00 */
[----:B------:R-:W4:Y:S04]  /*b6030*/  LDL.LU.64 R36, [R1+0x63a8] ;  /* 0x0063a80001247983 */ /* 0x000f280000300a00 */
[----:B------:R-:W3:Y:S04]  /*b6040*/  LDL.LU.64 R42, [R1+0x63a0] ;  /* 0x0063a000012a7983 */ /* 0x000ee80000300a00 */
        /* <DEDUP_REMOVED lines=26> */
[C---:B--2---:R-:W-:Y:S06]  /*b61f0*/  HMMA.16816.F32 R24, R28.reuse, R52, R24 ;  /* 0x000000341c18723c */ /* 0x044fec0000001818 */
[----:B---3--:R-:W-:Y:S06]  /*b6200*/  HMMA.16816.F32 R56, R28, R54, R56 ;  /* 0x000000361c38723c */ /* 0x008fec0000001838 */
        /* <DEDUP_REMOVED lines=136> */
[C---:B---3--:R-:W-:Y:S06]  /*b6a90*/  HMMA.16816.F32 R16, R28.reuse, R12, R44 ;  /* 0x0000000c1c10723c */ /* 0x048fec000000182c */
[----:B------:R-:W-:Y:S11]  /*b6aa0*/  STL [R1+0x6224], R12 ;  /* 0x0062240c01007387 */ /* 0x000ff60000100800 */
[----:B------:R-:W-:Y:S04]  /*b6ab0*/  STL.64 [R1+0x1c60], R20 ;  /* 0x001c601401007387 */ /* 0x000fe80000100a00 */
[----:B------:R-:W-:Y:S04]  /*b6ac0*/  STL.64 [R1+0x1c68], R22 ;  /* 0x001c681601007387 */ /* 0x000fe80000100a00 */
[----:B------:R-:W-:Y:S04]  /*b6ad0*/  STL [R1+0x6220], R13 ;  /* 0x0062200d01007387 */ /* 0x000fe80000100800 */
[----:B------:R-:W-:Y:S04]  /*b6ae0*/  STL.64 [R1+0x1c80], R16 ;  /* 0x001c801001007387 */ /* 0x000fe80000100a00 */
[----:B------:R0:W-:Y:S02]  /*b6af0*/  STL.64 [R1+0x1c88], R18 ;  /* 0x001c881201007387 */ /* 0x0001e40000100a00 */
[----:B0-----:R-:W-:Y:S06]  /*b6b00*/  HMMA.16816.F32 R16, R28, R10, R48 ;  /* 0x0000000a1c10723c */ /* 0x001fec0000001830 */
[----:B------:R-:W-:Y:S04]  /*b6b10*/  STL [R1+0x621c], R10 ;  /* 0x00621c0a01007387 */ /* 0x000fe80000100800 */
[----:B------:R-:W-:-:S13]  /*b6b20*/  STL [R1+0x6218], R11 ;  /* 0x0062180b01007387 */ /* 0x000fda0000100800 */
[----:B------:R-:W-:Y:S04]  /*b6b30*/  STL.64 [R1+0x1cb0], R16 ;  /* 0x001cb01001007387 */ /* 0x000fe80000100a00 */
[----:B------:R0:W-:Y:S02]  /*b6b40*/  STL.64 [R1+0x1cb8], R18 ;  /* 0x001cb81201007387 */ /* 0x0001e40000100a00 */
[----:B0-----:R-:W-:Y:S06]  /*b6b50*/  HMMA.16816.F32 R16, R28, R8, R52 ;  /* 0x000000081c10723c */ /* 0x001fec0000001834 */
[----:B------:R-:W-:Y:S04]  /*b6b60*/  STL [R1+0x61e4], R8 ;  /* 0x0061e40801007387 */ /* 0x000fe80000100800 */
        /* <DEDUP_REMOVED lines=15> */
[----:B0-----:R-:W2:Y:S04]  /*b6c60*/  LDL.LU R44, [R1+0x1d40] ;  /* 0x001d4000012c7983 */ /* 0x001ea80000300800 */
[----:B------:R-:W2:Y:S04]  /*b6c70*/  LDL.LU R45, [R1+0x1d44] ;  /* 0x001d4400012d7983 */ /* 0x000ea80000300800 */
[----:B------:R-:W3:Y:S04]  /*b6c80*/  LDL.LU R46, [R1+0x1d48] ;  /* 0x001d4800012e7983 */ /* 0x000ee80000300800 */
[----:B------:R-:W3:Y:S04]  /*b6c90*/  LDL.LU R47, [R1+0x1d4c] ;  /* 0x001d4c00012f7983 */ /* 0x000ee80000300800 */
[----:B---3--:R-:W-:Y:S04]  /*b6ca0*/  STL.64 [R1+0x62f0], R46 ;  /* 0x0062f02e01007387 */ /* 0x008fe80000100a00 */
[----:B--2---:R0:W-:Y:S04]  /*b6cb0*/  STL.64 [R1+0x62e8], R44 ;  /* 0x0062e82c01007387 */ /* 0x0041e80000100a00 */
        /* <DEDUP_REMOVED lines=12> */
[----:B------:R-:W4:Y:S01]  /*b6d80*/  LDL.64 R12, [R1+0x28] ;  /* 0x00002800010c7983 */ /* 0x000f220000100a00 */
[----:B------:R-:W-:-:S03]  /*b6d90*/  IMAD R24, R24, 0x100, R57 ;  /* 0x0000010018187824 */ /* 0x000fc600078e0239 */
[----:B------:R-:W4:Y:S01]  /*b6da0*/  LDL.LU R56, [R1+0x1da0] ;  /* 0x001da00001387983 */ /* 0x000f220000300800 */
[----:B------:R-:W-:-:S03]  /*b6db0*/  IMAD R25, R25, 0x100, R58 ;  /* 0x0000010019197824 */ /* 0x000fc600078e023a */
[----:B------:R-:W4:Y:S01]  /*b6dc0*/  LDL.LU R57, [R1+0x1da4] ;  /* 0x001da40001397983 */ /* 0x000f220000300800 */
[----:B------:R-:W-:-:S03]  /*b6dd0*/  IMAD R26, R26, 0x100, R59 ;  /* 0x000001001a1a7824 */ /* 0x000fc600078e023b */
[----:B------:R-:W4:Y:S04]  /*b6de0*/  LDL.LU R58, [R1+0x1da8] ;  /* 0x001da800013a7983 */ /* 0x000f280000300800 */
[----:B------:R-:W4:Y:S04]  /*b6df0*/  LDL.LU R59, [R1+0x1dac] ;  /* 0x001dac00013b7983 */ /* 0x000f280000300800 */
[----:B------:R-:W4:Y:S04]  /*b6e00*/  LDL.64 R8, [R1+0x20] ;  /* 0x0000200001087983 */ /* 0x000f280000100a00 */
[----:B------:R-:W4:Y:S04]  /*b6e10*/  LDL.64 R18, [R1+0x10] ;  /* 0x0000100001127983 */ /* 0x000f280000100a00 */
[----:B------:R-:W4:Y:S04]  /*b6e20*/  LDL.LU R20, [R1+0x1e10] ;  /* 0x001e100001147983 */ /* 0x000f280000300800 */
[----:B------:R-:W4:Y:S04]  /*b6e30*/  LDL.LU R21, [R1+0x1e14] ;  /* 0x001e140001157983 */ /* 0x000f280000300800 */
[----:B------:R-:W4:Y:S04]  /*b6e40*/  LDL.LU R22, [R1+0x1e18] ;  /* 0x001e180001167983 */ /* 0x000f280000300800 */
[----:B------:R-:W4:Y:S04]  /*b6e50*/  LDL.LU R23, [R1+0x1e1c] ;  /* 0x001e1c0001177983 */ /* 0x000f280000300800 */
[----:B------:R-:W4:Y:S04]  /*b6e60*/  LDL.64 R16, [R1+0x18] ;  /* 0x0000180001107983 */ /* 0x000f280000100a00 */
[----:B------:R-:W4:Y:S04]  /*b6e70*/  LDL.64 R36, [R1+0x8] ;  /* 0x0000080001247983 */ /* 0x000f280000100a00 */
        /* <DEDUP_REMOVED lines=9> */
[----:B--2---:R-:W-:-:S15]  /*b6f10*/  HMMA.16816.F32 R44, R28, R6, R44 ;  /* 0x000000061c2c723c */ /* 0x004fde000000182c */
[----:B------:R-:W-:-:S08]  /*b6f20*/  NOP ;  /* 0x0000000000007918 */ /* 0x000fd00000000000 */
[----:B------:R-:W-:Y:S04]  /*b6f30*/  STL.64 [R1+0x1d30], R44 ;  /* 0x001d302c01007387 */ /* 0x000fe80000100a00 */
[----:B------:R0:W-:Y:S04]  /*b6f40*/  STL.64 [R1+0x1d38], R46 ;  /* 0x001d382e01007387 */ /* 0x0001e80000100a00 */
[----:B0-----:R-:W2:Y:S04]  /*b6f50*/  LDL.LU.64 R46, [R1+0x62f0] ;  /* 0x0062f000012e7983 */ /* 0x001ea80000300a00 */
[----:B------:R-:W2:Y:S01]  /*b6f60*/  LDL.LU.64 R44, [R1+0x62e8] ;  /* 0x0062e800012c7983 */ /* 0x000ea20000300a00 */
[----:B------:R-:W-:Y:S01]  /*b6f70*/  IMAD R27, R0, 0x100, R27 ;  /* 0x00000100001b7824 */ /* 0x000fe200078e021b */
[----:B---3--:R-:W-:Y:S01]  /*b6f80*/  HMMA.16816.F32 R32, R28, R4, R32 ;  /* 0x000000041c20723c */ /* 0x008fe20000001820 */
[----:B------:R-:W-:-:S02]  /*b6f90*/  F2FP.F16.E4M3.UNPACK_B R24, R24 ;  /* 0x00000018ff18723e */ /* 0x000fc400020006ff */
[----:B------:R-:W-:Y:S02]  /*b6fa0*/  F2FP.F16.E4M3.UNPACK_B R25, R25 ;  /* 0x00000019ff19723e */ /* 0x000fe400020006ff */
[----:B------:R-:W-:Y:S02]  /*b6fb0*/  F2FP.F16.E4M3.UNPACK_B R26, R26 ;  /* 0x0000001aff1a723e */ /* 0x000fe400020006ff */
[----:B------:R-:W-:-:S07]  /*b6fc0*/  F2FP.F16.E4M3.UNPACK_B R27, R27 ;  /* 0x0000001bff1b723e */ /* 0x000fce00020006ff */
[C---:B----4-:R-:W-:Y:S06]  /*b6fd0*/  HMMA.16816.F32 R52, R24.reuse, R12, R52 ;  /* 0x0000000c1834723c */ /* 0x050fec0000001834 */
[----:B------:R-:W-:Y:S01]  /*b6fe0*/  HMMA.16816.F32 R56, R24, R8, R56 ;  /* 0x000000081838723c */ /* 0x000fe20000001838 */
[----:B------:R-:W-:Y:S04]  /*b6ff0*/  STL [R1+0x61c8], R7 ;  /* 0x0061c80701007387 */ /* 0x000fe80000100800 */
[----:B------:R-:W-:Y:S04]  /*b7000*/  STL.64 [R1+0x1d50], R32 ;  /* 0x001d502001007387 */ /* 0x000fe80000100a00 */
[----:B------:R0:W-:Y:S04]  /*b7010*/  STL.64 [R1+0x1d58], R34 ;  /* 0x001d582201007387 */ /* 0x0001e80000100a00 */
[----:B0-----:R-:W3:Y:S04]  /*b7020*/  LDL.LU.64 R34, [R1+0x62e0] ;  /* 0x0062e00001227983 */ /* 0x001ee80000300a00 */
[----:B------:R-:W3:Y:S01]  /*b7030*/  LDL.LU.64 R32, [R1+0x62d8] ;  /* 0x0062d80001207983 */ /* 0x000ee20000300a00 */
[----:B------:R-:W-:-:S02]  /*b7040*/  IMAD.MOV.U32 R10, RZ, RZ, R12 ;  /* 0x000000ffff0a7224 */ /* 0x000fc400078e000c */
[----:B------:R-:W-:Y:S02]  /*b7050*/  IMAD.MOV.U32 R11, RZ, RZ, R13 ;  /* 0x000000ffff0b7224 */ /* 0x000fe400078e000d */
[----:B------:R-:W-:Y:S02]  /*b7060*/  IMAD.MOV.U32 R12, RZ, RZ, R8 ;  /* 0x000000ffff0c7224 */ /* 0x000fe400078e0008 */
[----:B------:R-:W-:Y:S01]  /*b7070*/  IMAD.MOV.U32 R13, RZ, RZ, R9 ;  /* 0x000000ffff0d7224 */ /* 0x000fe200078e0009 */
[----:B--2---:R-:W-:Y:S01]  /*b7080*/  HMMA.16816.F32 R28, R28, R2, R44 ;  /* 0x000000021c1c723c */ /* 0x004fe2000000182c */
[----:B------:R-:W2:Y:S04]  /*b7090*/  LDL.LU.64 R46, [R1+0x62d0] ;  /* 0x0062d000012e7983 */ /* 0x000ea80000300a00 */
[----:B------:R-:W2:-:S15]  /*b70a0*/  LDL.LU.64 R44, [R1+0x62c8] ;  /* 0x0062c800012c7983 */ /* 0x000e9e0000300a00 */
[----:B------:R-:W-:-:S03]  /*b70b0*/  NOP ;  /* 0x0000000000007918 */ /* 0x000fc60000000000 */
        /* <DEDUP_REMOVED lines=20> */
[----:B------:R-:W-:-:S02]  /*b7200*/  IMAD.MOV.U32 R7, RZ, RZ, R16 ;  /* 0x000000ffff077224 */ /* 0x000fc400078e0010 */
[----:B------:R-:W-:Y:S02]  /*b7210*/  IMAD.MOV.U32 R0, RZ, RZ, R17 ;  /* 0x000000ffff007224 */ /* 0x000fe400078e0011 */
[----:B------:R-:W-:Y:S02]  /*b7220*/  IMAD.MOV.U32 R9, RZ, RZ, R18 ;  /* 0x000000ffff097224 */ /* 0x000fe400078e0012 */
[----:B------:R-:W-:Y:S01]  /*b7230*/  IMAD.MOV.U32 R8, RZ, RZ, R19 ;  /* 0x000000ffff087224 */ /* 0x000fe200078e0013 */
[----:B---3--:R-:W-:-:S15]  /*b7240*/  HMMA.16816.F32 R12, R24, R16, R12 ;  /* 0x00000010180c723c */ /* 0x008fde000000180c */
[----:B------:R-:W-:-:S08]  /*b7250*/  NOP ;  /* 0x0000000000007918 */ /* 0x000fd00000000000 */
[----:B------:R-:W-:Y:S04]  /*b7260*/  STL.64 [R1+0x1de0], R12 ;  /* 0x001de00c01007387 */ /* 0x000fe80000100a00 */
[----:B------:R4:W-:Y:S02]  /*b7270*/  STL.64 [R1+0x1de8], R14 ;  /* 0x001de80e01007387 */ /* 0x0009e40000100a00 */
[----:B----4-:R-:W-:-:S15]  /*b7280*/  HMMA.16816.F32 R12, R24, R18, R28 ;  /* 0x00000012180c723c */ /* 0x010fde000000181c */
[----:B------:R-:W-:-:S08]  /*b7290*/  NOP ;  /* 0x0000000000007918 */ /* 0x000fd00000000000 */
[----:B------:R-:W-:Y:S04]  /*b72a0*/  STL.64 [R1+0x1e00], R12 ;  /* 0x001e000c01007387 */ /* 0x000fe80000100a00 */
[----:B------:R0:W-:Y:S02]  /*b72b0*/  STL.64 [R1+0x1e08], R14 ;  /* 0x001e080e01007387 */ /* 0x0001e40000100a00 */
[C---:B0-----:R-:W-:Y:S06]  /*b72c0*/  HMMA.16816.F32 R12, R24.reuse, R36, R20 ;  /* 0x00000024180c723c */ /* 0x041fec0000001814 */
[----:B------:R-:W-:-:S15]  /*b72d0*/  HMMA.16816.F32 R20, R24, R60, R40 ;  /* 0x0000003c1814723c */ /* 0x000fde0000001828 */
[----:B------:R-:W-:-:S02]  /*b72e0*/  NOP ;  /* 0x0000000000007918 */ /* 0x000fc40000000000 */
[----:B------:R-:W-:Y:S04]  /*b72f0*/  STL.64 [R1+0x1e10], R12 ;  /* 0x001e100c01007387 */ /* 0x000fe80000100a00 */
[----:B------:R0:W-:Y:S02]  /*b7300*/  STL.64 [R1+0x1e18], R14 ;  /* 0x001e180e01007387 */ /* 0x0001e40000100a00 */
[C---:B0-----:R-:W-:Y:S06]  /*b7310*/  HMMA.16816.F32 R12, R24.reuse, R38, R32 ;  /* 0x00000026180c723c */ /* 0x041fec0000001820 */
[----:B--2---:R-:W-:-:S15]  /*b7320*/  HMMA.16816.F32 R16, R24, R58, R44 ;  /* 0x0000003a1810723c */ /* 0x004fde000000182c */
[----:B------:R-:W-:-:S02]  /*b7330*/  NOP ;  /* 0x0000000000007918 */ /* 0x000fc40000000000 */
[----:B------:R-:W-:Y:S04]  /*b7340*/  STL.64 [R1+0x1e30], R12 ;  /* 0x001e300c01007387 */ /* 0x000fe80000100a00 */
[----:B------:R0:W-:Y:S02]  /*b7350*/  STL.64 [R1+0x1e38], R14 ;  /* 0x001e380e01007387 */ /* 0x0001e40000100a00 */
[----:B0-----:R-:W-:Y:S02]  /*b7360*/  HMMA.16816.F32 R12, R24, R56, R48 ;  /* 0x00000038180c723c */ /* 0x001fe40000001830 */
[----:B------:R-:W-:Y:S04]  /*b7370*/  STL.64 [R1+0x1e80], R20 ;  /* 0x001e801401007387 */ /* 0x000fe80000100a00 */
[----:B------:R-:W-:Y:S04]  /*b7380*/  STL.64 [R1+0x1e88], R22 ;  /* 0x001e881601007387 */ /* 0x000fe80000100a00 */
[----:B------:R-:W2:Y:S04]  /*b7390*/  LDL.LU R32, [R1+0x1f00] ;  /* 0x001f000001207983 */ /* 0x000ea80000300800 */
[----:B------:R-:W-:Y:S04]  /*b73a0*/  STL.64 [R1+0x1ea0], R16 ;  /* 0x001ea01001007387 */ /* 0x000fe80000100a00 */
[----:B------:R-:W-:Y:S05]  /*b73b0*/  STL.64 [R1+0x1ea8], R18 ;  /* 0x001ea81201007387 */ /* 0x000fea0000100a00 */
        /* <DEDUP_REMOVED lines=8> */
[----:B------:R-:W3:Y:S01]  /*b7440*/  LDL.LU R51, [R1+0x1eec] ;  /* 0x001eec0001337983 */ /* 0x000ee20000300800 */
[----:B------:R-:W-:-:S02]  /*b7450*/  IMAD.MOV.U32 R29, RZ, RZ, R36 ;  /* 0x000000ffff1d7224 */ /* 0x000fc400078e0024 */
[----:B------:R-:W-:Y:S01]  /*b7460*/  IMAD.MOV.U32 R28, RZ, RZ, R37 ;  /* 0x000000ffff1c7224 */ /* 0x000fe200078e0025 */
        /* <DEDUP_REMOVED lines=123> */
[----:B------:R1:W-:Y:S01]  /*b7c20*/  STL.64 [R1+0x2038], R38 ;  /* 0x0020382601007387 */ /* 0x0003e20000100a00 */
[C---:B0-----:R-:W-:Y:S06]  /*b7c30*/  HMMA.16816.F32 R32, R24.reuse, R20, R56 ;  /* 0x000000141820723c */ /* 0x041fec0000001838 */
[----:B-1----:R-:W-:Y:S01]  /*b7c40*/  HMMA.16816.F32 R36, R24, R22, R52 ;  /* 0x000000161824723c */ /* 0x002fe20000001834 */
[----:B------:R-:W2:-:S15]  /*b7c50*/  LDL.LU R52, [R1+0x1e70] ;  /* 0x001e700001347983 */ /* 0x000e9e0000300800 */
[----:B------:R-:W-:-:S07]  /*b7c60*/  NOP ;  /* 0x0000000000007918 */ /* 0x000fce0000000000 */
[----:B------:R-:W-:Y:S04]  /*b7c70*/  STL.64 [R1+0x2020], R36 ;  /* 0x0020202401007387 */ /* 0x000fe80000100a00 */
[----:B------:R-:W-:Y:S04]  /*b7c80*/  STL.64 [R1+0x2028], R38 ;  /* 0x0020282601007387 */ /* 0x000fe80000100a00 */
[----:B------:R0:W-:Y:S04]  /*b7c90*/  STL.64 [R1+0x2010], R32 ;  /* 0x0020102001007387 */ /* 0x0001e80000100a00 */
[----:B------:R1:W-:Y:S04]  /*b7ca0*/  STL.64 [R1+0x2018], R34 ;  /* 0x0020182201007387 */ /* 0x0003e80000100a00 */
        /* <DEDUP_REMOVED lines=17> */
[----:B------:R-:W-:Y:S04]  /*b7dc0*/  STL.64 [R1+0x61c0], R50 ;  /* 0x0061c03201007387 */ /* 0x000fe80000100a00 */
[----:B------:R-:W-:Y:S04]  /*b7dd0*/  STL.64 [R1+0x61b8], R48 ;  /* 0x0061b83001007387 */ /* 0x000fe80000100a00 */
[----:B------:R-:W4:Y:S04]  /*b7de0*/  LDL.LU R40, [R1+0x1eb0] ;  /* 0x001eb00001287983 */ /* 0x000f280000300800 */
[----:B------:R-:W4:Y:S04]  /*b7df0*/  LDL.LU R41, [R1+0x1eb4] ;  /* 0x001eb40001297983 */ /* 0x000f280000300800 */
[----:B------:R-:W2:Y:S04]  /*b7e00*/  LDL.LU R42, [R1+0x1eb8] ;  /* 0x001eb800012a7983 */ /* 0x000ea80000300800 */
[----:B------:R-:W2:Y:S04]  /*b7e10*/  LDL.LU R43, [R1+0x1ebc] ;  /* 0x001ebc00012b7983 */ /* 0x000ea80000300800 */
[----:B--2---:R-:W-:Y:S04]  /*b7e20*/  STL.64 [R1+0x61d8], R42 ;  /* 0x0061d82a01007387 */ /* 0x004fe80000100a00 */
[----:B----4-:R-:W-:Y:S04]  /*b7e30*/  STL.64 [R1+0x61d0], R40 ;  /* 0x0061d02801007387 */ /* 0x010fe80000100a00 */
[----:B0-----:R-:W2:Y:S04]  /*b7e40*/  LDL.LU R32, [R1+0x1ec0] ;  /* 0x001ec00001207983 */ /* 0x001ea80000300800 */
[----:B------:R-:W2:Y:S04]  /*b7e50*/  LDL.LU R33, [R1+0x1ec4] ;  /* 0x001ec40001217983 */ /* 0x000ea80000300800 */
[----:B-1----:R-:W4:Y:S04]  /*b7e60*/  LDL.LU R34, [R1+0x1ec8] ;  /* 0x001ec80001227983 */ /* 0x002f280000300800 */
[----:B------:R-:W4:Y:S01]  /*b7e70*/  LDL.LU R35, [R1+0x1ecc] ;  /* 0x001ecc0001237983 */ /* 0x000f220000300800 */
[----:B------:R-:W-:-:S02]  /*b7e80*/  IMAD.MOV.U32 R38, RZ, RZ, R9 ;  /* 0x000000ffff267224 */ /* 0x000fc400078e0009 */
[----:B------:R-:W-:Y:S02]  /*b7e90*/  IMAD.MOV.U32 R39, RZ, RZ, R8 ;  /* 0x000000ffff277224 */ /* 0x000fe400078e0008 */
[----:B------:R-:W-:Y:S02]  /*b7ea0*/  IMAD.MOV.U32 R36, RZ, RZ, R7 ;  /* 0x000000ffff247224 */ /* 0x000fe400078e0007 */
[----:B------:R-:W-:Y:S01]  /*b7eb0*/  IMAD.MOV.U32 R37, RZ, RZ, R0 ;  /* 0x000000ffff257224 */ /* 0x000fe200078e0000 */
[C---:B------:R-:W-:Y:S01]  /*b7ec0*/  HMMA.16816.F32 R28, R24.reuse, R16, R28 ;  /* 0x00000010181c723c */ /* 0x040fe2000000181c */
[----:B----4-:R-:W-:Y:S04]  /*b7ed0*/  STL.64 [R1+0x61f0], R34 ;  /* 0x0061f02201007387 */ /* 0x010fe80000100a00 */
[----:B--2---:R3:W-:Y:S04]  /*b7ee0*/  STL.64 [R1+0x61e8], R32 ;  /* 0x0061e82001007387 */ /* 0x0047e80000100a00 */
[----:B------:R-:W-:Y:S04]  /*b7ef0*/  STL.64 [R1+0x6200], R38 ;  /* 0x0062002601007387 */ /* 0x000fe80000100a00 */
[----:B------:R-:W-:Y:S04]  /*b7f00*/  STL.64 [R1+0x61f8], R36 ;  /* 0x0061f82401007387 */ /* 0x000fe80000100a00 */
[----:B------:R-:W2:Y:S04]  /*b7f10*/  LDL.LU R44, [R1+0x1e90] ;  /* 0x001e9000012c7983 */ /* 0x000ea80000300800 */
[----:B------:R-:W2:Y:S04]  /*b7f20*/  LDL.LU R45, [R1+0x1e94] ;  /* 0x001e9400012d7983 */ /* 0x000ea80000300800 */
[----:B------:R-:W4:Y:S04]  /*b7f30*/  LDL.LU R46, [R1+0x1e98] ;  /* 0x001e9800012e7983 */ /* 0x000f280000300800 */
[----:B------:R-:W4:Y:S01]  /*b7f40*/  LDL.LU R47, [R1+0x1e9c] ;  /* 0x001e9c00012f7983 */ /* 0x000f220000300800 */
[----:B---3--:R-:W-:Y:S03]  /*b7f50*/  HMMA.16816.F32 R32, R24, R18, R56 ;  /* 0x000000121820723c */ /* 0x008fe60000001838 */
[----:B----4-:R-:W-:Y:S04]  /*b7f60*/  STL.64 [R1+0x6210], R46 ;  /* 0x0062102e01007387 */ /* 0x010fe80000100a00 */
[----:B--2---:R-:W-:Y:S04]  /*b7f70*/  STL.64 [R1+0x6208], R44 ;  /* 0x0062082c01007387 */ /* 0x004fe80000100a00 */
[----:B------:R-:W-:Y:S04]  /*b7f80*/  STL.64 [R1+0x6160], R22 ;  /* 0x0061601601007387 */ /* 0x000fe80000100a00 */
[----:B------:R0:W-:Y:S04]  /*b7f90*/  STL.64 [R1+0x6158], R20 ;  /* 0x0061581401007387 */ /* 0x0001e80000100a00 */
[----:B0-----:R-:W2:Y:S04]  /*b7fa0*/  LDL.LU R20, [R1+0x1ef0] ;  /* 0x001ef00001147983 */ /* 0x001ea80000300800 */
[----:B------:R-:W2:Y:S04]  /*b7fb0*/  LDL.LU R21, [R1+0x1ef4] ;  /* 0x001ef40001157983 */ /* 0x000ea80000300800 */
[----:B------:R-:W2:Y:S04]  /*b7fc0*/  LDL.LU R22, [R1+0x1ef8] ;  /* 0x001ef80001167983 */ /* 0x000ea80000300800 */
[----:B------:R-:W2:Y:S04]  /*b7fd0*/  LDL.LU R23, [R1+0x1efc] ;  /* 0x001efc0001177983 */ /* 0x000ea80000300800 */
[----:B------:R-:W3:Y:S04]  /*b7fe0*/  LDL.LU R40, [R1+0x1f90] ;  /* 0x001f900001287983 */ /* 0x000ee80000300800 */
[----:B------:R0:W-:Y:S04]  /*b7ff0*/  STL.64 [R1+0x2000], R32 ;  /* 0x0020002001007387 */ /* 0x0001e80000100a00 */
[----:B------:R1:W-:Y:S04]  /*b8000*/  STL.64 [R1+0x2008], R34 ;  /* 0x0020082201007387 */ /* 0x0003e80000100a00 */
[----:B------:R4:W-:Y:S04]  /*b8010*/  STL.64 [R1+0x1ff0], R28 ;  /* 0x001ff01c01007387 */ /* 0x0009e80000100a00 */
[----:B------:R4:W-:Y:S04]  /*b8020*/  STL.64 [R1+0x1ff8], R30 ;  /* 0x001ff81e01007387 */ /* 0x0009e80000100a00 */
[----:B------:R-:W3:Y:S04]  /*b8030*/  LDL.LU R41, [R1+0x1f94] ;  /* 0x001f940001297983 */ /* 0x000ee80000300800 */
[----:B------:R-:W3:Y:S04]  /*b8040*/  LDL.LU R42, [R1+0x1f98] ;  /* 0x001f9800012a7983 */ /* 0x000ee80000300800 */
[----:B------:R-:W3:Y:S04]  /*b8050*/  LDL.LU R43, [R1+0x1f9c] ;  /* 0x001f9c00012b7983 */ /* 0x000ee80000300800 */
        /* <DEDUP_REMOVED lines=8> */
[----:B0-----:R-:W2:Y:S04]  /*b80e0*/  LDL.LU R32, [R1+0x1fc0] ;  /* 0x001fc00001207983 */ /* 0x001ea80000300800 */
[----:B------:R-:W2:Y:S04]  /*b80f0*/  LDL.LU R33, [R1+0x1fc4] ;  /* 0x001fc40001217983 */ /* 0x000ea80000300800 */
[----:B-1----:R-:W2:Y:S04]  /*b8100*/  LDL.LU R34, [R1+0x1fc8] ;  /* 0x001fc80001227983 */ /* 0x002ea80000300800 */
[----:B------:R-:W2:Y:S04]  /*b8110*/  LDL.LU R35, [R1+0x1fcc] ;  /* 0x001fcc0001237983 */ /* 0x000ea80000300800 */
[----:B------:R-:W2:Y:S04]  /*b8120*/  LDL.LU R8, [R1+0x5498] ;  /* 0x0054980001087983 */ /* 0x000ea80000300800 */
        /* <DEDUP_REMOVED lines=19> */
[----:B------:R0:W-:Y:S02]  /*b8260*/  STL.64 [R1+0x6180], R18 ;  /* 0x0061801201007387 */ /* 0x0001e40000100a00 */
[----:B0-----:R-:W-:-:S02]  /*b8270*/  IMAD.MOV.U32 R18, RZ, RZ, R12 ;  /* 0x000000ffff127224 */ /* 0x001fc400078e000c */
[----:B------:R-:W-:Y:S01]  /*b8280*/  IMAD.MOV.U32 R19, RZ, RZ, R13 ;  /* 0x000000ffff137224 */ /* 0x000fe200078e000d */
[----:B------:R-:W2:Y:S04]  /*b8290*/  LDL.LU R12, [R1+0x6224] ;  /* 0x00622400010c7983 */ /* 0x000ea80000300800 */
[----:B------:R-:W2:Y:S04]  /*b82a0*/  LDL.LU R13, [R1+0x6220] ;  /* 0x00622000010d7983 */ /* 0x000ea80000300800 */
[----:B------:R0:W-:Y:S02]  /*b82b0*/  STL.64 [R1+0x6178], R16 ;  /* 0x0061781001007387 */ /* 0x0001e40000100a00 */
[----:B0-----:R-:W-:-:S02]  /*b82c0*/  IMAD.MOV.U32 R16, RZ, RZ, R10 ;  /* 0x000000ffff107224 */ /* 0x001fc400078e000a */
[----:B------:R-:W-:Y:S01]  /*b82d0*/  IMAD.MOV.U32 R17, RZ, RZ, R11 ;  /* 0x000000ffff117224 */ /* 0x000fe200078e000b */
        /* <DEDUP_REMOVED lines=8> */
[----:B------:R-:W2:Y:S01]  /*b8360*/  LDL.LU.64 R44, [R1+0x6208] ;  /* 0x00620800012c7983 */ /* 0x000ea20000300a00 */
[----:B----4-:R-:W-:Y:S03]  /*b8370*/  HMMA.16816.F32 R32, R24, R10, R32 ;  /* 0x0000000a1820723c */ /* 0x010fe60000001820 */
[----:B------:R-:W-:Y:S04]  /*b8380*/  STL.64 [R1+0x1fd0], R36 ;  /* 0x001fd02401007387 */ /* 0x000fe80000100a00 */
[----:B------:R0:W-:Y:S01]  /*b8390*/  STL.64 [R1+0x1fd8], R38 ;  /* 0x001fd82601007387 */ /* 0x0001e20000100a00 */
[----:B------:R-:W-:-:S03]  /*b83a0*/  IMAD R28, R28, 0x100, R8 ;  /* 0x000001001c1c7824 */ /* 0x000fc600078e0208 */
[----:B0-----:R-:W3:Y:S04]  /*b83b0*/  LDL.LU.64 R38, [R1+0x6200] ;  /* 0x0062000001267983 */ /* 0x001ee80000300a00 */
[----:B------:R-:W4:Y:S04]  /*b83c0*/  LDL.LU.64 R36, [R1+0x61f8] ;  /* 0x0061f80001247983 */ /* 0x000f280000300a00 */
[----:B------:R-:W-:Y:S04]  /*b83d0*/  STL.64 [R1+0x6100], R14 ;  /* 0x0061000e01007387 */ /* 0x000fe80000100a00 */
[----:B------:R0:W-:Y:S01]  /*b83e0*/  STL.64 [R1+0x60f8], R12 ;  /* 0x0060f80c01007387 */ /* 0x0001e20000100a00 */
[----:B------:R-:W-:-:S03]  /*b83f0*/  IMAD R29, R29, 0x100, R9 ;  /* 0x000001001d1d7824 */ /* 0x000fc600078e0209 */
[----:B0-----:R-:W2:Y:S04]  /*b8400*/  LDL.LU R12, [R1+0x1f20] ;  /* 0x001f2000010c7983 */ /* 0x001ea80000300800 */
[----:B------:R-:W2:Y:S04]  /*b8410*/  LDL.LU R13, [R1+0x1f24] ;  /* 0x001f2400010d7983 */ /* 0x000ea80000300800 */
[----:B------:R-:W2:Y:S04]  /*b8420*/  LDL.LU R14, [R1+0x1f28] ;  /* 0x001f2800010e7983 */ /* 0x000ea80000300800 */
[----:B------:R-:W2:Y:S04]  /*b8430*/  LDL.LU R15, [R1+0x1f2c] ;  /* 0x001f2c00010f7983 */ /* 0x000ea80000300800 */
[----:B------:R-:W-:Y:S04]  /*b8440*/  STL.64 [R1+0x1fc0], R32 ;  /* 0x001fc02001007387 */ /* 0x000fe80000100a00 */
[----:B------:R0:W-:Y:S04]  /*b8450*/  STL.64 [R1+0x1fc8], R34 ;  /* 0x001fc82201007387 */ /* 0x0001e80000100a00 */
[----:B0-----:R-:W3:Y:S04]  /*b8460*/  LDL.LU.64 R34, [R1+0x61f0] ;  /* 0x0061f00001227983 */ /* 0x001ee80000300a00 */
[----:B------:R-:W3:Y:S04]  /*b8470*/  LDL.LU.64 R32, [R1+0x61e8] ;  /* 0x0061e80001207983 */ /* 0x000ee80000300a00 */
[----:B------:R-:W4:Y:S04]  /*b8480*/  LDL.LU R8, [R1+0x61e4] ;  /* 0x0061e40001087983 */ /* 0x000f280000300800 */
[----:B------:R-:W4:Y:S01]  /*b8490*/  LDL.LU R9, [R1+0x61e0] ;  /* 0x0061e00001097983 */ /* 0x000f220000300800 */
[----:B------:R-:W-:Y:S01]  /*b84a0*/  IMAD R30, R30, 0x100, R7 ;  /* 0x000001001e1e7824 */ /* 0x000fe200078e0207 */
        /* <DEDUP_REMOVED lines=8> */
[----:B0-----:R-:W2:Y:S04]  /*b8530*/  LDL.LU R8, [R1+0x1f30] ;  /* 0x001f300001087983 */ /* 0x001ea80000300800 */
[----:B------:R-:W2:Y:S04]  /*b8540*/  LDL.LU R9, [R1+0x1f34] ;  /* 0x001f340001097983 */ /* 0x000ea80000300800 */
[----:B------:R-:W2:Y:S04]  /*b8550*/  LDL.LU R10, [R1+0x1f38] ;  /* 0x001f3800010a7983 */ /* 0x000ea80000300800 */
[----:B------:R-:W2:Y:S04]  /*b8560*/  LDL.LU R11, [R1+0x1f3c] ;  /* 0x001f3c00010b7983 */ /* 0x000ea80000300800 */
[----:B------:R-:W3:Y:S01]  /*b8570*/  LDL.LU R7, [R1+0x61c8] ;  /* 0x0061c80001077983 */ /* 0x000ee20000300800 */
[----:B------:R-:W-:Y:S01]  /*b8580*/  HMMA.16816.F32 R52, R24, R4, R52 ;  /* 0x000000041834723c */ /* 0x000fe20000001834 */
[----:B------:R-:W-:Y:S01]  /*b8590*/  IMAD R31, R0, 0x100, R31 ;  /* 0x00000100001f7824 */ /* 0x000fe200078e021f */
[----:B------:R-:W-:-:S02]  /*b85a0*/  F2FP.F16.E4M3.UNPACK_B R28, R28 ;  /* 0x0000001cff1c723e */ /* 0x000fc400020006ff */
[----:B------:R-:W-:Y:S02]  /*b85b0*/  F2FP.F16.E4M3.UNPACK_B R29, R29 ;  /* 0x0000001dff1d723e */ /* 0x000fe400020006ff */
[----:B------:R-:W-:Y:S02]  /*b85c0*/  F2FP.F16.E4M3.UNPACK_B R30, R30 ;  /* 0x0000001eff1e723e */ /* 0x000fe400020006ff */
[----:B------:R-:W-:Y:S01]  /*b85d0*/  F2FP.F16.E4M3.UNPACK_B R31, R31 ;  /* 0x0000001fff1f723e */ /* 0x000fe200020006ff */
        /* <DEDUP_REMOVED lines=9> */
[----:B------:R-:W3:Y:S01]  /*b8670*/  LDL.LU.64 R52, [R1+0x61a8] ;  /* 0x0061a80001347983 */ /* 0x000ee20000300a00 */
[----:B------:R-:W-:Y:S03]  /*b8680*/  HMMA.16816.F32 R24, R24, R2, R56 ;  /* 0x000000021818723c */ /* 0x000fe60000001838 */
[----:B------:R-:W3:Y:S04]  /*b8690*/  LDL.LU.64 R58, [R1+0x61a0] ;  /* 0x0061a000013a7983 */ /* 0x000ee80000300a00 */
[----:B------:R-:W3:-:S15]  /*b86a0*/  LDL.LU.64 R56, [R1+0x6198] ;  /* 0x0061980001387983 */ /* 0x000ede0000300a00 */
[----:B------:R-:W-:-:S01]  /*b86b0*/  NOP ;  /* 0x0000000000007918 */ /* 0x000fc20000000000 */
[----:B------:R-:W-:Y:S04]  /*b86c0*/  STL.64 [R1+0x2060], R24 ;  /* 0x0020601801007387 */ /* 0x000fe80000100a00 */
[----:B------:R2:W-:Y:S02]  /*b86d0*/  STL.64 [R1+0x2068], R26 ;  /* 0x0020681a01007387 */ /* 0x0005e40000100a00 */
[C---:B--2---:R-:W-:Y:S06]  /*b86e0*/  HMMA.16816.F32 R24, R28.reuse, R16, R8 ;  /* 0x000000101c18723c */ /* 0x044fec0000001808 */
        /* <DEDUP_REMOVED lines=9> */
[----:B------:R-:W-:Y:S04]  /*b8780*/  STL.64 [R1+0x1ef0], R12 ;  /* 0x001ef00c01007387 */ /* 0x000fe80000100a00 */
[----:B------:R0:W-:Y:S01]  /*b8790*/  STL.64 [R1+0x1ef8], R14 ;  /* 0x001ef80e01007387 */ /* 0x0001e20000100a00 */
[C---:B----4-:R-:W-:Y:S06]  /*b87a0*/  HMMA.16816.F32 R8, R28.reuse, R48, R40 ;  /* 0x000000301c08723c */ /* 0x050fec0000001828 */
[C---:B---3--:R-:W-:Y:S06]  /*b87b0*/  HMMA.16816.F32 R16, R28.reuse, R50, R44 ;  /* 0x000000321c10723c */ /* 0x048fec000000182c */
[C---:B0-----:R-:W-:Y:S11]  /*b87c0*/  HMMA.16816.F32 R12, R28.reuse, R60, R52 ;  /* 0x0000003c1c0c723c */ /* 0x041ff60000001834 */
        /* <DEDUP_REMOVED lines=22> */
[----:B0-----:R-:W4:Y:S04]  /*b8930*/  LDL.LU R12, [R1+0x1cd0] ;  /* 0x001cd000010c7983 */ /* 0x001f280000300800 */
[----:B------:R-:W4:Y:S04]  /*b8940*/  LDL.LU R13, [R1+0x1cd4] ;  /* 0x001cd400010d7983 */ /* 0x000f280000300800 */
        /* <DEDUP_REMOVED lines=26> */
[----:B------:R-:W-:Y:S01]  /*b8af0*/  STL.64 [R1+0x60c8], R60 ;  /* 0x0060c83c01007387 */ /* 0x000fe20000100a00 */
[----:B--2---:R-:W-:-:S15]  /*b8b00*/  HMMA.16816.F32 R52, R28, R58, R52 ;  /* 0x0000003a1c34723c */ /* 0x004fde0000001834 */
[----:B------:R-:W-:-:S08]  /*b8b10*/  NOP ;  /* 0x0000000000007918 */ /* 0x000fd00000000000 */
[----:B------:R-:W-:Y:S04]  /*b8b20*/  STL.64 [R1+0x1e70], R52 ;  /* 0x001e703401007387 */ /* 0x000fe80000100a00 */
[----:B------:R0:W-:Y:S04]  /*b8b30*/  STL.64 [R1+0x1e78], R54 ;  /* 0x001e783601007387 */ /* 0x0001e80000100a00 */
[----:B0-----:R-:W3:Y:S04]  /*b8b40*/  LDL.LU.64 R54, [R1+0x6190] ;  /* 0x0061900001367983 */ /* 0x001ee80000300a00 */
[----:B------:R-:W2:Y:S01]  /*b8b50*/  LDL.LU.64 R52, [R1+0x6188] ;  /* 0x0061880001347983 */ /* 0x000ea20000300a00 */
[----:B----4-:R-:W-:-:S15]  /*b8b60*/  HMMA.16816.F32 R36, R28, R56, R36 ;  /* 0x000000381c24723c */ /* 0x010fde0000001824 */
[----:B------:R-:W-:-:S08]  /*b8b70*/  NOP ;  /* 0x0000000000007918 */ /* 0x000fd00000000000 */
        /* <DEDUP_REMOVED lines=69> */
[----:B--2---:R-:W-:Y:S03]  /*b8fd0*/  HMMA.16816.F32 R44, R28, R40, R44 ;  /* 0x000000281c2c723c */ /* 0x004fe6000000182c */
[----:B------:R-:W-:Y:S04]  /*b8fe0*/  STL.64 [R1+0x60c0], R42 ;  /* 0x0060c02a01007387 */ /* 0x000fe80000100a00 */
[----:B------:R-:W-:-:S15]  /*b8ff0*/  STL.64 [R1+0x60b8], R40 ;  /* 0x0060b82801007387 */ /* 0x000fde0000100a00 */
[----:B------:R-:W-:-:S01]  /*b9000*/  NOP ;  /* 0x0000000000007918 */ /* 0x000fc20000000000 */
[----:B------:R-:W-:Y:S04]  /*b9010*/  STL.64 [R1+0x1d80], R44 ;  /* 0x001d802c01007387 */ /* 0x000fe80000100a00 */
[----:B------:R4:W-:Y:S01]  /*b9020*/  STL.64 [R1+0x1d88], R46 ;  /* 0x001d882e01007387 */ /* 0x0009e20000100a00 */
[C---:B---3--:R-:W-:Y:S06]  /*b9030*/  HMMA.16816.F32 R24, R28.reuse, R32, R24 ;  /* 0x000000201c18723c */ /* 0x048fec0000001818 */
[C---:B----4-:R-:W-:Y:S06]  /*b9040*/  HMMA.16816.F32 R44, R28.reuse, R38, R48 ;  /* 0x000000261c2c723c */ /* 0x050fec0000001830 */
        /* <DEDUP_REMOVED lines=124> */
[----:B0-----:R-:W-:Y:S02]  /*b9810*/  HMMA.16816.F32 R8, R24, R60, R56 ;  /* 0x0000003c1808723c */ /* 0x001fe40000001838 */
[----:B------:R-:W-:Y:S04]  /*b9820*/  STL [R1+0x5ffc], R2 ;  /* 0x005ffc0201007387 */ /* 0x000fe80000100800 */
[----:B------:R-:W-:Y:S04]  /*b9830*/  STL [R1+0x5ff8], R3 ;  /* 0x005ff80301007387 */ /* 0x000fe80000100800 */
[----:B------:R-:W-:Y:S04]  /*b9840*/  STL.64 [R1+0x2190], R4 ;  /* 0x0021900401007387 */ /* 0x000fe80000100a00 */
[----:B------:R-:W-:Y:S09]  /*b9850*/  STL.64 [R1+0x2198], R6 ;  /* 0x0021980601007387 */ /* 0x000ff20000100a00 */
        /* <DEDUP_REMOVED lines=10> */
[----:B---3--:R-:W-:Y:S04]  /*b9900*/  STL.64 [R1+0x60e0], R16 ;  /* 0x0060e01001007387 */ /* 0x008fe80000100a00 */
[----:B------:R-:W3:Y:S04]  /*b9910*/  LDL.LU R18, [R1+0x1ab8] ;  /* 0x001ab80001127983 */ /* 0x000ee80000300800 */
[----:B------:R-:W3:Y:S04]  /*b9920*/  LDL.LU R19, [R1+0x1abc] ;  /* 0x001abc0001137983 */ /* 0x000ee80000300800 */
[----:B0-----:R-:W4:Y:S04]  /*b9930*/  LDL.LU R8, [R1+0x1af0] ;  /* 0x001af00001087983 */ /* 0x001f280000300800 */
[----:B------:R-:W4:Y:S04]  /*b9940*/  LDL.LU R9, [R1+0x1af4] ;  /* 0x001af40001097983 */ /* 0x000f280000300800 */
[----:B-1----:R-:W2:Y:S04]  /*b9950*/  LDL.LU R10, [R1+0x1af8] ;  /* 0x001af800010a7983 */ /* 0x002ea80000300800 */
[----:B------:R-:W2:Y:S01]  /*b9960*/  LDL.LU R11, [R1+0x1afc] ;  /* 0x001afc00010b7983 */ /* 0x000ea20000300800 */
[----:B------:R-:W-:-:S02]  /*b9970*/  IMAD.MOV.U32 R7, RZ, RZ, R60 ;  /* 0x000000ffff077224 */ /* 0x000fc400078e003c */
[----:B------:R-:W-:Y:S01]  /*b9980*/  IMAD.MOV.U32 R0, RZ, RZ, R61 ;  /* 0x000000ffff007224 */ /* 0x000fe200078e003d */
[----:B--2---:R-:W-:Y:S04]  /*b9990*/  STL.64 [R1+0x60f0], R10 ;  /* 0x0060f00a01007387 */ /* 0x004fe80000100a00 */
[----:B----4-:R0:W-:Y:S04]  /*b99a0*/  STL.64 [R1+0x60e8], R8 ;  /* 0x0060e80801007387 */ /* 0x0101e80000100a00 */
        /* <DEDUP_REMOVED lines=8> */
[----:B------:R-:W3:Y:S04]  /*b9a30*/  LDL R50, [R1] ;  /* 0x0000000001327983 */ /* 0x000ee80000100800 */
[----:B------:R-:W3:Y:S04]  /*b9a40*/  LDL R51, [R1+0x4] ;  /* 0x0000040001337983 */ /* 0x000ee80000100800 */
[----:B------:R-:W2:Y:S04]  /*b9a50*/  LDL.LU R32, [R1+0x1ba0] ;  /* 0x001ba00001207983 */ /* 0x000ea80000300800 */
[----:B------:R-:W2:Y:S04]  /*b9a60*/  LDL.LU R33, [R1+0x1ba4] ;  /* 0x001ba40001217983 */ /* 0x000ea80000300800 */
[----:B------:R-:W2:Y:S04]  /*b9a70*/  LDL.LU R34, [R1+0x1ba8] ;  /* 0x001ba80001227983 */ /* 0x000ea80000300800 */
[----:B------:R-:W2:Y:S04]  /*b9a80*/  LDL.LU R35, [R1+0x1bac] ;  /* 0x001bac0001237983 */ /* 0x000ea80000300800 */
[----:B------:R-:W4:Y:S04]  /*b9a90*/  LDL.64 R2, [R1+0x20] ;  /* 0x0000200001027983 */ /* 0x000f280000100a00 */
[----:B0-----:R-:W3:Y:S04]  /*b9aa0*/  LDL.LU R8, [R1+0x1bb0] ;  /* 0x001bb00001087983 */ /* 0x001ee80000300800 */
[----:B------:R-:W3:Y:S04]  /*b9ab0*/  LDL.LU R9, [R1+0x1bb4] ;  /* 0x001bb40001097983 */ /* 0x000ee80000300800 */
[----:B------:R-:W3:Y:S04]  /*b9ac0*/  LDL.LU R10, [R1+0x1bb8] ;  /* 0x001bb800010a7983 */ /* 0x000ee80000300800 */
[----:B------:R-:W3:Y:S04]  /*b9ad0*/  LDL.LU R11, [R1+0x1bbc] ;  /* 0x001bbc00010b7983 */ /* 0x000ee80000300800 */
[----:B------:R-:W3:Y:S04]  /*b9ae0*/  LDL.64 R16, [R1+0x18] ;  /* 0x0000180001107983 */ /* 0x000ee80000100a00 */
[----:B------:R-:W2:Y:S04]  /*b9af0*/  LDL.64 R60, [R1+0x10] ;  /* 0x00001000013c7983 */ /* 0x000ea80000100a00 */
[----:B------:R-:W4:Y:S04]  /*b9b00*/  LDL.LU R44, [R1+0x1b60] ;  /* 0x001b6000012c7983 */ /* 0x000f280000300800 */
[----:B------:R-:W4:Y:S04]  /*b9b10*/  LDL.LU R45, [R1+0x1b64] ;  /* 0x001b6400012d7983 */ /* 0x000f280000300800 */
[----:B------:R-:W4:Y:S04]  /*b9b20*/  LDL.LU R46, [R1+0x1b68] ;  /* 0x001b6800012e7983 */ /* 0x000f280000300800 */
[----:B------:R-:W4:Y:S04]  /*b9b30*/  LDL.LU R47, [R1+0x1b6c] ;  /* 0x001b6c00012f7983 */ /* 0x000f280000300800 */
[----:B------:R-:W4:Y:S04]  /*b9b40*/  LDL R48, [R1+0x8] ;  /* 0x0000080001307983 */ /* 0x000f280000100800 */
[----:B------:R-:W4:Y:S04]  /*b9b50*/  LDL R49, [R1+0xc] ;  /* 0x00000c0001317983 */ /* 0x000f280000100800 */
        /* <DEDUP_REMOVED lines=21> */
[----:B------:R-:W4:Y:S04]  /*b9cb0*/  LDL.LU R4, [R1+0x1bd0] ;  /* 0x001bd00001047983 */ /* 0x000f280000300800 */
[----:B------:R-:W4:Y:S04]  /*b9cc0*/  LDL.LU R5, [R1+0x1bd4] ;  /* 0x001bd40001057983 */ /* 0x000f280000300800 */
[----:B------:R-:W4:Y:S04]  /*b9cd0*/  LDL.LU R6, [R1+0x1bd8] ;  /* 0x001bd80001067983 */ /* 0x000f280000300800 */
[----:B0-----:R-:W4:Y:S01]  /*b9ce0*/  LDL.LU R7, [R1+0x1bdc] ;  /* 0x001bdc0001077983 */ /* 0x001f220000300800 */
[C---:B---3--:R-:W-:Y:S06]  /*b9cf0*/  HMMA.16816.F32 R8, R24.reuse, R16, R8 ;  /* 0x000000101808723c */ /* 0x048fec0000001808 */
[C---:B--2---:R-:W-:Y:S06]  /*b9d00*/  HMMA.16816.F32 R32, R24.reuse, R60, R32 ;  /* 0x0000003c1820723c */ /* 0x044fec0000001820 */
[----:B----4-:R-:W-:-:S15]  /*b9d10*/  HMMA.16816.F32 R4, R24, R2, R4 ;  /* 0x000000021804723c */ /* 0x010fde0000001804 */
[----:B------:R-:W-:-:S08]  /*b9d20*/  NOP ;  /* 0x0000000000007918 */ /* 0x000fd00000000000 */
[----:B------:R0:W-:Y:S04]  /*b9d30*/  STL.64 [R1+0x2170], R4 ;  /* 0x0021700401007387 */ /* 0x0001e80000100a00 */
[----:B------:R1:W-:Y:S04]  /*b9d40*/  STL.64 [R1+0x2178], R6 ;  /* 0x0021780601007387 */ /* 0x0003e80000100a00 */
[----:B------:R-:W-:Y:S04]  /*b9d50*/  STL.64 [R1+0x2160], R8 ;  /* 0x0021600801007387 */ /* 0x000fe80000100a00 */
[----:B------:R2:W-:Y:S01]  /*b9d60*/  STL.64 [R1+0x2168], R10 ;  /* 0x0021680a01007387 */ /* 0x0005e20000100a00 */
[----:B0-----:R-:W-:-:S02]  /*b9d70*/  IMAD.MOV.U32 R4, RZ, RZ, R17 ;  /* 0x000000ffff047224 */ /* 0x001fc400078e0011 */
[----:B-1----:R-:W-:Y:S02]  /*b9d80*/  IMAD.MOV.U32 R6, RZ, RZ, R3 ;  /* 0x000000ffff067224 */ /* 0x002fe400078e0003 */
[----:B------:R-:W-:Y:S01]  /*b9d90*/  IMAD.MOV.U32 R3, RZ, RZ, R16 ;  /* 0x000000ffff037224 */ /* 0x000fe200078e0010 */
[----:B--2---:R-:W2:Y:S04]  /*b9da0*/  LDL.LU.64 R10, [R1+0x60f0] ;  /* 0x0060f000010a7983 */ /* 0x004ea80000300a00 */
[----:B------:R-:W2:Y:S04]  /*b9db0*/  LDL.LU.64 R8, [R1+0x60e8] ;  /* 0x0060e80001087983 */ /* 0x000ea80000300a00 */
[----:B------:R-:W3:Y:S04]  /*b9dc0*/  LDL.LU.64 R16, [R1+0x60e0] ;  /* 0x0060e00001107983 */ /* 0x000ee80000300a00 */
[----:B------:R-:W-:Y:S04]  /*b9dd0*/  STL.64 [R1+0x2150], R32 ;  /* 0x0021502001007387 */ /* 0x000fe80000100a00 */
[----:B------:R0:W-:Y:S01]  /*b9de0*/  STL.64 [R1+0x2158], R34 ;  /* 0x0021582201007387 */ /* 0x0001e20000100a00 */
[----:B------:R-:W-:-:S02]  /*b9df0*/  IMAD.MOV.U32 R5, RZ, RZ, R2 ;  /* 0x000000ffff057224 */ /* 0x000fc400078e0002 */
[----:B------:R-:W-:Y:S02]  /*b9e00*/  IMAD.MOV.U32 R7, RZ, RZ, R60 ;  /* 0x000000ffff077224 */ /* 0x000fe400078e003c */
[----:B------:R-:W-:Y:S01]  /*b9e10*/  IMAD.MOV.U32 R2, RZ, RZ, R61 ;  /* 0x000000ffff027224 */ /* 0x000fe200078e003d */
[----:B0-----:R-:W4:Y:S04]  /*b9e20*/  LDL.LU.64 R34, [R1+0x60d8] ;  /* 0x0060d80001227983 */ /* 0x001f280000300a00 */
[----:B------:R-:W4:Y:S04]  /*b9e30*/  LDL.LU.64 R32, [R1+0x60d0] ;  /* 0x0060d00001207983 */ /* 0x000f280000300a00 */
[----:B------:R-:W2:Y:S01]  /*b9e40*/  LDL.LU.64 R60, [R1+0x60c8] ;  /* 0x0060c800013c7983 */ /* 0x000ea20000300a00 */
[C---:B------:R-:W-:Y:S06]  /*b9e50*/  HMMA.16816.F32 R40, R24.reuse, R48, R40 ;  /* 0x000000301828723c */ /* 0x040fec0000001828 */
[C---:B------:R-:W-:Y:S01]  /*b9e60*/  HMMA.16816.F32 R48, R24.reuse, R50, R44 ;  /* 0x000000321830723c */ /* 0x040fe2000000182c */
[----:B------:R-:W-:Y:S04]  /*b9e70*/  STL.64 [R1+0x6060], R6 ;  /* 0x0060600601007387 */ /* 0x000fe80000100a00 */
[----:B------:R0:W-:Y:S04]  /*b9e80*/  STL.64 [R1+0x6058], R4 ;  /* 0x0060580401007387 */ /* 0x0001e80000100a00 */
[----:B0-----:R-:W3:Y:S04]  /*b9e90*/  LDL.LU R4, [R1+0x1b30] ;  /* 0x001b300001047983 */ /* 0x001ee80000300800 */
[----:B------:R-:W3:Y:S04]  /*b9ea0*/  LDL.LU R5, [R1+0x1b34] ;  /* 0x001b340001057983 */ /* 0x000ee80000300800 */
[----:B------:R-:W3:Y:S04]  /*b9eb0*/  LDL.LU R6, [R1+0x1b38] ;  /* 0x001b380001067983 */ /* 0x000ee80000300800 */
[----:B------:R-:W3:Y:S04]  /*b9ec0*/  LDL.LU R7, [R1+0x1b3c] ;  /* 0x001b3c0001077983 */ /* 0x000ee80000300800 */
        /* <DEDUP_REMOVED lines=14> */
[----:B0-----:R-:W2:Y:S04]  /*b9fb0*/  LDL.LU.64 R58, [R1+0x6090] ;  /* 0x00609000013a7983 */ /* 0x001ea80000300a00 */
        /* <DEDUP_REMOVED lines=9> */
[----:B------:R-:W-:-:S15]  /*ba050*/  STL.64 [R1+0x5f38], R56 ;  /* 0x005f383801007387 */ /* 0x000fde0000100a00 */
[----:B------:R-:W-:-:S01]  /*ba060*/  NOP ;  /* 0x0000000000007918 */ /* 0x000fc20000000000 */
[----:B------:R-:W-:Y:S04]  /*ba070*/  STL.64 [R1+0x2100], R4 ;  /* 0x0021000401007387 */ /* 0x000fe80000100a00 */
[----:B------:R4:W-:Y:S01]  /*ba080*/  STL.64 [R1+0x2108], R6 ;  /* 0x0021080601007387 */ /* 0x0009e20000100a00 */
[C---:B--2---:R-:W-:Y:S06]  /*ba090*/  HMMA.16816.F32 R28, R24.reuse, R54, R28 ;  /* 0x00000036181c723c */ /* 0x044fec000000181c */
        /* <DEDUP_REMOVED lines=183> */
[----:B------:R-:W-:-:S02]  /*bac10*/  IMAD.MOV.U32 R50, RZ, RZ, R7 ;  /* 0x000000ffff327224 */ /* 0x000fc400078e0007 */
[----:B------:R-:W-:Y:S01]  /*bac20*/  IMAD.MOV.U32 R51, RZ, RZ, R2 ;  /* 0x000000ffff337224 */ /* 0x000fe200078e0002 */
[----:B----4-:R-:W-:Y:S04]  /*bac30*/  STL.64 [R1+0x5fb0], R54 ;  /* 0x005fb03601007387 */ /* 0x010fe80000100a00 */
[----:B---3--:R-:W-:Y:S04]  /*bac40*/  STL.64 [R1+0x5fa8], R52 ;  /* 0x005fa83401007387 */ /* 0x008fe80000100a00 */
[----:B------:R-:W2:Y:S04]  /*bac50*/  LDL.LU R7, [R1+0x6000] ;  /* 0x0060000001077983 */ /* 0x000ea80000300800 */
[----:B------:R-:W3:Y:S04]  /*bac60*/  LDL.LU R2, [R1+0x5ffc] ;  /* 0x005ffc0001027983 */ /* 0x000ee80000300800 */
[----:B------:R-:W4:Y:S04]  /*bac70*/  LDL.LU R44, [R1+0x17a0] ;  /* 0x0017a000012c7983 */ /* 0x000f280000300800 */
[----:B------:R-:W4:Y:S04]  /*bac80*/  LDL.LU R45, [R1+0x17a4] ;  /* 0x0017a400012d7983 */ /* 0x000f280000300800 */
[----:B------:R-:W2:Y:S04]  /*bac90*/  LDL.LU R46, [R1+0x17a8] ;  /* 0x0017a800012e7983 */ /* 0x000ea80000300800 */
[----:B------:R-:W2:Y:S01]  /*baca0*/  LDL.LU R47, [R1+0x17ac] ;  /* 0x0017ac00012f7983 */ /* 0x000ea20000300800 */
[----:B------:R-:W-:-:S02]  /*bacb0*/  IMAD.MOV.U32 R48, RZ, RZ, R3 ;  /* 0x000000ffff307224 */ /* 0x000fc400078e0003 */
[----:B------:R-:W-:Y:S01]  /*bacc0*/  IMAD.MOV.U32 R49, RZ, RZ, R4 ;  /* 0x000000ffff317224 */ /* 0x000fe200078e0004 */
[----:B--2---:R-:W-:Y:S04]  /*bacd0*/  STL.64 [R1+0x5fc0], R46 ;  /* 0x005fc02e01007387 */ /* 0x004fe80000100a00 */
[----:B----4-:R2:W-:Y:S04]  /*bace0*/  STL.64 [R1+0x5fb8], R44 ;  /* 0x005fb82c01007387 */ /* 0x0105e80000100a00 */
[----:B------:R-:W3:Y:S04]  /*bacf0*/  LDL.LU R3, [R1+0x5ff8] ;  /* 0x005ff80001037983 */ /* 0x000ee80000300800 */
[----:B------:R-:W4:Y:S04]  /*bad00*/  LDL.LU R4, [R1+0x5ff4] ;  /* 0x005ff40001047983 */ /* 0x000f280000300800 */
[----:B------:R-:W-:Y:S04]  /*bad10*/  STL.64 [R1+0x5fd0], R50 ;  /* 0x005fd03201007387 */ /* 0x000fe80000100a00 */
[----:B------:R-:W-:Y:S04]  /*bad20*/  STL.64 [R1+0x5fc8], R48 ;  /* 0x005fc83001007387 */ /* 0x000fe80000100a00 */
[----:B0-----:R-:W2:Y:S04]  /*bad30*/  LDL.LU R40, [R1+0x17d0] ;  /* 0x0017d00001287983 */ /* 0x001ea80000300800 */
[----:B------:R-:W2:Y:S04]  /*bad40*/  LDL.LU R41, [R1+0x17d4] ;  /* 0x0017d40001297983 */ /* 0x000ea80000300800 */
[----:B------:R-:W3:Y:S04]  /*bad50*/  LDL.LU R42, [R1+0x17d8] ;  /* 0x0017d800012a7983 */ /* 0x000ee80000300800 */
[----:B------:R-:W3:Y:S01]  /*bad60*/  LDL.LU R43, [R1+0x17dc] ;  /* 0x0017dc00012b7983 */ /* 0x000ee20000300800 */
[----:B-1----:R-:W-:-:S02]  /*bad70*/  IMAD.MOV.U32 R34, RZ, RZ, R5 ;  /* 0x000000ffff227224 */ /* 0x002fc400078e0005 */
[----:B------:R-:W-:Y:S02]  /*bad80*/  IMAD.MOV.U32 R35, RZ, RZ, R6 ;  /* 0x000000ffff237224 */ /* 0x000fe400078e0006 */
[----:B------:R-:W-:Y:S01]  /*bad90*/  IMAD.MOV.U32 R32, RZ, RZ, R7 ;  /* 0x000000ffff207224 */ /* 0x000fe200078e0007 */
[----:B---3--:R-:W-:Y:S04]  /*bada0*/  STL.64 [R1+0x5fe0], R42 ;  /* 0x005fe02a01007387 */ /* 0x008fe80000100a00 */
[----:B--2---:R0:W-:Y:S04]  /*badb0*/  STL.64 [R1+0x5fd8], R40 ;  /* 0x005fd82801007387 */ /* 0x0041e80000100a00 */
[----:B------:R-:W4:Y:S04]  /*badc0*/  LDL.LU R5, [R1+0x5ff0] ;  /* 0x005ff00001057983 */ /* 0x000f280000300800 */
        /* <DEDUP_REMOVED lines=21> */
[----:B------:R-:W-:-:S02]  /*baf20*/  IMAD R28, R28, 0x100, R56 ;  /* 0x000001001c1c7824 */ /* 0x000fc400078e0238 */
[----:B------:R-:W-:Y:S02]  /*baf30*/  IMAD R29, R29, 0x100, R57 ;  /* 0x000001001d1d7824 */ /* 0x000fe400078e0239 */
[----:B------:R-:W-:Y:S02]  /*baf40*/  IMAD R30, R30, 0x100, R58 ;  /* 0x000001001e1e7824 */ /* 0x000fe400078e023a */
[----:B------:R-:W-:Y:S01]  /*baf50*/  IMAD R31, R31, 0x100, R59 ;  /* 0x000001001f1f7824 */ /* 0x000fe200078e023b */
[----:B------:R-:W3:Y:S04]  /*baf60*/  LDL.LU R19, [R1+0x17ec] ;  /* 0x0017ec0001137983 */ /* 0x000ee80000300800 */
[----:B------:R-:W3:Y:S04]  /*baf70*/  LDL.64 R8, [R1+0x8] ;  /* 0x0000080001087983 */ /* 0x000ee80000100a00 */
[----:B------:R-:W3:Y:S04]  /*baf80*/  LDL.LU R12, [R1+0x1710] ;  /* 0x00171000010c7983 */ /* 0x000ee80000300800 */
[----:B------:R-:W3:Y:S04]  /*baf90*/  LDL.LU R13, [R1+0x1714] ;  /* 0x00171400010d7983 */ /* 0x000ee80000300800 */
[----:B------:R-:W3:Y:S01]  /*bafa0*/  LDL.LU R14, [R1+0x1718] ;  /* 0x00171800010e7983 */ /* 0x000ee20000300800 */
[----:B------:R-:W-:-:S03]  /*bafb0*/  IMAD.MOV.U32 R33, RZ, RZ, R0 ;  /* 0x000000ffff217224 */ /* 0x000fc600078e0000 */
[----:B------:R-:W3:Y:S01]  /*bafc0*/  LDL.LU R15, [R1+0x171c] ;  /* 0x00171c00010f7983 */ /* 0x000ee20000300800 */
[----:B------:R-:W-:Y:S02]  /*bafd0*/  F2FP.F16.E4M3.UNPACK_B R28, R28 ;  /* 0x0000001cff1c723e */ /* 0x000fe400020006ff */
[----:B------:R-:W-:Y:S02]  /*bafe0*/  F2FP.F16.E4M3.UNPACK_B R29, R29 ;  /* 0x0000001dff1d723e */ /* 0x000fe400020006ff */
[----:B------:R-:W-:Y:S02]  /*baff0*/  F2FP.F16.E4M3.UNPACK_B R30, R30 ;  /* 0x0000001eff1e723e */ /* 0x000fe400020006ff */
[----:B------:R-:W-:Y:S01]  /*bb000*/  F2FP.F16.E4M3.UNPACK_B R31, R31 ;  /* 0x0000001fff1f723e */ /* 0x000fe200020006ff */
        /* <DEDUP_REMOVED lines=12> */
[C---:B--2---:R-:W-:Y:S06]  /*bb0d0*/  HMMA.16816.F32 R40, R24.reuse, R6, R40 ;  /* 0x000000061828723c */ /* 0x044fec0000001828 */
[C---:B----4-:R-:W-:Y:S06]  /*bb0e0*/  HMMA.16816.F32 R48, R24.reuse, R4, R48 ;  /* 0x000000041830723c */ /* 0x050fec0000001830 */
[----:B---3--:R-:W-:Y:S06]  /*bb0f0*/  HMMA.16816.F32 R24, R24, R2, R44 ;  /* 0x000000021818723c */ /* 0x008fec000000182c */
[C---:B------:R-:W-:Y:S05]  /*bb100*/  HMMA.16816.F32 R52, R28.reuse, R32, R52 ;  /* 0x000000201c34723c */ /* 0x040fea0000001834 */
[----:B------:R-:W-:Y:S04]  /*bb110*/  STL.64 [R1+0x2330], R40 ;  /* 0x0023302801007387 */ /* 0x000fe80000100a00 */
[----:B------:R0:W-:Y:S04]  /*bb120*/  STL.64 [R1+0x2338], R42 ;  /* 0x0023382a01007387 */ /* 0x0001e80000100a00 */
[----:B0-----:R-:W2:Y:S04]  /*bb130*/  LDL.LU.64 R42, [R1+0x5fe0] ;  /* 0x005fe000012a7983 */ /* 0x001ea80000300a00 */
[----:B------:R-:W2:Y:S04]  /*bb140*/  LDL.LU.64 R40, [R1+0x5fd8] ;  /* 0x005fd80001287983 */ /* 0x000ea80000300a00 */
[----:B------:R-:W-:Y:S04]  /*bb150*/  STL [R1+0x5e98], R7 ;  /* 0x005e980701007387 */ /* 0x000fe80000100800 */
[----:B------:R-:W-:Y:S04]  /*bb160*/  STL.64 [R1+0x2350], R48 ;  /* 0x0023503001007387 */ /* 0x000fe80000100a00 */
[----:B------:R0:W-:Y:S04]  /*bb170*/  STL.64 [R1+0x2358], R50 ;  /* 0x0023583201007387 */ /* 0x0001e80000100a00 */
[----:B0-----:R-:W3:Y:S04]  /*bb180*/  LDL.LU.64 R50, [R1+0x5fd0] ;  /* 0x005fd00001327983 */ /* 0x001ee80000300a00 */
[----:B------:R-:W2:Y:S04]  /*bb190*/  LDL.LU.64 R48, [R1+0x5fc8] ;  /* 0x005fc80001307983 */ /* 0x000ea80000300a00 */
[----:B------:R-:W3:Y:S04]  /*bb1a0*/  LDL.LU.64 R46, [R1+0x5fc0] ;  /* 0x005fc000012e7983 */ /* 0x000ee80000300a00 */
        /* <DEDUP_REMOVED lines=11> */
[----:B------:R-:W-:Y:S03]  /*bb260*/  HMMA.16816.F32 R32, R28, R34, R16 ;  /* 0x000000221c20723c */ /* 0x000fe60000001810 */
[----:B------:R-:W4:Y:S04]  /*bb270*/  LDL.LU.64 R18, [R1+0x5fa0] ;  /* 0x005fa00001127983 */ /* 0x000f280000300a00 */
[----:B------:R-:W4:Y:S01]  /*bb280*/  LDL.LU.64 R16, [R1+0x5f98] ;  /* 0x005f980001107983 */ /* 0x000f220000300a00 */
[----:B------:R-:W-:-:S15]  /*bb290*/  IMAD.MOV.U32 R7, RZ, RZ, R8 ;  /* 0x000000ffff077224 */ /* 0x000fde00078e0008 */
        /* <DEDUP_REMOVED lines=21> */
[----:B------:R0:W-:Y:S04]  /*bb3f0*/  STL.64 [R1+0x5f10], R6 ;  /* 0x005f100601007387 */ /* 0x0001e80000100a00 */
[----:B0-----:R-:W3:Y:S04]  /*bb400*/  LDL.64 R6, [R1] ;  /* 0x0000000001067983 */ /* 0x001ee80000100a00 */
[----:B------:R-:W-:Y:S01]  /*bb410*/  STL.64 [R1+0x5f08], R4 ;  /* 0x005f080401007387 */ /* 0x000fe20000100a00 */
[----:B---3--:R-:W-:-:S15]  /*bb420*/  HMMA.16816.F32 R56, R28, R6, R56 ;  /* 0x000000061c38723c */ /* 0x008fde0000001838 */
[----:B------:R-:W-:-:S08]  /*bb430*/  NOP ;  /* 0x0000000000007918 */ /* 0x000fd00000000000 */
[----:B------:R-:W-:Y:S04]  /*bb440*/  STL.64 [R1+0x22c0], R56 ;  /* 0x0022c03801007387 */ /* 0x000fe80000100a00 */
[----:B------:R0:W-:Y:S04]  /*bb450*/  STL.64 [R1+0x22c8], R58 ;  /* 0x0022c83a01007387 */ /* 0x0001e80000100a00 */
[----:B0-----:R-:W3:Y:S04]  /*bb460*/  LDL.LU.64 R58, [R1+0x5f40] ;  /* 0x005f4000013a7983 */ /* 0x001ee80000300a00 */
[----:B------:R-:W4:Y:S01]  /*bb470*/  LDL.LU.64 R56, [R1+0x5f38] ;  /* 0x005f380001387983 */ /* 0x000f220000300a00 */
[----:B------:R-:W-:-:S02]  /*bb480*/  IMAD.MOV.U32 R0, RZ, RZ, R9 ;  /* 0x000000ffff007224 */ /* 0x000fc400078e0009 */
[----:B------:R-:W-:Y:S02]  /*bb490*/  IMAD.MOV.U32 R9, RZ, RZ, R6 ;  /* 0x000000ffff097224 */ /* 0x000fe400078e0006 */
[----:B------:R-:W-:Y:S01]  /*bb4a0*/  IMAD.MOV.U32 R8, RZ, RZ, R7 ;  /* 0x000000ffff087224 */ /* 0x000fe200078e0007 */
[----:B------:R-:W-:Y:S01]  /*bb4b0*/  HMMA.16816.F32 R24, R28, R60, R24 ;  /* 0x0000003c1c18723c */ /* 0x000fe20000001818 */
[----:B------:R-:W-:Y:S04]  /*bb4c0*/  STL.64 [R1+0x5f30], R10 ;  /* 0x005f300a01007387 */ /* 0x000fe80000100a00 */
[----:B------:R3:W-:-:S15]  /*bb4d0*/  STL.64 [R1+0x5f28], R8 ;  /* 0x005f280801007387 */ /* 0x0007de0000100a00 */
[----:B------:R-:W-:-:S03]  /*bb4e0*/  NOP ;  /* 0x0000000000007918 */ /* 0x000fc60000000000 */
[----:B------:R-:W-:Y:S04]  /*bb4f0*/  STL.64 [R1+0x22b0], R24 ;  /* 0x0022b01801007387 */ /* 0x000fe80000100a00 */
[----:B------:R-:W-:Y:S01]  /*bb500*/  STL.64 [R1+0x22b8], R26 ;  /* 0x0022b81a01007387 */ /* 0x000fe20000100a00 */
[C---:B---3--:R-:W-:Y:S06]  /*bb510*/  HMMA.16816.F32 R8, R28.reuse, R58, R12 ;  /* 0x0000003a1c08723c */ /* 0x048fec000000180c */
[----:B----4-:R-:W-:Y:S01]  /*bb520*/  HMMA.16816.F32 R4, R28, R56, R16 ;  /* 0x000000381c04723c */ /* 0x010fe20000001810 */
        /* <DEDUP_REMOVED lines=8> */
[----:B--2---:R-:W-:Y:S01]  /*bb5b0*/  HMMA.16816.F32 R4, R28, R52, R32 ;  /* 0x000000341c04723c */ /* 0x004fe20000001820 */
[----:B------:R-:W-:-:S15]  /*bb5c0*/  STL.64 [R1+0x5e60], R54 ;  /* 0x005e603601007387 */ /* 0x000fde0000100a00 */
[----:B------:R-:W-:-:S01]  /*bb5d0*/  NOP ;  /* 0x0000000000007918 */ /* 0x000fc20000000000 */
[----:B------:R-:W-:Y:S04]  /*bb5e0*/  STL.64 [R1+0x2280], R8 ;  /* 0x0022800801007387 */ /* 0x000fe80000100a00 */
[----:B------:R0:W-:Y:S04]  /*bb5f0*/  STL.64 [R1+0x2288], R10 ;  /* 0x0022880a01007387 */ /* 0x0001e80000100a00 */
[----:B------:R-:W-:Y:S04]  /*bb600*/  STL.64 [R1+0x5e58], R52 ;  /* 0x005e583401007387 */ /* 0x000fe80000100a00 */
[----:B------:R-:W-:Y:S04]  /*bb610*/  STL.64 [R1+0x2270], R4 ;  /* 0x0022700401007387 */ /* 0x000fe80000100a00 */
[----:B------:R1:W-:Y:S04]  /*bb620*/  STL.64 [R1+0x2278], R6 ;  /* 0x0022780601007387 */ /* 0x0003e80000100a00 */
[----:B------:R-:W2:Y:S01]  /*bb630*/  LDL.LU R56, [R1+0x1180] ;  /* 0x0011800001387983 */ /* 0x000ea20000300800 */
[C---:B0-----:R-:W-:Y:S06]  /*bb640*/  HMMA.16816.F32 R8, R28.reuse, R50, R36 ;  /* 0x000000321c08723c */ /* 0x041fec0000001824 */
[----:B-1----:R-:W-:-:S15]  /*bb650*/  HMMA.16816.F32 R4, R28, R48, R40 ;  /* 0x000000301c04723c */ /* 0x002fde0000001828 */
[----:B------:R-:W-:-:S02]  /*bb660*/  NOP ;  /* 0x0000000000007918 */ /* 0x000fc40000000000 */
[----:B------:R0:W-:Y:S04]  /*bb670*/  STL.64 [R1+0x2260], R8 ;  /* 0x0022600801007387 */ /* 0x0001e80000100a00 */
[----:B------:R1:W-:Y:S04]  /*bb680*/  STL.64 [R1+0x2268], R10 ;  /* 0x0022680a01007387 */ /* 0x0003e80000100a00 */
        /* <DEDUP_REMOVED lines=140> */
[----:B0-----:R-:W-:Y:S01]  /*bbf50*/  HMMA.16816.F32 R12, R28, R10, R24 ;  /* 0x0000000a1c0c723c */ /* 0x001fe20000001818 */
[----:B------:R-:W-:-:S02]  /*bbf60*/  IMAD.MOV.U32 R58, RZ, RZ, R9 ;  /* 0x000000ffff3a7224 */ /* 0x000fc400078e0009 */
[----:B------:R-:W-:Y:S01]  /*bbf70*/  IMAD.MOV.U32 R59, RZ, RZ, R8 ;  /* 0x000000ffff3b7224 */ /* 0x000fe200078e0008 */
[----:B------:R0:W-:Y:S01]  /*bbf80*/  STL.64 [R1+0x21e0], R16 ;  /* 0x0021e01001007387 */ /* 0x0001e20000100a00 */
[----:B------:R-:W-:Y:S02]  /*bbf90*/  IMAD.MOV.U32 R56, RZ, RZ, R7 ;  /* 0x000000ffff387224 */ /* 0x000fe400078e0007 */
[----:B------:R-:W-:Y:S01]  /*bbfa0*/  IMAD.MOV.U32 R57, RZ, RZ, R0 ;  /* 0x000000ffff397224 */ /* 0x000fe200078e0000 */
[----:B------:R1:W-:-:S15]  /*bbfb0*/  STL.64 [R1+0x21e8], R18 ;  /* 0x0021e81201007387 */ /* 0x0003de0000100a00 */
[----:B------:R-:W-:Y:S04]  /*bbfc0*/  STL.64 [R1+0x21d0], R12 ;  /* 0x0021d00c01007387 */ /* 0x000fe80000100a00 */
[----:B------:R-:W-:Y:S04]  /*bbfd0*/  STL.64 [R1+0x21d8], R14 ;  /* 0x0021d80e01007387 */ /* 0x000fe80000100a00 */
        /* <DEDUP_REMOVED lines=51> */
[----:B------:R-:W2:Y:S01]  /*bc310*/  LDL.LU R55, [R1+0x108c] ;  /* 0x00108c0001377983 */ /* 0x000ea20000300800 */
[----:B---3--:R-:W-:-:S03]  /*bc320*/  IMAD R24, R24, 0x100, R8 ;  /* 0x0000010018187824 */ /* 0x008fc600078e0208 */
[----:B------:R-:W3:Y:S01]  /*bc330*/  LDL.LU R8, [R1+0x5eb4] ;  /* 0x005eb40001087983 */ /* 0x000ee20000300800 */
[----:B----4-:R-:W-:-:S03]  /*bc340*/  IMAD R25, R25, 0x100, R9 ;  /* 0x0000010019197824 */ /* 0x010fc600078e0209 */
[----:B------:R-:W3:Y:S01]  /*bc350*/  LDL.LU R9, [R1+0x5eb0] ;  /* 0x005eb00001097983 */ /* 0x000ee20000300800 */
[----:B--2---:R-:W-:Y:S01]  /*bc360*/  IMAD R26, R26, 0x100, R7 ;  /* 0x000001001a1a7824 */ /* 0x004fe200078e0207 */
[----:B---3--:R-:W-:-:S15]  /*bc370*/  HMMA.16816.F32 R48, R28, R8, R48 ;  /* 0x000000081c30723c */ /* 0x008fde0000001830 */
        /* <DEDUP_REMOVED lines=10> */
[----:B------:R-:W3:Y:S04]  /*bc420*/  LDL.LU R11, [R1+0x27ac] ;  /* 0x0027ac00010b7983 */ /* 0x000ee80000300800 */
[----:B------:R-:W4:Y:S01]  /*bc430*/  LDL.LU R7, [R1+0x5e98] ;  /* 0x005e980001077983 */ /* 0x000f220000300800 */
[----:B------:R-:W-:Y:S01]  /*bc440*/  IMAD R27, R0, 0x100, R27 ;  /* 0x00000100001b7824 */ /* 0x000fe200078e021b */
[----:B------:R-:W-:-:S02]  /*bc450*/  F2FP.F16.E4M3.UNPACK_B R24, R24 ;  /* 0x00000018ff18723e */ /* 0x000fc400020006ff */
[----:B------:R-:W-:Y:S02]  /*bc460*/  F2FP.F16.E4M3.UNPACK_B R25, R25 ;  /* 0x00000019ff19723e */ /* 0x000fe400020006ff */
[----:B------:R-:W-:Y:S02]  /*bc470*/  F2FP.F16.E4M3.UNPACK_B R26, R26 ;  /* 0x0000001aff1a723e */ /* 0x000fe400020006ff */
[----:B------:R-:W-:Y:S01]  /*bc480*/  F2FP.F16.E4M3.UNPACK_B R27, R27 ;  /* 0x0000001bff1b723e */ /* 0x000fe200020006ff */
[C---:B------:R-:W-:Y:S06]  /*bc490*/  HMMA.16816.F32 R12, R28.reuse, R2, R12 ;  /* 0x000000021c0c723c */ /* 0x040fec000000180c */
[----:B----4-:R-:W-:-:S15]  /*bc4a0*/  HMMA.16816.F32 R56, R28, R6, R56 ;  /* 0x000000061c38723c */ /* 0x010fde0000001838 */
[----:B------:R-:W-:-:S08]  /*bc4b0*/  NOP ;  /* 0x0000000000007918 */ /* 0x000fd00000000000 */
[----:B------:R-:W-:Y:S04]  /*bc4c0*/  STL.64 [R1+0x2550], R56 ;  /* 0x0025503801007387 */ /* 0x000fe80000100a00 */
[----:B------:R0:W-:Y:S04]  /*bc4d0*/  STL.64 [R1+0x2558], R58 ;  /* 0x0025583a01007387 */ /* 0x0001e80000100a00 */
[----:B0-----:R-:W4:Y:S04]  /*bc4e0*/  LDL.LU.64 R58, [R1+0x5e90] ;  /* 0x005e9000013a7983 */ /* 0x001f280000300a00 */
[----:B------:R-:W2:Y:S01]  /*bc4f0*/  LDL.LU.64 R56, [R1+0x5e88] ;  /* 0x005e880001387983 */ /* 0x000ea20000300a00 */
[----:B---3--:R-:W-:Y:S03]  /*bc500*/  HMMA.16816.F32 R8, R28, R4, R8 ;  /* 0x000000041c08723c */ /* 0x008fe60000001808 */
[----:B------:R-:W-:Y:S04]  /*bc510*/  STL.64 [R1+0x5dc0], R6 ;  /* 0x005dc00601007387 */ /* 0x000fe80000100a00 */
[----:B------:R-:W-:-:S15]  /*bc520*/  STL.64 [R1+0x5db8], R4 ;  /* 0x005db80401007387 */ /* 0x000fde0000100a00 */
[----:B------:R-:W-:-:S01]  /*bc530*/  NOP ;  /* 0x0000000000007918 */ /* 0x000fc20000000000 */
        /* <DEDUP_REMOVED lines=21> */
[----:B0-----:R-:W-:-:S15]  /*bc690*/  HMMA.16816.F32 R4, R24, R46, R40 ;  /* 0x0000002e1804723c */ /* 0x001fde0000001828 */
[----:B------:R-:W-:-:S08]  /*bc6a0*/  NOP ;  /* 0x0000000000007918 */ /* 0x000fd00000000000 */
[----:B------:R-:W-:Y:S04]  /*bc6b0*/  STL.64 [R1+0x2500], R4 ;  /* 0x0025000401007387 */ /* 0x000fe80000100a00 */
[----:B------:R4:W-:Y:S04]  /*bc6c0*/  STL.64 [R1+0x2508], R6 ;  /* 0x0025080601007387 */ /* 0x0009e80000100a00 */
[----:B------:R-:W3:Y:S01]  /*bc6d0*/  LDL.LU R12, [R1+0xf20] ;  /* 0x000f2000010c7983 */ /* 0x000ee20000300800 */
[C---:B--2---:R-:W-:Y:S06]  /*bc6e0*/  HMMA.16816.F32 R16, R24.reuse, R56, R48 ;  /* 0x000000381810723c */ /* 0x044fec0000001830 */
[----:B----4-:R-:W-:-:S15]  /*bc6f0*/  HMMA.16816.F32 R4, R24, R58, R52 ;  /* 0x0000003a1804723c */ /* 0x010fde0000001834 */
[----:B------:R-:W-:-:S02]  /*bc700*/  NOP ;  /* 0x0000000000007918 */ /* 0x000fc40000000000 */
[----:B------:R-:W-:Y:S04]  /*bc710*/  STL.64 [R1+0x24f0], R16 ;  /* 0x0024f01001007387 */ /* 0x000fe80000100a00 */
[----:B------:R-:W-:Y:S04]  /*bc720*/  STL.64 [R1+0x24f8], R18 ;  /* 0x0024f81201007387 */ /* 0x000fe80000100a00 */
        /* <DEDUP_REMOVED lines=30> */
[----:B------:R-:W-:-:S03]  /*bc910*/  IMAD.MOV.U32 R8, RZ, RZ, R45 ;  /* 0x000000ffff087224 */ /* 0x000fc600078e002d */
        /* <DEDUP_REMOVED lines=21> */
[----:B---3--:R-:W-:-:S15]  /*bca70*/  HMMA.16816.F32 R56, R24, R60, R56 ;  /* 0x0000003c1838723c */ /* 0x008fde0000001838 */
[----:B------:R-:W-:-:S08]  /*bca80*/  NOP ;  /* 0x0000000000007918 */ /* 0x000fd00000000000 */
[----:B------:R-:W-:Y:S04]  /*bca90*/  STL.64 [R1+0x24d0], R56 ;  /* 0x0024d03801007387 */ /* 0x000fe80000100a00 */
[----:B------:R0:W-:Y:S04]  /*bcaa0*/  STL.64 [R1+0x24d8], R58 ;  /* 0x0024d83a01007387 */ /* 0x0001e80000100a00 */
[----:B0-----:R-:W2:Y:S04]  /*bcab0*/  LDL.LU.64 R58, [R1+0x5e80] ;  /* 0x005e8000013a7983 */ /* 0x001ea80000300a00 */
[----:B------:R-:W4:Y:S04]  /*bcac0*/  LDL.LU.64 R56, [R1+0x5e78] ;  /* 0x005e780001387983 */ /* 0x000f280000300a00 */
[----:B------:R-:W-:Y:S01]  /*bcad0*/  STL.64 [R1+0x5d60], R60 ;  /* 0x005d603c01007387 */ /* 0x000fe20000100a00 */
[C---:B--2---:R-:W-:Y:S06]  /*bcae0*/  HMMA.16816.F32 R4, R24.reuse, R58, R4 ;  /* 0x0000003a1804723c */ /* 0x044fec0000001804 */
        /* <DEDUP_REMOVED lines=67> */
[C---:B------:R-:W-:Y:S06]  /*bcf20*/  HMMA.16816.F32 R28, R24.reuse, R34, R28 ;  /* 0x00000022181c723c */ /* 0x040fec000000181c */
[C---:B---3--:R-:W-:Y:S06]  /*bcf30*/  HMMA.16816.F32 R12, R24.reuse, R32, R12 ;  /* 0x00000020180c723c */ /* 0x048fec000000180c */
[----:B--2---:R-:W-:-:S15]  /*bcf40*/  HMMA.16816.F32 R44, R24, R42, R44 ;  /* 0x0000002a182c723c */ /* 0x004fde000000182c */
[----:B------:R-:W-:-:S08]  /*bcf50*/  NOP ;  /* 0x0000000000007918 */ /* 0x000fd00000000000 */
        /* <DEDUP_REMOVED lines=48> */
[----:B--2---:R-:W2:Y:S04]  /*bd260*/  LDL.LU R48, [R1+0xef0] ;  /* 0x000ef00001307983 */ /* 0x004ea80000300800 */
[----:B------:R-:W2:Y:S04]  /*bd270*/  LDL.LU R49, [R1+0xef4] ;  /* 0x000ef40001317983 */ /* 0x000ea80000300800 */
[----:B------:R-:W2:Y:S01]  /*bd280*/  LDL.LU R50, [R1+0xef8] ;  /* 0x000ef80001327983 */ /* 0x000ea20000300800 */
[----:B------:R-:W-:-:S03]  /*bd290*/  IMAD.MOV.U32 R61, RZ, RZ, R8 ;  /* 0x000000ffff3d7224 */ /* 0x000fc600078e0008 */
[----:B------:R-:W2:Y:S01]  /*bd2a0*/  LDL.LU R51, [R1+0xefc] ;  /* 0x000efc0001337983 */ /* 0x000ea20000300800 */
[----:B------:R-:W-:-:S03]  /*bd2b0*/  IMAD.MOV.U32 R60, RZ, RZ, R9 ;  /* 0x000000ffff3c7224 */ /* 0x000fc600078e0009 */
[----:B------:R-:W4:Y:S04]  /*bd2c0*/  LDL.LU R8, [R1+0xec0] ;  /* 0x000ec00001087983 */ /* 0x000f280000300800 */
[----:B------:R-:W4:Y:S04]  /*bd2d0*/  LDL.LU R9, [R1+0xec4] ;  /* 0x000ec40001097983 */ /* 0x000f280000300800 */
[----:B------:R-:W4:Y:S01]  /*bd2e0*/  LDL.LU R10, [R1+0xec8] ;  /* 0x000ec800010a7983 */ /* 0x000f220000300800 */
[----:B------:R-:W-:-:S03]  /*bd2f0*/  IMAD.MOV.U32 R53, RZ, RZ, R4 ;  /* 0x000000ffff357224 */ /* 0x000fc600078e0004 */
[----:B------:R-:W4:Y:S01]  /*bd300*/  LDL.LU R11, [R1+0xecc] ;  /* 0x000ecc00010b7983 */ /* 0x000f220000300800 */
[----:B------:R-:W-:-:S03]  /*bd310*/  IMAD.MOV.U32 R52, RZ, RZ, R5 ;  /* 0x000000ffff347224 */ /* 0x000fc600078e0005 */
        /* <DEDUP_REMOVED lines=28> */
[----:B------:R0:W-:Y:S04]  /*bd4e0*/  STL.64 [R1+0x5d70], R22 ;  /* 0x005d701601007387 */ /* 0x0001e80000100a00 */
[----:B0-----:R-:W3:Y:S04]  /*bd4f0*/  LDL.LU R22, [R1+0x5528] ;  /* 0x0055280001167983 */ /* 0x001ee80000300800 */
[----:B------:R-:W3:Y:S04]  /*bd500*/  LDL.LU R23, [R1+0x5530] ;  /* 0x0055300001177983 */ /* 0x000ee80000300800 */
[----:B------:R0:W-:Y:S04]  /*bd510*/  STL.64 [R1+0x5d68], R20 ;  /* 0x005d681401007387 */ /* 0x0001e80000100a00 */
[----:B0-----:R-:W3:Y:S04]  /*bd520*/  LDL.LU R20, [R1+0x5518] ;  /* 0x0055180001147983 */ /* 0x001ee80000300800 */
[----:B------:R-:W3:Y:S01]  /*bd530*/  LDL.LU R21, [R1+0x5520] ;  /* 0x0055200001157983 */ /* 0x000ee20000300800 */
[C---:B--2---:R-:W-:Y:S06]  /*bd540*/  HMMA.16816.F32 R48, R24.reuse, R18, R48 ;  /* 0x000000121830723c */ /* 0x044fec0000001830 */
[----:B----4-:R-:W-:-:S15]  /*bd550*/  HMMA.16816.F32 R12, R24, R16, R12 ;  /* 0x00000010180c723c */ /* 0x010fde000000180c */
        /* <DEDUP_REMOVED lines=51> */
[----:B----4-:R-:W-:-:S15]  /*bd890*/  HMMA.16816.F32 R8, R24, R4, R36 ;  /* 0x000000041808723c */ /* 0x010fde0000001824 */
[----:B------:R-:W-:-:S02]  /*bd8a0*/  NOP ;  /* 0x0000000000007918 */ /* 0x000fc40000000000 */
[----:B------:R-:W-:Y:S04]  /*bd8b0*/  STL.64 [R1+0x2770], R12 ;  /* 0x0027700c01007387 */ /* 0x000fe80000100a00 */
[----:B------:R-:W-:Y:S04]  /*bd8c0*/  STL.64 [R1+0x2778], R14 ;  /* 0x0027780e01007387 */ /* 0x000fe80000100a00 */
[----:B------:R-:W-:Y:S04]  /*bd8d0*/  STL.64 [R1+0x5ce8], R6 ;  /* 0x005ce80601007387 */ /* 0x000fe80000100a00 */
[----:B------:R0:W-:Y:S02]  /*bd8e0*/  STL.64 [R1+0x5ce0], R4 ;  /* 0x005ce00401007387 */ /* 0x0001e40000100a00 */
[----:B0-----:R-:W-:Y:S06]  /*bd8f0*/  HMMA.16816.F32 R4, R24, R2, R40 ;  /* 0x000000021804723c */ /* 0x001fec0000001828 */
[C---:B------:R-:W-:Y:S01]  /*bd900*/  HMMA.16816.F32 R12, R28.reuse, R52, R44 ;  /* 0x000000341c0c723c */ /* 0x040fe2000000182c */
[----:B------:R-:W-:Y:S04]  /*bd910*/  STL.64 [R1+0x2790], R8 ;  /* 0x0027900801007387 */ /* 0x000fe80000100a00 */
[----:B------:R0:W-:Y:S02]  /*bd920*/  STL.64 [R1+0x2798], R10 ;  /* 0x0027980a01007387 */ /* 0x0001e40000100a00 */
[C---:B0-----:R-:W-:Y:S10]  /*bd930*/  HMMA.16816.F32 R8, R28.reuse, R54, R48 ;  /* 0x000000361c08723c */ /* 0x041ff40000001830 */
[----:B------:R-:W-:Y:S04]  /*bd940*/  STL.64 [R1+0x2760], R4 ;  /* 0x0027600401007387 */ /* 0x000fe80000100a00 */
[----:B------:R0:W-:Y:S02]  /*bd950*/  STL.64 [R1+0x2768], R6 ;  /* 0x0027680601007387 */ /* 0x0001e40000100a00 */
[----:B0-----:R-:W-:Y:S02]  /*bd960*/  HMMA.16816.F32 R4, R28, R60, R56 ;  /* 0x0000003c1c04723c */ /* 0x001fe40000001838 */
[----:B------:R0:W-:Y:S04]  /*bd970*/  STL.64 [R1+0x2750], R12 ;  /* 0x0027500c01007387 */ /* 0x0001e80000100a00 */
[----:B------:R1:W-:Y:S04]  /*bd980*/  STL.64 [R1+0x2758], R14 ;  /* 0x0027580e01007387 */ /* 0x0003e80000100a00 */
[----:B0-----:R-:W2:Y:S04]  /*bd990*/  LDL.LU R12, [R1+0x500] ;  /* 0x00050000010c7983 */ /* 0x001ea80000300800 */
[----:B------:R-:W-:Y:S04]  /*bd9a0*/  STL.64 [R1+0x2740], R8 ;  /* 0x0027400801007387 */ /* 0x000fe80000100a00 */
[----:B------:R-:W-:Y:S05]  /*bd9b0*/  STL.64 [R1+0x2748], R10 ;  /* 0x0027480a01007387 */ /* 0x000fea0000100a00 */
[----:B------:R0:W-:Y:S04]  /*bd9c0*/  STL.64 [R1+0x2730], R4 ;  /* 0x0027300401007387 */ /* 0x0001e80000100a00 */
[----:B------:R3:W-:Y:S04]  /*bd9d0*/  STL.64 [R1+0x2738], R6 ;  /* 0x0027380601007387 */ /* 0x0007e80000100a00 */
[----:B------:R-:W2:Y:S04]  /*bd9e0*/  LDL.LU R13, [R1+0x504] ;  /* 0x00050400010d7983 */ /* 0x000ea80000300800 */
[----:B-1----:R-:W4:Y:S04]  /*bd9f0*/  LDL.LU R14, [R1+0x508] ;  /* 0x00050800010e7983 */ /* 0x002f280000300800 */
[----:B------:R-:W4:Y:S04]  /*bda00*/  LDL.LU R15, [R1+0x50c] ;  /* 0x00050c00010f7983 */ /* 0x000f280000300800 */
[----:B----4-:R1:W-:Y:S04]  /*bda10*/  STL.64 [R1+0x5d80], R14 ;  /* 0x005d800e01007387 */ /* 0x0103e80000100a00 */
[----:B--2---:R2:W-:Y:S04]  /*bda20*/  STL.64 [R1+0x5d78], R12 ;  /* 0x005d780c01007387 */ /* 0x0045e80000100a00 */
[----:B0-----:R-:W4:Y:S04]  /*bda30*/  LDL.LU R4, [R1+0x520] ;  /* 0x0005200001047983 */ /* 0x001f280000300800 */
[----:B------:R-:W4:Y:S04]  /*bda40*/  LDL.LU R5, [R1+0x524] ;  /* 0x0005240001057983 */ /* 0x000f280000300800 */
[----:B---3--:R-:W3:Y:S04]  /*bda50*/  LDL.LU R6, [R1+0x528] ;  /* 0x0005280001067983 */ /* 0x008ee80000300800 */
[----:B------:R-:W3:Y:S04]  /*bda60*/  LDL.LU R7, [R1+0x52c] ;  /* 0x00052c0001077983 */ /* 0x000ee80000300800 */
[----:B---3--:R-:W-:Y:S04]  /*bda70*/  STL.64 [R1+0x5d90], R6 ;  /* 0x005d900601007387 */ /* 0x008fe80000100a00 */
[----:B----4-:R-:W-:Y:S04]  /*bda80*/  STL.64 [R1+0x5d88], R4 ;  /* 0x005d880401007387 */ /* 0x010fe80000100a00 */
[----:B------:R-:W3:Y:S04]  /*bda90*/  LDL.LU R24, [R1+0x530] ;  /* 0x0005300001187983 */ /* 0x000ee80000300800 */
[----:B------:R-:W3:Y:S04]  /*bdaa0*/  LDL.LU R25, [R1+0x534] ;  /* 0x0005340001197983 */ /* 0x000ee80000300800 */
[----:B------:R-:W4:Y:S04]  /*bdab0*/  LDL.LU R26, [R1+0x538] ;  /* 0x00053800011a7983 */ /* 0x000f280000300800 */
        /* <DEDUP_REMOVED lines=15> */
[----:B-1----:R-:W4:Y:S04]  /*bdbb0*/  LDL R14, [R1+0x8] ;  /* 0x00000800010e7983 */ /* 0x002f280000100800 */
[----:B------:R-:W4:Y:S04]  /*bdbc0*/  LDL R15, [R1+0xc] ;  /* 0x00000c00010f7983 */ /* 0x000f280000100800 */
[----:B--2---:R-:W2:Y:S04]  /*bdbd0*/  LDL R12, [R1+0x10] ;  /* 0x00001000010c7983 */ /* 0x004ea80000100800 */
        /* <DEDUP_REMOVED lines=8> */
[----:B------:R-:W3:Y:S01]  /*bdc60*/  LDL.64 R60, [R1] ;  /* 0x00000000013c7983 */ /* 0x000ee20000100a00 */
        /* <DEDUP_REMOVED lines=32> */
[----:B------:R-:W-:-:S05]  /*bde70*/  IMAD.MOV.U32 R0, RZ, RZ, R61 ;  /* 0x000000ffff007224 */ /* 0x000fca00078e003d */
        /* <DEDUP_REMOVED lines=187> */
[----:B--2---:R-:W-:-:S15]  /*bea30*/  HMMA.16816.F32 R16, R28, R12, R32 ;  /* 0x0000000c1c10723c */ /* 0x004fde0000001820 */
        /* <DEDUP_REMOVED lines=10> */
[----:B----4-:R-:W-:Y:S02]  /*beae0*/  HMMA.16816.F32 R12, R28, R8, R40 ;  /* 0x000000081c0c723c */ /* 0x010fe40000001828 */
[----:B------:R-:W-:Y:S04]  /*beaf0*/  STL.64 [R1+0x5ba8], R10 ;  /* 0x005ba80a01007387 */ /* 0x000fe80000100a00 */
[----:B------:R-:W-:-:S15]  /*beb00*/  STL.64 [R1+0x5ba0], R8 ;  /* 0x005ba00801007387 */ /* 0x000fde0000100a00 */
[----:B------:R-:W-:-:S02]  /*beb10*/  NOP ;  /* 0x0000000000007918 */ /* 0x000fc40000000000 */
[----:B------:R-:W-:Y:S04]  /*beb20*/  STL.64 [R1+0x2590], R12 ;  /* 0x0025900c01007387 */ /* 0x000fe80000100a00 */
[----:B------:R0:W-:Y:S02]  /*beb30*/  STL.64 [R1+0x2598], R14 ;  /* 0x0025980e01007387 */ /* 0x0001e40000100a00 */
[C---:B0-----:R-:W-:Y:S06]  /*beb40*/  HMMA.16816.F32 R12, R28.reuse, R6, R48 ;  /* 0x000000061c0c723c */ /* 0x041fec0000001830 */
[----:B------:R-:W-:-:S15]  /*beb50*/  HMMA.16816.F32 R8, R28, R4, R52 ;  /* 0x000000041c08723c */ /* 0x000fde0000001834 */
[----:B------:R-:W-:-:S02]  /*beb60*/  NOP ;  /* 0x0000000000007918 */ /* 0x000fc40000000000 */
[----:B------:R-:W-:Y:S04]  /*beb70*/  STL.64 [R1+0x27b0], R12 ;  /* 0x0027b00c01007387 */ /* 0x000fe80000100a00 */
[----:B------:R-:W-:Y:S04]  /*beb80*/  STL.64 [R1+0x27b8], R14 ;  /* 0x0027b80e01007387 */ /* 0x000fe80000100a00 */
[----:B------:R-:W-:Y:S04]  /*beb90*/  STL.64 [R1+0x5bc8], R6 ;  /* 0x005bc80601007387 */ /* 0x000fe80000100a00 */
[----:B------:R0:W-:Y:S02]  /*beba0*/  STL.64 [R1+0x5bc0], R4 ;  /* 0x005bc00401007387 */ /* 0x0001e40000100a00 */
[----:B0-----:R-:W-:Y:S02]  /*bebb0*/  HMMA.16816.F32 R4, R28, R2, R56 ;  /* 0x000000021c04723c */ /* 0x001fe40000001838 */
[----:B------:R-:W-:Y:S04]  /*bebc0*/  STL.64 [R1+0x27c0], R8 ;  /* 0x0027c00801007387 */ /* 0x000fe80000100a00 */
[----:B------:R-:W-:Y:S04]  /*bebd0*/  STL.64 [R1+0x27c8], R10 ;  /* 0x0027c80a01007387 */ /* 0x000fe80000100a00 */
[----:B------:R-:W2:-:S13]  /*bebe0*/  LDL.LU R12, [R1+0x3e0] ;  /* 0x0003e000010c7983 */ /* 0x000e9a0000300800 */
[----:B------:R0:W-:Y:S04]  /*bebf0*/  STL.64 [R1+0x27a0], R4 ;  /* 0x0027a00401007387 */ /* 0x0001e80000100a00 */
[----:B------:R-:W-:Y:S04]  /*bec00*/  STL.64 [R1+0x27a8], R6 ;  /* 0x0027a80601007387 */ /* 0x000fe80000100a00 */
[----:B------:R-:W2:Y:S04]  /*bec10*/  LDL.LU R13, [R1+0x3e4] ;  /* 0x0003e400010d7983 */ /* 0x000ea80000300800 */
[----:B------:R-:W3:Y:S04]  /*bec20*/  LDL.LU R14, [R1+0x3e8] ;  /* 0x0003e800010e7983 */ /* 0x000ee80000300800 */
[----:B------:R-:W3:Y:S04]  /*bec30*/  LDL.LU R15, [R1+0x3ec] ;  /* 0x0003ec00010f7983 */ /* 0x000ee80000300800 */
[----:B---3--:R-:W-:Y:S04]  /*bec40*/  STL.64 [R1+0x5c90], R14 ;  /* 0x005c900e01007387 */ /* 0x008fe80000100a00 */
[----:B--2---:R1:W-:Y:S04]  /*bec50*/  STL.64 [R1+0x5c88], R12 ;  /* 0x005c880c01007387 */ /* 0x0043e80000100a00 */
[----:B0-----:R-:W2:Y:S04]  /*bec60*/  LDL.LU R4, [R1+0x8] ;  /* 0x0000080001047983 */ /* 0x001ea80000300800 */
[----:B------:R-:W2:Y:S04]  /*bec70*/  LDL.LU R5, [R1+0xc] ;  /* 0x00000c0001057983 */ /* 0x000ea80000300800 */
[----:B------:R-:W3:Y:S04]  /*bec80*/  LDL.LU R58, [R1+0x10] ;  /* 0x00001000013a7983 */ /* 0x000ee80000300800 */
[----:B------:R-:W3:Y:S04]  /*bec90*/  LDL.LU R59, [R1+0x14] ;  /* 0x00001400013b7983 */ /* 0x000ee80000300800 */
[----:B------:R-:W4:Y:S04]  /*beca0*/  LDL.LU R52, [R1+0x420] ;  /* 0x0004200001347983 */ /* 0x000f280000300800 */
[----:B------:R-:W4:Y:S04]  /*becb0*/  LDL.LU R53, [R1+0x424] ;  /* 0x0004240001357983 */ /* 0x000f280000300800 */
[----:B------:R-:W2:Y:S04]  /*becc0*/  LDL.LU R54, [R1+0x428] ;  /* 0x0004280001367983 */ /* 0x000ea80000300800 */
[----:B------:R-:W2:Y:S01]  /*becd0*/  LDL.LU R55, [R1+0x42c] ;  /* 0x00042c0001377983 */ /* 0x000ea20000300800 */
[----:B------:R-:W-:-:S02]  /*bece0*/  IMAD R26, R26, 0x100, R46 ;  /* 0x000001001a1a7824 */ /* 0x000fc400078e022e */
[----:B------:R-:W-:Y:S02]  /*becf0*/  IMAD R27, R27, 0x100, R47 ;  /* 0x000001001b1b7824 */ /* 0x000fe400078e022f */
[----:B------:R-:W-:Y:S02]  /*bed00*/  IMAD R24, R24, 0x100, R44 ;  /* 0x0000010018187824 */ /* 0x000fe400078e022c */
[----:B------:R-:W-:Y:S01]  /*bed10*/  IMAD R25, R25, 0x100, R45 ;  /* 0x0000010019197824 */ /* 0x000fe200078e022d */
[----:B--2---:R-:W-:Y:S04]  /*bed20*/  STL.64 [R1+0x5ca0], R54 ;  /* 0x005ca03601007387 */ /* 0x004fe80000100a00 */
[----:B----4-:R0:W-:Y:S04]  /*bed30*/  STL.64 [R1+0x5c98], R52 ;  /* 0x005c983401007387 */ /* 0x0101e80000100a00 */
[----:B------:R-:W2:Y:S04]  /*bed40*/  LDL.LU R56, [R1+0x18] ;  /* 0x0000180001387983 */ /* 0x000ea80000300800 */
[----:B------:R-:W2:Y:S04]  /*bed50*/  LDL.LU R57, [R1+0x1c] ;  /* 0x00001c0001397983 */ /* 0x000ea80000300800 */
[----:B------:R-:W2:Y:S04]  /*bed60*/  LDL.LU R48, [R1+0x430] ;  /* 0x0004300001307983 */ /* 0x000ea80000300800 */
[----:B------:R-:W2:Y:S04]  /*bed70*/  LDL.LU R49, [R1+0x434] ;  /* 0x0004340001317983 */ /* 0x000ea80000300800 */
[----:B------:R-:W2:Y:S04]  /*bed80*/  LDL.LU R50, [R1+0x438] ;  /* 0x0004380001327983 */ /* 0x000ea80000300800 */
[----:B------:R-:W2:Y:S04]  /*bed90*/  LDL.LU R51, [R1+0x43c] ;  /* 0x00043c0001337983 */ /* 0x000ea80000300800 */
[----:B------:R-:W4:Y:S04]  /*beda0*/  LDL.LU R46, [R1+0x20] ;  /* 0x00002000012e7983 */ /* 0x000f280000300800 */
[----:B------:R-:W4:Y:S04]  /*bedb0*/  LDL.LU R47, [R1+0x24] ;  /* 0x00002400012f7983 */ /* 0x000f280000300800 */
[----:B-1----:R-:W4:Y:S04]  /*bedc0*/  LDL.LU R12, [R1+0x440] ;  /* 0x00044000010c7983 */ /* 0x002f280000300800 */
[----:B------:R-:W4:Y:S04]  /*bedd0*/  LDL.LU R13, [R1+0x444] ;  /* 0x00044400010d7983 */ /* 0x000f280000300800 */
[----:B------:R-:W4:Y:S04]  /*bede0*/  LDL.LU R14, [R1+0x448] ;  /* 0x00044800010e7983 */ /* 0x000f280000300800 */
[----:B------:R-:W4:Y:S04]  /*bedf0*/  LDL.LU R15, [R1+0x44c] ;  /* 0x00044c00010f7983 */ /* 0x000f280000300800 */
[----:B------:R-:W3:Y:S04]  /*bee00*/  LDL.LU R44, [R1+0x28] ;  /* 0x00002800012c7983 */ /* 0x000ee80000300800 */
[----:B------:R-:W3:Y:S04]  /*bee10*/  LDL.LU R45, [R1+0x2c] ;  /* 0x00002c00012d7983 */ /* 0x000ee80000300800 */
[----:B0-----:R-:W3:Y:S04]  /*bee20*/  LDL.LU R52, [R1+0x450] ;  /* 0x0004500001347983 */ /* 0x001ee80000300800 */
[----:B------:R-:W3:Y:S04]  /*bee30*/  LDL.LU R53, [R1+0x454] ;  /* 0x0004540001357983 */ /* 0x000ee80000300800 */
[----:B------:R-:W3:Y:S04]  /*bee40*/  LDL.LU R54, [R1+0x458] ;  /* 0x0004580001367983 */ /* 0x000ee80000300800 */
[----:B------:R-:W3:Y:S01]  /*bee50*/  LDL.LU R55, [R1+0x45c] ;  /* 0x00045c0001377983 */ /* 0x000ee20000300800 */
        /* <DEDUP_REMOVED lines=12> */
[----:B------:R-:W2:Y:S01]  /*bef20*/  LDL.LU R6, [R1] ;  /* 0x0000000001067983 */ /* 0x000ea20000300800 */
        /* <DEDUP_REMOVED lines=28> */
[C---:B----4-:R-:W-:Y:S06]  /*bf0f0*/  HMMA.16816.F32 R44, R24.reuse, R46, R12 ;  /* 0x0000002e182c723c */ /* 0x050fec000000180c */
[C---:B--2---:R-:W-:Y:S06]  /*bf100*/  HMMA.16816.F32 R48, R24.reuse, R56, R48 ;  /* 0x000000381830723c */ /* 0x044fec0000001830 */
[C---:B------:R-:W-:Y:S01]  /*bf110*/  HMMA.16816.F32 R28, R24.reuse, R4, R28 ;  /* 0x00000004181c723c */ /* 0x040fe2000000181c */
[----:B------:R-:W2:Y:S04]  /*bf120*/  LDL.LU.64 R14, [R1+0x5c90] ;  /* 0x005c9000010e7983 */ /* 0x000ea80000300a00 */
[----:B------:R-:W2:Y:S06]  /*bf130*/  LDL.LU.64 R12, [R1+0x5c88] ;  /* 0x005c8800010c7983 */ /* 0x000eac0000300a00 */
        /* <DEDUP_REMOVED lines=8> */
[----:B---3--:R-:W-:Y:S03]  /*bf1c0*/  HMMA.16816.F32 R56, R24, R58, R52 ;  /* 0x0000003a1838723c */ /* 0x008fe60000001834 */
[----:B------:R-:W3:Y:S04]  /*bf1d0*/  LDL.LU.64 R54, [R1+0x5c60] ;  /* 0x005c600001367983 */ /* 0x000ee80000300a00 */
[----:B------:R-:W4:-:S15]  /*bf1e0*/  LDL.LU.64 R52, [R1+0x5c58] ;  /* 0x005c580001347983 */ /* 0x000f1e0000300a00 */
[----:B------:R-:W-:-:S01]  /*bf1f0*/  NOP ;  /* 0x0000000000007918 */ /* 0x000fc20000000000 */
[----:B------:R-:W-:Y:S04]  /*bf200*/  STL.64 [R1+0x2360], R56 ;  /* 0x0023603801007387 */ /* 0x000fe80000100a00 */
[----:B------:R0:W-:Y:S04]  /*bf210*/  STL.64 [R1+0x2368], R58 ;  /* 0x0023683a01007387 */ /* 0x0001e80000100a00 */
[----:B0-----:R-:W2:Y:S04]  /*bf220*/  LDL.LU.64 R58, [R1+0x5c50] ;  /* 0x005c5000013a7983 */ /* 0x001ea80000300a00 */
[----:B------:R-:W3:Y:S04]  /*bf230*/  LDL.LU.64 R56, [R1+0x5c48] ;  /* 0x005c480001387983 */ /* 0x000ee80000300a00 */
[----:B------:R0:W-:Y:S04]  /*bf240*/  STL.64 [R1+0x2340], R28 ;  /* 0x0023401c01007387 */ /* 0x0001e80000100a00 */
[----:B------:R1:W-:Y:S04]  /*bf250*/  STL.64 [R1+0x2348], R30 ;  /* 0x0023481e01007387 */ /* 0x0003e80000100a00 */
[----:B0-----:R-:W4:Y:S04]  /*bf260*/  LDL.LU R28, [R1+0x2e80] ;  /* 0x002e8000011c7983 */ /* 0x001f280000300800 */
[----:B------:R-:W4:Y:S04]  /*bf270*/  LDL.LU R29, [R1+0x2e88] ;  /* 0x002e8800011d7983 */ /* 0x000f280000300800 */
[----:B-1----:R-:W2:Y:S04]  /*bf280*/  LDL.LU R30, [R1+0x2e90] ;  /* 0x002e9000011e7983 */ /* 0x002ea80000300800 */
[----:B------:R-:W2:Y:S04]  /*bf290*/  LDL.LU R31, [R1+0x2e98] ;  /* 0x002e9800011f7983 */ /* 0x000ea80000300800 */
[----:B--2---:R-:W-:Y:S04]  /*bf2a0*/  STL.64 [R1+0x5bf0], R30 ;  /* 0x005bf01e01007387 */ /* 0x004fe80000100a00 */
[----:B----4-:R0:W-:Y:S04]  /*bf2b0*/  STL.64 [R1+0x5be8], R28 ;  /* 0x005be81c01007387 */ /* 0x0101e80000100a00 */
[----:B0-----:R-:W2:Y:S04]  /*bf2c0*/  LDL.LU R28, [R1+0x400] ;  /* 0x00040000011c7983 */ /* 0x001ea80000300800 */
[----:B------:R-:W2:Y:S04]  /*bf2d0*/  LDL.LU R29, [R1+0x404] ;  /* 0x00040400011d7983 */ /* 0x000ea80000300800 */
[----:B------:R-:W2:Y:S04]  /*bf2e0*/  LDL.LU R30, [R1+0x408] ;  /* 0x00040800011e7983 */ /* 0x000ea80000300800 */
[----:B------:R-:W2:Y:S02]  /*bf2f0*/  LDL.LU R31, [R1+0x40c] ;  /* 0x00040c00011f7983 */ /* 0x000ea40000300800 */
[C---:B--2---:R-:W-:Y:S06]  /*bf300*/  HMMA.16816.F32 R4, R24.reuse, R6, R28 ;  /* 0x000000061804723c */ /* 0x044fec000000181c */
[C---:B------:R-:W-:Y:S06]  /*bf310*/  HMMA.16816.F32 R28, R24.reuse, R60, R8 ;  /* 0x0000003c181c723c */ /* 0x040fec0000001808 */
[C---:B------:R-:W-:Y:S11]  /*bf320*/  HMMA.16816.F32 R8, R24.reuse, R58, R12 ;  /* 0x0000003a1808723c */ /* 0x040ff6000000180c */
[----:B------:R-:W-:Y:S04]  /*bf330*/  STL.64 [R1+0x1c30], R4 ;  /* 0x001c300401007387 */ /* 0x000fe80000100a00 */
[----:B------:R3:W-:Y:S02]  /*bf340*/  STL.64 [R1+0x1c38], R6 ;  /* 0x001c380601007387 */ /* 0x0007e40000100a00 */
[C---:B---3--:R-:W-:Y:S02]  /*bf350*/  HMMA.16816.F32 R4, R24.reuse, R56, R16 ;  /* 0x000000381804723c */ /* 0x048fe40000001810 */
[----:B------:R-:W-:Y:S04]  /*bf360*/  STL.64 [R1+0x1c00], R28 ;  /* 0x001c001c01007387 */ /* 0x000fe80000100a00 */
[----:B------:R-:W-:Y:S04]  /*bf370*/  STL.64 [R1+0x1c08], R30 ;  /* 0x001c081e01007387 */ /* 0x000fe80000100a00 */
[----:B------:R-:W2:Y:S04]  /*bf380*/  LDL.LU R56, [R1+0x70] ;  /* 0x0000700001387983 */ /* 0x000ea80000300800 */
[----:B------:R-:W-:Y:S04]  /*bf390*/  STL.64 [R1+0x1bf0], R8 ;  /* 0x001bf00801007387 */ /* 0x000fe80000100a00 */
[----:B------:R0:W-:Y:S05]  /*bf3a0*/  STL.64 [R1+0x1bf8], R10 ;  /* 0x001bf80a01007387 */ /* 0x0001ea0000100a00 */
[----:B------:R-:W-:Y:S04]  /*bf3b0*/  STL.64 [R1+0x1bd0], R4 ;  /* 0x001bd00401007387 */ /* 0x000fe80000100a00 */
[----:B------:R1:W-:Y:S04]  /*bf3c0*/  STL.64 [R1+0x1bd8], R6 ;  /* 0x001bd80601007387 */ /* 0x0003e80000100a00 */
[----:B------:R-:W2:Y:S04]  /*bf3d0*/  LDL.LU R57, [R1+0x74] ;  /* 0x0000740001397983 */ /* 0x000ea80000300800 */
[----:B------:R-:W3:Y:S04]  /*bf3e0*/  LDL.LU R58, [R1+0x78] ;  /* 0x00007800013a7983 */ /* 0x000ee80000300800 */
[----:B------:R-:W3:Y:S01]  /*bf3f0*/  LDL.LU R59, [R1+0x7c] ;  /* 0x00007c00013b7983 */ /* 0x000ee20000300800 */
[C---:B0-----:R-:W-:Y:S06]  /*bf400*/  HMMA.16816.F32 R8, R24.reuse, R54, R20 ;  /* 0x000000361808723c */ /* 0x041fec0000001814 */
[C---:B-1----:R-:W-:Y:S01]  /*bf410*/  HMMA.16816.F32 R4, R24.reuse, R52, R32 ;  /* 0x000000341804723c */ /* 0x042fe20000001820 */
[----:B---3--:R-:W-:Y:S04]  /*bf420*/  STL.64 [R1+0x5c10], R58 ;  /* 0x005c103a01007387 */ /* 0x008fe80000100a00 */
[----:B--2---:R-:W-:Y:S04]  /*bf430*/  STL.64 [R1+0x5c08], R56 ;  /* 0x005c083801007387 */ /* 0x004fe80000100a00 */
[----:B------:R-:W2:Y:S08]  /*bf440*/  LDL.LU R52, [R1+0xa0] ;  /* 0x0000a00001347983 */ /* 0x000eb00000300800 */
[----:B------:R-:W-:Y:S04]  /*bf450*/  STL.64 [R1+0x1bb0], R8 ;  /* 0x001bb00801007387 */ /* 0x000fe80000100a00 */
[----:B------:R0:W-:Y:S04]  /*bf460*/  STL.64 [R1+0x1bb8], R10 ;  /* 0x001bb80a01007387 */ /* 0x0001e80000100a00 */
[----:B------:R-:W-:Y:S04]  /*bf470*/  STL.64 [R1+0x1b80], R4 ;  /* 0x001b800401007387 */ /* 0x000fe80000100a00 */
[----:B------:R1:W-:Y:S04]  /*bf480*/  STL.64 [R1+0x1b88], R6 ;  /* 0x001b880601007387 */ /* 0x0003e80000100a00 */
[----:B------:R-:W2:Y:S04]  /*bf490*/  LDL.LU R53, [R1+0xa4] ;  /* 0x0000a40001357983 */ /* 0x000ea80000300800 */
[----:B------:R-:W3:Y:S01]  /*bf4a0*/  LDL.LU R54, [R1+0xa8] ;  /* 0x0000a80001367983 */ /* 0x000ee20000300800 */
[C---:B0-----:R-:W-:Y:S06]  /*bf4b0*/  HMMA.16816.F32 R8, R24.reuse, R50, R36 ;  /* 0x000000321808723c */ /* 0x041fec0000001824 */
[----:B-1----:R-:W-:Y:S01]  /*bf4c0*/  HMMA.16816.F32 R4, R24, R48, R40 ;  /* 0x000000301804723c */ /* 0x002fe20000001828 */
[----:B------:R-:W-:-:S02]  /*bf4d0*/  IMAD.MOV.U32 R55, RZ, RZ, R0 ;  /* 0x000000ffff377224 */ /* 0x000fc400078e0000 */
[----:B------:R-:W4:Y:S04]  /*bf4e0*/  LDL.LU R0, [R1+0x5c40] ;  /* 0x005c400001007983 */ /* 0x000f280000300800 */
[----:B---3--:R-:W-:Y:S04]  /*bf4f0*/  STL.64 [R1+0x5c38], R54 ;  /* 0x005c383601007387 */ /* 0x008fe80000100a00 */
[----:B--2---:R0:W-:Y:S04]  /*bf500*/  STL.64 [R1+0x5c30], R52 ;  /* 0x005c303401007387 */ /* 0x0041e80000100a00 */
        /* <DEDUP_REMOVED lines=36> */
[----:B-1----:R-:W4:Y:S04]  /*bf750*/  LDL.LU R4, [R1+0x230] ;  /* 0x0002300001047983 */ /* 0x002f280000300800 */
        /* <DEDUP_REMOVED lines=28> */
[----:B-1----:R-:W2:Y:S01]  /*bf920*/  LDL.LU R46, [R1+0x108] ;  /* 0x00010800012e7983 */ /* 0x002ea20000300800 */
[----:B------:R-:W-:-:S03]  /*bf930*/  IMAD.MOV.U32 R47, RZ, RZ, R0 ;  /* 0x000000ffff2f7224 */ /* 0x000fc600078e0000 */
[----:B------:R-:W2:Y:S01]  /*bf940*/  LDL.LU R0, [R1+0x5c18] ;  /* 0x005c180001007983 */ /* 0x000ea20000300800 */
[C---:B----4-:R-:W-:Y:S06]  /*bf950*/  HMMA.16816.F32 R56, R24.reuse, R42, R56 ;  /* 0x0000002a1838723c */ /* 0x050fec0000001838 */
[----:B---3--:R-:W-:-:S15]  /*bf960*/  HMMA.16816.F32 R40, R24, R40, R36 ;  /* 0x000000281828723c */ /* 0x008fde0000001824 */
[----:B------:R-:W-:-:S02]  /*bf970*/  NOP ;  /* 0x0000000000007918 */ /* 0x000fc40000000000 */
[----:B------:R-:W-:Y:S04]  /*bf980*/  STL.64 [R1+0x1ad0], R56 ;  /* 0x001ad03801007387 */ /* 0x000fe80000100a00 */
[----:B------:R0:W-:Y:S04]  /*bf990*/  STL.64 [R1+0x1ad8], R58 ;  /* 0x001ad83a01007387 */ /* 0x0001e80000100a00 */
[----:B0-----:R-:W3:Y:S04]  /*bf9a0*/  LDL.LU.64 R58, [R1+0x5c10] ;  /* 0x005c1000013a7983 */ /* 0x001ee80000300a00 */
        /* <DEDUP_REMOVED lines=22> */
[----:B-1----:R-:W4:Y:S01]  /*bfb10*/  LDL.LU R38, [R1+0x148] ;  /* 0x0001480001267983 */ /* 0x002f220000300800 */
[----:B------:R-:W-:-:S03]  /*bfb20*/  IMAD.MOV.U32 R39, RZ, RZ, R0 ;  /* 0x000000ffff277224 */ /* 0x000fc600078e0000 */
        /* <DEDUP_REMOVED lines=27> */
[----:B0-----:R-:W2:Y:S04]  /*bfce0*/  LDL.LU R20, [R1+0x180] ;  /* 0x0001800001147983 */ /* 0x001ea80000300800 */
[----:B------:R-:W2:Y:S04]  /*bfcf0*/  LDL.LU R21, [R1+0x184] ;  /* 0x0001840001157983 */ /* 0x000ea80000300800 */
[----:B-1----:R-:W2:Y:S01]  /*bfd00*/  LDL.LU R22, [R1+0x188] ;  /* 0x0001880001167983 */ /* 0x002ea20000300800 */
[----:B------:R-:W-:-:S03]  /*bfd10*/  IMAD.MOV.U32 R23, RZ, RZ, R0 ;  /* 0x000000ffff177224 */ /* 0x000fc600078e0000 */
[----:B------:R0:W5:Y:S01]  /*bfd20*/  LDL.LU R0, [R1+0x5b88] ;  /* 0x005b880001007983 */ /* 0x0001620000300800 */
[----:B---3--:R-:W-:-:S15]  /*bfd30*/  HMMA.16816.F32 R12, R24, R18, R12 ;  /* 0x00000012180c723c */ /* 0x008fde000000180c */
[----:B------:R-:W-:-:S08]  /*bfd40*/  NOP ;  /* 0x0000000000007918 */ /* 0x000fd00000000000 */
[----:B------:R-:W-:Y:S04]  /*bfd50*/  STL.64 [R1+0x1840], R12 ;  /* 0x0018400c01007387 */ /* 0x000fe80000100a00 */
[----:B------:R1:W-:Y:S04]  /*bfd60*/  STL.64 [R1+0x1848], R14 ;  /* 0x0018480e01007387 */ /* 0x0003e80000100a00 */
[----:B-1----:R-:W3:Y:S04]  /*bfd70*/  LDL.LU.64 R14, [R1+0x5b80] ;  /* 0x005b8000010e7983 */ /* 0x002ee80000300a00 */
[----:B------:R-:W4:Y:S01]  /*bfd80*/  LDL.LU.64 R12, [R1+0x5b78] ;  /* 0x005b7800010c7983 */ /* 0x000f220000300a00 */
[----:B--2---:R-:W-:-:S15]  /*bfd90*/  HMMA.16816.F32 R20, R24, R16, R20 ;  /* 0x000000101814723c */ /* 0x004fde0000001814 */
[----:B------:R-:W-:-:S08]  /*bfda0*/  NOP ;  /* 0x0000000000007918 */ /* 0x000fd00000000000 */
[----:B------:R-:W-:Y:S04]  /*bfdb0*/  STL.64 [R1+0x1820], R20 ;  /* 0x0018201401007387 */ /* 0x000fe80000100a00 */
[----:B------:R1:W-:Y:S02]  /*bfdc0*/  STL.64 [R1+0x1828], R22 ;  /* 0x0018281601007387 */ /* 0x0003e40000100a00 */
[----:B-1----:R-:W-:Y:S01]  /*bfdd0*/  HMMA.16816.F32 R20, R24, R10, R40 ;  /* 0x0000000a1814723c */ /* 0x002fe20000001828 */
[----:B------:R-:W-:Y:S02]  /*bfde0*/  IADD3 R28, P2, R28, UR7, RZ ;  /* 0x000000071c1c7c10 */ /* 0x000fe4000ff5e0ff */
[----:B------:R-:W-:Y:S02]  /*bfdf0*/  IADD3 R29, P1, R29, UR7, RZ ;  /* 0x000000071d1d7c10 */ /* 0x000fe4000ff3e0ff */
[----:B------:R-:W-:-:S02]  /*bfe00*/  IADD3 R30, P6, R30, UR7, RZ ;  /* 0x000000071e1e7c10 */ /* 0x000fc4000ffde0ff */
[----:B------:R-:W-:Y:S01]  /*bfe10*/  IADD3 R31, P5, R31, UR7, RZ ;  /* 0x000000071f1f7c10 */ /* 0x000fe2000ffbe0ff */
[C---:B---3--:R-:W-:Y:S06]  /*bfe20*/  HMMA.16816.F32 R16, R24.reuse, R14, R32 ;  /* 0x0000000e1810723c */ /* 0x048fec0000001820 */
[----:B----4-:R-:W-:-:S15]  /*bfe30*/  HMMA.16816.F32 R12, R24, R12, R36 ;  /* 0x0000000c180c723c */ /* 0x010fde0000001824 */
[----:B------:R-:W-:-:S02]  /*bfe40*/  NOP ;  /* 0x0000000000007918 */ /* 0x000fc40000000000 */
[----:B------:R-:W-:Y:S04]  /*bfe50*/  STL.64 [R1+0x17d0], R16 ;  /* 0x0017d01001007387 */ /* 0x000fe80000100a00 */
[----:B------:R1:W-:Y:S04]  /*bfe60*/  STL.64 [R1+0x17d8], R18 ;  /* 0x0017d81201007387 */ /* 0x0003e80000100a00 */
[----:B------:R-:W-:Y:S04]  /*bfe70*/  STL.64 [R1+0x1790], R12 ;  /* 0x0017900c01007387 */ /* 0x000fe80000100a00 */
[----:B------:R2:W-:Y:S01]  /*bfe80*/  STL.64 [R1+0x1798], R14 ;  /* 0x0017980e01007387 */ /* 0x0005e20000100a00 */
[C---:B-1----:R-:W-:Y:S06]  /*bfe90*/  HMMA.16816.F32 R16, R24.reuse, R8, R44 ;  /* 0x000000081810723c */ /* 0x042fec000000182c */
[C---:B--2---:R-:W-:Y:S06]  /*bfea0*/  HMMA.16816.F32 R12, R24.reuse, R6, R48 ;  /* 0x00000006180c723c */ /* 0x044fec0000001830 */
[C---:B------:R-:W-:Y:S06]  /*bfeb0*/  HMMA.16816.F32 R8, R24.reuse, R4, R52 ;  /* 0x000000041808723c */ /* 0x040fec0000001834 */
[----:B------:R-:W-:Y:S01]  /*bfec0*/  HMMA.16816.F32 R4, R24, R2, R56 ;  /* 0x000000021804723c */ /* 0x000fe20000001838 */
        /* <DEDUP_REMOVED lines=10> */
[----:B------:R1:W-:Y:S04]  /*bff70*/  STL [R1+0x2e80], R28 ;  /* 0x002e801c01007387 */ /* 0x0003e80000100800 */
[----:B------:R-:W2:Y:S04]  /*bff80*/  LDL.LU R35, [R1+0x2ea0] ;  /* 0x002ea00001237983 */ /* 0x000ea80000300800 */
[----:B------:R3:W-:Y:S04]  /*bff90*/  STL [R1+0x2e88], R29 ;  /* 0x002e881d01007387 */ /* 0x0007e80000100800 */
[----:B------:R-:W4:Y:S04]  /*bffa0*/  LDL.LU R36, [R1+0x2ea8] ;  /* 0x002ea80001247983 */ /* 0x000f280000300800 */
[----:B------:R0:W-:Y:S04]  /*bffb0*/  STL [R1+0x2e90], R30 ;  /* 0x002e901e01007387 */ /* 0x0001e80000100800 */
[----:B------:R-:W4:Y:S04]  /*bffc0*/  LDL.LU R37, [R1+0x2eb0] ;  /* 0x002eb00001257983 */ /* 0x000f280000300800 */
[----:B------:R0:W-:Y:S04]  /*bffd0*/  STL [R1+0x2e98], R31 ;  /* 0x002e981f01007387 */ /* 0x0001e80000100800 */
        /* <DEDUP_REMOVED lines=25> */
[----:B---3--:R-:W3:Y:S04]  /*c0170*/  LDL.LU R29, [R1+0x40e4] ;  /* 0x0040e400011d7983 */ /* 0x008ee80000300800 */
[----:B0-----:R-:W3:Y:S04]  /*c0180*/  LDL.LU R30, [R1+0x4110] ;  /* 0x00411000011e7983 */ /* 0x001ee80000300800 */
[----:B------:R-:W3:Y:S01]  /*c0190*/  LDL.LU R31, [R1+0x40dc] ;  /* 0x0040dc00011f7983 */ /* 0x000ee20000300800 */
[----:B--2---:R-:W-:-:S02]  /*c01a0*/  IADD3 R35, P0, R35, UR7, RZ ;  /* 0x0000000723237c10 */ /* 0x004fc4000ff1e0ff */
[----:B----4-:R-:W-:Y:S02]  /*c01b0*/  IADD3 R36, P4, R36, UR7, RZ ;  /* 0x0000000724247c10 */ /* 0x010fe4000ff9e0ff */
[----:B------:R-:W-:Y:S02]  /*c01c0*/  IADD3 R37, P3, R37, UR7, RZ ;  /* 0x0000000725257c10 */ /* 0x000fe4000ff7e0ff */
[----:B------:R-:W-:Y:S02]  /*c01d0*/  IADD3.X R38, R38, UR19, RZ, P2, !PT ;  /* 0x0000001326267c10 */ /* 0x000fe400097fe4ff */
[----:B------:R-:W-:Y:S01]  /*c01e0*/  IADD3 R39, P2, R39, UR7, RZ ;  /* 0x0000000727277c10 */ /* 0x000fe2000ff5e0ff */
[----:B------:R0:W-:Y:S01]  /*c01f0*/  STL [R1+0x2ea0], R35 ;  /* 0x002ea02301007387 */ /* 0x0001e20000100800 */
[----:B------:R-:W-:-:S03]  /*c0200*/  IADD3.X R40, R40, UR19, RZ, P1, !PT ;  /* 0x0000001328287c10 */ /* 0x000fc60008ffe4ff */
[----:B------:R1:W-:Y:S01]  /*c0210*/  STL [R1+0x2ea8], R36 ;  /* 0x002ea82401007387 */ /* 0x0003e20000100800 */
[----:B------:R-:W-:-:S03]  /*c0220*/  IADD3 R41, P1, R41, UR7, RZ ;  /* 0x0000000729297c10 */ /* 0x000fc6000ff3e0ff */
        /* <DEDUP_REMOVED lines=42> */
[----:B------:R4:W-:Y:S04]  /*c04d0*/  STL [R1+0x4128], R58 ;  /* 0x0041283a01007387 */ /* 0x0009e80000100800 */
[----:B------:R4:W-:Y:S01]  /*c04e0*/  STL [R1+0x40f4], R59 ;  /* 0x0040f43b01007387 */ /* 0x0009e20000100800 */
[----:B---3--:R-:W-:-:S03]  /*c04f0*/  IADD3 R29, P4, R29, UR7, RZ ;  /* 0x000000071d1d7c10 */ /* 0x008fc6000ff9e0ff */
[----:B------:R3:W-:Y:S01]  /*c0500*/  STL [R1+0x4120], R60 ;  /* 0x0041203c01007387 */ /* 0x0007e20000100800 */
[----:B------:R-:W-:-:S03]  /*c0510*/  IADD3.X R30, R30, UR19, RZ, P3, !PT ;  /* 0x000000131e1e7c10 */ /* 0x000fc60009ffe4ff */
[----:B------:R3:W-:Y:S04]  /*c0520*/  STL [R1+0x40ec], R61 ;  /* 0x0040ec3d01007387 */ /* 0x0007e80000100800 */
[----:B------:R3:W-:Y:S01]  /*c0530*/  STL [R1+0x4118], R28 ;  /* 0x0041181c01007387 */ /* 0x0007e20000100800 */
[----:B------:R-:W-:-:S03]  /*c0540*/  IADD3 R31, P3, R31, UR7, RZ ;  /* 0x000000071f1f7c10 */ /* 0x000fc6000ff7e0ff */
[----:B0-----:R-:W3:Y:S04]  /*c0550*/  LDL.LU R35, [R1+0x4108] ;  /* 0x0041080001237983 */ /* 0x001ee80000300800 */
[----:B------:R0:W-:Y:S04]  /*c0560*/  STL [R1+0x40e4], R29 ;  /* 0x0040e41d01007387 */ /* 0x0001e80000100800 */
[----:B-1----:R-:W3:Y:S04]  /*c0570*/  LDL.LU R36, [R1+0x40d4] ;  /* 0x0040d40001247983 */ /* 0x002ee80000300800 */
[----:B------:R1:W-:Y:S04]  /*c0580*/  STL [R1+0x4110], R30 ;  /* 0x0041101e01007387 */ /* 0x0003e80000100800 */
[----:B--2---:R-:W2:Y:S04]  /*c0590*/  LDL.LU R37, [R1+0x4100] ;  /* 0x0041000001257983 */ /* 0x004ea80000300800 */
[----:B------:R1:W-:Y:S04]  /*c05a0*/  STL [R1+0x40dc], R31 ;  /* 0x0040dc1f01007387 */ /* 0x0003e80000100800 */
        /* <DEDUP_REMOVED lines=22> */
[----:B---3--:R-:W3:Y:S04]  /*c0710*/  LDL.LU R60, [R1+0x408c] ;  /* 0x00408c00013c7983 */ /* 0x008ee80000300800 */
[----:B------:R-:W3:Y:S04]  /*c0720*/  LDL.LU R61, [R1+0x40b8] ;  /* 0x0040b800013d7983 */ /* 0x000ee80000300800 */
[----:B------:R-:W3:Y:S04]  /*c0730*/  LDL.LU R28, [R1+0x4084] ;  /* 0x00408400011c7983 */ /* 0x000ee80000300800 */
[----:B0-----:R-:W3:Y:S04]  /*c0740*/  LDL.LU R29, [R1+0x40b0] ;  /* 0x0040b000011d7983 */ /* 0x001ee80000300800 */
[----:B-1----:R-:W3:Y:S04]  /*c0750*/  LDL.LU R30, [R1+0x407c] ;  /* 0x00407c00011e7983 */ /* 0x002ee80000300800 */
[----:B------:R-:W3:Y:S01]  /*c0760*/  LDL.LU R31, [R1+0x40a8] ;  /* 0x0040a800011f7983 */ /* 0x000ee20000300800 */
[----:B------:R-:W-:-:S02]  /*c0770*/  IADD3.X R35, R35, UR19, RZ, P2, !PT ;  /* 0x0000001323237c10 */ /* 0x000fc400097fe4ff */
[----:B------:R-:W-:Y:S02]  /*c0780*/  IADD3 R36, P2, R36, UR7, RZ ;  /* 0x0000000724247c10 */ /* 0x000fe4000ff5e0ff */
[----:B--2---:R-:W-:Y:S02]  /*c0790*/  IADD3.X R37, R37, UR19, RZ, P1, !PT ;  /* 0x0000001325257c10 */ /* 0x004fe40008ffe4ff */
[----:B----4-:R-:W-:Y:S02]  /*c07a0*/  IADD3 R38, P1, R38, UR7, RZ ;  /* 0x0000000726267c10 */ /* 0x010fe4000ff3e0ff */
[----:B------:R-:W-:Y:S01]  /*c07b0*/  IADD3.X R39, R39, UR19, RZ, P6, !PT ;  /* 0x0000001327277c10 */ /* 0x000fe2000b7fe4ff */
        /* <DEDUP_REMOVED lines=41> */
[----:B---3--:R-:W-:-:S03]  /*c0a50*/  IADD3 R60, P4, R60, UR7, RZ ;  /* 0x000000073c3c7c10 */ /* 0x008fc6000ff9e0ff */
[----:B------:R3:W-:Y:S01]  /*c0a60*/  STL [R1+0x409c], R56 ;  /* 0x00409c3801007387 */ /* 0x0007e20000100800 */
[----:B------:R-:W-:-:S03]  /*c0a70*/  IADD3.X R61, R61, UR19, RZ, P3, !PT ;  /* 0x000000133d3d7c10 */ /* 0x000fc60009ffe4ff */
[----:B------:R3:W-:Y:S01]  /*c0a80*/  STL [R1+0x4148], R57 ;  /* 0x0041483901007387 */ /* 0x0007e20000100800 */
[----:B------:R-:W-:-:S03]  /*c0a90*/  IADD3 R28, P3, R28, UR7, RZ ;  /* 0x000000071c1c7c10 */ /* 0x000fc6000ff7e0ff */
[----:B------:R3:W-:Y:S04]  /*c0aa0*/  STL [R1+0x4094], R58 ;  /* 0x0040943a01007387 */ /* 0x0007e80000100800 */
[----:B------:R3:W-:Y:S01]  /*c0ab0*/  STL [R1+0x4140], R59 ;  /* 0x0041403b01007387 */ /* 0x0007e20000100800 */
[----:B------:R-:W-:-:S03]  /*c0ac0*/  IADD3.X R29, R29, UR19, RZ, P2, !PT ;  /* 0x000000131d1d7c10 */ /* 0x000fc600097fe4ff */
[----:B------:R3:W-:Y:S01]  /*c0ad0*/  STL [R1+0x408c], R60 ;  /* 0x00408c3c01007387 */ /* 0x0007e20000100800 */
[----:B------:R-:W-:-:S03]  /*c0ae0*/  IADD3 R30, P2, R30, UR7, RZ ;  /* 0x000000071e1e7c10 */ /* 0x000fc6000ff5e0ff */
[----:B------:R3:W-:Y:S04]  /*c0af0*/  STL [R1+0x40b8], R61 ;  /* 0x0040b83d01007387 */ /* 0x0007e80000100800 */
[----:B------:R3:W-:Y:S01]  /*c0b00*/  STL [R1+0x4084], R28 ;  /* 0x0040841c01007387 */ /* 0x0007e20000100800 */
[----:B------:R-:W-:-:S03]  /*c0b10*/  IADD3.X R31, R31, UR19, RZ, P1, !PT ;  /* 0x000000131f1f7c10 */ /* 0x000fc60008ffe4ff */
        /* <DEDUP_REMOVED lines=31> */
[----:B0-----:R-:W3:Y:S04]  /*c0d10*/  LDL.LU R29, [R1+0x4004] ;  /* 0x00400400011d7983 */ /* 0x001ee80000300800 */
[----:B-1----:R-:W3:Y:S04]  /*c0d20*/  LDL.LU R30, [R1+0x4030] ;  /* 0x00403000011e7983 */ /* 0x002ee80000300800 */
[----:B------:R-:W3:Y:S01]  /*c0d30*/  LDL.LU R31, [R1+0x3ffc] ;  /* 0x003ffc00011f7983 */ /* 0x000ee20000300800 */
[----:B------:R-:W-:-:S02]  /*c0d40*/  IADD3 R35, P1, R35, UR7, RZ ;  /* 0x0000000723237c10 */ /* 0x000fc4000ff3e0ff */
[----:B------:R-:W-:Y:S02]  /*c0d50*/  IADD3.X R36, R36, UR19, RZ, P6, !PT ;  /* 0x0000001324247c10 */ /* 0x000fe4000b7fe4ff */
[----:B--2---:R-:W-:Y:S02]  /*c0d60*/  IADD3 R37, P6, R37, UR7, RZ ;  /* 0x0000000725257c10 */ /* 0x004fe4000ffde0ff */
[----:B----4-:R-:W-:Y:S02]  /*c0d70*/  IADD3.X R38, R38, UR19, RZ, P5, !PT ;  /* 0x0000001326267c10 */ /* 0x010fe4000affe4ff */
        /* <DEDUP_REMOVED lines=34> */
[----:B---3--:R-:W-:-:S03]  /*c0fa0*/  IADD3.X R56, R56, UR19, RZ, P4, !PT ;  /* 0x0000001338387c10 */ /* 0x008fc6000a7fe4ff */
        /* <DEDUP_REMOVED lines=14> */
[----:B------:R-:W-:-:S03]  /*c1090*/  IADD3 R29, P1, R29, UR7, RZ ;  /* 0x000000071d1d7c10 */ /* 0x000fc6000ff3e0ff */
        /* <DEDUP_REMOVED lines=377> */
[----:B0-----:R-:W4:Y:S04]  /*c2830*/  LDL.LU R35, [R1+0x3e38] ;  /* 0x003e380001237983 */ /* 0x001f280000300800 */
[----:B------:R0:W-:Y:S04]  /*c2840*/  STL [R1+0x3e14], R29 ;  /* 0x003e141d01007387 */ /* 0x0001e80000100800 */
[----:B-1----:R-:W4:Y:S04]  /*c2850*/  LDL.LU R36, [R1+0x3e04] ;  /* 0x003e040001247983 */ /* 0x002f280000300800 */
[----:B------:R1:W-:Y:S04]  /*c2860*/  STL [R1+0x3e40], R30 ;  /* 0x003e401e01007387 */ /* 0x0003e80000100800 */
[----:B--2---:R-:W2:Y:S04]  /*c2870*/  LDL.LU R37, [R1+0x3e30] ;  /* 0x003e300001257983 */ /* 0x004ea80000300800 */
[----:B------:R1:W-:Y:S04]  /*c2880*/  STL [R1+0x3e0c], R31 ;  /* 0x003e0c1f01007387 */ /* 0x0003e80000100800 */
[----:B---3--:R-:W3:Y:S04]  /*c2890*/  LDL.LU R38, [R1+0x3dfc] ;  /* 0x003dfc0001267983 */ /* 0x008ee80000300800 */
        /* <DEDUP_REMOVED lines=25> */
[----:B-1----:R-:W4:Y:S04]  /*c2a30*/  LDL.LU R30, [R1+0x3d94] ;  /* 0x003d9400011e7983 */ /* 0x002f280000300800 */
[----:B------:R-:W4:Y:S01]  /*c2a40*/  LDL.LU R31, [R1+0x3dc0] ;  /* 0x003dc000011f7983 */ /* 0x000f220000300800 */
[----:B------:R-:W-:-:S02]  /*c2a50*/  IADD3.X R35, R35, UR19, RZ, P6, !PT ;  /* 0x0000001323237c10 */ /* 0x000fc4000b7fe4ff */
[----:B------:R-:W-:Y:S02]  /*c2a60*/  IADD3 R36, P6, R36, UR7, RZ ;  /* 0x0000000724247c10 */ /* 0x000fe4000ffde0ff */
[----:B--2---:R-:W-:Y:S02]  /*c2a70*/  IADD3.X R37, R37, UR19, RZ, P5, !PT ;  /* 0x0000001325257c10 */ /* 0x004fe4000affe4ff */
[----:B---3--:R-:W-:Y:S02]  /*c2a80*/  IADD3 R38, P5, R38, UR7, RZ ;  /* 0x0000000726267c10 */ /* 0x008fe4000ffbe0ff */
[----:B----4-:R-:W-:Y:S01]  /*c2a90*/  IADD3.X R39, R39, UR19, RZ, P0, !PT ;  /* 0x0000001327277c10 */ /* 0x010fe200087fe4ff */
        /* <DEDUP_REMOVED lines=88> */
[----:B------:R-:W-:-:S02]  /*c3020*/  IADD3 R35, P5, R35, UR7, RZ ;  /* 0x0000000723237c10 */ /* 0x000fc4000ffbe0ff */
[----:B------:R-:W-:Y:S02]  /*c3030*/  IADD3.X R36, R36, UR19, RZ, P0, !PT ;  /* 0x0000001324247c10 */ /* 0x000fe400087fe4ff */
[----:B--2---:R-:W-:Y:S02]  /*c3040*/  IADD3 R37, P0, R37, UR7, RZ ;  /* 0x0000000725257c10 */ /* 0x004fe4000ff1e0ff */
[----:B---3--:R-:W-:Y:S02]  /*c3050*/  IADD3.X R38, R38, UR19, RZ, P4, !PT ;  /* 0x0000001326267c10 */ /* 0x008fe4000a7fe4ff */
[----:B----4-:R-:W-:Y:S01]  /*c3060*/  IADD3 R39, P4, R39, UR7, RZ ;  /* 0x0000000727277c10 */ /* 0x010fe2000ff9e0ff */
        /* <DEDUP_REMOVED lines=651> */
[----:B------:R-:W-:Y:S01]  /*c5920*/  STL [R1+0x3a58], R35 ;  /* 0x003a582301007387 */ /* 0x000fe20000100800 */
[----:B------:R-:W-:-:S03]  /*c5930*/  IADD3 R40, P6, R40, UR7, RZ ;  /* 0x0000000728287c10 */ /* 0x000fc6000ffde0ff */
[----:B------:R-:W-:Y:S01]  /*c5940*/  STL [R1+0x3a24], R36 ;  /* 0x003a242401007387 */ /* 0x000fe20000100800 */
[----:B------:R-:W-:-:S03]  /*c5950*/  IADD3.X R41, R41, UR19, RZ, P5, !PT ;  /* 0x0000001329297c10 */ /* 0x000fc6000affe4ff */
        /* <DEDUP_REMOVED lines=48> */
[----:B------:R-:W-:Y:S04]  /*c5c60*/  STL [R1+0x39e8], R61 ;  /* 0x0039e83d01007387 */ /* 0x000fe80000100800 */
[----:B------:R-:W-:Y:S04]  /*c5c70*/  STL [R1+0x39e0], R28 ;  /* 0x0039e01c01007387 */ /* 0x000fe80000100800 */
[----:B------:R0:W-:Y:S04]  /*c5c80*/  STL [R1+0x39c8], R31 ;  /* 0x0039c81f01007387 */ /* 0x0001e80000100800 */
[----:B------:R1:W-:Y:S04]  /*c5c90*/  STL [R1+0x39d8], R29 ;  /* 0x0039d81d01007387 */ /* 0x0003e80000100800 */
[----:B------:R2:W-:Y:S04]  /*c5ca0*/  STL [R1+0x39d0], R30 ;  /* 0x0039d01e01007387 */ /* 0x0005e80000100800 */
[----:B0-----:R-:W3:Y:S04]  /*c5cb0*/  LDL.LU R31, [R1+0x39c4] ;  /* 0x0039c400011f7983 */ /* 0x001ee80000300800 */
[----:B-1----:R-:W4:Y:S04]  /*c5cc0*/  LDL.LU R29, [R1+0x39bc] ;  /* 0x0039bc00011d7983 */ /* 0x002f280000300800 */
        /* <DEDUP_REMOVED lines=16> */
[----:B---3--:R-:W-:-:S05]  /*c5dd0*/  IADD3 R31, P5, R31, UR7, RZ ;  /* 0x000000071f1f7c10 */ /* 0x008fca000ffbe0ff */
[----:B------:R0:W-:Y:S04]  /*c5de0*/  STL [R1+0x39c4], R31 ;  /* 0x0039c41f01007387 */ /* 0x0001e80000100800 */
[----:B0-----:R-:W3:Y:S01]  /*c5df0*/  LDL.LU R31, [R1+0x3998] ;  /* 0x00399800011f7983 */ /* 0x001ee20000300800 */
[----:B----4-:R-:W-:-:S03]  /*c5e00*/  IADD3 R29, P4, R29, UR7, RZ ;  /* 0x000000071d1d7c10 */ /* 0x010fc6000ff9e0ff */
[----:B------:R-:W4:Y:S04]  /*c5e10*/  LDL.LU R51, [R1+0x3964] ;  /* 0x0039640001337983 */ /* 0x000f280000300800 */
[----:B------:R-:W4:Y:S04]  /*c5e20*/  LDL.LU R52, [R1+0x3990] ;  /* 0x0039900001347983 */ /* 0x000f280000300800 */
[----:B------:R-:W4:Y:S04]  /*c5e30*/  LDL.LU R53, [R1+0x395c] ;  /* 0x00395c0001357983 */ /* 0x000f280000300800 */
[----:B------:R0:W-:Y:S04]  /*c5e40*/  STL [R1+0x39bc], R29 ;  /* 0x0039bc1d01007387 */ /* 0x0001e80000100800 */
[----:B------:R-:W4:Y:S04]  /*c5e50*/  LDL.LU R54, [R1+0x3988] ;  /* 0x0039880001367983 */ /* 0x000f280000300800 */
[----:B------:R-:W4:Y:S04]  /*c5e60*/  LDL.LU R55, [R1+0x3954] ;  /* 0x0039540001377983 */ /* 0x000f280000300800 */
[----:B------:R-:W4:Y:S04]  /*c5e70*/  LDL.LU R56, [R1+0x3980] ;  /* 0x0039800001387983 */ /* 0x000f280000300800 */
[----:B------:R-:W4:Y:S04]  /*c5e80*/  LDL.LU R57, [R1+0x394c] ;  /* 0x00394c0001397983 */ /* 0x000f280000300800 */
[----:B------:R-:W4:Y:S01]  /*c5e90*/  LDL.LU R58, [R1+0x3978] ;  /* 0x00397800013a7983 */ /* 0x000f220000300800 */
[----:B--2---:R-:W-:-:S03]  /*c5ea0*/  IADD3 R30, P3, R30, UR7, RZ ;  /* 0x000000071e1e7c10 */ /* 0x004fc6000ff7e0ff */
[----:B------:R-:W2:Y:S04]  /*c5eb0*/  LDL.LU R60, [R1+0x3944] ;  /* 0x00394400013c7983 */ /* 0x000ea80000300800 */
[----:B------:R-:W2:Y:S04]  /*c5ec0*/  LDL.LU R61, [R1+0x3970] ;  /* 0x00397000013d7983 */ /* 0x000ea80000300800 */
[----:B0-----:R-:W2:Y:S04]  /*c5ed0*/  LDL.LU R29, [R1+0x393c] ;  /* 0x00393c00011d7983 */ /* 0x001ea80000300800 */
[----:B------:R0:W-:Y:S01]  /*c5ee0*/  STL [R1+0x39b4], R30 ;  /* 0x0039b41e01007387 */ /* 0x0001e20000100800 */
[----:B------:R-:W-:-:S03]  /*c5ef0*/  VIADD R59, R59, 0x1 ;  /* 0x000000013b3b7836 */ /* 0x000fc60000000000 */
[----:B0-----:R-:W2:Y:S01]  /*c5f00*/  LDL.LU R30, [R1+0x3968] ;  /* 0x00396800011e7983 */ /* 0x001ea20000300800 */
[----:B------:R-:W-:Y:S02]  /*c5f10*/  IADD3 R38, P2, R38, UR7, RZ ;  /* 0x0000000726267c10 */ /* 0x000fe4000ff5e0ff */
[----:B------:R-:W-:Y:S02]  /*c5f20*/  IADD3 R39, P1, R39, UR7, RZ ;  /* 0x0000000727277c10 */ /* 0x000fe4000ff3e0ff */
[----:B------:R-:W-:Y:S01]  /*c5f30*/  IADD3 R40, P0, R40, UR7, RZ ;  /* 0x0000000728287c10 */ /* 0x000fe2000ff1e0ff */
[----:B------:R-:W-:Y:S01]  /*c5f40*/  STL [R1+0x3050], R59 ;  /* 0x0030503b01007387 */ /* 0x000fe20000100800 */
[----:B------:R-:W-:Y:S02]  /*c5f50*/  IADD3 R41, P6, R41, UR7, RZ ;  /* 0x0000000729297c10 */ /* 0x000fe4000ffde0ff */
[----:B------:R-:W-:Y:S01]  /*c5f60*/  IADD3.X R42, R42, UR19, RZ, P5, !PT ;  /* 0x000000132a2a7c10 */ /* 0x000fe2000affe4ff */
[----:B------:R-:W-:Y:S01]  /*c5f70*/  STL [R1+0x39ac], R38 ;  /* 0x0039ac2601007387 */ /* 0x000fe20000100800 */
[----:B------:R-:W-:-:S02]  /*c5f80*/  IADD3 R43, P5, R43, UR7, RZ ;  /* 0x000000072b2b7c10 */ /* 0x000fc4000ffbe0ff */
[----:B------:R-:W-:Y:S01]  /*c5f90*/  IADD3.X R44, R44, UR19, RZ, P4, !PT ;  /* 0x000000132c2c7c10 */ /* 0x000fe2000a7fe4ff */
[----:B------:R-:W-:Y:S01]  /*c5fa0*/  STL [R1+0x39a4], R39 ;  /* 0x0039a42701007387 */ /* 0x000fe20000100800 */
[----:B------:R-:W-:Y:S02]  /*c5fb0*/  IADD3 R45, P4, R45, UR7, RZ ;  /* 0x000000072d2d7c10 */ /* 0x000fe4000ff9e0ff */
[----:B------:R-:W-:Y:S01]  /*c5fc0*/  IADD3.X R46, R46, UR19, RZ, P3, !PT ;  /* 0x000000132e2e7c10 */ /* 0x000fe20009ffe4ff */
[----:B------:R-:W-:Y:S01]  /*c5fd0*/  STL [R1+0x399c], R40 ;  /* 0x00399c2801007387 */ /* 0x000fe20000100800 */
[----:B------:R-:W-:-:S03]  /*c5fe0*/  IADD3 R47, P3, R47, UR7, RZ ;  /* 0x000000072f2f7c10 */ /* 0x000fc6000ff7e0ff */
[----:B------:R-:W-:Y:S01]  /*c5ff0*/  STL [R1+0x3994], R41 ;  /* 0x0039942901007387 */ /* 0x000fe20000100800 */
[----:B------:R-:W-:Y:S02]  /*c6000*/  IADD3.X R48, R48, UR19, RZ, P2, !PT ;  /* 0x0000001330307c10 */ /* 0x000fe400097fe4ff */
[----:B------:R-:W-:Y:S01]  /*c6010*/  IADD3.X R50, R50, UR19, RZ, P1, !PT ;  /* 0x0000001332327c10 */ /* 0x000fe20008ffe4ff */
[----:B------:R-:W-:Y:S01]  /*c6020*/  STL [R1+0x39c0], R42 ;  /* 0x0039c02a01007387 */ /* 0x000fe20000100800 */
[----:B------:R-:W-:-:S03]  /*c6030*/  IADD3 R28, P1, R28, UR7, RZ ;  /* 0x000000071c1c7c10 */ /* 0x000fc6000ff3e0ff */
[----:B------:R-:W-:Y:S01]  /*c6040*/  STL [R1+0x398c], R43 ;  /* 0x00398c2b01007387 */ /* 0x000fe20000100800 */
[----:B------:R-:W-:-:S03]  /*c6050*/  IADD3 R49, P2, R49, UR7, RZ ;  /* 0x0000000731317c10 */ /* 0x000fc6000ff5e0ff */
[----:B------:R-:W-:Y:S04]  /*c6060*/  STL [R1+0x39b8], R44 ;  /* 0x0039b82c01007387 */ /* 0x000fe80000100800 */
[----:B------:R-:W-:Y:S04]  /*c6070*/  STL [R1+0x3984], R45 ;  /* 0x0039842d01007387 */ /* 0x000fe80000100800 */
[----:B------:R-:W-:Y:S04]  /*c6080*/  STL [R1+0x39b0], R46 ;  /* 0x0039b02e01007387 */ /* 0x000fe80000100800 */
[----:B------:R-:W-:Y:S04]  /*c6090*/  STL [R1+0x397c], R47 ;  /* 0x00397c2f01007387 */ /* 0x000fe80000100800 */
[----:B------:R-:W-:Y:S04]  /*c60a0*/  STL [R1+0x39a8], R48 ;  /* 0x0039a83001007387 */ /* 0x000fe80000100800 */
[----:B------:R0:W-:Y:S04]  /*c60b0*/  STL [R1+0x396c], R28 ;  /* 0x00396c1c01007387 */ /* 0x0001e80000100800 */
[----:B------:R-:W-:Y:S04]  /*c60c0*/  STL [R1+0x3974], R49 ;  /* 0x0039743101007387 */ /* 0x000fe80000100800 */
[----:B0-----:R-:W2:Y:S04]  /*c60d0*/  LDL.LU R28, [R1+0x3934] ;  /* 0x00393400011c7983 */ /* 0x001ea80000300800 */
[----:B------:R-:W-:Y:S01]  /*c60e0*/  STL [R1+0x39a0], R50 ;  /* 0x0039a03201007387 */ /* 0x000fe20000100800 */
[----:B---3--:R-:W-:-:S05]  /*c60f0*/  IADD3.X R31, R31, UR19, RZ, P0, !PT ;  /* 0x000000131f1f7c10 */ /* 0x008fca00087fe4ff */
[----:B------:R0:W-:Y:S04]  /*c6100*/  STL [R1+0x3998], R31 ;  /* 0x0039981f01007387 */ /* 0x0001e80000100800 */
[----:B0-----:R-:W3:Y:S01]  /*c6110*/  LDL.LU R31, [R1+0x3960] ;  /* 0x00396000011f7983 */ /* 0x001ee20000300800 */
[----:B----4-:R-:W-:Y:S02]  /*c6120*/  IADD3 R51, P0, R51, UR7, RZ ;  /* 0x0000000733337c10 */ /* 0x010fe4000ff1e0ff */
[----:B------:R-:W-:Y:S02]  /*c6130*/  IADD3.X R52, R52, UR19, RZ, P6, !PT ;  /* 0x0000001334347c10 */ /* 0x000fe4000b7fe4ff */
[----:B------:R-:W-:Y:S02]  /*c6140*/  IADD3 R53, P6, R53, UR7, RZ ;  /* 0x0000000735357c10 */ /* 0x000fe4000ffde0ff */
[----:B------:R-:W-:Y:S01]  /*c6150*/  IADD3.X R54, R54, UR19, RZ, P5, !PT ;  /* 0x0000001336367c10 */ /* 0x000fe2000affe4ff */
        /* <DEDUP_REMOVED lines=9> */
[----:B--2---:R-:W-:Y:S02]  /*c61f0*/  IADD3 R60, P3, R60, UR7, RZ ;  /* 0x000000073c3c7c10 */ /* 0x004fe4000ff7e0ff */
[----:B------:R-:W-:Y:S01]  /*c6200*/  IADD3.X R61, R61, UR19, RZ, P2, !PT ;  /* 0x000000133d3d7c10 */ /* 0x000fe200097fe4ff */
[----:B------:R-:W-:Y:S01]  /*c6210*/  STL [R1+0x3980], R56 ;  /* 0x0039803801007387 */ /* 0x000fe20000100800 */
[----:B------:R-:W-:-:S03]  /*c6220*/  IADD3 R29, P2, R29, UR7, RZ ;  /* 0x000000071d1d7c10 */ /* 0x000fc6000ff5e0ff */
[----:B------:R-:W-:Y:S04]  /*c6230*/  STL [R1+0x394c], R57 ;  /* 0x00394c3901007387 */ /* 0x000fe80000100800 */
[----:B------:R-:W-:Y:S04]  /*c6240*/  STL [R1+0x3978], R58 ;  /* 0x0039783a01007387 */ /* 0x000fe80000100800 */
[----:B------:R0:W-:Y:S04]  /*c6250*/  STL [R1+0x393c], R29 ;  /* 0x00393c1d01007387 */ /* 0x0001e80000100800 */
[----:B------:R-:W-:Y:S01]  /*c6260*/  STL [R1+0x3944], R60 ;  /* 0x0039443c01007387 */ /* 0x000fe20000100800 */
[----:B------:R-:W-:-:S03]  /*c6270*/  IADD3.X R30, R30, UR19, RZ, P1, !PT ;  /* 0x000000131e1e7c10 */ /* 0x000fc60008ffe4ff */
[----:B0-----:R-:W2:Y:S04]  /*c6280*/  LDL.LU R29, [R1+0x392c] ;  /* 0x00392c00011d7983 */ /* 0x001ea80000300800 */
[----:B------:R-:W-:Y:S04]  /*c6290*/  STL [R1+0x3970], R61 ;  /* 0x0039703d01007387 */ /* 0x000fe80000100800 */
        /* <DEDUP_REMOVED lines=15> */
[----:B0-----:R-:W4:Y:S01]  /*c6390*/  LDL.LU R30, [R1+0x3920] ;  /* 0x00392000011e7983 */ /* 0x001f220000300800 */
[----:B------:R-:W-:-:S05]  /*c63a0*/  IADD3 R28, P1, R28, UR7, RZ ;  /* 0x000000071c1c7c10 */ /* 0x000fca000ff3e0ff */
[----:B------:R0:W-:Y:S04]  /*c63b0*/  STL [R1+0x3934], R28 ;  /* 0x0039341c01007387 */ /* 0x0001e80000100800 */
[----:B0-----:R-:W4:Y:S04]  /*c63c0*/  LDL.LU R28, [R1+0x38ec] ;  /* 0x0038ec00011c7983 */ /* 0x001f280000300800 */
[----:B------:R-:W4:Y:S04]  /*c63d0*/  LDL.LU R51, [R1+0x3918] ;  /* 0x0039180001337983 */ /* 0x000f280000300800 */
[----:B------:R-:W4:Y:S04]  /*c63e0*/  LDL.LU R52, [R1+0x38e4] ;  /* 0x0038e40001347983 */ /* 0x000f280000300800 */
[----:B------:R-:W4:Y:S01]  /*c63f0*/  LDL.LU R53, [R1+0x3910] ;  /* 0x0039100001357983 */ /* 0x000f220000300800 */
[----:B---3--:R-:W-:-:S05]  /*c6400*/  IADD3.X R31, R31, UR19, RZ, P0, !PT ;  /* 0x000000131f1f7c10 */ /* 0x008fca00087fe4ff */
        /* <DEDUP_REMOVED lines=8> */
[----:B0-----:R-:W3:Y:S01]  /*c6490*/  LDL.LU R31, [R1+0x38f0] ;  /* 0x0038f000011f7983 */ /* 0x001ee20000300800 */
[----:B--2---:R-:W-:-:S05]  /*c64a0*/  IADD3 R29, P0, R29, UR7, RZ ;  /* 0x000000071d1d7c10 */ /* 0x004fca000ff1e0ff */
[----:B------:R0:W-:Y:S01]  /*c64b0*/  STL [R1+0x392c], R29 ;  /* 0x00392c1d01007387 */ /* 0x0001e20000100800 */
[----:B----4-:R-:W-:Y:S02]  /*c64c0*/  IADD3.X R37, R37, UR19, RZ, P6, !PT ;  /* 0x0000001325257c10 */ /* 0x010fe4000b7fe4ff */
[----:B------:R-:W-:Y:S01]  /*c64d0*/  IADD3 R38, P6, R38, UR7, RZ ;  /* 0x0000000726267c10 */ /* 0x000fe2000ffde0ff */
[----:B0-----:R-:W2:Y:S01]  /*c64e0*/  LDL.LU R29, [R1+0x38bc] ;  /* 0x0038bc00011d7983 */ /* 0x001ea20000300800 */
        /* <DEDUP_REMOVED lines=23> */
[----:B------:R-:W-:Y:S04]  /*c6660*/  STL [R1+0x38fc], R48 ;  /* 0x0038fc3001007387 */ /* 0x000fe80000100800 */
[----:B------:R0:W-:Y:S04]  /*c6670*/  STL [R1+0x3920], R30 ;  /* 0x0039201e01007387 */ /* 0x0001e80000100800 */
[----:B------:R-:W-:Y:S04]  /*c6680*/  STL [R1+0x3928], R49 ;  /* 0x0039283101007387 */ /* 0x000fe80000100800 */
[----:B0-----:R-:W4:Y:S01]  /*c6690*/  LDL.LU R30, [R1+0x38e8] ;  /* 0x0038e800011e7983 */ /* 0x001f220000300800 */
[----:B------:R-:W-:-:S02]  /*c66a0*/  IADD3 R50, P0, R50, UR7, RZ ;  /* 0x0000000732327c10 */ /* 0x000fc4000ff1e0ff */
[----:B------:R-:W-:Y:S02]  /*c66b0*/  IADD3 R28, P6, R28, UR7, RZ ;  /* 0x000000071c1c7c10 */ /* 0x000fe4000ffde0ff */
[----:B------:R-:W-:Y:S01]  /*c66c0*/  IADD3.X R51, R51, UR19, RZ, P5, !PT ;  /* 0x0000001333337c10 */ /* 0x000fe2000affe4ff */
[----:B------:R-:W-:Y:S01]  /*c66d0*/  STL [R1+0x38f4], R50 ;  /* 0x0038f43201007387 */ /* 0x000fe20000100800 */
[----:B------:R-:W-:-:S03]  /*c66e0*/  IADD3 R52, P5, R52, UR7, RZ ;  /* 0x0000000734347c10 */ /* 0x000fc6000ffbe0ff */
[----:B------:R0:W-:Y:S01]  /*c66f0*/  STL [R1+0x38ec], R28 ;  /* 0x0038ec1c01007387 */ /* 0x0001e20000100800 */
[----:B------:R-:W-:-:S03]  /*c6700*/  IADD3.X R53, R53, UR19, RZ, P4, !PT ;  /* 0x0000001335357c10 */ /* 0x000fc6000a7fe4ff */
[----:B0-----:R-:W4:Y:S04]  /*c6710*/  LDL.LU R28, [R1+0x38b4] ;  /* 0x0038b400011c7983 */ /* 0x001f280000300800 */
[----:B------:R-:W-:Y:S04]  /*c6720*/  STL [R1+0x3918], R51 ;  /* 0x0039183301007387 */ /* 0x000fe80000100800 */
[----:B------:R-:W-:Y:S04]  /*c6730*/  STL [R1+0x38e4], R52 ;  /* 0x0038e43401007387 */ /* 0x000fe80000100800 */
[----:B------:R-:W-:Y:S01]  /*c6740*/  STL [R1+0x3910], R53 ;  /* 0x0039103501007387 */ /* 0x000fe20000100800 */
[----:B---3--:R-:W-:-:S02]  /*c6750*/  IADD3 R54, P4, R54, UR7, RZ ;  /* 0x0000000736367c10 */ /* 0x008fc4000ff9e0ff */
        /* <DEDUP_REMOVED lines=10> */
[----:B------:R-:W-:-:S05]  /*c6800*/  IADD3.X R31, R31, UR19, RZ, P0, !PT ;  /* 0x000000131f1f7c10 */ /* 0x000fca00087fe4ff */
[----:B------:R0:W-:Y:S04]  /*c6810*/  STL [R1+0x38f0], R31 ;  /* 0x0038f01f01007387 */ /* 0x0001e80000100800 */
[----:B------:R-:W-:Y:S04]  /*c6820*/  STL [R1+0x38f8], R60 ;  /* 0x0038f83c01007387 */ /* 0x000fe80000100800 */
[----:B0-----:R-:W3:Y:S01]  /*c6830*/  LDL.LU R31, [R1+0x38e0] ;  /* 0x0038e000011f7983 */ /* 0x001ee20000300800 */
[----:B------:R-:W-:-:S05]  /*c6840*/  IADD3 R61, P1, R61, UR7, RZ ;  /* 0x000000073d3d7c10 */ /* 0x000fca000ff3e0ff */
[----:B------:R-:W-:Y:S04]  /*c6850*/  STL [R1+0x38c4], R61 ;  /* 0x0038c43d01007387 */ /* 0x000fe80000100800 */
[----:B------:R-:W3:Y:S04]  /*c6860*/  LDL.LU R37, [R1+0x38ac] ;  /* 0x0038ac0001257983 */ /* 0x000ee80000300800 */
[----:B------:R-:W3:Y:S01]  /*c6870*/  LDL.LU R38, [R1+0x38d8] ;  /* 0x0038d80001267983 */ /* 0x000ee20000300800 */
[----:B--2---:R-:W-:-:S03]  /*c6880*/  IADD3 R29, P0, R29, UR7, RZ ;  /* 0x000000071d1d7c10 */ /* 0x004fc6000ff1e0ff */
[----:B------:R-:W2:Y:S04]  /*c6890*/  LDL.LU R39, [R1+0x38a4] ;  /* 0x0038a40001277983 */ /* 0x000ea80000300800 */
        /* <DEDUP_REMOVED lines=12> */
[----:B0-----:R-:W2:Y:S01]  /*c6960*/  LDL.LU R29, [R1+0x3874] ;  /* 0x00387400011d7983 */ /* 0x001ea20000300800 */
[----:B----4-:R-:W-:-:S05]  /*c6970*/  IADD3.X R30, R30, UR19, RZ, P6, !PT ;  /* 0x000000131e1e7c10 */ /* 0x010fca000b7fe4ff */
[----:B------:R0:W-:Y:S04]  /*c6980*/  STL [R1+0x38e8], R30 ;  /* 0x0038e81e01007387 */ /* 0x0001e80000100800 */
[----:B0-----:R-:W4:Y:S04]  /*c6990*/  LDL.LU R30, [R1+0x38a0] ;  /* 0x0038a000011e7983 */ /* 0x001f280000300800 */
[----:B------:R-:W4:Y:S01]  /*c69a0*/  LDL.LU R51, [R1+0x386c] ;  /* 0x00386c0001337983 */ /* 0x000f220000300800 */
[----:B------:R-:W-:-:S03]  /*c69b0*/  IADD3 R28, P6, R28, UR7, RZ ;  /* 0x000000071c1c7c10 */ /* 0x000fc6000ffde0ff */
        /* <DEDUP_REMOVED lines=11> */
[----:B---3--:R-:W-:-:S05]  /*c6a70*/  IADD3.X R31, R31, UR19, RZ, P5, !PT ;  /* 0x000000131f1f7c10 */ /* 0x008fca000affe4ff */
[----:B------:R0:W-:Y:S04]  /*c6a80*/  STL [R1+0x38e0], R31 ;  /* 0x0038e01f01007387 */ /* 0x0001e80000100800 */
[----:B0-----:R-:W3:Y:S01]  /*c6a90*/  LDL.LU R31, [R1+0x3870] ;  /* 0x00387000011f7983 */ /* 0x001ee20000300800 */
[----:B------:R-:W-:Y:S02]  /*c6aa0*/  IADD3 R37, P5, R37, UR7, RZ ;  /* 0x0000000725257c10 */ /* 0x000fe4000ffbe0ff */
[----:B------:R-:W-:Y:S02]  /*c6ab0*/  IADD3.X R38, R38, UR19, RZ, P4, !PT ;  /* 0x0000001326267c10 */ /* 0x000fe4000a7fe4ff */
[----:B--2---:R-:W-:Y:S01]  /*c6ac0*/  IADD3 R39, P4, R39, UR7, RZ ;  /* 0x0000000727277c10 */ /* 0x004fe2000ff9e0ff */
        /* <DEDUP_REMOVED lines=19> */
[----:B------:R-:W-:Y:S02]  /*c6c00*/  IADD3 R49, P6, R49, UR7, RZ ;  /* 0x0000000731317c10 */ /* 0x000fe4000ffde0ff */
[----:B------:R-:W-:Y:S01]  /*c6c10*/  IADD3.X R50, R50, UR19, RZ, P5, !PT ;  /* 0x0000001332327c10 */ /* 0x000fe2000affe4ff */
[----:B------:R-:W-:Y:S01]  /*c6c20*/  STL [R1+0x3884], R47 ;  /* 0x0038842f01007387 */ /* 0x000fe20000100800 */
[----:B------:R-:W-:-:S03]  /*c6c30*/  IADD3 R29, P5, R29, UR7, RZ ;  /* 0x000000071d1d7c10 */ /* 0x000fc6000ffbe0ff */
[----:B------:R-:W-:Y:S04]  /*c6c40*/  STL [R1+0x38b0], R48 ;  /* 0x0038b03001007387 */ /* 0x000fe80000100800 */
[----:B------:R0:W-:Y:S04]  /*c6c50*/  STL [R1+0x3874], R29 ;  /* 0x0038741d01007387 */ /* 0x0001e80000100800 */
[----:B------:R-:W-:Y:S04]  /*c6c60*/  STL [R1+0x387c], R49 ;  /* 0x00387c3101007387 */ /* 0x000fe80000100800 */
[----:B0-----:R-:W2:Y:S04]  /*c6c70*/  LDL.LU R29, [R1+0x383c] ;  /* 0x00383c00011d7983 */ /* 0x001ea80000300800 */
[----:B------:R-:W-:Y:S01]  /*c6c80*/  STL [R1+0x38a8], R50 ;  /* 0x0038a83201007387 */ /* 0x000fe20000100800 */
[----:B----4-:R-:W-:-:S05]  /*c6c90*/  IADD3.X R30, R30, UR19, RZ, P4, !PT ;  /* 0x000000131e1e7c10 */ /* 0x010fca000a7fe4ff */
[----:B------:R0:W-:Y:S04]  /*c6ca0*/  STL [R1+0x38a0], R30 ;  /* 0x0038a01e01007387 */ /* 0x0001e80000100800 */
[----:B0-----:R-:W4:Y:S01]  /*c6cb0*/  LDL.LU R30, [R1+0x3868] ;  /* 0x00386800011e7983 */ /* 0x001f220000300800 */
[----:B------:R-:W-:Y:S02]  /*c6cc0*/  IADD3 R51, P4, R51, UR7, RZ ;  /* 0x0000000733337c10 */ /* 0x000fe4000ff9e0ff */
        /* <DEDUP_REMOVED lines=17> */
[----:B------:R-:W-:Y:S04]  /*c6de0*/  STL [R1+0x3880], R58 ;  /* 0x0038803a01007387 */ /* 0x000fe80000100800 */
[----:B------:R0:W-:Y:S04]  /*c6df0*/  STL [R1+0x3844], R28 ;  /* 0x0038441c01007387 */ /* 0x0001e80000100800 */
[----:B------:R-:W-:Y:S04]  /*c6e00*/  STL [R1+0x384c], R60 ;  /* 0x00384c3c01007387 */ /* 0x000fe80000100800 */
[----:B0-----:R-:W4:Y:S04]  /*c6e10*/  LDL.LU R28, [R1+0x3834] ;  /* 0x00383400011c7983 */ /* 0x001f280000300800 */
[----:B------:R-:W-:Y:S04]  /*c6e20*/  STL [R1+0x3878], R61 ;  /* 0x0038783d01007387 */ /* 0x000fe80000100800 */
        /* <DEDUP_REMOVED lines=18> */
[----:B------:R0:W-:Y:S04]  /*c6f50*/  STL [R1+0x383c], R29 ;  /* 0x00383c1d01007387 */ /* 0x0001e80000100800 */
[----:B0-----:R-:W2:Y:S04]  /*c6f60*/  LDL.LU R29, [R1+0x37f4] ;  /* 0x0037f400011d7983 */ /* 0x001ea80000300800 */
[----:B------:R-:W2:Y:S04]  /*c6f70*/  LDL.LU R51, [R1+0x3820] ;  /* 0x0038200001337983 */ /* 0x000ea80000300800 */
[----:B------:R-:W2:Y:S04]  /*c6f80*/  LDL.LU R52, [R1+0x37ec] ;  /* 0x0037ec0001347983 */ /* 0x000ea80000300800 */
[----:B------:R-:W2:Y:S01]  /*c6f90*/  LDL.LU R53, [R1+0x3818] ;  /* 0x0038180001357983 */ /* 0x000ea20000300800 */
[----:B----4-:R-:W-:-:S05]  /*c6fa0*/  IADD3.X R30, R30, UR19, RZ, P4, !PT ;  /* 0x000000131e1e7c10 */ /* 0x010fca000a7fe4ff */
        /* <DEDUP_REMOVED lines=10> */
[----:B------:R0:W-:Y:S01]  /*c7050*/  STL [R1+0x3834], R28 ;  /* 0x0038341c01007387 */ /* 0x0001e20000100800 */
[----:B------:R-:W-:Y:S02]  /*c7060*/  IADD3.X R37, R37, UR19, RZ, P3, !PT ;  /* 0x0000001325257c10 */ /* 0x000fe40009ffe4ff */
[----:B------:R-:W-:Y:S01]  /*c7070*/  IADD3 R38, P3, R38, UR7, RZ ;  /* 0x0000000726267c10 */ /* 0x000fe2000ff7e0ff */
[----:B0-----:R-:W4:Y:S01]  /*c7080*/  LDL.LU R28, [R1+0x37c4] ;  /* 0x0037c400011c7983 */ /* 0x001f220000300800 */
[----:B------:R-:W-:-:S03]  /*c7090*/  IADD3.X R39, R39, UR19, RZ, P2, !PT ;  /* 0x0000001327277c10 */ /* 0x000fc600097fe4ff */
[----:B------:R-:W-:Y:S04]  /*c70a0*/  STL [R1+0x3860], R37 ;  /* 0x0038602501007387 */ /* 0x000fe80000100800 */
[----:B------:R-:W-:Y:S04]  /*c70b0*/  STL [R1+0x382c], R38 ;  /* 0x00382c2601007387 */ /* 0x000fe80000100800 */
[----:B------:R-:W-:Y:S01]  /*c70c0*/  STL [R1+0x3858], R39 ;  /* 0x0038582701007387 */ /* 0x000fe20000100800 */
[----:B---3--:R-:W-:Y:S02]  /*c70d0*/  IADD3 R40, P2, R40, UR7, RZ ;  /* 0x0000000728287c10 */ /* 0x008fe4000ff5e0ff */
        /* <DEDUP_REMOVED lines=23> */
[----:B------:R-:W-:Y:S01]  /*c7250*/  STL [R1+0x37fc], R50 ;  /* 0x0037fc3201007387 */ /* 0x000fe20000100800 */
[----:B--2---:R-:W-:Y:S02]  /*c7260*/  IADD3 R29, P3, R29, UR7, RZ ;  /* 0x000000071d1d7c10 */ /* 0x004fe4000ff7e0ff */
[----:B------:R-:W-:-:S03]  /*c7270*/  IADD3.X R51, R51, UR19, RZ, P2, !PT ;  /* 0x0000001333337c10 */ /* 0x000fc600097fe4ff */
[----:B------:R0:W-:Y:S01]  /*c7280*/  STL [R1+0x37f4], R29 ;  /* 0x0037f41d01007387 */ /* 0x0001e20000100800 */
[----:B------:R-:W-:Y:S02]  /*c7290*/  IADD3 R52, P2, R52, UR7, RZ ;  /* 0x0000000734347c10 */ /* 0x000fe4000ff5e0ff */
[----:B------:R-:W-:Y:S01]  /*c72a0*/  IADD3.X R53, R53, UR19, RZ, P1, !PT ;  /* 0x0000001335357c10 */ /* 0x000fe20008ffe4ff */
[----:B0-----:R-:W2:Y:S04]  /*c72b0*/  LDL.LU R29, [R1+0x37bc] ;  /* 0x0037bc00011d7983 */ /* 0x001ea80000300800 */
[----:B------:R-:W-:Y:S01]  /*c72c0*/  STL [R1+0x3820], R51 ;  /* 0x0038203301007387 */ /* 0x000fe20000100800 */
[----:B----4-:R-:W-:-:S03]  /*c72d0*/  IADD3 R54, P1, R54, UR7, RZ ;  /* 0x0000000736367c10 */ /* 0x010fc6000ff3e0ff */
        /* <DEDUP_REMOVED lines=16> */
[----:B------:R-:W-:-:S05]  /*c73e0*/  IADD3 R61, P5, R61, UR7, RZ ;  /* 0x000000073d3d7c10 */ /* 0x000fca000ffbe0ff */
[----:B------:R-:W-:Y:S04]  /*c73f0*/  STL [R1+0x37cc], R61 ;  /* 0x0037cc3d01007387 */ /* 0x000fe80000100800 */
[----:B------:R-:W4:Y:S04]  /*c7400*/  LDL.LU R37, [R1+0x37b4] ;  /* 0x0037b40001257983 */ /* 0x000f280000300800 */
[----:B------:R-:W4:Y:S01]  /*c7410*/  LDL.LU R38, [R1+0x37e0] ;  /* 0x0037e00001267983 */ /* 0x000f220000300800 */
[----:B------:R-:W-:-:S03]  /*c7420*/  IADD3 R28, P4, R28, UR7, RZ ;  /* 0x000000071c1c7c10 */ /* 0x000fc6000ff9e0ff */
        /* <DEDUP_REMOVED lines=16> */
[----:B0-----:R-:W3:Y:S04]  /*c7530*/  LDL.LU R31, [R1+0x37a8] ;  /* 0x0037a800011f7983 */ /* 0x001ee80000300800 */
[----:B------:R-:W3:Y:S04]  /*c7540*/  LDL.LU R51, [R1+0x3774] ;  /* 0x0037740001337983 */ /* 0x000ee80000300800 */
[----:B------:R-:W3:Y:S04]  /*c7550*/  LDL.LU R52, [R1+0x37a0] ;  /* 0x0037a00001347983 */ /* 0x000ee80000300800 */
[----:B------:R-:W3:Y:S01]  /*c7560*/  LDL.LU R53, [R1+0x376c] ;  /* 0x00376c0001357983 */ /* 0x000ee20000300800 */
[----:B--2---:R-:W-:-:S05]  /*c7570*/  IADD3 R29, P3, R29, UR7, RZ ;  /* 0x000000071d1d7c10 */ /* 0x004fca000ff7e0ff */
        /* <DEDUP_REMOVED lines=11> */
[----:B0-----:R-:W4:Y:S01]  /*c7630*/  LDL.LU R30, [R1+0x3778] ;  /* 0x00377800011e7983 */ /* 0x001f220000300800 */
[----:B------:R-:W-:Y:S02]  /*c7640*/  IADD3 R37, P2, R37, UR7, RZ ;  /* 0x0000000725257c10 */ /* 0x000fe4000ff5e0ff */
[----:B------:R-:W-:Y:S02]  /*c7650*/  IADD3.X R38, R38, UR19, RZ, P1, !PT ;  /* 0x0000001326267c10 */ /* 0x000fe40008ffe4ff */
[----:B------:R-:W-:Y:S01]  /*c7660*/  IADD3 R39, P1, R39, UR7, RZ ;  /* 0x0000000727277c10 */ /* 0x000fe2000ff3e0ff */
        /* <DEDUP_REMOVED lines=26> */
[----:B0-----:R-:W4:Y:S04]  /*c7810*/  LDL.LU R28, [R1+0x3744] ;  /* 0x00374400011c7983 */ /* 0x001f280000300800 */
[----:B------:R-:W-:Y:S01]  /*c7820*/  STL [R1+0x37b0], R50 ;  /* 0x0037b03201007387 */ /* 0x000fe20000100800 */
[----:B---3--:R-:W-:-:S05]  /*c7830*/  IADD3.X R31, R31, UR19, RZ, P1, !PT ;  /* 0x000000131f1f7c10 */ /* 0x008fca0008ffe4ff */
[----:B------:R0:W-:Y:S04]  /*c7840*/  STL [R1+0x37a8], R31 ;  /* 0x0037a81f01007387 */ /* 0x0001e80000100800 */
[----:B0-----:R-:W3:Y:S01]  /*c7850*/  LDL.LU R31, [R1+0x3770] ;  /* 0x00377000011f7983 */ /* 0x001ee20000300800 */
[----:B------:R-:W-:Y:S02]  /*c7860*/  IADD3 R51, P1, R51, UR7, RZ ;  /* 0x0000000733337c10 */ /* 0x000fe4000ff3e0ff */
[----:B------:R-:W-:Y:S02]  /*c7870*/  IADD3.X R52, R52, UR19, RZ, P0, !PT ;  /* 0x0000001334347c10 */ /* 0x000fe400087fe4ff */
[----:B------:R-:W-:Y:S01]  /*c7880*/  IADD3 R53, P0, R53, UR7, RZ ;  /* 0x0000000735357c10 */ /* 0x000fe2000ff1e0ff */
[----:B------:R-:W-:Y:S01]  /*c7890*/  STL [R1+0x3774], R51 ;  /* 0x0037743301007387 */ /* 0x000fe20000100800 */
[----:B--2---:R-:W-:-:S03]  /*c78a0*/  IADD3.X R54, R54, UR19, RZ, P6, !PT ;  /* 0x0000001336367c10 */ /* 0x004fc6000b7fe4ff */
        /* <DEDUP_REMOVED lines=17> */
[----:B------:R-:W-:Y:S04]  /*c79c0*/  STL [R1+0x3780], R61 ;  /* 0x0037803d01007387 */ /* 0x000fe80000100800 */
[----:B------:R-:W2:Y:S04]  /*c79d0*/  LDL.LU R37, [R1+0x3768] ;  /* 0x0037680001257983 */ /* 0x000ea80000300800 */
[----:B------:R-:W2:Y:S01]  /*c79e0*/  LDL.LU R38, [R1+0x3734] ;  /* 0x0037340001267983 */ /* 0x000ea20000300800 */
[----:B----4-:R-:W-:-:S03]  /*c79f0*/  IADD3.X R30, R30, UR19, RZ, P2, !PT ;  /* 0x000000131e1e7c10 */ /* 0x010fc600097fe4ff */
        /* <DEDUP_REMOVED lines=32> */
[----:B------:R-:W-:Y:S02]  /*c7c00*/  IADD3.X R37, R37, UR19, RZ, P0, !PT ;  /* 0x0000001325257c10 */ /* 0x000fe400087fe4ff */
[----:B------:R-:W-:Y:S01]  /*c7c10*/  IADD3 R38, P0, R38, UR7, RZ ;  /* 0x0000000726267c10 */ /* 0x000fe2000ff1e0ff */
[----:B0-----:R-:W2:Y:S01]  /*c7c20*/  LDL.LU R29, [R1+0x36cc] ;  /* 0x0036cc00011d7983 */ /* 0x001ea20000300800 */
[----:B----4-:R-:W-:-:S03]  /*c7c30*/  IADD3.X R39, R39, UR19, RZ, P6, !PT ;  /* 0x0000001327277c10 */ /* 0x010fc6000b7fe4ff */
        /* <DEDUP_REMOVED lines=27> */
[----:B------:R-:W-:Y:S01]  /*c7df0*/  STL [R1+0x3704], R50 ;  /* 0x0037043201007387 */ /* 0x000fe20000100800 */
[----:B------:R-:W-:Y:S02]  /*c7e00*/  IADD3 R28, P0, R28, UR7, RZ ;  /* 0x000000071c1c7c10 */ /* 0x000fe4000ff1e0ff */
[----:B------:R-:W-:-:S03]  /*c7e10*/  IADD3.X R51, R51, UR19, RZ, P6, !PT ;  /* 0x0000001333337c10 */ /* 0x000fc6000b7fe4ff */
[----:B------:R0:W-:Y:S01]  /*c7e20*/  STL [R1+0x36fc], R28 ;  /* 0x0036fc1c01007387 */ /* 0x0001e20000100800 */
[----:B------:R-:W-:Y:S02]  /*c7e30*/  IADD3 R52, P6, R52, UR7, RZ ;  /* 0x0000000734347c10 */ /* 0x000fe4000ffde0ff */
[----:B------:R-:W-:Y:S01]  /*c7e40*/  IADD3.X R53, R53, UR19, RZ, P5, !PT ;  /* 0x0000001335357c10 */ /* 0x000fe2000affe4ff */
        /* <DEDUP_REMOVED lines=41> */
[----:B------:R-:W4:Y:S04]  /*c80e0*/  LDL.LU R51, [R1+0x367c] ;  /* 0x00367c0001337983 */ /* 0x000f280000300800 */
[----:B------:R-:W4:Y:S04]  /*c80f0*/  LDL.LU R52, [R1+0x36a8] ;  /* 0x0036a80001347983 */ /* 0x000f280000300800 */
[----:B------:R-:W4:Y:S01]  /*c8100*/  LDL.LU R53, [R1+0x3674] ;  /* 0x0036740001357983 */ /* 0x000f220000300800 */
[----:B------:R-:W-:-:S05]  /*c8110*/  IADD3 R28, P0, R28, UR7, RZ ;  /* 0x000000071c1c7c10 */ /* 0x000fca000ff1e0ff */
        /* <DEDUP_REMOVED lines=910> */
[----:B------:R-:W-:Y:S04]  /*cba00*/  STL [R1+0x31f4], R28 ;  /* 0x0031f41c01007387 */ /* 0x000fe80000100800 */
        /* <DEDUP_REMOVED lines=60> */
[----:B------:R-:W-:Y:S01]  /*cbdd0*/  STL [R1+0x31e0], R50 ;  /* 0x0031e03201007387 */ /* 0x000fe20000100800 */
[----:B0-----:R-:W0:Y:S01]  /*cbde0*/  LDC R52, c[0x0][0x23c] ;  /* 0x00008f00ff347b82 */ /* 0x001e220000000800 */
[----:B---3--:R-:W-:-:S05]  /*cbdf0*/  IADD3.X R31, R31, UR19, RZ, P4, !PT ;  /* 0x000000131f1f7c10 */ /* 0x008fca000a7fe4ff */
[----:B------:R1:W-:Y:S04]  /*cbe00*/  STL [R1+0x31d8], R31 ;  /* 0x0031d81f01007387 */ /* 0x0003e80000100800 */
[----:B-1----:R-:W3:Y:S01]  /*cbe10*/  LDL.LU R31, [R1+0x4b0c] ;  /* 0x004b0c00011f7983 */ /* 0x002ee20000300800 */
[----:B0-----:R-:W-:Y:S01]  /*cbe20*/  IMAD.SHL.U32 R4, R52, 0x40, RZ ;  /* 0x0000004034047824 */ /* 0x001fe200078e00ff */
[----:B------:R-:W-:Y:S02]  /*cbe30*/  IADD3 R51, P4, R51, UR7, RZ ;  /* 0x0000000733337c10 */ /* 0x000fe4000ff9e0ff */
[----:B------:R-:W-:Y:S02]  /*cbe40*/  IADD3.X R53, R53, UR19, RZ, P3, !PT ;  /* 0x0000001335357c10 */ /* 0x000fe40009ffe4ff */
[----:B------:R-:W-:Y:S01]  /*cbe50*/  IADD3 R54, P3, R54, UR7, RZ ;  /* 0x0000000736367c10 */ /* 0x000fe2000ff7e0ff */
[----:B------:R0:W-:Y:S01]  /*cbe60*/  STL [R1+0x31a4], R51 ;  /* 0x0031a43301007387 */ /* 0x0001e20000100800 */
[----:B--2---:R-:W-:-:S03]  /*cbe70*/  IADD3.X R55, R55, UR19, RZ, P2, !PT ;  /* 0x0000001337377c10 */ /* 0x004fc600097fe4ff */
[----:B------:R-:W-:Y:S01]  /*cbe80*/  STL [R1+0x31d0], R53 ;  /* 0x0031d03501007387 */ /* 0x000fe20000100800 */
[----:B------:R-:W-:-:S03]  /*cbe90*/  IADD3 R56, P2, R4, R56, RZ ;  /* 0x0000003804387210 */ /* 0x000fc60007f5e0ff */
[----:B------:R-:W-:Y:S01]  /*cbea0*/  STL [R1+0x319c], R54 ;  /* 0x00319c3601007387 */ /* 0x000fe20000100800 */
[----:B------:R-:W-:-:S03]  /*cbeb0*/  IADD3.X R57, R57, UR19, RZ, P1, !PT ;  /* 0x0000001339397c10 */ /* 0x000fc60008ffe4ff */
        /* <DEDUP_REMOVED lines=10> */
[----:B------:R-:W2:Y:S04]  /*cbf60*/  LDL.LU R36, [R1+0x31a0] ;  /* 0x0031a00001247983 */ /* 0x000ea80000300800 */
[----:B------:R-:W-:Y:S04]  /*cbf70*/  STL [R1+0x4170], R61 ;  /* 0x0041703d01007387 */ /* 0x000fe80000100800 */
[----:B------:R-:W-:Y:S04]  /*cbf80*/  STL [R1+0x31b0], R28 ;  /* 0x0031b01c01007387 */ /* 0x000fe80000100800 */
[----:B------:R-:W2:Y:S04]  /*cbf90*/  LDL.LU R37, [R1+0x4b08] ;  /* 0x004b080001257983 */ /* 0x000ea80000300800 */
[----:B------:R-:W-:Y:S04]  /*cbfa0*/  STL [R1+0x4178], R29 ;  /* 0x0041781d01007387 */ /* 0x000fe80000100800 */
        /* <DEDUP_REMOVED lines=17> */
[----:B------:R-:W4:Y:S04]  /*cc0c0*/  LDL.LU R52, [R1+0x4adc] ;  /* 0x004adc0001347983 */ /* 0x000f280000300800 */
[----:B------:R-:W4:Y:S04]  /*cc0d0*/  LDL.LU R53, [R1+0x4160] ;  /* 0x0041600001357983 */ /* 0x000f280000300800 */
[----:B------:R-:W4:Y:S01]  /*cc0e0*/  LDL.LU R54, [R1+0x4ad4] ;  /* 0x004ad40001367983 */ /* 0x000f220000300800 */
[----:B---3--:R-:W-:-:S05]  /*cc0f0*/  IADD3 R31, P5, R4, R31, RZ ;  /* 0x0000001f041f7210 */ /* 0x008fca0007fbe0ff */
        /* <DEDUP_REMOVED lines=10> */
[----:B------:R-:W-:-:S02]  /*cc1a0*/  SHF.R.S32.HI R2, RZ, 0x1f, R4 ;  /* 0x0000001fff027819 */ /* 0x000fc40000011404 */
[----:B--2---:R-:W-:Y:S02]  /*cc1b0*/  IADD3.X R36, R36, UR19, RZ, P4, !PT ;  /* 0x0000001324247c10 */ /* 0x004fe4000a7fe4ff */
[----:B------:R-:W-:-:S03]  /*cc1c0*/  IADD3 R37, P4, R4, R37, RZ ;  /* 0x0000002504257210 */ /* 0x000fc60007f9e0ff */
[----:B------:R-:W-:Y:S01]  /*cc1d0*/  STL [R1+0x31a0], R36 ;  /* 0x0031a02401007387 */ /* 0x000fe20000100800 */
[----:B------:R-:W-:-:S03]  /*cc1e0*/  IADD3.X R38, R38, UR19, RZ, P3, !PT ;  /* 0x0000001326267c10 */ /* 0x000fc60009ffe4ff */
[----:B------:R-:W-:Y:S01]  /*cc1f0*/  STL [R1+0x4b08], R37 ;  /* 0x004b082501007387 */ /* 0x000fe20000100800 */
[----:B------:R-:W-:-:S03]  /*cc200*/  IADD3 R39, P3, R4, R39, RZ ;  /* 0x0000002704277210 */ /* 0x000fc60007f7e0ff */
[----:B------:R-:W-:Y:S04]  /*cc210*/  STL [R1+0x3198], R38 ;  /* 0x0031982601007387 */ /* 0x000fe80000100800 */
[----:B------:R-:W-:Y:S01]  /*cc220*/  STL [R1+0x4b04], R39 ;  /* 0x004b042701007387 */ /* 0x000fe20000100800 */
[----:B----4-:R-:W-:Y:S01]  /*cc230*/  IMAD.X R40, R2, 0x1, R40, P2 ;  /* 0x0000000102287824 */ /* 0x010fe200010e0628 */
[----:B------:R-:W-:-:S04]  /*cc240*/  IADD3 R41, P2, R4, R41, RZ ;  /* 0x0000002904297210 */ /* 0x000fc80007f5e0ff */
[----:B------:R-:W-:Y:S01]  /*cc250*/  STL [R1+0x4b18], R40 ;  /* 0x004b182801007387 */ /* 0x000fe20000100800 */
[----:B------:R-:W-:-:S03]  /*cc260*/  IMAD.X R42, R2, 0x1, R42, P1 ;  /* 0x00000001022a7824 */ /* 0x000fc600008e062a */
[----:B------:R-:W-:Y:S01]  /*cc270*/  STL [R1+0x4b00], R41 ;  /* 0x004b002901007387 */ /* 0x000fe20000100800 */
[----:B------:R-:W-:-:S03]  /*cc280*/  IADD3 R43, P1, R4, R43, RZ ;  /* 0x0000002b042b7210 */ /* 0x000fc60007f3e0ff */
        /* <DEDUP_REMOVED lines=15> */
[----:B------:R-:W-:-:S05]  /*cc380*/  IMAD.X R30, R2, 0x1, R30, P3 ;  /* 0x00000001021e7824 */ /* 0x000fca00018e061e */
[----:B------:R0:W-:Y:S04]  /*cc390*/  STL [R1+0x4164], R30 ;  /* 0x0041641e01007387 */ /* 0x0001e80000100800 */
[----:B------:R1:W-:Y:S04]  /*cc3a0*/  STL [R1+0x4168], R50 ;  /* 0x0041683201007387 */ /* 0x0003e80000100800 */
[----:B0-----:R-:W2:Y:S01]  /*cc3b0*/  LDL.LU R30, [R1+0x4aac] ;  /* 0x004aac00011e7983 */ /* 0x001ea20000300800 */
[----:B------:R-:W-:Y:S01]  /*cc3c0*/  IADD3 R51, P4, R4, R51, RZ ;  /* 0x0000003304337210 */ /* 0x000fe20007f9e0ff */
[----:B------:R-:W-:Y:S01]  /*cc3d0*/  IMAD.X R53, R2, 0x1, R53, P2 ;  /* 0x0000000102357824 */ /* 0x000fe200010e0635 */
[----:B------:R-:W-:-:S02]  /*cc3e0*/  IADD3 R52, P3, R4, R52, RZ ;  /* 0x0000003404347210 */ /* 0x000fc40007f7e0ff */
[----:B------:R-:W-:Y:S01]  /*cc3f0*/  IADD3 R54, P2, R4, R54, RZ ;  /* 0x0000003604367210 */ /* 0x000fe20007f5e0ff */
[----:B------:R0:W-:Y:S04]  /*cc400*/  STL [R1+0x4ae4], R51 ;  /* 0x004ae43301007387 */ /* 0x0001e80000100800 */
[----:B------:R-:W-:Y:S04]  /*cc410*/  STL [R1+0x4adc], R52 ;  /* 0x004adc3401007387 */ /* 0x000fe80000100800 */
[----:B------:R-:W-:Y:S04]  /*cc420*/  STL [R1+0x4160], R53 ;  /* 0x0041603501007387 */ /* 0x000fe80000100800 */
[----:B------:R-:W-:Y:S01]  /*cc430*/  STL [R1+0x4ad4], R54 ;  /* 0x004ad43601007387 */ /* 0x000fe20000100800 */
[----:B---3--:R-:W-:Y:S01]  /*cc440*/  IMAD.X R55, R2, 0x1, R55, P1 ;  /* 0x0000000102377824 */ /* 0x008fe200008e0637 */
        /* <DEDUP_REMOVED lines=13> */
[----:B------:R-:W3:Y:S01]  /*cc520*/  LDL.LU R35, [R1+0x4ad8] ;  /* 0x004ad80001237983 */ /* 0x000ee20000300800 */
[----:B------:R-:W-:-:S03]  /*cc530*/  IMAD.X R31, R2, 0x1, R31, P4 ;  /* 0x00000001021f7824 */ /* 0x000fc600020e061f */
[----:B------:R-:W-:Y:S04]  /*cc540*/  STL [R1+0x4ae8], R28 ;  /* 0x004ae81c01007387 */ /* 0x000fe80000100800 */
[----:B------:R-:W4:Y:S04]  /*cc550*/  LDL.LU R36, [R1+0x4aa4] ;  /* 0x004aa40001247983 */ /* 0x000f280000300800 */
[----:B------:R-:W-:Y:S04]  /*cc560*/  STL [R1+0x4ab4], R29 ;  /* 0x004ab41d01007387 */ /* 0x000fe80000100800 */
        /* <DEDUP_REMOVED lines=15> */
[----:B0-----:R-:W4:Y:S04]  /*cc660*/  LDL.LU R51, [R1+0x4a98] ;  /* 0x004a980001337983 */ /* 0x001f280000300800 */
[----:B------:R-:W4:Y:S04]  /*cc670*/  LDL.LU R31, [R1+0x4a64] ;  /* 0x004a6400011f7983 */ /* 0x000f280000300800 */
[----:B------:R-:W4:Y:S04]  /*cc680*/  LDL.LU R52, [R1+0x4a90] ;  /* 0x004a900001347983 */ /* 0x000f280000300800 */
[----:B------:R-:W4:Y:S04]  /*cc690*/  LDL.LU R53, [R1+0x4a5c] ;  /* 0x004a5c0001357983 */ /* 0x000f280000300800 */
[----:B------:R-:W4:Y:S01]  /*cc6a0*/  LDL.LU R54, [R1+0x4a88] ;  /* 0x004a880001367983 */ /* 0x000f220000300800 */
[----:B--2---:R-:W-:-:S05]  /*cc6b0*/  IADD3 R30, P4, R4, R30, RZ ;  /* 0x0000001e041e7210 */ /* 0x004fca0007f9e0ff */
        /* <DEDUP_REMOVED lines=10> */
[----:B---3--:R-:W-:Y:S01]  /*cc760*/  IMAD.X R35, R2, 0x1, R35, P3 ;  /* 0x0000000102237824 */ /* 0x008fe200018e0623 */
[----:B----4-:R-:W-:-:S04]  /*cc770*/  IADD3 R36, P3, R4, R36, RZ ;  /* 0x0000002404247210 */ /* 0x010fc80007f7e0ff */
        /* <DEDUP_REMOVED lines=27> */
[----:B------:R-:W-:Y:S01]  /*cc930*/  IADD3 R50, P3, R4, R50, RZ ;  /* 0x0000003204327210 */ /* 0x000fe20007f7e0ff */
[----:B------:R-:W-:Y:S01]  /*cc940*/  IMAD.X R51, R2, 0x1, R51, P2 ;  /* 0x0000000102337824 */ /* 0x000fe200010e0633 */
[----:B------:R-:W-:Y:S01]  /*cc950*/  IADD3 R31, P2, R4, R31, RZ ;  /* 0x0000001f041f7210 */ /* 0x000fe20007f5e0ff */
[----:B------:R-:W-:Y:S04]  /*cc960*/  STL [R1+0x4aa0], R49 ;  /* 0x004aa03101007387 */ /* 0x000fe80000100800 */
[----:B------:R0:W-:Y:S04]  /*cc970*/  STL [R1+0x4a64], R31 ;  /* 0x004a641f01007387 */ /* 0x0001e80000100800 */
[----:B------:R1:W-:Y:S04]  /*cc980*/  STL [R1+0x4a6c], R50 ;  /* 0x004a6c3201007387 */ /* 0x0003e80000100800 */
[----:B0-----:R-:W3:Y:S01]  /*cc990*/  LDL.LU R31, [R1+0x4a60] ;  /* 0x004a6000011f7983 */ /* 0x001ee20000300800 */
[----:B------:R-:W-:Y:S01]  /*cc9a0*/  IMAD.X R52, R2, 0x1, R52, P1 ;  /* 0x0000000102347824 */ /* 0x000fe200008e0634 */
[----:B------:R-:W-:Y:S01]  /*cc9b0*/  IADD3 R53, P1, R4, R53, RZ ;  /* 0x0000003504357210 */ /* 0x000fe20007f3e0ff */
[----:B------:R-:W-:Y:S01]  /*cc9c0*/  IMAD.X R54, R2, 0x1, R54, P0 ;  /* 0x0000000102367824 */ /* 0x000fe200000e0636 */
[----:B------:R0:W-:Y:S04]  /*cc9d0*/  STL [R1+0x4a98], R51 ;  /* 0x004a983301007387 */ /* 0x0001e80000100800 */
[----:B------:R-:W-:Y:S04]  /*cc9e0*/  STL [R1+0x4a90], R52 ;  /* 0x004a903401007387 */ /* 0x000fe80000100800 */
[----:B------:R-:W-:Y:S01]  /*cc9f0*/  STL [R1+0x4a5c], R53 ;  /* 0x004a5c3501007387 */ /* 0x000fe20000100800 */
[----:B--2---:R-:W-:-:S03]  /*cca00*/  IADD3 R55, P0, R4, R55, RZ ;  /* 0x0000003704377210 */ /* 0x004fc60007f1e0ff */
        /* <DEDUP_REMOVED lines=14> */
[----:B------:R-:W2:Y:S01]  /*ccaf0*/  LDL.LU R35, [R1+0x4a2c] ;  /* 0x004a2c0001237983 */ /* 0x000ea20000300800 */
[----:B------:R-:W-:-:S03]  /*ccb00*/  IADD3 R30, P3, R4, R30, RZ ;  /* 0x0000001e041e7210 */ /* 0x000fc60007f7e0ff */
        /* <DEDUP_REMOVED lines=23> */
[----:B---3--:R-:W-:-:S05]  /*ccc80*/  IMAD.X R31, R2, 0x1, R31, P2 ;  /* 0x00000001021f7824 */ /* 0x008fca00010e061f */
        /* <DEDUP_REMOVED lines=10> */
[----:B--2---:R-:W-:Y:S01]  /*ccd30*/  IADD3 R35, P2, R4, R35, RZ ;  /* 0x0000002304237210 */ /* 0x004fe20007f5e0ff */
[----:B----4-:R-:W-:-:S04]  /*ccd40*/  IMAD.X R36, R2, 0x1, R36, P1 ;  /* 0x0000000102247824 */ /* 0x010fc800008e0624 */
        /* <DEDUP_REMOVED lines=2740> */
[----:B------:R2:W-:Y:S01]  /*d7890*/  STL [R1+0x50ec], R55 ;  /* 0x0050ec3701007387 */ /* 0x0005e20000100800 */
[----:B------:R-:W-:-:S03]  /*d78a0*/  IADD3 R57, P3, R4, R57, RZ ;  /* 0x0000003904397210 */ /* 0x000fc60007f7e0ff */
[----:B------:R4:W-:Y:S01]  /*d78b0*/  STL [R1+0x5088], R56 ;  /* 0x0050883801007387 */ /* 0x0009e20000100800 */
        /* <DEDUP_REMOVED lines=9> */
[----:B------:R-:W4:Y:S01]  /*d7950*/  LDL.LU R35, [R1+0x5110] ;  /* 0x0051100001237983 */ /* 0x000f220000300800 */
[----:B------:R-:W-:-:S03]  /*d7960*/  IADD3 R30, P0, R4, R30, RZ ;  /* 0x0000001e041e7210 */ /* 0x000fc60007f1e0ff */
        /* <DEDUP_REMOVED lines=19> */
[----:B--2---:R-:W2:Y:S04]  /*d7aa0*/  LDL.LU R55, [R1+0x50e4] ;  /* 0x0050e40001377983 */ /* 0x004ea80000300800 */
[----:B------:R-:W2:Y:S04]  /*d7ab0*/  LDL.LU R52, [R1+0x514c] ;  /* 0x00514c0001347983 */ /* 0x000ea80000300800 */
[----:B------:R-:W2:Y:S04]  /*d7ac0*/  LDL.LU R53, [R1+0x50f8] ;  /* 0x0050f80001357983 */ /* 0x000ea80000300800 */
[----:B------:R-:W2:Y:S01]  /*d7ad0*/  LDL.LU R54, [R1+0x5148] ;  /* 0x0051480001367983 */ /* 0x000ea20000300800 */
[----:B---3--:R-:W-:-:S05]  /*d7ae0*/  IMAD.X R31, R2, 0x1, R31, P6 ;  /* 0x00000001021f7824 */ /* 0x008fca00030e061f */
[----:B------:R0:W-:Y:S04]  /*d7af0*/  STL [R1+0x50a8], R31 ;  /* 0x0050a81f01007387 */ /* 0x0001e80000100800 */
[----:B----4-:R-:W3:Y:S04]  /*d7b00*/  LDL.LU R56, [R1+0x50f4] ;  /* 0x0050f40001387983 */ /* 0x010ee80000300800 */
        /* <DEDUP_REMOVED lines=8> */
[----:B------:R-:W-:Y:S01]  /*d7b90*/  IADD3 R35, P6, R4, R35, RZ ;  /* 0x0000002304237210 */ /* 0x000fe20007fde0ff */
[----:B------:R-:W-:-:S04]  /*d7ba0*/  IMAD.X R36, R2, 0x1, R36, P5 ;  /* 0x0000000102247824 */ /* 0x000fc800028e0624 */
        /* <DEDUP_REMOVED lines=26> */
[----:B------:R-:W-:Y:S04]  /*d7d50*/  STL [R1+0x50d4], R48 ;  /* 0x0050d43001007387 */ /* 0x000fe80000100800 */
[----:B------:R-:W-:Y:S01]  /*d7d60*/  STL [R1+0x5144], R49 ;  /* 0x0051443101007387 */ /* 0x000fe20000100800 */
[----:B--2---:R-:W-:-:S05]  /*d7d70*/  IMAD.X R55, R2, 0x1, R55, P4 ;  /* 0x0000000102377824 */ /* 0x004fca00020e0637 */
[----:B------:R0:W-:Y:S02]  /*d7d80*/  STL [R1+0x50e4], R55 ;  /* 0x0050e43701007387 */ /* 0x0001e40000100800 */
[----:B0-----:R-:W0:Y:S01]  /*d7d90*/  LDC R55, c[0x0][0x230] ;  /* 0x00008c00ff377b82 */ /* 0x001e220000000800 */
[----:B------:R-:W-:Y:S01]  /*d7da0*/  IMAD.X R50, R2, 0x1, R50, P5 ;  /* 0x0000000102327824 */ /* 0x000fe200028e0632 */
[----:B------:R-:W-:Y:S01]  /*d7db0*/  IADD3 R51, P5, R4, R51, RZ ;  /* 0x0000003304337210 */ /* 0x000fe20007fbe0ff */
[----:B------:R-:W-:Y:S01]  /*d7dc0*/  IMAD.X R53, R2, 0x1, R53, P3 ;  /* 0x0000000102357824 */ /* 0x000fe200018e0635 */
[C---:B------:R-:W-:Y:S02]  /*d7dd0*/  IADD3 R52, P4, R4.reuse, R52, RZ ;  /* 0x0000003404347210 */ /* 0x040fe40007f9e0ff */
[----:B------:R-:W-:Y:S01]  /*d7de0*/  IADD3 R54, P3, R4, R54, RZ ;  /* 0x0000003604367210 */ /* 0x000fe20007f7e0ff */
[----:B------:R1:W-:Y:S04]  /*d7df0*/  STL [R1+0x50e8], R50 ;  /* 0x0050e83201007387 */ /* 0x0003e80000100800 */
[----:B------:R1:W-:Y:S04]  /*d7e00*/  STL [R1+0x5140], R51 ;  /* 0x0051403301007387 */ /* 0x0003e80000100800 */
[----:B------:R1:W-:Y:S04]  /*d7e10*/  STL [R1+0x514c], R52 ;  /* 0x00514c3401007387 */ /* 0x0003e80000100800 */
[----:B------:R1:W-:Y:S01]  /*d7e20*/  STL [R1+0x50f8], R53 ;  /* 0x0050f83501007387 */ /* 0x0003e20000100800 */
[----:B0-----:R-:W-:-:S03]  /*d7e30*/  VIADD R55, R55, 0x3f ;  /* 0x0000003f37377836 */ /* 0x001fc60000000000 */
[----:B------:R1:W-:Y:S02]  /*d7e40*/  STL [R1+0x5148], R54 ;  /* 0x0051483601007387 */ /* 0x0003e40000100800 */
[----:B------:R-:W-:-:S04]  /*d7e50*/  SHF.R.S32.HI R3, RZ, 0x1f, R55 ;  /* 0x0000001fff037819 */ /* 0x000fc80000011437 */
[----:B------:R-:W-:-:S04]  /*d7e60*/  LEA.HI R3, R3, R55, RZ, 0x6 ;  /* 0x0000003703037211 */ /* 0x000fc800078f30ff */
[----:B------:R-:W-:Y:S01]  /*d7e70*/  SHF.R.S32.HI R3, RZ, 0x6, R3 ;  /* 0x00000006ff037819 */ /* 0x000fe20000011403 */
[----:B---3--:R-:W-:Y:S01]  /*d7e80*/  IMAD.X R56, R2, 0x1, R56, P2 ;  /* 0x0000000102387824 */ /* 0x008fe200010e0638 */
[----:B----4-:R-:W-:-:S04]  /*d7e90*/  IADD3 R57, P2, R4, R57, RZ ;  /* 0x0000003904397210 */ /* 0x010fc80007f5e0ff */
[----:B------:R1:W-:Y:S01]  /*d7ea0*/  STL [R1+0x50f4], R56 ;  /* 0x0050f43801007387 */ /* 0x0003e20000100800 */
[----:B------:R-:W-:-:S03]  /*d7eb0*/  IMAD.X R58, R2, 0x1, R58, P1 ;  /* 0x00000001023a7824 */ /* 0x000fc600008e063a */
        /* <DEDUP_REMOVED lines=9> */
[C---:B------:R-:W-:Y:S02]  /*d7f50*/  IMAD.X R30, R2.reuse, 0x1, R30, P3 ;  /* 0x00000001021e7824 */ /* 0x040fe400018e061e */
[----:B------:R-:W-:-:S05]  /*d7f60*/  IMAD.X R31, R2, 0x1, R31, P2 ;  /* 0x00000001021f7824 */ /* 0x000fca00010e061f */
[----:B------:R1:W-:Y:S04]  /*d7f70*/  STL [R1+0x5134], R31 ;  /* 0x0051341f01007387 */ /* 0x0003e80000100800 */
[----:B------:R1:W-:Y:S04]  /*d7f80*/  STL [R1+0x5128], R29 ;  /* 0x0051281d01007387 */ /* 0x0003e80000100800 */
[----:B------:R1:W-:Y:S01]  /*d7f90*/  STL [R1+0x5124], R30 ;  /* 0x0051241e01007387 */ /* 0x0003e20000100800 */
[----:B------:R-:W-:-:S13]  /*d7fa0*/  ISETP.NE.U32.AND P1, PT, R59, R3, PT ;  /* 0x000000033b00720c */ /* 0x000fda0003f25070 */
[----:B-1----:R-:W-:Y:S05]  /*d7fb0*/  @P1 BRA `(.L_x_1) ;  /* 0xfffff64000341947 */ /* 0x002fea000383ffff */
.L_x_0:
[----:B------:R-:W2:Y:S01]  /*d7fc0*/  LDL R11, [R1+0x107c] ;  /* 0x00107c00010b7983 */ /* 0x000ea20000100800 */
[----:B------:R-:W-:Y:S01]  /*d7fd0*/  ULDC UR6, c[0x0][0x248] ;  /* 0x0000920000067ab9 */ /* 0x000fe20000000800 */
[----:B------:R-:W-:Y:S01]  /*d7fe0*/  ULDC.64 UR8, c[0x0][0x228] ;  /* 0x00008a0000087ab9 */ /* 0x000fe20000000a00 */
[----:B------:R-:W-:Y:S01]  /*d7ff0*/  LOP3.LUT R45, R45, 0xffffffbf, RZ, 0xc0, !PT ;  /* 0xffffffbf2d2d7812 */ /* 0x000fe200078ec0ff */
[----:B------:R-:W-:Y:S01]  /*d8000*/  STL [R1+0x5f9c], R10 ;  /* 0x005f9c0a01007387 */ /* 0x000fe20000100800 */
[----:B------:R-:W-:Y:S01]  /*d8010*/  LOP3.LUT R44, R44, 0xffffffef, RZ, 0xc0, !PT ;  /* 0xffffffef2c2c7812 */ /* 0x000fe200078ec0ff */
[----:B------:R-:W-:Y:S01]  /*d8020*/  ULDC.64 UR10, c[0x0][0x228] ;  /* 0x00008a00000a7ab9 */ /* 0x000fe20000000a00 */
[----:B------:R-:W-:Y:S01]  /*d8030*/  ULDC UR14, c[0x0][0x248] ;  /* 0x00009200000e7ab9 */ /* 0x000fe20000000800 */
[----:B-----5:R0:W-:Y:S01]  /*d8040*/  STL [R1+0x5f98], R0 ;  /* 0x005f980001007387 */ /* 0x0201e20000100800 */
[----:B------:R-:W-:Y:S01]  /*d8050*/  ULDC UR15, c[0x0][0x248] ;  /* 0x00009200000f7ab9 */ /* 0x000fe20000000800 */
[----:B------:R-:W-:Y:S01]  /*d8060*/  ULDC UR17, c[0x0][0x248] ;  /* 0x0000920000117ab9 */ /* 0x000fe20000000800 */
[----:B------:R-:W-:Y:S01]  /*d8070*/  ULDC UR20, c[0x0][0x248] ;  /* 0x0000920000147ab9 */ /* 0x000fe20000000800 */
[----:B------:R-:W-:Y:S01]  /*d8080*/  STL.64 [R1+0x5bc0], R42 ;  /* 0x005bc02a01007387 */ /* 0x000fe20000100a00 */
[----:B------:R-:W-:Y:S01]  /*d8090*/  ULDC UR23, c[0x0][0x248] ;  /* 0x0000920000177ab9 */ /* 0x000fe20000000800 */
[----:B------:R-:W-:Y:S01]  /*d80a0*/  ULDC UR26, c[0x0][0x248] ;  /* 0x00009200001a7ab9 */ /* 0x000fe20000000800 */
[----:B------:R-:W-:Y:S01]  /*d80b0*/  ULDC UR29, c[0x0][0x248] ;  /* 0x00009200001d7ab9 */ /* 0x000fe20000000800 */
[----:B------:R-:W-:Y:S01]  /*d80c0*/  STL.64 [R1+0x5bb8], R2 ;  /* 0x005bb80201007387 */ /* 0x000fe20000100a00 */
[----:B------:R-:W-:Y:S01]  /*d80d0*/  ULDC UR32, c[0x0][0x248] ;  /* 0x0000920000207ab9 */ /* 0x000fe20000000800 */
[----:B0-----:R-:W-:Y:S01]  /*d80e0*/  MOV R0, UR4 ;  /* 0x0000000400007c02 */ /* 0x001fe20008000f00 */
[----:B------:R-:W-:Y:S01]  /*d80f0*/  ULDC UR35, c[0x0][0x248] ;  /* 0x0000920000237ab9 */ /* 0x000fe20000000800 */
[----:B------:R-:W-:Y:S01]  /*d8100*/  STL.64 [R1+0x5bb0], R4 ;  /* 0x005bb00401007387 */ /* 0x000fe20000100a00 */
        /* <DEDUP_REMOVED lines=25> */
[----:B-1----:R-:W-:Y:S01]  /*d82a0*/  MOV R40, UR5 ;  /* 0x0000000500287c02 */ /* 0x002fe20008000f00 */
[----:B------:R-:W-:Y:S01]  /*d82b0*/  ULDC UR39, c[0x0][0x248] ;  /* 0x0000920000277ab9 */ /* 0x000fe20000000800 */
[----:B------:R-:W-:Y:S01]  /*d82c0*/  ULDC UR43, c[0x0][0x248] ;  /* 0x00009200002b7ab9 */ /* 0x000fe20000000800 */
[----:B------:R-:W-:Y:S01]  /*d82d0*/  ULDC UR42, c[0x0][0x248] ;  /* 0x00009200002a7ab9 */ /* 0x000fe20000000800 */
[----:B------:R-:W-:Y:S01]  /*d82e0*/  ULDC UR46, c[0x0][0x248] ;  /* 0x00009200002e7ab9 */ /* 0x000fe20000000800 */
[----:B------:R2:W-:Y:S01]  /*d82f0*/  STL [R1+0x5b88], R40 ;  /* 0x005b882801007387 */ /* 0x0005e20000100800 */
[----:B------:R-:W-:Y:S01]  /*d8300*/  ULDC UR45, c[0x0][0x248] ;  /* 0x00009200002d7ab9 */ /* 0x000fe20000000800 */
[----:B------:R-:W-:Y:S01]  /*d8310*/  ULDC UR47, c[0x0][0x248] ;  /* 0x00009200002f7ab9 */ /* 0x000fe20000000800 */
[----:B------:R-:W-:Y:S01]  /*d8320*/  ULDC UR48, c[0x0][0x248] ;  /* 0x0000920000307ab9 */ /* 0x000fe20000000800 */
[----:B------:R-:W-:Y:S01]  /*d8330*/  STL [R1+0x468], R0 ;  /* 0x0004680001007387 */ /* 0x000fe20000100800 */
[----:B------:R-:W-:Y:S01]  /*d8340*/  ULDC UR49, c[0x0][0x248] ;  /* 0x0000920000317ab9 */ /* 0x000fe20000000800 */
[----:B------:R-:W-:Y:S01]  /*d8350*/  ULDC UR50, c[0x0][0x248] ;  /* 0x0000920000327ab9 */ /* 0x000fe20000000800 */
[----:B------:R-:W-:Y:S01]  /*d8360*/  ULDC UR51, c[0x0][0x248] ;  /* 0x0000920000337ab9 */ /* 0x000fe20000000800 */
[----:B------:R-:W3:Y:S01]  /*d8370*/  LDL.LU R33, [R1+0x40] ;  /* 0x0000400001217983 */ /* 0x000ee20000300800 */
[----:B------:R-:W-:Y:S01]  /*d8380*/  ULDC UR52, c[0x0][0x248] ;  /* 0x0000920000347ab9 */ /* 0x000fe20000000800 */
[----:B------:R-:W-:Y:S01]  /*d8390*/  ULDC.64 UR56, c[0x0][0x228] ;  /* 0x00008a0000387ab9 */ /* 0x000fe20000000a00 */
[----:B------:R-:W-:Y:S01]  /*d83a0*/  ULDC.64 UR58, c[0x0][0x228] ;  /* 0x00008a00003a7ab9 */ /* 0x000fe20000000a00 */
        /* <DEDUP_REMOVED lines=17> */
[----:B--2---:R-:W-:Y:S01]  /*d84c0*/  IMAD R40, R11, UR6, RZ ;  /* 0x000000060b287c24 */ /* 0x004fe2000f8e02ff */
[----:B------:R-:W-:-:S03]  /*d84d0*/  ULDC UR6, c[0x0][0x248] ;  /* 0x0000920000067ab9 */ /* 0x000fc60000000800 */
[----:B------:R-:W-:Y:S01]  /*d84e0*/  VIADD R4, R40, UR6 ;  /* 0x0000000628047c36 */ /* 0x000fe20008000000 */
        /* <DEDUP_REMOVED lines=14> */
[----:B------:R-:W-:Y:S01]  /*d85d0*/  ULDC UR6, c[0x0][0x248] ;  /* 0x0000920000067ab9 */ /* 0x000fe20000000800 */
[----:B------:R-:W-:Y:S02]  /*d85e0*/  STL.64 [R1+0x5bc8], R4 ;  /* 0x005bc80401007387 */ /* 0x000fe40000100a00 */
[----:B------:R-:W-:Y:S01]  /*d85f0*/  VIADD R43, R6, UR6 ;  /* 0x00000006062b7c36 */ /* 0x000fe20008000000 */
[----:B------:R-:W-:Y:S01]  /*d8600*/  ULDC UR6, c[0x0][0x248] ;  /* 0x0000920000067ab9 */ /* 0x000fe20000000800 */
[----:B------:R0:W-:Y:S02]  /*d8610*/  STL.64 [R1+0x5bd0], R8 ;  /* 0x005bd00801007387 */ /* 0x0001e40000100a00 */
[----:B0-----:R-:W-:Y:S01]  /*d8620*/  VIADD R8, R43, UR6 ;  /* 0x000000062b087c36 */ /* 0x001fe20008000000 */
        /* <DEDUP_REMOVED lines=18> */
[----:B------:R-:W-:Y:S04]  /*d8750*/  STL.64 [R1+0x5bf0], R8 ;  /* 0x005bf00801007387 */ /* 0x000fe80000100a00 */
[----:B------:R-:W-:Y:S04]  /*d8760*/  STL.64 [R1+0x5bf8], R4 ;  /* 0x005bf80401007387 */ /* 0x000fe80000100a00 */
[----:B------:R0:W-:Y:S02]  /*d8770*/  STL.64 [R1+0x5c00], R6 ;  /* 0x005c000601007387 */ /* 0x0001e40000100a00 */
[----:B0-----:R-:W-:Y:S01]  /*d8780*/  VIADD R7, R3, UR6 ;  /* 0x0000000603077c36 */ /* 0x001fe20008000000 */
[----:B------:R-:W-:-:S03]  /*d8790*/  ULDC UR6, c[0x0][0x248] ;  /* 0x0000920000067ab9 */ /* 0x000fc60000000800 */
[----:B------:R-:W-:Y:S01]  /*d87a0*/  VIADD R43, R7, UR6 ;  /* 0x00000006072b7c36 */ /* 0x000fe20008000000 */
[----:B------:R-:W-:-:S03]  /*d87b0*/  ULDC UR6, c[0x0][0x248] ;  /* 0x0000920000067ab9 */ /* 0x000fc60000000800 */
[----:B------:R-:W-:Y:S01]  /*d87c0*/  VIADD R2, R43, UR6 ;  /* 0x000000062b027c36 */ /* 0x000fe20008000000 */
[----:B------:R-:W-:Y:S01]  /*d87d0*/  ULDC UR6, c[0x0][0x248] ;  /* 0x0000920000067ab9 */ /* 0x000fe20000000800 */
[----:B------:R-:W-:Y:S02]  /*d87e0*/  STL [R1+0x5c18], R7 ;  /* 0x005c180701007387 */ /* 0x000fe40000100800 */
        /* <DEDUP_REMOVED lines=23> */
[----:B------:R0:W-:Y:S04]  /*d8960*/  STL [R1+0x6020], R6 ;  /* 0x0060200601007387 */ /* 0x0001e80000100800 */
[----:B------:R1:W-:Y:S01]  /*d8970*/  STL [R1+0x6024], R26 ;  /* 0x0060241a01007387 */ /* 0x0003e20000100800 */
[----:B0-----:R-:W-:Y:S01]  /*d8980*/  VIADD R6, R21, UR6 ;  /* 0x0000000615067c36 */ /* 0x001fe20008000000 */
[----:B------:R-:W-:-:S03]  /*d8990*/  ULDC UR6, c[0x0][0x248] ;  /* 0x0000920000067ab9 */ /* 0x000fc60000000800 */
[----:B-1----:R-:W-:Y:S01]  /*d89a0*/  VIADD R26, R6, UR6 ;  /* 0x00000006061a7c36 */ /* 0x002fe20008000000 */
[----:B------:R-:W-:Y:S01]  /*d89b0*/  ULDC UR6, c[0x0][0x248] ;  /* 0x0000920000067ab9 */ /* 0x000fe20000000800 */
[----:B---3--:R-:W-:Y:S02]  /*d89c0*/  F2FP.SATFINITE.E4M3.F32.PACK_AB_MERGE_C R10, R32, R33, RZ ;  /* 0x00000021200a723e */ /* 0x008fe400048070ff */
[----:B------:R-:W-:Y:S01]  /*d89d0*/  VIADD R0, R26, UR6 ;  /* 0x000000061a007c36 */ /* 0x000fe20008000000 */
[----:B------:R-:W-:Y:S01]  /*d89e0*/  ULDC UR6, c[0x0][0x248] ;  /* 0x0000920000067ab9 */ /* 0x000fe20000000800 */
[----:B------:R-:W-:Y:S01]  /*d89f0*/  STL [R1+0x601c], R21 ;  /* 0x00601c1501007387 */ /* 0x000fe20000100800 */
[----:B----4-:R-:W-:Y:S01]  /*d8a00*/  F2FP.SATFINITE.E4M3.F32.PACK_AB_MERGE_C R7, R16, R17, RZ ;  /* 0x000000111007723e */ /* 0x010fe200048070ff */
[----:B------:R-:W-:Y:S01]  /*d8a10*/  VIADD R4, R0, UR6 ;  /* 0x0000000600047c36 */ /* 0x000fe20008000000 */
[----:B------:R-:W-:Y:S01]  /*d8a20*/  ULDC UR6, c[0x0][0x248] ;  /* 0x0000920000067ab9 */ /* 0x000fe20000000800 */
[----:B------:R0:W-:Y:S04]  /*d8a30*/  STL [R1+0x1f0], R0 ;  /* 0x0001f00001007387 */ /* 0x0001e80000100800 */
[----:B------:R-:W-:Y:S04]  /*d8a40*/  STL [R1+0x5a3c], R10 ;  /* 0x005a3c0a01007387 */ /* 0x000fe80000100800 */
[----:B------:R-:W2:Y:S01]  /*d8a50*/  LDL.LU R17, [R1+0x98] ;  /* 0x0000980001117983 */ /* 0x000ea20000300800 */
[----:B0-----:R-:W-:Y:S01]  /*d8a60*/  VIADD R0, R4, UR6 ;  /* 0x0000000604007c36 */ /* 0x001fe20008000000 */
[----:B------:R-:W-:-:S02]  /*d8a70*/  ULDC UR6, c[0x0][0x248] ;  /* 0x0000920000067ab9 */ /* 0x000fc40000000800 */
[----:B------:R-:W2:Y:S04]  /*d8a80*/  LDL.LU R16, [R1+0x9c] ;  /* 0x00009c0001107983 */ /* 0x000ea80000300800 */
[----:B------:R0:W-:Y:S04]  /*d8a90*/  STL [R1+0x5a64], R7 ;  /* 0x005a640701007387 */ /* 0x0001e80000100800 */
[----:B------:R1:W-:Y:S01]  /*d8aa0*/  STL [R1+0x1c8], R0 ;  /* 0x0001c80001007387 */ /* 0x0003e20000100800 */
[----:B0-----:R-:W-:Y:S01]  /*d8ab0*/  F2FP.SATFINITE.E4M3.F32.PACK_AB_MERGE_C R7, R25, R31, RZ ;  /* 0x0000001f1907723e */ /* 0x001fe200048070ff */
[----:B------:R-:W-:Y:S01]  /*d8ac0*/  VIADD R25, R0, UR6 ;  /* 0x0000000600197c36 */ /* 0x000fe20008000000 */
[----:B------:R-:W-:Y:S01]  /*d8ad0*/  ULDC UR6, c[0x0][0x248] ;  /* 0x0000920000067ab9 */ /* 0x000fe20000000800 */
[----:B-1----:R-:W-:-:S02]  /*d8ae0*/  F2FP.SATFINITE.E4M3.F32.PACK_AB_MERGE_C R0, R12, R15, RZ ;  /* 0x0000000f0c00723e */ /* 0x002fc400048070ff */
[----:B------:R0:W-:Y:S04]  /*d8af0*/  STL [R1+0x59f4], R7 ;  /* 0x0059f40701007387 */ /* 0x0001e80000100800 */
[----:B------:R-:W3:Y:S04]  /*d8b00*/  LDL.LU R15, [R1+0xb0] ;  /* 0x0000b000010f7983 */ /* 0x000ee80000300800 */
[----:B------:R-:W3:Y:S01]  /*d8b10*/  LDL.LU R12, [R1+0xb4] ;  /* 0x0000b400010c7983 */ /* 0x000ee20000300800 */
[----:B0-----:R-:W-:-:S03]  /*d8b20*/  F2FP.SATFINITE.E4M3.F32.PACK_AB_MERGE_C R7, R29, R30, RZ ;  /* 0x0000001e1d07723e */ /* 0x001fc600048070ff */
[----:B------:R0:W-:Y:S04]  /*d8b30*/  STL [R1+0x5a00], R0 ;  /* 0x005a000001007387 */ /* 0x0001e80000100800 */
[----:B------:R1:W-:Y:S01]  /*d8b40*/  STL [R1+0x6014], R25 ;  /* 0x0060141901007387 */ /* 0x0003e20000100800 */
[----:B0-----:R-:W-:-:S03]  /*d8b50*/  VIADD R0, R25, UR6 ;  /* 0x0000000619007c36 */ /* 0x001fc60008000000 */
[----:B------:R0:W-:Y:S01]  /*d8b60*/  STL [R1+0x5998], R7 ;  /* 0x0059980701007387 */ /* 0x0001e20000100800 */
[----:B------:R-:W-:-:S03]  /*d8b70*/  ULDC UR6, c[0x0][0x248] ;  /* 0x0000920000067ab9 */ /* 0x000fc60000000800 */
[----:B------:R4:W-:Y:S04]  /*d8b80*/  STL [R1+0x1c0], R0 ;  /* 0x0001c00001007387 */ /* 0x0009e80000100800 */
[----:B-1----:R-:W2:Y:S01]  /*d8b90*/  LDL.LU R25, [R1+0x1c0] ;  /* 0x0001c00001197983 */ /* 0x002ea20000300800 */
[----:B0-----:R-:W-:Y:S02]  /*d8ba0*/  F2FP.SATFINITE.E4M3.F32.PACK_AB_MERGE_C R7, R27, R28, RZ ;  /* 0x0000001c1b07723e */ /* 0x001fe400048070ff */
[----:B----4-:R-:W-:-:S03]  /*d8bb0*/  F2FP.SATFINITE.E4M3.F32.PACK_AB_MERGE_C R0, R20, R22, RZ ;  /* 0x000000161400723e */ /* 0x010fc600048070ff */
[----:B------:R0:W-:Y:S01]  /*d8bc0*/  STL [R1+0x59ac], R7 ;  /* 0x0059ac0701007387 */ /* 0x0001e20000100800 */
[----:B------:R-:W-:-:S03]  /*d8bd0*/  F2FP.SATFINITE.E4M3.F32.PACK_AB_MERGE_C R10, R23, R24, RZ ;  /* 0x00000018170a723e */ /* 0x000fc600048070ff */
[----:B------:R-:W4:Y:S04]  /*d8be0*/  LDL.LU R22, [R1+0xb8] ;  /* 0x0000b80001167983 */ /* 0x000f280000300800 */
[----:B------:R-:W4:Y:S01]  /*d8bf0*/  LDL.LU R20, [R1+0xbc] ;  /* 0x0000bc0001147983 */ /* 0x000f220000300800 */
[----:B0-----:R-:W-:-:S03]  /*d8c00*/  F2FP.SATFINITE.E4M3.F32.PACK_AB_MERGE_C R7, R14, R18, RZ ;  /* 0x000000120e07723e */ /* 0x001fc600048070ff */
[----:B------:R2:W-:Y:S04]  /*d8c10*/  STL [R1+0x595c], R0 ;  /* 0x00595c0001007387 */ /* 0x0005e80000100800 */
[----:B------:R0:W-:Y:S01]  /*d8c20*/  STL [R1+0x5968], R10 ;  /* 0x0059680a01007387 */ /* 0x0001e20000100800 */
[----:B--2---:R-:W-:Y:S01]  /*d8c30*/  VIADD R0, R25, UR6 ;  /* 0x0000000619007c36 */ /* 0x004fe20008000000 */
[----:B------:R-:W-:-:S04]  /*d8c40*/  ULDC UR6, c[0x0][0x248] ;  /* 0x0000920000067ab9 */ /* 0x000fc80000000800 */
[----:B------:R1:W-:Y:S04]  /*d8c50*/  STL [R1+0x1ac], R0 ;  /* 0x0001ac0001007387 */ /* 0x0003e80000100800 */
[----:B------:R-:W-:Y:S04]  /*d8c60*/  STL [R1+0x5940], R7 ;  /* 0x0059400701007387 */ /* 0x000fe80000100800 */
[----:B------:R-:W2:Y:S04]  /*d8c70*/  LDL.LU R46, [R1+0xd0] ;  /* 0x0000d000012e7983 */ /* 0x000ea80000300800 */
[----:B------:R-:W2:Y:S04]  /*d8c80*/  LDL.LU R39, [R1+0xd4] ;  /* 0x0000d40001277983 */ /* 0x000ea80000300800 */
[----:B------:R-:W2:Y:S01]  /*d8c90*/  LDL.LU R38, [R1+0xd8] ;  /* 0x0000d80001267983 */ /* 0x000ea20000300800 */
[----:B0-----:R-:W-:-:S03]  /*d8ca0*/  VIADD R10, R0, UR6 ;  /* 0x00000006000a7c36 */ /* 0x001fc60008000000 */
[----:B------:R-:W2:Y:S01]  /*d8cb0*/  LDL.LU R37, [R1+0xdc] ;  /* 0x0000dc0001257983 */ /* 0x000ea20000300800 */
[----:B-1----:R-:W-:Y:S01]  /*d8cc0*/  F2FP.SATFINITE.E4M3.F32.PACK_AB_MERGE_C R0, R16, R17, RZ ;  /* 0x000000111000723e */ /* 0x002fe200048070ff */
[----:B------:R-:W-:Y:S02]  /*d8cd0*/  ULDC UR6, c[0x0][0x248] ;  /* 0x0000920000067ab9 */ /* 0x000fe40000000800 */
        /* <DEDUP_REMOVED lines=8> */
[----:B------:R3:W-:Y:S04]  /*d8d60*/  STL [R1+0x5948], R0 ;  /* 0x0059480001007387 */ /* 0x0007e80000100800 */
[----:B------:R-:W2:Y:S04]  /*d8d70*/  LDL.LU R31, [R1+0x120] ;  /* 0x00012000011f7983 */ /* 0x000ea80000300800 */
[----:B------:R-:W2:Y:S01]  /*d8d80*/  LDL.LU R30, [R1+0x124] ;  /* 0x00012400011e7983 */ /* 0x000ea20000300800 */
[----:B---3--:R-:W-:-:S03]  /*d8d90*/  F2FP.SATFINITE.E4M3.F32.PACK_AB_MERGE_C R0, R12, R15, RZ ;  /* 0x0000000f0c00723e */ /* 0x008fc600048070ff */
[----:B------:R-:W3:Y:S04]  /*d8da0*/  LDL.LU R16, [R1+0x128] ;  /* 0x0001280001107983 */ /* 0x000ee80000300800 */
[----:B------:R-:W3:Y:S04]  /*d8db0*/  LDL.LU R12, [R1+0x12c] ;  /* 0x00012c00010c7983 */ /* 0x000ee80000300800 */
[----:B------:R0:W-:Y:S04]  /*d8dc0*/  STL [R1+0x5904], R0 ;  /* 0x0059040001007387 */ /* 0x0001e80000100800 */
[----:B------:R-:W3:Y:S04]  /*d8dd0*/  LDL.LU R29, [R1+0x130] ;  /* 0x00013000011d7983 */ /* 0x000ee80000300800 */
[----:B------:R-:W3:Y:S01]  /*d8de0*/  LDL.LU R28, [R1+0x134] ;  /* 0x00013400011c7983 */ /* 0x000ee20000300800 */
[----:B0-----:R-:W-:Y:S01]  /*d8df0*/  VIADD R0, R10, UR6 ;  /* 0x000000060a007c36 */ /* 0x001fe20008000000 */
[----:B------:R-:W-:-:S04]  /*d8e00*/  ULDC UR6, c[0x0][0x248] ;  /* 0x0000920000067ab9 */ /* 0x000fc80000000800 */
[----:B------:R-:W-:Y:S04]  /*d8e10*/  STL [R1+0x1a4], R0 ;  /* 0x0001a40001007387 */ /* 0x000fe80000100800 */
[----:B------:R-:W3:Y:S04]  /*d8e20*/  LDL.LU R17, [R1+0x138] ;  /* 0x0001380001117983 */ /* 0x000ee80000300800 */
[----:B------:R-:W3:Y:S04]  /*d8e30*/  LDL.LU R15, [R1+0x13c] ;  /* 0x00013c00010f7983 */ /* 0x000ee80000300800 */
[----:B------:R0:W-:Y:S04]  /*d8e40*/  STL [R1+0x6018], R10 ;  /* 0x0060180a01007387 */ /* 0x0001e80000100800 */
[----:B0-----:R-:W3:Y:S01]  /*d8e50*/  LDL.LU R10, [R1+0x1a4] ;  /* 0x0001a400010a7983 */ /* 0x001ee20000300800 */
[----:B----4-:R-:W-:-:S03]  /*d8e60*/  F2FP.SATFINITE.E4M3.F32.PACK_AB_MERGE_C R0, R20, R22, RZ ;  /* 0x000000161400723e */ /* 0x010fc600048070ff */
[----:B------:R-:W4:Y:S04]  /*d8e70*/  LDL.LU R27, [R1+0x160] ;  /* 0x00016000011b7983 */ /* 0x000f280000300800 */
[----:B------:R-:W4:Y:S04]  /*d8e80*/  LDL.LU R23, [R1+0x164] ;  /* 0x0001640001177983 */ /* 0x000f280000300800 */
[----:B------:R-:W-:Y:S04]  /*d8e90*/  STL [R1+0x5910], R0 ;  /* 0x0059100001007387 */ /* 0x000fe80000100800 */
[----:B------:R-:W4:Y:S04]  /*d8ea0*/  LDL.LU R22, [R1+0x168] ;  /* 0x0001680001167983 */ /* 0x000f280000300800 */
[----:B------:R-:W4:Y:S01]  /*d8eb0*/  LDL.LU R20, [R1+0x16c] ;  /* 0x00016c0001147983 */ /* 0x000f220000300800 */
[----:B--2---:R-:W-:-:S05]  /*d8ec0*/  F2FP.SATFINITE.E4M3.F32.PACK_AB_MERGE_C R7, R39, R46, RZ ;  /* 0x0000002e2707723e */ /* 0x004fca00048070ff */
[----:B------:R0:W-:Y:S01]  /*d8ed0*/  STL [R1+0x58c8], R7 ;  /* 0x0058c80701007387 */ /* 0x0001e20000100800 */
[----:B------:R-:W-:-:S05]  /*d8ee0*/  F2FP.SATFINITE.E4M3.F32.PACK_AB_MERGE_C R21, R37, R38, RZ ;  /* 0x000000262515723e */ /* 0x000fca00048070ff */
[----:B------:R1:W-:Y:S01]  /*d8ef0*/  STL [R1+0x58d8], R21 ;  /* 0x0058d81501007387 */ /* 0x0003e20000100800 */
[----:B0-----:R-:W-:Y:S01]  /*d8f00*/  F2FP.SATFINITE.E4M3.F32.PACK_AB_MERGE_C R7, R35, R36, RZ ;  /* 0x000000242307723e */ /* 0x001fe200048070ff */
[----:B---3--:R-:W-:Y:S01]  /*d8f10*/  VIADD R0, R10, UR6 ;  /* 0x000000060a007c36 */ /* 0x008fe20008000000 */
[----:B------:R-:W-:-:S04]  /*d8f20*/  ULDC UR6, c[0x0][0x248] ;  /* 0x0000920000067ab9 */ /* 0x000fc80000000800 */
[----:B------:R-:W-:Y:S04]  /*d8f30*/  STL [R1+0x1a0], R0 ;  /* 0x0001a00001007387 */ /* 0x000fe80000100800 */
[----:B------:R0:W-:Y:S01]  /*d8f40*/  STL [R1+0x5878], R7 ;  /* 0x0058780701007387 */ /* 0x0001e20000100800 */
[----:B-1----:R-:W-:Y:S01]  /*d8f50*/  VIADD R21, R0, UR6 ;  /* 0x0000000600157c36 */ /* 0x002fe20008000000 */
[----:B------:R-:W-:Y:S01]  /*d8f60*/  ULDC UR6, c[0x0][0x248] ;  /* 0x0000920000067ab9 */ /* 0x000fe20000000800 */
[----:B0-----:R-:W-:Y:S02]  /*d8f70*/  F2FP.SATFINITE.E4M3.F32.PACK_AB_MERGE_C R7, R24, R34, RZ ;  /* 0x000000221807723e */ /* 0x001fe400048070ff */
[----:B------:R-:W-:-:S03]  /*d8f80*/  F2FP.SATFINITE.E4M3.F32.PACK_AB_MERGE_C R0, R14, R18, RZ ;  /* 0x000000120e00723e */ /* 0x000fc600048070ff */
[----:B------:R0:W-:Y:S04]  /*d8f90*/  STL [R1+0x5884], R7 ;  /* 0x0058840701007387 */ /* 0x0001e80000100800 */
[----:B------:R-:W2:Y:S04]  /*d8fa0*/  LDL.LU R18, [R1+0x170] ;  /* 0x0001700001127983 */ /* 0x000ea80000300800 */
[----:B------:R-:W2:Y:S01]  /*d8fb0*/  LDL.LU R14, [R1+0x174] ;  /* 0x00017400010e7983 */ /* 0x000ea20000300800 */
[----:B------:R-:W-:Y:S01]  /*d8fc0*/  VIADD R24, R21, UR6 ;  /* 0x0000000615187c36 */ /* 0x000fe20008000000 */
[----:B0-----:R-:W-:Y:S01]  /*d8fd0*/  F2FP.SATFINITE.E4M3.F32.PACK_AB_MERGE_C R7, R30, R31, RZ ;  /* 0x0000001f1e07723e */ /* 0x001fe200048070ff */
[----:B------:R-:W-:Y:S01]  /*d8fe0*/  ULDC UR6, c[0x0][0x248] ;  /* 0x0000920000067ab9 */ /* 0x000fe20000000800 */
[----:B------:R0:W-:Y:S02]  /*d8ff0*/  STL [R1+0x5808], R0 ;  /* 0x0058080001007387 */ /* 0x0001e40000100800 */
[----:B0-----:R-:W-:-:S05]  /*d9000*/  F2FP.SATFINITE.E4M3.F32.PACK_AB_MERGE_C R0, R32, R33, RZ ;  /* 0x000000212000723e */ /* 0x001fca00048070ff */
[----:B------:R0:W-:Y:S04]  /*d9010*/  STL [R1+0x580c], R0 ;  /* 0x00580c0001007387 */ /* 0x0001e80000100800 */
[----:B------:R-:W-:Y:S04]  /*d9020*/  STL [R1+0x6008], R24 ;  /* 0x0060081801007387 */ /* 0x000fe80000100800 */
[----:B------:R1:W-:Y:S01]  /*d9030*/  STL [R1+0x57d4], R7 ;  /* 0x0057d40701007387 */ /* 0x0003e20000100800 */
[----:B0-----:R-:W-:Y:S01]  /*d9040*/  VIADD R0, R24, UR6 ;  /* 0x0000000618007c36 */ /* 0x001fe20008000000 */
[----:B------:R-:W-:Y:S01]  /*d9050*/  ULDC UR6, c[0x0][0x248] ;  /* 0x0000920000067ab9 */ /* 0x000fe20000000800 */
[----:B-1----:R-:W-:-:S02]  /*d9060*/  F2FP.SATFINITE.E4M3.F32.PACK_AB_MERGE_C R7, R12, R16, RZ ;  /* 0x000000100c07723e */ /* 0x002fc400048070ff */
[----:B------:R-:W3:Y:S04]  /*d9070*/  LDL.LU R16, [R1+0x178] ;  /* 0x0001780001107983 */ /* 0x000ee80000300800 */
[----:B------:R0:W-:Y:S04]  /*d9080*/  STL [R1+0x184], R0 ;  /* 0x0001840001007387 */ /* 0x0001e80000100800 */
[----:B------:R1:W-:Y:S04]  /*d9090*/  STL [R1+0x57dc], R7 ;  /* 0x0057dc0701007387 */ /* 0x0003e80000100800 */
[----:B------:R-:W3:Y:S01]  /*d90a0*/  LDL.LU R12, [R1+0x17c] ;  /* 0x00017c00010c7983 */ /* 0x000ee20000300800 */
[----:B------:R-:W-:Y:S01]  /*d90b0*/  F2FP.SATFINITE.E4M3.F32.PACK_AB_MERGE_C R24, R28, R29, RZ ;  /* 0x0000001d1c18723e */ /* 0x000fe200048070ff */
[----:B0-----:R-:W-:Y:S01]  /*d90c0*/  VIADD R0, R0, UR6 ;  /* 0x0000000600007c36 */ /* 0x001fe20008000000 */
[----:B----4-:R-:W-:Y:S01]  /*d90d0*/  F2FP.SATFINITE.E4M3.F32.PACK_AB_MERGE_C R23, R23, R27, RZ ;  /* 0x0000001b1717723e */ /* 0x010fe200048070ff */
[----:B------:R-:W-:Y:S01]  /*d90e0*/  ULDC UR6, c[0x0][0x248] ;  /* 0x0000920000067ab9 */ /* 0x000fe20000000800 */
[----:B-1----:R-:W-:Y:S01]  /*d90f0*/  F2FP.SATFINITE.E4M3.F32.PACK_AB_MERGE_C R7, R15, R17, RZ ;  /* 0x000000110f07723e */ /* 0x002fe200048070ff */
[----:B------:R-:W-:Y:S04]  /*d9100*/  STL [R1+0x57a8], R24 ;  /* 0x0057a81801007387 */ /* 0x000fe80000100800 */
[----:B------:R-:W4:Y:S04]  /*d9110*/  LDL.LU R17, [R1+0x190] ;  /* 0x0001900001117983 */ /* 0x000f280000300800 */
[----:B------:R-:W4:Y:S04]  /*d9120*/  LDL.LU R15, [R1+0x194] ;  /* 0x00019400010f7983 */ /* 0x000f280000300800 */
[----:B------:R0:W-:Y:S04]  /*d9130*/  STL [R1+0x57ac], R7 ;  /* 0x0057ac0701007387 */ /* 0x0001e80000100800 */
[----:B------:R1:W-:Y:S04]  /*d9140*/  STL [R1+0x180], R0 ;  /* 0x0001800001007387 */ /* 0x0003e80000100800 */
[----:B------:R-:W-:Y:S01]  /*d9150*/  STL [R1+0x5778], R23 ;  /* 0x0057781701007387 */ /* 0x000fe20000100800 */
[----:B0-----:R-:W-:Y:S01]  /*d9160*/  VIADD R7, R0, UR6 ;  /* 0x0000000600077c36 */ /* 0x001fe20008000000 */
[----:B------:R-:W-:-:S02]  /*d9170*/  ULDC UR6, c[0x0][0x248] ;  /* 0x0000920000067ab9 */ /* 0x000fc40000000800 */
[----:B------:R-:W4:Y:S01]  /*d9180*/  LDL.LU R48, [R1+0x198] ;  /* 0x0001980001307983 */ /* 0x000f220000300800 */
[----:B-1----:R-:W-:-:S03]  /*d9190*/  F2FP.SATFINITE.E4M3.F32.PACK_AB_MERGE_C R0, R20, R22, RZ ;  /* 0x000000161400723e */ /* 0x002fc600048070ff */
        /* <DEDUP_REMOVED lines=11> */
[----:B--2---:R-:W-:-:S03]  /*d9250*/  F2FP.SATFINITE.E4M3.F32.PACK_AB_MERGE_C R0, R14, R18, RZ ;  /* 0x000000120e00723e */ /* 0x004fc600048070ff */
        /* <DEDUP_REMOVED lines=10> */
[----:B---3--:R-:W-:-:S05]  /*d9300*/  F2FP.SATFINITE.E4M3.F32.PACK_AB_MERGE_C R0, R12, R16, RZ ;  /* 0x000000100c00723e */ /* 0x008fca00048070ff */
[----:B------:R4:W-:Y:S04]  /*d9310*/  STL [R1+0x575c], R0 ;  /* 0x00575c0001007387 */ /* 0x0009e80000100800 */
[----:B------:R-:W3:Y:S04]  /*d9320*/  LDL.LU R16, [R1+0x228] ;  /* 0x0002280001107983 */ /* 0x000ee80000300800 */
[----:B------:R-:W3:Y:S01]  /*d9330*/  LDL.LU R12, [R1+0x22c] ;  /* 0x00022c00010c7983 */ /* 0x000ee20000300800 */
[----:B----4-:R-:W-:Y:S01]  /*d9340*/  F2FP.SATFINITE.E4M3.F32.PACK_AB_MERGE_C R0, R15, R17, RZ ;  /* 0x000000110f00723e */ /* 0x010fe200048070ff */
[----:B------:R-:W-:-:S02]  /*d9350*/  VIADD R24, R7, UR6 ;  /* 0x0000000607187c36 */ /* 0x000fc40008000000 */
[----:B------:R-:W4:Y:S01]  /*d9360*/  LDL.LU R17, [R1+0x250] ;  /* 0x0002500001117983 */ /* 0x000f220000300800 */
[----:B------:R-:W-:-:S03]  /*d9370*/  ULDC UR6, c[0x0][0x248] ;  /* 0x0000920000067ab9 */ /* 0x000fc60000000800 */
[----:B------:R-:W4:Y:S01]  /*d9380*/  LDL.LU R15, [R1+0x254] ;  /* 0x00025400010f7983 */ /* 0x000f220000300800 */
[----:B------:R-:W-:Y:S01]  /*d9390*/  VIADD R23, R24, UR6 ;  /* 0x0000000618177c36 */ /* 0x000fe20008000000 */
[----:B------:R-:W-:Y:S02]  /*d93a0*/  ULDC UR6, c[0x0][0x248] ;  /* 0x0000920000067ab9 */ /* 0x000fe40000000800 */
[----:B------:R0:W-:Y:S04]  /*d93b0*/  STL [R1+0x5734], R0 ;  /* 0x0057340001007387 */ /* 0x0001e80000100800 */
[----:B------:R1:W-:Y:S01]  /*d93c0*/  STL [R1+0x600c], R24 ;  /* 0x00600c1801007387 */ /* 0x0003e20000100800 */
[----:B0-----:R-:W-:-:S05]  /*d93d0*/  F2FP.SATFINITE.E4M3.F32.PACK_AB_MERGE_C R0, R47, R48, RZ ;  /* 0x000000302f00723e */ /* 0x001fca00048070ff */
[----:B------:R0:W-:Y:S04]  /*d93e0*/  STL [R1+0x5740], R0 ;  /* 0x0057400001007387 */ /* 0x0001e80000100800 */
[----:B------:R0:W-:Y:S01]  /*d93f0*/  STL [R1+0x6010], R23 ;  /* 0x0060101701007387 */ /* 0x0001e20000100800 */
[----:B-1----:R-:W-:Y:S01]  /*d9400*/  F2FP.SATFINITE.E4M3.F32.PACK_AB_MERGE_C R24, R39, R46, RZ ;  /* 0x0000002e2718723e */ /* 0x002fe200048070ff */
[----:B0-----:R-:W-:Y:S01]  /*d9410*/  VIADD R0, R23, UR6 ;  /* 0x0000000617007c36 */ /* 0x001fe20008000000 */
[----:B------:R-:W-:-:S03]  /*d9420*/  ULDC UR6, c[0x0][0x248] ;  /* 0x0000920000067ab9 */ /* 0x000fc60000000800 */
[----:B------:R0:W-:Y:S01]  /*d9430*/  STL [R1+0x5728], R24 ;  /* 0x0057281801007387 */ /* 0x0001e20000100800 */
[----:B------:R-:W-:-:S03]  /*d9440*/  F2FP.SATFINITE.E4M3.F32.PACK_AB_MERGE_C R23, R37, R38, RZ ;  /* 0x000000262517723e */ /* 0x000fc600048070ff */
[----:B------:R-:W-:Y:S04]  /*d9450*/  STL [R1+0x158], R0 ;  /* 0x0001580001007387 */ /* 0x000fe80000100800 */
[----:B------:R1:W-:Y:S01]  /*d9460*/  STL [R1+0x5730], R23 ;  /* 0x0057301701007387 */ /* 0x0003e20000100800 */
[----:B0-----:R-:W-:Y:S01]  /*d9470*/  VIADD R24, R0, UR6 ;  /* 0x0000000600187c36 */ /* 0x001fe20008000000 */
[----:B------:R-:W-:Y:S01]  /*d9480*/  ULDC UR6, c[0x0][0x248] ;  /* 0x0000920000067ab9 */ /* 0x000fe20000000800 */
[----:B-1----:R-:W-:Y:S02]  /*d9490*/  F2FP.SATFINITE.E4M3.F32.PACK_AB_MERGE_C R23, R35, R36, RZ ;  /* 0x000000242317723e */ /* 0x002fe400048070ff */
[----:B------:R-:W-:-:S03]  /*d94a0*/  F2FP.SATFINITE.E4M3.F32.PACK_AB_MERGE_C R0, R28, R29, RZ ;  /* 0x0000001d1c00723e */ /* 0x000fc600048070ff */
[----:B------:R2:W-:Y:S04]  /*d94b0*/  STL [R1+0x5718], R23 ;  /* 0x0057181701007387 */ /* 0x0005e80000100800 */
[----:B------:R-:W4:Y:S04]  /*d94c0*/  LDL.LU R29, [R1+0x258] ;  /* 0x00025800011d7983 */ /* 0x000f280000300800 */
[----:B------:R-:W4:Y:S04]  /*d94d0*/  LDL.LU R28, [R1+0x25c] ;  /* 0x00025c00011c7983 */ /* 0x000f280000300800 */
[----:B------:R0:W-:Y:S01]  /*d94e0*/  STL [R1+0x5720], R0 ;  /* 0x0057200001007387 */ /* 0x0001e20000100800 */
[----:B--2---:R-:W-:-:S05]  /*d94f0*/  F2FP.SATFINITE.E4M3.F32.PACK_AB_MERGE_C R23, R14, R34, RZ ;  /* 0x000000220e17723e */ /* 0x004fca00048070ff */
[----:B------:R-:W-:Y:S01]  /*d9500*/  STL [R1+0x570c], R23 ;  /* 0x00570c1701007387 */ /* 0x000fe20000100800 */
[----:B0-----:R-:W-:Y:S02]  /*d9510*/  F2FP.SATFINITE.E4M3.F32.PACK_AB_MERGE_C R0, R32, R33, RZ ;  /* 0x000000212000723e */ /* 0x001fe400048070ff */
[----:B------:R-:W-:-:S03]  /*d9520*/  F2FP.SATFINITE.E4M3.F32.PACK_AB_MERGE_C R30, R30, R31, RZ ;  /* 0x0000001f1e1e723e */ /* 0x000fc600048070ff */
[----:B------:R0:W-:Y:S04]  /*d9530*/  STL [R1+0x5710], R0 ;  /* 0x0057100001007387 */ /* 0x0001e80000100800 */
[----:B------:R-:W-:Y:S01]  /*d9540*/  STL [R1+0x5704], R30 ;  /* 0x0057041e01007387 */ /* 0x000fe20000100800 */
[----:B0-----:R-:W-:-:S03]  /*d9550*/  F2FP.SATFINITE.E4M3.F32.PACK_AB_MERGE_C R0, R22, R27, RZ ;  /* 0x0000001b1600723e */ /* 0x001fc600048070ff */
[----:B------:R-:W2:Y:S04]  /*d9560*/  LDL.LU R27, [R1+0x260] ;  /* 0x00026000011b7983 */ /* 0x000ea80000300800 */
[----:B------:R-:W2:Y:S01]  /*d9570*/  LDL.LU R22, [R1+0x264] ;  /* 0x0002640001167983 */ /* 0x000ea20000300800 */
[----:B------:R-:W-:-:S03]  /*d9580*/  F2FP.SATFINITE.E4M3.F32.PACK_AB_MERGE_C R20, R18, R20, RZ ;  /* 0x000000141214723e */ /* 0x000fc600048070ff */
[----:B------:R3:W-:Y:S04]  /*d9590*/  STL [R1+0x5708], R0 ;  /* 0x0057080001007387 */ /* 0x0007e80000100800 */
[----:B------:R-:W-:Y:S01]  /*d95a0*/  STL [R1+0x56fc], R20 ;  /* 0x0056fc1401007387 */ /* 0x000fe20000100800 */
[----:B---3--:R-:W-:-:S03]  /*d95b0*/  F2FP.SATFINITE.E4M3.F32.PACK_AB_MERGE_C R0, R12, R16, RZ ;  /* 0x000000100c00723e */ /* 0x008fc600048070ff */
[----:B------:R-:W3:Y:S04]  /*d95c0*/  LDL.LU R16, [R1+0x268] ;  /* 0x0002680001107983 */ /* 0x000ee80000300800 */
[----:B------:R-:W3:Y:S04]  /*d95d0*/  LDL.LU R12, [R1+0x26c] ;  /* 0x00026c00010c7983 */ /* 0x000ee80000300800 */
[----:B------:R4:W-:Y:S01]  /*d95e0*/  STL [R1+0x5700], R0 ;  /* 0x0057000001007387 */ /* 0x0009e20000100800 */
[----:B------:R-:W-:Y:S01]  /*d95f0*/  VIADD R14, R24, UR6 ;  /* 0x00000006180e7c36 */ /* 0x000fe20008000000 */
[----:B------:R-:W-:-:S02]  /*d9600*/  ULDC UR6, c[0x0][0x248] ;  /* 0x0000920000067ab9 */ /* 0x000fc40000000800 */
[----:B------:R-:W3:Y:S04]  /*d9610*/  LDL.LU R51, [R1+0x280] ;  /* 0x0002800001337983 */ /* 0x000ee80000300800 */
[----:B------:R-:W3:Y:S01]  /*d9620*/  LDL.LU R50, [R1+0x284] ;  /* 0x0002840001327983 */ /* 0x000ee20000300800 */
[----:B----4-:R-:W-:Y:S01]  /*d9630*/  F2FP.SATFINITE.E4M3.F32.PACK_AB_MERGE_C R0, R15, R17, RZ ;  /* 0x000000110f00723e */ /* 0x010fe200048070ff */
[----:B------:R-:W-:Y:S01]  /*d9640*/  VIADD R23, R14, UR6 ;  /* 0x000000060e177c36 */ /* 0x000fe20008000000 */
[----:B------:R-:W-:-:S03]  /*d9650*/  ULDC UR6, c[0x0][0x248] ;  /* 0x0000920000067ab9 */ /* 0x000fc60000000800 */
[----:B------:R0:W-:Y:S04]  /*d9660*/  STL [R1+0x56f4], R0 ;  /* 0x0056f40001007387 */ /* 0x0001e80000100800 */
[----:B------:R-:W4:Y:S04]  /*d9670*/  LDL.LU R49, [R1+0x288] ;  /* 0x0002880001317983 */ /* 0x000f280000300800 */
[----:B------:R-:W4:Y:S01]  /*d9680*/  LDL.LU R48, [R1+0x28c] ;  /* 0x00028c0001307983 */ /* 0x000f220000300800 */
[----:B------:R-:W-:Y:S01]  /*d9690*/  VIADD R18, R23, UR6 ;  /* 0x0000000617127c36 */ /* 0x000fe20008000000 */
[----:B------:R-:W-:-:S02]  /*d96a0*/  ULDC UR6, c[0x0][0x248] ;  /* 0x0000920000067ab9 */ /* 0x000fc40000000800 */
[----:B------:R-:W4:Y:S04]  /*d96b0*/  LDL.LU R47, [R1+0x2a0] ;  /* 0x0002a000012f7983 */ /* 0x000f280000300800 */
[----:B------:R-:W4:Y:S04]  /*d96c0*/  LDL.LU R20, [R1+0x2a4] ;  /* 0x0002a40001147983 */ /* 0x000f280000300800 */
[----:B------:R-:W4:Y:S04]  /*d96d0*/  LDL.LU R46, [R1+0x2a8] ;  /* 0x0002a800012e7983 */ /* 0x000f280000300800 */
[----:B------:R-:W4:Y:S01]  /*d96e0*/  LDL.LU R39, [R1+0x2ac] ;  /* 0x0002ac0001277983 */ /* 0x000f220000300800 */
[----:B0-----:R-:W-:Y:S01]  /*d96f0*/  VIADD R0, R18, UR6 ;  /* 0x0000000612007c36 */ /* 0x001fe20008000000 */
[----:B------:R-:W-:-:S02]  /*d9700*/  ULDC UR6, c[0x0][0x248] ;  /* 0x0000920000067ab9 */ /* 0x000fc40000000800 */
[----:B------:R-:W4:Y:S04]  /*d9710*/  LDL.LU R17, [R1+0x2b0] ;  /* 0x0002b00001117983 */ /* 0x000f280000300800 */
[----:B------:R-:W4:Y:S04]  /*d9720*/  LDL.LU R15, [R1+0x2b4] ;  /* 0x0002b400010f7983 */ /* 0x000f280000300800 */
[----:B------:R0:W-:Y:S04]  /*d9730*/  STL [R1+0x5ffc], R18 ;  /* 0x005ffc1201007387 */ /* 0x0001e80000100800 */
[----:B------:R-:W4:Y:S01]  /*d9740*/  LDL.LU R38, [R1+0x2b8] ;  /* 0x0002b80001267983 */ /* 0x000f220000300800 */
[----:B0-----:R-:W-:-:S03]  /*d9750*/  F2FP.SATFINITE.E4M3.F32.PACK_AB_MERGE_C R18, R28, R29, RZ ;  /* 0x0000001d1c12723e */ /* 0x001fc600048070ff */
[----:B------:R-:W-:Y:S04]  /*d9760*/  STL [R1+0x144], R0 ;  /* 0x0001440001007387 */ /* 0x000fe80000100800 */
        /* <DEDUP_REMOVED lines=9> */
[----:B--2---:R-:W-:-:S05]  /*d9800*/  F2FP.SATFINITE.E4M3.F32.PACK_AB_MERGE_C R18, R22, R27, RZ ;  /* 0x0000001b1612723e */ /* 0x004fca00048070ff */
[----:B------:R0:W-:Y:S04]  /*d9810*/  STL [R1+0x56ec], R18 ;  /* 0x0056ec1201007387 */ /* 0x0001e80000100800 */
[----:B------:R-:W2:Y:S01]  /*d9820*/  LDL.LU R32, [R1+0x2fc] ;  /* 0x0002fc0001207983 */ /* 0x000ea20000300800 */
[----:B------:R-:W-:Y:S01]  /*d9830*/  VIADD R27, R0, UR6 ;  /* 0x00000006001b7c36 */ /* 0x000fe20008000000 */
[----:B------:R-:W-:Y:S02]  /*d9840*/  ULDC UR6, c[0x0][0x248] ;  /* 0x0000920000067ab9 */ /* 0x000fe40000000800 */
[----:B------:R-:W2:Y:S04]  /*d9850*/  LDL.LU R30, [R1+0x300] ;  /* 0x00030000011e7983 */ /* 0x000ea80000300800 */
[----:B------:R-:W2:Y:S01]  /*d9860*/  LDL.LU R22, [R1+0x304] ;  /* 0x0003040001167983 */ /* 0x000ea20000300800 */
[----:B---3--:R-:W-:-:S03]  /*d9870*/  F2FP.SATFINITE.E4M3.F32.PACK_AB_MERGE_C R0, R12, R16, RZ ;  /* 0x000000100c00723e */ /* 0x008fc600048070ff */
[----:B------:R-:W3:Y:S04]  /*d9880*/  LDL.LU R16, [R1+0x308] ;  /* 0x0003080001107983 */ /* 0x000ee80000300800 */
[----:B------:R-:W3:Y:S01]  /*d9890*/  LDL.LU R12, [R1+0x30c] ;  /* 0x00030c00010c7983 */ /* 0x000ee20000300800 */
[----:B0-----:R-:W-:Y:S01]  /*d98a0*/  VIADD R18, R27, UR6 ;  /* 0x000000061b127c36 */ /* 0x001fe20008000000 */
[----:B------:R-:W-:Y:S02]  /*d98b0*/  ULDC UR6, c[0x0][0x248] ;  /* 0x0000920000067ab9 */ /* 0x000fe40000000800 */
[----:B------:R0:W-:Y:S04]  /*d98c0*/  STL [R1+0x56f0], R0 ;  /* 0x0056f00001007387 */ /* 0x0001e80000100800 */
[----:B------:R4:W-:Y:S01]  /*d98d0*/  STL [R1+0x6000], R27 ;  /* 0x0060001b01007387 */ /* 0x0009e20000100800 */
[----:B0-----:R-:W-:-:S02]  /*d98e0*/  F2FP.SATFINITE.E4M3.F32.PACK_AB_MERGE_C R0, R50, R51, RZ ;  /* 0x000000333200723e */ /* 0x001fc400048070ff */
[----:B----4-:R-:W-:-:S03]  /*d98f0*/  F2FP.SATFINITE.E4M3.F32.PACK_AB_MERGE_C R27, R48, R49, RZ ;  /* 0x00000031301b723e */ /* 0x010fc600048070ff */
[----:B------:R0:W-:Y:S04]  /*d9900*/  STL [R1+0x56e4], R0 ;  /* 0x0056e40001007387 */ /* 0x0001e80000100800 */
[----:B------:R-:W-:Y:S04]  /*d9910*/  STL [R1+0x56e8], R27 ;  /* 0x0056e81b01007387 */ /* 0x000fe80000100800 */
[----:B------:R1:W-:Y:S01]  /*d9920*/  STL [R1+0x6004], R18 ;  /* 0x0060041201007387 */ /* 0x0003e20000100800 */
[----:B0-----:R-:W-:Y:S01]  /*d9930*/  F2FP.SATFINITE.E4M3.F32.PACK_AB_MERGE_C R0, R20, R47, RZ ;  /* 0x0000002f1400723e */ /* 0x001fe200048070ff */
[----:B------:R-:W-:Y:S01]  /*d9940*/  VIADD R20, R18, UR6 ;  /* 0x0000000612147c36 */ /* 0x000fe20008000000 */
[----:B------:R-:W-:Y:S01]  /*d9950*/  ULDC UR6, c[0x0][0x248] ;  /* 0x0000920000067ab9 */ /* 0x000fe20000000800 */
[----:B-1----:R-:W-:-:S02]  /*d9960*/  F2FP.SATFINITE.E4M3.F32.PACK_AB_MERGE_C R18, R39, R46, RZ ;  /* 0x0000002e2712723e */ /* 0x002fc400048070ff */
[----:B------:R0:W-:Y:S04]  /*d9970*/  STL [R1+0x56dc], R0 ;  /* 0x0056dc0001007387 */ /* 0x0001e80000100800 */
[----:B------:R-:W-:Y:S01]  /*d9980*/  STL [R1+0x56e0], R18 ;  /* 0x0056e01201007387 */ /* 0x000fe20000100800 */
[----:B0-----:R-:W-:-:S03]  /*d9990*/  F2FP.SATFINITE.E4M3.F32.PACK_AB_MERGE_C R0, R15, R17, RZ ;  /* 0x000000110f00723e */ /* 0x001fc600048070ff */
[----:B------:R-:W4:Y:S04]  /*d99a0*/  LDL.LU R17, [R1+0x330] ;  /* 0x0003300001117983 */ /* 0x000f280000300800 */
[----:B------:R-:W4:Y:S04]  /*d99b0*/  LDL.LU R15, [R1+0x334] ;  /* 0x00033400010f7983 */ /* 0x000f280000300800 */
[----:B------:R0:W-:Y:S01]  /*d99c0*/  STL [R1+0x56d4], R0 ;  /* 0x0056d40001007387 */ /* 0x0001e20000100800 */
[----:B------:R-:W-:Y:S01]  /*d99d0*/  F2FP.SATFINITE.E4M3.F32.PACK_AB_MERGE_C R27, R37, R38, RZ ;  /* 0x00000026251b723e */ /* 0x000fe200048070ff */
[----:B0-----:R-:W-:Y:S01]  /*d99e0*/  VIADD R0, R20, UR6 ;  /* 0x0000000614007c36 */ /* 0x001fe20008000000 */
[----:B------:R-:W-:-:S03]  /*d99f0*/  ULDC UR6, c[0x0][0x248] ;  /* 0x0000920000067ab9 */ /* 0x000fc60000000800 */
[----:B------:R0:W-:Y:S01]  /*d9a00*/  STL [R1+0x56d8], R27 ;  /* 0x0056d81b01007387 */ /* 0x0001e20000100800 */
[----:B------:R-:W-:-:S03]  /*d9a10*/  F2FP.SATFINITE.E4M3.F32.PACK_AB_MERGE_C R18, R35, R36, RZ ;  /* 0x000000242312723e */ /* 0x000fc600048070ff */
[----:B------:R1:W-:Y:S04]  /*d9a20*/  STL [R1+0x134], R0 ;  /* 0x0001340001007387 */ /* 0x0003e80000100800 */
[----:B------:R1:W-:Y:S01]  /*d9a30*/  STL [R1+0x56cc], R18 ;  /* 0x0056cc1201007387 */ /* 0x0003e20000100800 */
[----:B0-----:R-:W-:Y:S01]  /*d9a40*/  F2FP.SATFINITE.E4M3.F32.PACK_AB_MERGE_C R27, R31, R34, RZ ;  /* 0x000000221f1b723e */ /* 0x001fe200048070ff */
[----:B-1----:R-:W-:Y:S01]  /*d9a50*/  VIADD R0, R0, UR6 ;  /* 0x0000000600007c36 */ /* 0x002fe20008000000 */
[----:B------:R-:W-:-:S03]  /*d9a60*/  ULDC UR6, c[0x0][0x248] ;  /* 0x0000920000067ab9 */ /* 0x000fc60000000800 */
[----:B------:R-:W-:Y:S01]  /*d9a70*/  STL [R1+0x56d0], R27 ;  /* 0x0056d01b01007387 */ /* 0x000fe20000100800 */
[----:B------:R-:W-:-:S03]  /*d9a80*/  F2FP.SATFINITE.E4M3.F32.PACK_AB_MERGE_C R18, R28, R29, RZ ;  /* 0x0000001d1c12723e */ /* 0x000fc600048070ff */
[----:B------:R-:W-:Y:S04]  /*d9a90*/  STL [R1+0x130], R0 ;  /* 0x0001300001007387 */ /* 0x000fe80000100800 */
[----:B------:R2:W-:Y:S04]  /*d9aa0*/  STL [R1+0x56c8], R18 ;  /* 0x0056c81201007387 */ /* 0x0005e80000100800 */
[----:B------:R-:W4:Y:S01]  /*d9ab0*/  LDL.LU R29, [R1+0x338] ;  /* 0x00033800011d7983 */ /* 0x000f220000300800 */
[----:B------:R-:W-:Y:S01]  /*d9ac0*/  VIADD R31, R0, UR6 ;  /* 0x00000006001f7c36 */ /* 0x000fe20008000000 */
[----:B------:R-:W-:-:S02]  /*d9ad0*/  ULDC UR6, c[0x0][0x248] ;  /* 0x0000920000067ab9 */ /* 0x000fc40000000800 */
[----:B------:R-:W4:Y:S01]  /*d9ae0*/  LDL.LU R28, [R1+0x33c] ;  /* 0x00033c00011c7983 */ /* 0x000f220000300800 */
[----:B--2---:R-:W-:-:S05]  /*d9af0*/  F2FP.SATFINITE.E4M3.F32.PACK_AB_MERGE_C R18, R32, R33, RZ ;  /* 0x000000212012723e */ /* 0x004fca00048070ff */
[----:B------:R-:W-:Y:S01]  /*d9b00*/  STL [R1+0x56c4], R18 ;  /* 0x0056c41201007387 */ /* 0x000fe20000100800 */
[----:B------:R-:W-:-:S03]  /*d9b10*/  F2FP.SATFINITE.E4M3.F32.PACK_AB_MERGE_C R0, R22, R30, RZ ;  /* 0x0000001e1600723e */ /* 0x000fc600048070ff */
[----:B------:R-:W2:Y:S04]  /*d9b20*/  LDL.LU R56, [R1+0x350] ;  /* 0x0003500001387983 */ /* 0x000ea80000300800 */
[----:B------:R-:W2:Y:S04]  /*d9b30*/  LDL.LU R55, [R1+0x354] ;  /* 0x0003540001377983 */ /* 0x000ea80000300800 */
[----:B------:R0:W-:Y:S04]  /*d9b40*/  STL [R1+0x56c0], R0 ;  /* 0x0056c00001007387 */ /* 0x0001e80000100800 */
[----:B------:R-:W2:Y:S04]  /*d9b50*/  LDL.LU R54, [R1+0x358] ;  /* 0x0003580001367983 */ /* 0x000ea80000300800 */
[----:B------:R-:W2:Y:S01]  /*d9b60*/  LDL.LU R53, [R1+0x35c] ;  /* 0x00035c0001357983 */ /* 0x000ea20000300800 */
[----:B0-----:R-:W-:Y:S01]  /*d9b70*/  VIADD R0, R31, UR6 ;  /* 0x000000061f007c36 */ /* 0x001fe20008000000 */
[----:B---3--:R-:W-:Y:S01]  /*d9b80*/  F2FP.SATFINITE.E4M3.F32.PACK_AB_MERGE_C R12, R12, R16, RZ ;  /* 0x000000100c0c723e */ /* 0x008fe200048070ff */
[----:B------:R-:W-:-:S04]  /*d9b90*/  ULDC UR6, c[0x0][0x248] ;  /* 0x0000920000067ab9 */ /* 0x000fc80000000800 */
[----:B------:R0:W-:Y:S04]  /*d9ba0*/  STL [R1+0x56bc], R12 ;  /* 0x0056bc0c01007387 */ /* 0x0001e80000100800 */
[----:B------:R-:W-:Y:S04]  /*d9bb0*/  STL [R1+0x128], R0 ;  /* 0x0001280001007387 */ /* 0x000fe80000100800 */
        /* <DEDUP_REMOVED lines=8> */
[----:B------:R-:W3:Y:S01]  /*d9c40*/  LDL.LU R46, [R1+0x390] ;  /* 0x00039000012e7983 */ /* 0x000ee20000300800 */
[----:B----4-:R-:W-:-:S03]  /*d9c50*/  F2FP.SATFINITE.E4M3.F32.PACK_AB_MERGE_C R15, R15, R17, RZ ;  /* 0x000000110f0f723e */ /* 0x010fc600048070ff */
[----:B------:R-:W4:Y:S04]  /*d9c60*/  LDL.LU R17, [R1+0x394] ;  /* 0x0003940001117983 */ /* 0x000f280000300800 */
[----:B------:R0:W-:Y:S04]  /*d9c70*/  STL [R1+0x56b4], R15 ;  /* 0x0056b40f01007387 */ /* 0x0001e80000100800 */
[----:B------:R-:W4:Y:S04]  /*d9c80*/  LDL.LU R39, [R1+0x398] ;  /* 0x0003980001277983 */ /* 0x000f280000300800 */
[----:B------:R-:W4:Y:S04]  /*d9c90*/  LDL.LU R38, [R1+0x39c] ;  /* 0x00039c0001267983 */ /* 0x000f280000300800 */
[----:B------:R-:W4:Y:S04]  /*d9ca0*/  LDL.LU R37, [R1+0x380] ;  /* 0x0003800001257983 */ /* 0x000f280000300800 */
[----:B------:R-:W4:Y:S04]  /*d9cb0*/  LDL.LU R36, [R1+0x384] ;  /* 0x0003840001247983 */ /* 0x000f280000300800 */
[----:B------:R-:W3:Y:S04]  /*d9cc0*/  LDL.LU R35, [R1+0x388] ;  /* 0x0003880001237983 */ /* 0x000ee80000300800 */
[----:B------:R-:W3:Y:S04]  /*d9cd0*/  LDL.LU R34, [R1+0x38c] ;  /* 0x00038c0001227983 */ /* 0x000ee80000300800 */
[----:B------:R-:W4:Y:S01]  /*d9ce0*/  LDL.LU R33, [R1+0x370] ;  /* 0x0003700001217983 */ /* 0x000f220000300800 */
[----:B------:R-:W-:Y:S01]  /*d9cf0*/  VIADD R22, R0, UR6 ;  /* 0x0000000600167c36 */ /* 0x000fe20008000000 */
[----:B------:R-:W-:-:S02]  /*d9d00*/  ULDC UR6, c[0x0][0x248] ;  /* 0x0000920000067ab9 */ /* 0x000fc40000000800 */
[----:B0-----:R-:W4:Y:S04]  /*d9d10*/  LDL.LU R15, [R1+0x374] ;  /* 0x00037400010f7983 */ /* 0x001f280000300800 */
[----:B------:R-:W4:Y:S04]  /*d9d20*/  LDL.LU R32, [R1+0x378] ;  /* 0x0003780001207983 */ /* 0x000f280000300800 */
[----:B------:R-:W4:Y:S01]  /*d9d30*/  LDL.LU R30, [R1+0x37c] ;  /* 0x00037c00011e7983 */ /* 0x000f220000300800 */
[----:B------:R-:W-:-:S05]  /*d9d40*/  F2FP.SATFINITE.E4M3.F32.PACK_AB_MERGE_C R0, R28, R29, RZ ;  /* 0x0000001d1c00723e */ /* 0x000fca00048070ff */
[----:B------:R2:W-:Y:S04]  /*d9d50*/  STL [R1+0x56b8], R0 ;  /* 0x0056b80001007387 */ /* 0x0005e80000100800 */
[----:B------:R-:W4:Y:S04]  /*d9d60*/  LDL.LU R29, [R1+0xa00] ;  /* 0x000a0000011d7983 */ /* 0x000f280000300800 */
[----:B------:R-:W4:Y:S01]  /*d9d70*/  LDL.LU R28, [R1+0xa04] ;  /* 0x000a0400011c7983 */ /* 0x000f220000300800 */
[----:B------:R-:W-:Y:S01]  /*d9d80*/  VIADD R18, R22, UR6 ;  /* 0x0000000616127c36 */ /* 0x000fe20008000000 */
[----:B------:R-:W-:-:S02]  /*d9d90*/  ULDC UR6, c[0x0][0x248] ;  /* 0x0000920000067ab9 */ /* 0x000fc40000000800 */
[----:B------:R0:W-:Y:S01]  /*d9da0*/  STL [R1+0x5ff4], R22 ;  /* 0x005ff41601007387 */ /* 0x0001e20000100800 */
[----:B--2---:R-:W-:Y:S01]  /*d9db0*/  F2FP.SATFINITE.E4M3.F32.PACK_AB_MERGE_C R0, R55, R56, RZ ;  /* 0x000000383700723e */ /* 0x004fe200048070ff */
[----:B------:R-:W-:Y:S01]  /*d9dc0*/  IMAD.U32 R41, RZ, RZ, UR8 ;  /* 0x00000008ff297e24 */ /* 0x000fe2000f8e00ff */
[----:B------:R-:W-:Y:S01]  /*d9dd0*/  UMOV UR4, UR9 ;  /* 0x0000000900047c82 */ /* 0x000fe20008000000 */
[----:B------:R-:W-:Y:S01]  /*d9de0*/  ULDC.64 UR8, c[0x0][0x228] ;  /* 0x00008a0000087ab9 */ /* 0x000fe20000000a00 */
[----:B------:R-:W1:Y:S01]  /*d9df0*/  LDC R56, c[0x0][0x244] ;  /* 0x00009100ff387b82 */ /* 0x000e620000000800 */
[----:B------:R2:W-:Y:S01]  /*d9e00*/  STL [R1+0x56ac], R0 ;  /* 0x0056ac0001007387 */ /* 0x0005e20000100800 */
[----:B0-----:R-:W-:Y:S02]  /*d9e10*/  F2FP.SATFINITE.E4M3.F32.PACK_AB_MERGE_C R22, R53, R54, RZ ;  /* 0x000000363516723e */ /* 0x001fe400048070ff */
[----:B---3--:R-:W-:Y:S02]  /*d9e20*/  F2FP.SATFINITE.E4M3.F32.PACK_AB_MERGE_C R34, R34, R35, RZ ;  /* 0x000000232222723e */ /* 0x008fe400048070ff */
[----:B--2---:R-:W-:Y:S01]  /*d9e30*/  F2FP.SATFINITE.E4M3.F32.PACK_AB_MERGE_C R0, R16, R52, RZ ;  /* 0x000000341000723e */ /* 0x004fe200048070ff */
[----:B------:R0:W-:Y:S01]  /*d9e40*/  STL [R1+0x56b0], R22 ;  /* 0x0056b01601007387 */ /* 0x0001e20000100800 */
[----:B------:R-:W-:Y:S01]  /*d9e50*/  VIADD R16, R18, UR6 ;  /* 0x0000000612107c36 */ /* 0x000fe20008000000 */
[----:B------:R-:W-:Y:S01]  /*d9e60*/  ULDC UR6, c[0x0][0x248] ;  /* 0x0000920000067ab9 */ /* 0x000fe20000000800 */
[----:B----4-:R-:W-:Y:S01]  /*d9e70*/  F2FP.SATFINITE.E4M3.F32.PACK_AB_MERGE_C R28, R28, R29, RZ ;  /* 0x0000001d1c1c723e */ /* 0x010fe200048070ff */
[----:B------:R2:W-:Y:S01]  /*d9e80*/  STL [R1+0x56a4], R0 ;  /* 0x0056a40001007387 */ /* 0x0005e20000100800 */
[----:B0-----:R-:W-:Y:S01]  /*d9e90*/  F2FP.SATFINITE.E4M3.F32.PACK_AB_MERGE_C R22, R50, R51, RZ ;  /* 0x000000333216723e */ /* 0x001fe200048070ff */
[----:B------:R-:W-:Y:S01]  /*d9ea0*/  VIADD R27, R16, UR6 ;  /* 0x00000006101b7c36 */ /* 0x000fe20008000000 */
[----:B------:R-:W-:Y:S01]  /*d9eb0*/  ULDC UR6, c[0x0][0x248] ;  /* 0x0000920000067ab9 */ /* 0x000fe20000000800 */
[----:B------:R-:W-:Y:S01]  /*d9ec0*/  UMOV UR5, UR9 ;  /* 0x0000000900057c82 */ /* 0x000fe20008000000 */
[----:B------:R-:W0:Y:S01]  /*d9ed0*/  LDC R54, c[0x0][0x244] ;  /* 0x00009100ff367b82 */ /* 0x000e220000000800 */
[----:B------:R-:W-:Y:S01]  /*d9ee0*/  STL [R1+0x56a8], R22 ;  /* 0x0056a81601007387 */ /* 0x000fe20000100800 */
[----:B--2---:R-:W-:-:S03]  /*d9ef0*/  F2FP.SATFINITE.E4M3.F32.PACK_AB_MERGE_C R0, R48, R49, RZ ;  /* 0x000000313000723e */ /* 0x004fc600048070ff */
[----:B------:R-:W-:Y:S03]  /*d9f00*/  STL [R1+0x5ff8], R16 ;  /* 0x005ff81001007387 */ /* 0x000fe60000100800 */
[----:B------:R-:W2:Y:S01]  /*d9f10*/  LDC R52, c[0x0][0x244] ;  /* 0x00009100ff347b82 */ /* 0x000ea20000000800 */
[----:B------:R3:W-:Y:S07]  /*d9f20*/  STL [R1+0x2e74], R0 ;  /* 0x002e740001007387 */ /* 0x0007ee0000100800 */
[----:B------:R-:W4:Y:S01]  /*d9f30*/  LDC R50, c[0x0][0x244] ;  /* 0x00009100ff327b82 */ /* 0x000f220000000800 */
[----:B---3--:R-:W-:-:S02]  /*d9f40*/  F2FP.SATFINITE.E4M3.F32.PACK_AB_MERGE_C R0, R12, R47, RZ ;  /* 0x0000002f0c00723e */ /* 0x008fc400048070ff */
[----:B------:R-:W3:Y:S01]  /*d9f50*/  LDL.LU R12, [R1+0x5558] ;  /* 0x00555800010c7983 */ /* 0x000ee20000300800 */
[----:B------:R-:W-:Y:S01]  /*d9f60*/  VIADD R16, R27, UR6 ;  /* 0x000000061b107c36 */ /* 0x000fe20008000000 */
[----:B------:R-:W-:Y:S01]  /*d9f70*/  F2FP.SATFINITE.E4M3.F32.PACK_AB_MERGE_C R22, R36, R37, RZ ;  /* 0x000000252416723e */ /* 0x000fe200048070ff */
[----:B------:R-:W-:Y:S01]  /*d9f80*/  ULDC UR6, c[0x0][0x248] ;  /* 0x0000920000067ab9 */ /* 0x000fe20000000800 */
[----:B------:R1:W-:Y:S01]  /*d9f90*/  STL [R1+0x56a0], R0 ;  /* 0x0056a00001007387 */ /* 0x0003e20000100800 */
[----:B------:R-:W4:Y:S01]  /*d9fa0*/  LDC R47, c[0x0][0x244] ;  /* 0x00009100ff2f7b82 */ /* 0x000f220000000800 */
[----:B-1----:R-:W-:Y:S02]  /*d9fb0*/  F2FP.SATFINITE.E4M3.F32.PACK_AB_MERGE_C R0, R17, R46, RZ ;  /* 0x0000002e1100723e */ /* 0x002fe400048070ff */
[----:B------:R-:W2:Y:S05]  /*d9fc0*/  LDL.LU R17, [R1+0x555c] ;  /* 0x00555c0001117983 */ /* 0x000eaa0000300800 */
[----:B------:R-:W1:Y:S01]  /*d9fd0*/  LDC R46, c[0x0][0x244] ;  /* 0x00009100ff2e7b82 */ /* 0x000e620000000800 */
[----:B------:R0:W-:Y:S02]  /*d9fe0*/  STL [R1+0x1078], R0 ;  /* 0x0010780001007387 */ /* 0x0001e40000100800 */
[----:B0-----:R-:W-:-:S05]  /*d9ff0*/  F2FP.SATFINITE.E4M3.F32.PACK_AB_MERGE_C R0, R38, R39, RZ ;  /* 0x000000272600723e */ /* 0x001fca00048070ff */
[----:B------:R0:W-:Y:S04]  /*da000*/  STL [R1+0x2e50], R0 ;  /* 0x002e500001007387 */ /* 0x0001e80000100800 */
[----:B------:R4:W-:Y:S01]  /*da010*/  STL [R1+0x5a04], R22 ;  /* 0x005a041601007387 */ /* 0x0009e20000100800 */
[----:B0-----:R-:W-:-:S03]  /*da020*/  VIADD R0, R16, UR6 ;  /* 0x0000000610007c36 */ /* 0x001fc60008000000 */
[----:B------:R-:W-:Y:S01]  /*da030*/  STL [R1+0x5a1c], R34 ;  /* 0x005a1c2201007387 */ /* 0x000fe20000100800 */
[----:B------:R-:W-:Y:S01]  /*da040*/  ULDC UR6, c[0x0][0x248] ;  /* 0x0000920000067ab9 */ /* 0x000fe20000000800 */
[----:B----4-:R-:W-:Y:S02]  /*da050*/  F2FP.SATFINITE.E4M3.F32.PACK_AB_MERGE_C R22, R15, R33, RZ ;  /* 0x000000210f16723e */ /* 0x010fe400048070ff */
[----:B------:R0:W-:Y:S04]  /*da060*/  STL [R1+0x110], R0 ;  /* 0x0001100001007387 */ /* 0x0001e80000100800 */
[----:B------:R-:W4:Y:S04]  /*da070*/  LDL.LU R15, [R1+0x5560] ;  /* 0x00556000010f7983 */ /* 0x000f280000300800 */
[----:B------:R1:W-:Y:S01]  /*da080*/  STL [R1+0x59bc], R22 ;  /* 0x0059bc1601007387 */ /* 0x0003e20000100800 */
[----:B0-----:R-:W-:Y:S01]  /*da090*/  VIADD R0, R0, UR6 ;  /* 0x0000000600007c36 */ /* 0x001fe20008000000 */
[----:B------:R-:W-:Y:S01]  /*da0a0*/  ULDC UR6, c[0x0][0x248] ;  /* 0x0000920000067ab9 */ /* 0x000fe20000000800 */
[----:B-1----:R-:W-:-:S05]  /*da0b0*/  F2FP.SATFINITE.E4M3.F32.PACK_AB_MERGE_C R22, R30, R32, RZ ;  /* 0x000000201e16723e */ /* 0x002fca00048070ff */
[----:B------:R0:W-:Y:S04]  /*da0c0*/  STL [R1+0x59cc], R22 ;  /* 0x0059cc1601007387 */ /* 0x0001e80000100800 */
[----:B------:R1:W-:Y:S01]  /*da0d0*/  STL [R1+0x5ff0], R0 ;  /* 0x005ff00001007387 */ /* 0x0003e20000100800 */
[----:B0-----:R-:W-:-:S03]  /*da0e0*/  VIADD R22, R0, UR6 ;  /* 0x0000000600167c36 */ /* 0x001fc60008000000 */
[----:B------:R0:W-:Y:S01]  /*da0f0*/  STL [R1+0x5974], R28 ;  /* 0x0059741c01007387 */ /* 0x0001e20000100800 */
[----:B------:R-:W-:-:S03]  /*da100*/  ULDC UR6, c[0x0][0x248] ;  /* 0x0000920000067ab9 */ /* 0x000fc60000000800 */
[----:B------:R4:W-:Y:S04]  /*da110*/  STL [R1+0x108], R22 ;  /* 0x0001081601007387 */ /* 0x0009e80000100800 */
[----:B-1----:R-:W4:Y:S04]  /*da120*/  LDL.LU R0, [R1+0x108] ;  /* 0x0001080001007983 */ /* 0x002f280000300800 */
[----:B------:R-:W-:Y:S04]  /*da130*/  STL.64 [R1+0x5c10], R40 ;  /* 0x005c102801007387 */ /* 0x000fe80000100a00 */
[----:B------:R-:W4:Y:S01]  /*da140*/  LDL R29, [R1+0x2e58] ;  /* 0x002e5800011d7983 */ /* 0x000f220000100800 */
[----:B---3--:R-:W-:-:S03]  /*da150*/  ISETP.GE.AND P0, PT, R12, UR4, PT ;  /* 0x000000040c007c0c */ /* 0x008fc6000bf06270 */
[----:B------:R-:W3:Y:S04]  /*da160*/  LDL.LU R12, [R1+0x5564] ;  /* 0x00556400010c7983 */ /* 0x000ee80000300800 */
[----:B0-----:R-:W3:Y:S06]  /*da170*/  LDL R28, [R1+0x2e54] ;  /* 0x002e5400011c7983 */ /* 0x001eec0000100800 */
[----:B------:R-:W-:-:S02]  /*da180*/  @P0 LOP3.LUT R45, R45, 0x40, RZ, 0xfc, !PT ;  /* 0x000000402d2d0812 */ /* 0x000fc400078efcff */
[----:B--2---:R-:W-:Y:S01]  /*da190*/  ISETP.GE.AND P0, PT, R17, UR5, PT ;  /* 0x0000000511007c0c */ /* 0x004fe2000bf06270 */
[----:B------:R-:W-:Y:S01]  /*da1a0*/  UMOV UR4, UR8 ;  /* 0x0000000800047c82 */ /* 0x000fe20008000000 */
[----:B------:R-:W-:Y:S02]  /*da1b0*/  ULDC.64 UR8, c[0x0][0x228] ;  /* 0x00008a0000087ab9 */ /* 0x000fe40000000a00 */
[----:B------:R-:W-:-:S09]  /*da1c0*/  UMOV UR7, UR9 ;  /* 0x0000000900077c82 */ /* 0x000fd20008000000 */
[----:B------:R-:W-:-:S04]  /*da1d0*/  @P0 LOP3.LUT R44, R44, 0x10, RZ, 0xfc, !PT ;  /* 0x000000102c2c0812 */ /* 0x000fc800078efcff */
[----:B------:R-:W-:Y:S01]  /*da1e0*/  LOP3.LUT R44, R44, 0xfffffff7, RZ, 0xc0, !PT ;  /* 0xfffffff72c2c7812 */ /* 0x000fe200078ec0ff */
[----:B------:R-:W-:Y:S01]  /*da1f0*/  UMOV UR5, UR8 ;  /* 0x0000000800057c82 */ /* 0x000fe20008000000 */
[----:B------:R-:W-:Y:S01]  /*da200*/  ULDC UR8, c[0x0][0x244] ;  /* 0x0000910000087ab9 */ /* 0x000fe20000000800 */
[----:B----4-:R-:W-:Y:S01]  /*da210*/  ISETP.GE.AND P0, PT, R15, UR7, PT ;  /* 0x000000070f007c0c */ /* 0x010fe2000bf06270 */
[----:B------:R-:W-:-:S12]  /*da220*/  ULDC UR7, c[0x0][0x248] ;  /* 0x0000920000077ab9 */ /* 0x000fd80000000800 */
[----:B------:R-:W-:Y:S01]  /*da230*/  @P0 LOP3.LUT R44, R44, 0x8, RZ, 0xfc, !PT ;  /* 0x000000082c2c0812 */ /* 0x000fe200078efcff */
[----:B------:R-:W-:Y:S01]  /*da240*/  VIADD R22, R0, UR6 ;  /* 0x0000000600167c36 */ /* 0x000fe20008000000 */
[----:B------:R-:W-:-:S03]  /*da250*/  ULDC UR6, c[0x0][0x248] ;  /* 0x0000920000067ab9 */ /* 0x000fc60000000800 */
[----:B------:R-:W-:Y:S01]  /*da260*/  VIADD R17, R22, UR6 ;  /* 0x0000000616117c36 */ /* 0x000fe20008000000 */
[----:B------:R-:W-:-:S03]  /*da270*/  ULDC UR6, c[0x0][0x248] ;  /* 0x0000920000067ab9 */ /* 0x000fc60000000800 */
[----:B------:R-:W-:Y:S01]  /*da280*/  VIADD R15, R17, UR6 ;  /* 0x00000006110f7c36 */ /* 0x000fe20008000000 */
[----:B------:R-:W-:-:S04]  /*da290*/  ULDC UR6, c[0x0][0x248] ;  /* 0x0000920000067ab9 */ /* 0x000fc80000000800 */
[----:B------:R0:W-:Y:S02]  /*da2a0*/  STL [R1+0xfc], R15 ;  /* 0x0000fc0f01007387 */ /* 0x0001e40000100800 */
[----:B0-----:R-:W-:Y:S01]  /*da2b0*/  VIADD R15, R15, UR6 ;  /* 0x000000060f0f7c36 */ /* 0x001fe20008000000 */
[----:B------:R-:W-:-:S04]  /*da2c0*/  UMOV UR6, UR11 ;  /* 0x0000000b00067c82 */ /* 0x000fc80008000000 */
[----:B------:R0:W-:Y:S01]  /*da2d0*/  STL [R1+0xf8], R15 ;  /* 0x0000f80f01007387 */ /* 0x0001e20000100800 */
[----:B------:R-:W-:Y:S01]  /*da2e0*/  IMAD R60, R29, UR8, RZ ;  /* 0x000000081d3c7c24 */ /* 0x000fe2000f8e02ff */
[----:B------:R-:W-:Y:S01]  /*da2f0*/  LOP3.LUT R44, R44, 0xfffffffb, RZ, 0xc0, !PT ;  /* 0xfffffffb2c2c7812 */ /* 0x000fe200078ec0ff */
[----:B------:R-:W-:Y:S01]  /*da300*/  ULDC.64 UR8, c[0x0][0x220] ;  /* 0x0000880000087ab9 */ /* 0x000fe20000000a00 */
[----:B0-----:R-:W-:Y:S01]  /*da310*/  VIADD R15, R15, UR7 ;  /* 0x000000070f0f7c36 */ /* 0x001fe20008000000 */
[----:B------:R-:W-:Y:S01]  /*da320*/  ULDC UR7, c[0x0][0x248] ;  /* 0x0000920000077ab9 */ /* 0x000fe20000000800 */
[----:B------:R-:W-:Y:S01]  /*da330*/  IMAD.MOV.U32 R41, RZ, RZ, R19 ;  /* 0x000000ffff297224 */ /* 0x000fe200078e0013 */
[----:B------:R-:W-:Y:S01]  /*da340*/  UMOV UR60, UR10 ;  /* 0x0000000a003c7c82 */ /* 0x000fe20008000000 */
[----:B------:R-:W-:Y:S01]  /*da350*/  ULDC.64 UR10, c[0x0][0x220] ;  /* 0x00008800000a7ab9 */ /* 0x000fe20000000a00 */
[----:B------:R-:W-:Y:S02]  /*da360*/  SHF.R.S32.HI R42, RZ, 0x1f, R3 ;  /* 0x0000001fff2a7819 */ /* 0x000fe40000011403 */
[----:B---3--:R-:W-:Y:S01]  /*da370*/  ISETP.GE.AND P0, PT, R12, UR6, PT ;  /* 0x000000060c007c0c */ /* 0x008fe2000bf06270 */
[----:B------:R-:W-:-:S02]  /*da380*/  ULDC UR6, c[0x0][0x248] ;  /* 0x0000920000067ab9 */ /* 0x000fc40000000800 */
[----:B------:R-:W-:Y:S01]  /*da390*/  VIADD R12, R15, UR6 ;  /* 0x000000060f0c7c36 */ /* 0x000fe20008000000 */
[----:B------:R-:W-:-:S03]  /*da3a0*/  ULDC UR6, c[0x0][0x248] ;  /* 0x0000920000067ab9 */ /* 0x000fc60000000800 */
[----:B------:R-:W-:Y:S01]  /*da3b0*/  VIADD R29, R12, UR6 ;  /* 0x000000060c1d7c36 */ /* 0x000fe20008000000 */
[----:B------:R-:W-:-:S05]  /*da3c0*/  ULDC UR6, c[0x0][0x244] ;  /* 0x0000910000067ab9 */ /* 0x000fca0000000800 */
[----:B------:R-:W-:Y:S02]  /*da3d0*/  @P0 LOP3.LUT R44, R44, 0x4, RZ, 0xfc, !PT ;  /* 0x000000042c2c0812 */ /* 0x000fe400078efcff */
[C---:B------:R-:W-:Y:S01]  /*da3e0*/  IADD3 R61, P0, R60.reuse, UR8, RZ ;  /* 0x000000083c3d7c10 */ /* 0x040fe2000ff1e0ff */
[----:B------:R-:W-:Y:S01]  /*da3f0*/  VIADD R39, R29, UR7 ;  /* 0x000000071d277c36 */ /* 0x000fe20008000000 */
[----:B------:R-:W-:Y:S01]  /*da400*/  ULDC UR7, c[0x0][0x248] ;  /* 0x0000920000077ab9 */ /* 0x000fe20000000800 */
[----:B------:R-:W-:Y:S01]  /*da410*/  STL.64 [R1+0x5c20], R44 ;  /* 0x005c202c01007387 */ /* 0x000fe20000100a00 */
[----:B------:R-:W-:Y:S01]  /*da420*/  LEA.HI.X.SX32 R60, R60, UR9, 0x1, P0 ;  /* 0x000000093c3c7c11 */ /* 0x000fe200080f0eff */
[----:B------:R-:W-:Y:S01]  /*da430*/  IMAD R58, R28, UR6, RZ ;  /* 0x000000061c3a7c24 */ /* 0x000fe2000f8e02ff */
[----:B------:R-:W-:Y:S01]  /*da440*/  ULDC.64 UR8, c[0x0][0x220] ;  /* 0x0000880000087ab9 */ /* 0x000fe20000000a00 */
[----:B------:R-:W-:Y:S01]  /*da450*/  STL [R1+0x5fa0], R61 ;  /* 0x005fa03d01007387 */ /* 0x000fe20000100800 */
[----:B------:R-:W-:-:S03]  /*da460*/  ULDC UR6, c[0x0][0x248] ;  /* 0x0000920000067ab9 */ /* 0x000fc60000000800 */
[----:B------:R0:W-:Y:S01]  /*da470*/  STL [R1+0x5fec], R12 ;  /* 0x005fec0c01007387 */ /* 0x0001e20000100800 */
[----:B------:R-:W-:-:S03]  /*da480*/  IADD3 R59, P0, R58, UR8, RZ ;  /* 0x000000083a3b7c10 */ /* 0x000fc6000ff1e0ff */
[----:B------:R-:W-:Y:S01]  /*da490*/  STL [R1+0x5fa4], R60 ;  /* 0x005fa43c01007387 */ /* 0x000fe20000100800 */
[----:B0-----:R-:W-:-:S03]  /*da4a0*/  VIADD R12, R39, UR7 ;  /* 0x00000007270c7c36 */ /* 0x001fc60008000000 */
[----:B------:R-:W-:Y:S01]  /*da4b0*/  STL [R1+0xec], R29 ;  /* 0x0000ec1d01007387 */ /* 0x000fe20000100800 */
[----:B------:R-:W-:Y:S01]  /*da4c0*/  IMAD R56, R56, 0x40, R58 ;  /* 0x0000004038387824 */ /* 0x000fe200078e023a */
[----:B------:R-:W-:Y:S02]  /*da4d0*/  ULDC UR7, c[0x0][0x248] ;  /* 0x0000920000077ab9 */ /* 0x000fe40000000800 */
[----:B------:R-:W-:Y:S04]  /*da4e0*/  STL [R1+0x5fe8], R39 ;  /* 0x005fe82701007387 */ /* 0x000fe80000100800 */
[----:B------:R0:W-:Y:S01]  /*da4f0*/  STL [R1+0xe4], R12 ;  /* 0x0000e40c01007387 */ /* 0x0001e20000100800 */
[----:B------:R-:W-:Y:S01]  /*da500*/  IMAD.MOV.U32 R45, RZ, RZ, R13 ;  /* 0x000000ffff2d7224 */ /* 0x000fe200078e000d */
[----:B------:R-:W-:Y:S01]  /*da510*/  LEA.HI.X.SX32 R58, R58, UR9, 0x1, P0 ;  /* 0x000000093a3a7c11 */ /* 0x000fe200080f0eff */
[----:B------:R-:W-:Y:S01]  /*da520*/  ULDC.64 UR8, c[0x0][0x220] ;  /* 0x0000880000087ab9 */ /* 0x000fe20000000a00 */
[----:B0-----:R-:W-:Y:S01]  /*da530*/  VIADD R12, R12, UR6 ;  /* 0x000000060c0c7c36 */ /* 0x001fe20008000000 */
[----:B------:R-:W-:-:S03]  /*da540*/  ULDC UR6, c[0x0][0x248] ;  /* 0x0000920000067ab9 */ /* 0x000fc60000000800 */
[----:B------:R-:W-:Y:S01]  /*da550*/  VIADD R13, R12, UR6 ;  /* 0x000000060c0d7c36 */ /* 0x000fe20008000000 */
[----:B------:R-:W-:Y:S01]  /*da560*/  STL [R1+0x5fa8], R59 ;  /* 0x005fa83b01007387 */ /* 0x000fe20000100800 */
[----:B------:R-:W-:-:S03]  /*da570*/  ULDC UR6, c[0x0][0x248] ;  /* 0x0000920000067ab9 */ /* 0x000fc60000000800 */
[----:B------:R-:W-:Y:S04]  /*da580*/  STL [R1+0x5fac], R58 ;  /* 0x005fac3a01007387 */ /* 0x000fe80000100800 */
[----:B------:R0:W-:Y:S01]  /*da590*/  STL [R1+0xdc], R13 ;  /* 0x0000dc0d01007387 */ /* 0x0001e20000100800 */
[----:B------:R-:W-:Y:S01]  /*da5a0*/  IADD3 R57, P0, R56, UR8, RZ ;  /* 0x0000000838397c10 */ /* 0x000fe2000ff1e0ff */
[----:B0-----:R-:W-:Y:S01]  /*da5b0*/  VIADD R13, R13, UR6 ;  /* 0x000000060d0d7c36 */ /* 0x001fe20008000000 */
[----:B------:R-:W-:-:S03]  /*da5c0*/  ULDC UR6, c[0x0][0x248] ;  /* 0x0000920000067ab9 */ /* 0x000fc60000000800 */
[----:B------:R-:W-:Y:S01]  /*da5d0*/  VIADD R39, R13, UR6 ;  /* 0x000000060d277c36 */ /* 0x000fe20008000000 */
[----:B------:R-:W-:Y:S01]  /*da5e0*/  ULDC UR6, c[0x0][0x248] ;  /* 0x0000920000067ab9 */ /* 0x000fe20000000800 */
[----:B------:R-:W-:Y:S02]  /*da5f0*/  STL [R1+0x5fb0], R57 ;  /* 0x005fb03901007387 */ /* 0x000fe40000100800 */
[----:B------:R-:W-:Y:S01]  /*da600*/  VIADD R37, R39, UR6 ;  /* 0x0000000627257c36 */ /* 0x000fe20008000000 */
[----:B------:R-:W-:Y:S01]  /*da610*/  ULDC UR6, c[0x0][0x248] ;  /* 0x0000920000067ab9 */ /* 0x000fe20000000800 */
[----:B------:R0:W-:Y:S01]  /*da620*/  STL [R1+0xd8], R13 ;  /* 0x0000d80d01007387 */ /* 0x0001e20000100800 */
[----:B------:R-:W-:Y:S01]  /*da630*/  IMAD R54, R54, 0x20, R56 ;  /* 0x0000002036367824 */ /* 0x000fe200078e0238 */
[----:B------:R-:W-:Y:S01]  /*da640*/  LEA.HI.X.SX32 R56, R56, UR9, 0x1, P0 ;  /* 0x0000000938387c11 */ /* 0x000fe200080f0eff */
[----:B------:R-:W-:Y:S01]  /*da650*/  ULDC.64 UR8, c[0x0][0x220] ;  /* 0x0000880000087ab9 */ /* 0x000fe20000000a00 */
[----:B0-----:R-:W-:-:S02]  /*da660*/  VIADD R13, R37, UR6 ;  /* 0x00000006250d7c36 */ /* 0x001fc40008000000 */
[----:B------:R-:W-:Y:S01]  /*da670*/  IADD3 R55, P0, R54, UR8, RZ ;  /* 0x0000000836377c10 */ /* 0x000fe2000ff1e0ff */
[----:B------:R-:W-:Y:S01]  /*da680*/  ULDC UR6, c[0x0][0x248] ;  /* 0x0000920000067ab9 */ /* 0x000fe20000000800 */
[----:B------:R-:W-:Y:S02]  /*da690*/  VIADD R19, R13, UR7 ;  /* 0x000000070d137c36 */ /* 0x000fe40008000000 */
[----:B------:R-:W-:Y:S01]  /*da6a0*/  IMAD R52, R52, 0x20, R54 ;  /* 0x0000002034347824 */ /* 0x000fe200078e0236 */
[----:B------:R-:W-:Y:S01]  /*da6b0*/  LEA.HI.X.SX32 R54, R54, UR9, 0x1, P0 ;  /* 0x0000000936367c11 */ /* 0x000fe200080f0eff */
[----:B------:R-:W-:Y:S01]  /*da6c0*/  VIADD R38, R19, UR6 ;  /* 0x0000000613267c36 */ /* 0x000fe20008000000 */
[----:B------:R-:W-:Y:S01]  /*da6d0*/  ULDC.64 UR8, c[0x0][0x220] ;  /* 0x0000880000087ab9 */ /* 0x000fe20000000a00 */
[----:B------:R-:W-:Y:S01]  /*da6e0*/  ULDC UR6, c[0x0][0x248] ;  /* 0x0000920000067ab9 */ /* 0x000fe20000000800 */
[----:B------:R-:W-:Y:S01]  /*da6f0*/  STL [R1+0x5fb4], R56 ;  /* 0x005fb43801007387 */ /* 0x000fe20000100800 */
[----:B------:R-:W-:Y:S01]  /*da700*/  IADD3 R53, P0, R52, UR8, RZ ;  /* 0x0000000834357c10 */ /* 0x000fe2000ff1e0ff */
[----:B------:R-:W-:Y:S01]  /*da710*/  IMAD R50, R50, 0x20, R52 ;  /* 0x0000002032327824 */ /* 0x000fe200078e0234 */
[----:B------:R-:W-:Y:S01]  /*da720*/  ULDC UR8, c[0x0][0x248] ;  /* 0x0000920000087ab9 */ /* 0x000fe20000000800 */
[----:B------:R-:W-:Y:S01]  /*da730*/  VIADD R36, R38, UR6 ;  /* 0x0000000626247c36 */ /* 0x000fe20008000000 */
[----:B------:R-:W-:Y:S01]  /*da740*/  STL [R1+0x5fe0], R37 ;  /* 0x005fe02501007387 */ /* 0x000fe20000100800 */
[----:B------:R-:W-:Y:S01]  /*da750*/  ULDC.64 UR6, c[0x0][0x220] ;  /* 0x0000880000067ab9 */ /* 0x000fe20000000a00 */
[----:B------:R-:W-:-:S02]  /*da760*/  LEA.HI.X.SX32 R52, R52, UR9, 0x1, P0 ;  /* 0x0000000934347c11 */ /* 0x000fc400080f0eff */
[----:B------:R-:W-:Y:S01]  /*da770*/  STL [R1+0x5fb8], R55 ;  /* 0x005fb83701007387 */ /* 0x000fe20000100800 */
[----:B------:R-:W-:Y:S01]  /*da780*/  IADD3 R51, P0, R50, UR6, RZ ;  /* 0x0000000632337c10 */ /* 0x000fe2000ff1e0ff */
[----:B------:R-:W-:Y:S02]  /*da790*/  ULDC UR6, c[0x0][0x248] ;  /* 0x0000920000067ab9 */ /* 0x000fe40000000800 */
[----:B------:R0:W-:Y:S04]  /*da7a0*/  STL [R1+0xcc], R13 ;  /* 0x0000cc0d01007387 */ /* 0x0001e80000100800 */
[----:B------:R-:W-:Y:S01]  /*da7b0*/  STL [R1+0x5fbc], R54 ;  /* 0x005fbc3601007387 */ /* 0x000fe20000100800 */
[----:B0-----:R-:W-:-:S03]  /*da7c0*/  VIADD R13, R36, UR8 ;  /* 0x00000008240d7c36 */ /* 0x001fc60008000000 */
[----:B------:R0:W-:Y:S01]  /*da7d0*/  STL [R1+0x5fd8], R19 ;  /* 0x005fd81301007387 */ /* 0x0001e20000100800 */
[----:B------:R-:W-:Y:S01]  /*da7e0*/  IMAD R47, R47, 0x20, R50 ;  /* 0x000000202f2f7824 */ /* 0x000fe200078e0232 */
[----:B------:R-:W-:Y:S02]  /*da7f0*/  ULDC.64 UR8, c[0x0][0x220] ;  /* 0x0000880000087ab9 */ /* 0x000fe40000000a00 */
[----:B------:R-:W-:Y:S01]  /*da800*/  STL [R1+0x5fc0], R53 ;  /* 0x005fc03501007387 */ /* 0x000fe20000100800 */
[----:B------:R-:W-:Y:S01]  /*da810*/  LEA.HI.X.SX32 R50, R50, UR7, 0x1, P0 ;  /* 0x0000000732327c11 */ /* 0x000fe200080f0eff */
[----:B------:R-:W-:Y:S01]  /*da820*/  ULDC UR7, c[0x0][0x248] ;  /* 0x0000920000077ab9 */ /* 0x000fe20000000800 */
[----:B0-----:R-:W-:Y:S01]  /*da830*/  VIADD R19, R13, UR6 ;  /* 0x000000060d137c36 */ /* 0x001fe20008000000 */
[----:B------:R-:W-:Y:S01]  /*da840*/  ULDC UR6, c[0x0][0x248] ;  /* 0x0000920000067ab9 */ /* 0x000fe20000000800 */
[----:B------:R-:W-:Y:S02]  /*da850*/  STL [R1+0x5fe4], R38 ;  /* 0x005fe42601007387 */ /* 0x000fe40000100800 */
[----:B------:R-:W-:Y:S01]  /*da860*/  VIADD R35, R19, UR6 ;  /* 0x0000000613237c36 */ /* 0x000fe20008000000 */
[----:B------:R-:W-:Y:S01]  /*da870*/  IADD3 R49, P1, R47, UR10, RZ ;  /* 0x0000000a2f317c10 */ /* 0x000fe2000ff3e0ff */
[----:B------:R-:W-:Y:S01]  /*da880*/  STL [R1+0x5fc4], R52 ;  /* 0x005fc43401007387 */ /* 0x000fe20000100800 */
[----:B------:R-:W-:Y:S01]  /*da890*/  IMAD R46, R46, 0x20, R47 ;  /* 0x000000202e2e7824 */ /* 0x000fe200078e022f */
[----:B------:R-:W-:Y:S01]  /*da8a0*/  ULDC UR6, c[0x0][0x248] ;  /* 0x0000920000067ab9 */ /* 0x000fe20000000800 */
[----:B------:R-:W-:Y:S01]  /*da8b0*/  IMAD.MOV.U32 R44, RZ, RZ, R4 ;  /* 0x000000ffff2c7224 */ /* 0x000fe200078e0004 */
[----:B------:R-:W-:Y:S01]  /*da8c0*/  STL [R1+0x5fdc], R36 ;  /* 0x005fdc2401007387 */ /* 0x000fe20000100800 */
[----:B------:R-:W-:Y:S01]  /*da8d0*/  IMAD.MOV.U32 R40, RZ, RZ, R11 ;  /* 0x000000ffff287224 */ /* 0x000fe200078e000b */
[----:B------:R-:W-:-:S02]  /*da8e0*/  ULDC UR10, c[0x0][0x248] ;  /* 0x00009200000a7ab9 */ /* 0x000fc40000000800 */
[----:B------:R-:W-:Y:S04]  /*da8f0*/  STL [R1+0x5fc8], R51 ;  /* 0x005fc83301007387 */ /* 0x000fe80000100800 */
[----:B------:R0:W-:Y:S01]  /*da900*/  STL [R1+0xbc], R13 ;  /* 0x0000bc0d01007387 */ /* 0x0001e20000100800 */
[----:B------:R-:W-:Y:S01]  /*da910*/  IADD3 R48, P0, R46, UR8, RZ ;  /* 0x000000082e307c10 */ /* 0x000fe2000ff1e0ff */
[----:B------:R-:W-:Y:S02]  /*da920*/  ULDC UR8, c[0x0][0x248] ;  /* 0x0000920000087ab9 */ /* 0x000fe40000000800 */
[----:B------:R-:W-:Y:S01]  /*da930*/  STL [R1+0x5fcc], R50 ;  /* 0x005fcc3201007387 */ /* 0x000fe20000100800 */
[----:B0-----:R-:W-:-:S03]  /*da940*/  VIADD R13, R35, UR7 ;  /* 0x00000007230d7c36 */ /* 0x001fc60008000000 */
[----:B------:R-:W-:Y:S01]  /*da950*/  STL [R1+0x5fd0], R49 ;  /* 0x005fd03101007387 */ /* 0x000fe20000100800 */
[----:B------:R-:W-:Y:S01]  /*da960*/  SHF.R.S32.HI R4, RZ, 0x1f, R8 ;  /* 0x0000001fff047819 */ /* 0x000fe20000011408 */
[----:B------:R-:W-:Y:S02]  /*da970*/  ULDC UR7, c[0x0][0x248] ;  /* 0x0000920000077ab9 */ /* 0x000fe40000000800 */
[----:B------:R0:W-:Y:S04]  /*da980*/  STL [R1+0xb0], R13 ;  /* 0x0000b00d01007387 */ /* 0x0001e80000100800 */
[----:B------:R-:W-:Y:S01]  /*da990*/  STL [R1+0x5fd4], R48 ;  /* 0x005fd43001007387 */ /* 0x000fe20000100800 */
[----:B0-----:R-:W-:Y:S01]  /*da9a0*/  VIADD R13, R13, UR6 ;  /* 0x000000060d0d7c36 */ /* 0x001fe20008000000 */
[----:B------:R-:W-:-:S04]  /*da9b0*/  ULDC UR6, c[0x0][0x248] ;  /* 0x0000920000067ab9 */ /* 0x000fc80000000800 */
[----:B------:R-:W-:Y:S04]  /*da9c0*/  STL [R1+0xac], R13 ;  /* 0x0000ac0d01007387 */ /* 0x000fe80000100800 */
[----:B------:R0:W-:Y:S02]  /*da9d0*/  STL.64 [R1+0x5c28], R42 ;  /* 0x005c282a01007387 */ /* 0x0001e40000100a00 */
[----:B0-----:R-:W-:Y:S02]  /*da9e0*/  IMAD.MOV.U32 R42, RZ, RZ, R26 ;  /* 0x000000ffff2a7224 */ /* 0x001fe400078e001a */
[----:B------:R-:W2:Y:S01]  /*da9f0*/  LDL.LU R26, [R1+0x6024] ;  /* 0x00602400011a7983 */ /* 0x000ea20000300800 */
[----:B------:R-:W-:-:S03]  /*daa00*/  IMAD.MOV.U32 R43, RZ, RZ, R6 ;  /* 0x000000ffff2b7224 */ /* 0x000fc600078e0006 */
[----:B------:R-:W3:Y:S04]  /*daa10*/  LDL.LU R6, [R1+0x6020] ;  /* 0x0060200001067983 */ /* 0x000ee80000300800 */
[----:B------:R0:W-:Y:S02]  /*daa20*/  STL.64 [R1+0x5c30], R8 ;  /* 0x005c300801007387 */ /* 0x0001e40000100a00 */
[----:B0-----:R-:W-:Y:S01]  /*daa30*/  IMAD.MOV.U32 R9, RZ, RZ, R5 ;  /* 0x000000ffff097224 */ /* 0x001fe200078e0005 */
[----:B------:R-:W-:Y:S01]  /*daa40*/  SHF.R.S32.HI R5, RZ, 0x1f, R2 ;  /* 0x0000001fff057819 */ /* 0x000fe20000011402 */
[----:B------:R-:W-:Y:S02]  /*daa50*/  IMAD.MOV.U32 R8, RZ, RZ, R21 ;  /* 0x000000ffff087224 */ /* 0x000fe400078e0015 */
[----:B------:R-:W4:Y:S04]  /*daa60*/  LDL.LU R21, [R1+0x601c] ;  /* 0x00601c0001157983 */ /* 0x000f280000300800 */
[----:B------:R0:W-:Y:S04]  /*daa70*/  STL.64 [R1+0x5c40], R4 ;  /* 0x005c400401007387 */ /* 0x0001e80000100a00 */
[----:B------:R-:W-:Y:S01]  /*daa80*/  STL.64 [R1+0x5c38], R2 ;  /* 0x005c380201007387 */ /* 0x000fe20000100a00 */
[----:B0-----:R-:W-:Y:S01]  /*daa90*/  IMAD.MOV.U32 R5, RZ, RZ, R40 ;  /* 0x000000ffff057224 */ /* 0x001fe200078e0028 */
[----:B------:R-:W-:-:S05]  /*daaa0*/  SHF.R.S32.HI R40, RZ, 0x1f, R41 ;  /* 0x0000001fff287819 */ /* 0x000fca0000011429 */
[----:B------:R0:W-:Y:S01]  /*daab0*/  STL.64 [R1+0x5c48], R40 ;  /* 0x005c482801007387 */ /* 0x0001e20000100a00 */
[----:B------:R-:W-:Y:S02]  /*daac0*/  IMAD.MOV.U32 R4, RZ, RZ, R44 ;  /* 0x000000ffff047224 */ /* 0x000fe400078e002c */
[----:B0-----:R-:W-:Y:S01]  /*daad0*/  IMAD.MOV.U32 R40, RZ, RZ, R7 ;  /* 0x000000ffff287224 */ /* 0x001fe200078e0007 */
[----:B------:R-:W-:Y:S02]  /*daae0*/  SHF.R.S32.HI R7, RZ, 0x1f, R5 ;  /* 0x0000001fff077819 */ /* 0x000fe40000011405 */
[----:B------:R-:W-:Y:S02]  /*daaf0*/  SHF.R.S32.HI R2, RZ, 0x1f, R9 ;  /* 0x0000001fff027819 */ /* 0x000fe40000011409 */
[----:B---3--:R-:W-:Y:S01]  /*dab00*/  SHF.R.S32.HI R44, RZ, 0x1f, R6 ;  /* 0x0000001fff2c7819 */ /* 0x008fe20000011406 */
[----:B------:R0:W-:Y:S02]  /*dab10*/  STL.64 [R1+0x5c58], R6 ;  /* 0x005c580601007387 */ /* 0x0001e40000100a00 */
[----:B0-----:R-:W-:-:S02]  /*dab20*/  IMAD.MOV.U32 R6, RZ, RZ, R10 ;  /* 0x000000ffff067224 */ /* 0x001fc400078e000a */
[----:B------:R-:W3:Y:S01]  /*dab30*/  LDL.LU R10, [R1+0x6018] ;  /* 0x00601800010a7983 */ /* 0x000ee20000300800 */
[----:B------:R-:W-:-:S03]  /*dab40*/  IMAD.MOV.U32 R7, RZ, RZ, R25 ;  /* 0x000000ffff077224 */ /* 0x000fc600078e0019 */
[----:B------:R-:W3:Y:S04]  /*dab50*/  LDL.LU R25, [R1+0x6014] ;  /* 0x0060140001197983 */ /* 0x000ee80000300800 */
[----:B------:R0:W-:Y:S02]  /*dab60*/  STL [R1+0x5c50], R5 ;  /* 0x005c500501007387 */ /* 0x0001e40000100800 */
[----:B0-----:R-:W-:Y:S01]  /*dab70*/  IMAD.MOV.U32 R5, RZ, RZ, R8 ;  /* 0x000000ffff057224 */ /* 0x001fe200078e0008 */
[----:B------:R-:W-:-:S05]  /*dab80*/  SHF.R.S32.HI R8, RZ, 0x1f, R45 ;  /* 0x0000001fff087819 */ /* 0x000fca000001142d */
[----:B------:R0:W-:Y:S04]  /*dab90*/  STL.64 [R1+0x5c68], R8 ;  /* 0x005c680801007387 */ /* 0x0001e80000100a00 */
[----:B0-----:R-:W3:Y:S04]  /*daba0*/  LDL.LU R8, [R1+0x1c8] ;  /* 0x0001c80001087983 */ /* 0x001ee80000300800 */
[----:B------:R-:W3:Y:S04]  /*dabb0*/  LDL.LU R9, [R1+0x1f0] ;  /* 0x0001f00001097983 */ /* 0x000ee80000300800 */
[----:B------:R0:W-:Y:S04]  /*dabc0*/  STL.64 [R1+0x5c60], R44 ;  /* 0x005c602c01007387 */ /* 0x0001e80000100a00 */
[----:B0-----:R-:W3:Y:S01]  /*dabd0*/  LDL.LU R44, [R1+0x1ac] ;  /* 0x0001ac00012c7983 */ /* 0x001ee20000300800 */
[----:B--2---:R-:W-:-:S02]  /*dabe0*/  IMAD.MOV.U32 R3, RZ, RZ, R26 ;  /* 0x000000ffff037224 */ /* 0x004fc400078e001a */
[----:B------:R-:W-:-:S03]  /*dabf0*/  IMAD.MOV.U32 R45, RZ, RZ, R42 ;  /* 0x000000ffff2d7224 */ /* 0x000fc600078e002a */
[----:B------:R-:W-:Y:S01]  /*dac00*/  SHF.R.S32.HI R42, RZ, 0x1f, R3 ;  /* 0x0000001fff2a7819 */ /* 0x000fe20000011403 */
[----:B------:R-:W-:Y:S01]  /*dac10*/  STL.64 [R1+0x5c70], R2 ;  /* 0x005c700201007387 */ /* 0x000fe20000100a00 */
[----:B----4-:R-:W-:-:S03]  /*dac20*/  IMAD.MOV.U32 R41, RZ, RZ, R21 ;  /* 0x000000ffff297224 */ /* 0x010fc600078e0015 */
[----:B------:R0:W-:Y:S02]  /*dac30*/  STL.64 [R1+0x5c78], R42 ;  /* 0x005c782a01007387 */ /* 0x0001e40000100a00 */
[----:B0-----:R-:W-:Y:S02]  /*dac40*/  IMAD.MOV.U32 R42, RZ, RZ, R40 ;  /* 0x000000ffff2a7224 */ /* 0x001fe400078e0028 */
[----:B------:R-:W-:Y:S01]  /*dac50*/  IMAD.MOV.U32 R2, RZ, RZ, R5 ;  /* 0x000000ffff027224 */ /* 0x000fe200078e0005 */
[----:B------:R-:W-:Y:S02]  /*dac60*/  SHF.R.S32.HI R5, RZ, 0x1f, R45 ;  /* 0x0000001fff057819 */ /* 0x000fe4000001142d */
[----:B---3--:R-:W-:-:S05]  /*dac70*/  SHF.R.S32.HI R40, RZ, 0x1f, R9 ;  /* 0x0000001fff287819 */ /* 0x008fca0000011409 */
[----:B------:R0:W-:Y:S02]  /*dac80*/  STL.64 [R1+0x5c80], R40 ;  /* 0x005c802801007387 */ /* 0x0001e40000100a00 */
[----:B0-----:R-:W-:Y:S01]  /*dac90*/  IMAD.MOV.U32 R41, RZ, RZ, R44 ;  /* 0x000000ffff297224 */ /* 0x001fe200078e002c */
[----:B------:R-:W-:Y:S01]  /*daca0*/  SHF.R.S32.HI R44, RZ, 0x1f, R4 ;  /* 0x0000001fff2c7819 */ /* 0x000fe20000011404 */
[----:B------:R-:W2:Y:S04]  /*dacb0*/  LDL.LU R40, [R1+0x184] ;  /* 0x0001840001287983 */ /* 0x000ea80000300800 */
[----:B------:R0:W-:Y:S02]  /*dacc0*/  STL.64 [R1+0x5c90], R44 ;  /* 0x005c902c01007387 */ /* 0x0001e40000100a00 */
[----:B0-----:R-:W-:-:S02]  /*dacd0*/  IMAD.MOV.U32 R44, RZ, RZ, R23 ;  /* 0x000000ffff2c7224 */ /* 0x001fc400078e0017 */
[----:B------:R-:W3:Y:S04]  /*dace0*/  LDL.LU R23, [R1+0x6010] ;  /* 0x0060100001177983 */ /* 0x000ee80000300800 */
[----:B------:R-:W4:Y:S04]  /*dacf0*/  LDL.LU R45, [R1+0x1a0] ;  /* 0x0001a000012d7983 */ /* 0x000f280000300800 */
[----:B------:R0:W-:Y:S02]  /*dad00*/  STL.64 [R1+0x5c88], R4 ;  /* 0x005c880401007387 */ /* 0x0001e40000100a00 */
[----:B0-----:R-:W-:-:S02]  /*dad10*/  IMAD.MOV.U32 R4, RZ, RZ, R24 ;  /* 0x000000ffff047224 */ /* 0x001fc400078e0018 */
[----:B------:R-:W2:Y:S01]  /*dad20*/  LDL.LU R24, [R1+0x600c] ;  /* 0x00600c0001187983 */ /* 0x000ea20000300800 */
[----:B------:R-:W-:Y:S01]  /*dad30*/  IMAD.MOV.U32 R5, RZ, RZ, R6 ;  /* 0x000000ffff057224 */ /* 0x000fe200078e0006 */
[----:B------:R-:W-:Y:S02]  /*dad40*/  SHF.R.S32.HI R6, RZ, 0x1f, R8 ;  /* 0x0000001fff067819 */ /* 0x000fe40000011408 */
[----:B------:R0:W-:Y:S01]  /*dad50*/  STL.64 [R1+0x5c98], R8 ;  /* 0x005c980801007387 */ /* 0x0001e20000100a00 */
[----:B------:R-:W-:-:S03]  /*dad60*/  IMAD.MOV.U32 R3, RZ, RZ, R25 ;  /* 0x000000ffff037224 */ /* 0x000fc600078e0019 */
[----:B------:R1:W-:Y:S01]  /*dad70*/  STL.64 [R1+0x5ca0], R6 ;  /* 0x005ca00601007387 */ /* 0x0003e20000100a00 */
[----:B------:R-:W-:Y:S02]  /*dad80*/  IMAD.MOV.U32 R43, RZ, RZ, R10 ;  /* 0x000000ffff2b7224 */ /* 0x000fe400078e000a */
[----:B0-----:R-:W-:Y:S01]  /*dad90*/  IMAD.MOV.U32 R8, RZ, RZ, R42 ;  /* 0x000000ffff087224 */ /* 0x001fe200078e002a */
[----:B------:R-:W-:Y:S01]  /*dada0*/  SHF.R.S32.HI R42, RZ, 0x1f, R7 ;  /* 0x0000001fff2a7819 */ /* 0x000fe20000011407 */
[----:B-1----:R-:W-:Y:S01]  /*dadb0*/  IMAD.MOV.U32 R7, RZ, RZ, R2 ;  /* 0x000000ffff077224 */ /* 0x002fe200078e0002 */
[----:B------:R-:W-:Y:S01]  /*dadc0*/  SHF.R.S32.HI R2, RZ, 0x1f, R41 ;  /* 0x0000001fff027819 */ /* 0x000fe20000011429 */
[----:B------:R-:W3:Y:S04]  /*dadd0*/  LDL.LU R6, [R1+0x180] ;  /* 0x0001800001067983 */ /* 0x000ee80000300800 */
[----:B------:R-:W-:Y:S04]  /*dade0*/  STL.64 [R1+0x5ca8], R2 ;  /* 0x005ca80201007387 */ /* 0x000fe80000100a00 */
[----:B------:R2:W-:Y:S02]  /*dadf0*/  STL.64 [R1+0x5cb0], R42 ;  /* 0x005cb02a01007387 */ /* 0x0005e40000100a00 */
[----:B--2---:R-:W-:-:S02]  /*dae00*/  IMAD.MOV.U32 R42, RZ, RZ, R24 ;  /* 0x000000ffff2a7224 */ /* 0x004fc400078e0018 */
[----:B------:R-:W2:Y:S01]  /*dae10*/  LDL.LU R24, [R1+0x6008] ;  /* 0x0060080001187983 */ /* 0x000ea20000300800 */
[----:B------:R-:W-:Y:S01]  /*dae20*/  IMAD.MOV.U32 R2, RZ, RZ, R44 ;  /* 0x000000ffff027224 */ /* 0x000fe200078e002c */
[----:B------:R-:W-:Y:S01]  /*dae30*/  SHF.R.S32.HI R44, RZ, 0x1f, R43 ;  /* 0x0000001fff2c7819 */ /* 0x000fe2000001142b */
[----:B------:R-:W-:Y:S01]  /*dae40*/  IMAD.MOV.U32 R43, RZ, RZ, R40 ;  /* 0x000000ffff2b7224 */ /* 0x000fe200078e0028 */
[----:B----4-:R-:W-:Y:S01]  /*dae50*/  SHF.R.S32.HI R40, RZ, 0x1f, R45 ;  /* 0x0000001fff287819 */ /* 0x010fe2000001142d */
[----:B------:R-:W-:-:S04]  /*dae60*/  IMAD.MOV.U32 R9, RZ, RZ, R31 ;  /* 0x000000ffff097224 */ /* 0x000fc800078e001f */
[----:B------:R0:W-:Y:S04]  /*dae70*/  STL.64 [R1+0x5cc0], R40 ;  /* 0x005cc02801007387 */ /* 0x0001e80000100a00 */
[----:B------:R1:W-:Y:S01]  /*dae80*/  STL.64 [R1+0x5cb8], R44 ;  /* 0x005cb82c01007387 */ /* 0x0003e20000100a00 */
[----:B0-----:R-:W-:Y:S01]  /*dae90*/  IMAD.MOV.U32 R41, RZ, RZ, R8 ;  /* 0x000000ffff297224 */ /* 0x001fe200078e0008 */
[----:B------:R-:W-:Y:S01]  /*daea0*/  SHF.R.S32.HI R8, RZ, 0x1f, R7 ;  /* 0x0000001fff087819 */ /* 0x000fe20000011407 */
[----:B-1----:R-:W-:Y:S02]  /*daeb0*/  IMAD.MOV.U32 R45, RZ, RZ, R4 ;  /* 0x000000ffff2d7224 */ /* 0x002fe400078e0004 */
[----:B------:R-:W-:Y:S01]  /*daec0*/  IMAD.MOV.U32 R44, RZ, RZ, R9 ;  /* 0x000000ffff2c7224 */ /* 0x000fe200078e0009 */
[----:B---3--:R-:W-:Y:S01]  /*daed0*/  SHF.R.S32.HI R9, RZ, 0x1f, R6 ;  /* 0x0000001fff097819 */ /* 0x008fe20000011406 */
[----:B------:R-:W-:Y:S01]  /*daee0*/  VIADD R49, R13, UR6 ;  /* 0x000000060d317c36 */ /* 0x000fe20008000000 */
[----:B------:R-:W-:-:S03]  /*daef0*/  ULDC UR6, c[0x0][0x248] ;  /* 0x0000920000067ab9 */ /* 0x000fc60000000800 */
[----:B------:R-:W-:Y:S01]  /*daf00*/  VIADD R52, R49, UR6 ;  /* 0x0000000631347c36 */ /* 0x000fe20008000000 */
[----:B------:R-:W-:-:S03]  /*daf10*/  ULDC UR6, c[0x0][0x248] ;  /* 0x0000920000067ab9 */ /* 0x000fc60000000800 */
[----:B------:R-:W-:Y:S01]  /*daf20*/  VIADD R38, R52, UR7 ;  /* 0x0000000734267c36 */ /* 0x000fe20008000000 */
[----:B------:R-:W-:Y:S01]  /*daf30*/  LEA.HI.X.SX32 R46, R46, UR9, 0x1, P0 ;  /* 0x000000092e2e7c11 */ /* 0x000fe200080f0eff */
[----:B------:R-:W-:Y:S01]  /*daf40*/  ULDC UR9, c[0x0][0x248] ;  /* 0x0000920000097ab9 */ /* 0x000fe20000000800 */
[----:B------:R-:W-:Y:S01]  /*daf50*/  LEA.HI.X.SX32 R47, R47, UR11, 0x1, P1 ;  /* 0x0000000b2f2f7c11 */ /* 0x000fe200088f0eff */
[----:B------:R-:W-:Y:S01]  /*daf60*/  VIADD R37, R38, UR8 ;  /* 0x0000000826257c36 */ /* 0x000fe20008000000 */
[----:B------:R-:W-:Y:S01]  /*daf70*/  ULDC UR11, c[0x0][0x248] ;  /* 0x00009200000b7ab9 */ /* 0x000fe20000000800 */
[----:B------:R-:W-:Y:S01]  /*daf80*/  ULDC UR7, c[0x0][0x248] ;  /* 0x0000920000077ab9 */ /* 0x000fe20000000800 */
[----:B------:R-:W-:Y:S01]  /*daf90*/  ULDC UR8, c[0x0][0x248] ;  /* 0x0000920000087ab9 */ /* 0x000fe20000000800 */
        /* <DEDUP_REMOVED lines=20> */
[----:B--2---:R-:W-:-:S05]  /*db0e0*/  SHF.R.S32.HI R4, RZ, 0x1f, R24 ;  /* 0x0000001fff047819 */ /* 0x004fca0000011418 */
[----:B------:R-:W-:Y:S04]  /*db0f0*/  STL.64 [R1+0x5cc8], R4 ;  /* 0x005cc80401007387 */ /* 0x000fe80000100a00 */
[----:B------:R0:W-:Y:S02]  /*db100*/  STL.64 [R1+0x5cd8], R8 ;  /* 0x005cd80801007387 */ /* 0x0001e40000100a00 */
[----:B0-----:R-:W-:Y:S02]  /*db110*/  IMAD.MOV.U32 R8, RZ, RZ, R18 ;  /* 0x000000ffff087224 */ /* 0x001fe400078e0012 */
[----:B------:R-:W2:Y:S01]  /*db120*/  LDL.LU R18, [R1+0x6004] ;  /* 0x0060040001127983 */ /* 0x000ea20000300800 */
[----:B------:R-:W-:Y:S01]  /*db130*/  VIADD R32, R30, UR29 ;  /* 0x0000001d1e207c36 */ /* 0x000fe20008000000 */
[----:B------:R-:W-:Y:S01]  /*db140*/  ULDC UR29, c[0x0][0x248] ;  /* 0x00009200001d7ab9 */ /* 0x000fe20000000800 */
[----:B------:R-:W-:Y:S01]  /*db150*/  IMAD.MOV.U32 R40, RZ, RZ, R2 ;  /* 0x000000ffff287224 */ /* 0x000fe200078e0002 */
[----:B------:R-:W3:Y:S01]  /*db160*/  LDL.LU R9, [R1+0x158] ;  /* 0x0001580001097983 */ /* 0x000ee20000300800 */
[----:B------:R-:W-:Y:S01]  /*db170*/  VIADD R28, R32, UR32 ;  /* 0x00000020201c7c36 */ /* 0x000fe20008000000 */
[----:B------:R-:W-:-:S03]  /*db180*/  ULDC UR32, c[0x0][0x248] ;  /* 0x0000920000207ab9 */ /* 0x000fc60000000800 */
[----:B------:R-:W-:Y:S01]  /*db190*/  VIADD R57, R28, UR35 ;  /* 0x000000231c397c36 */ /* 0x000fe20008000000 */
[----:B------:R0:W-:Y:S01]  /*db1a0*/  STL.64 [R1+0x5cd0], R6 ;  /* 0x005cd00601007387 */ /* 0x0001e20000100a00 */
[----:B------:R-:W-:Y:S01]  /*db1b0*/  IMAD.MOV.U32 R3, RZ, RZ, R23 ;  /* 0x000000ffff037224 */ /* 0x000fe200078e0017 */
[----:B------:R-:W-:Y:S01]  /*db1c0*/  ULDC UR35, c[0x0][0x248] ;  /* 0x0000920000237ab9 */ /* 0x000fe20000000800 */
[----:B------:R-:W-:Y:S01]  /*db1d0*/  VIADD R11, R57, UR38 ;  /* 0x00000026390b7c36 */ /* 0x000fe20008000000 */
[----:B------:R-:W-:-:S03]  /*db1e0*/  ULDC UR38, c[0x0][0x248] ;  /* 0x0000920000267ab9 */ /* 0x000fc60000000800 */
[----:B------:R-:W-:Y:S01]  /*db1f0*/  VIADD R61, R11, UR41 ;  /* 0x000000290b3d7c36 */ /* 0x000fe20008000000 */
[----:B------:R-:W-:-:S03]  /*db200*/  ULDC UR41, c[0x0][0x248] ;  /* 0x0000920000297ab9 */ /* 0x000fc60000000800 */
[----:B------:R-:W-:Y:S01]  /*db210*/  VIADD R13, R61, UR44 ;  /* 0x0000002c3d0d7c36 */ /* 0x000fe20008000000 */
[----:B0-----:R-:W4:Y:S01]  /*db220*/  LDL.LU R7, [R1+0x144] ;  /* 0x0001440001077983 */ /* 0x001f220000300800 */
[----:B------:R-:W-:Y:S01]  /*db230*/  IMAD.MOV.U32 R6, RZ, RZ, R40 ;  /* 0x000000ffff067224 */ /* 0x000fe200078e0028 */
[----:B------:R-:W-:Y:S01]  /*db240*/  ULDC UR44, c[0x0][0x248] ;  /* 0x00009200002c7ab9 */ /* 0x000fe20000000800 */
[----:B------:R-:W-:Y:S01]  /*db250*/  VIADD R59, R13, UR7 ;  /* 0x000000070d3b7c36 */ /* 0x000fe20008000000 */
[----:B------:R-:W-:Y:S01]  /*db260*/  SHF.R.S32.HI R40, RZ, 0x1f, R41 ;  /* 0x0000001fff287819 */ /* 0x000fe20000011429 */
[----:B------:R-:W-:Y:S01]  /*db270*/  IMAD.MOV.U32 R4, RZ, RZ, R14 ;  /* 0x000000ffff047224 */ /* 0x000fe200078e000e */
[----:B------:R-:W-:Y:S01]  /*db280*/  ULDC UR7, c[0x0][0x248] ;  /* 0x0000920000077ab9 */ /* 0x000fe20000000800 */
[----:B------:R-:W-:Y:S01]  /*db290*/  VIADD R56, R59, UR8 ;  /* 0x000000083b387c36 */ /* 0x000fe20008000000 */
[----:B------:R-:W-:-:S03]  /*db2a0*/  ULDC UR8, c[0x0][0x248] ;  /* 0x0000920000087ab9 */ /* 0x000fc60000000800 */
[----:B------:R-:W-:Y:S01]  /*db2b0*/  VIADD R58, R56, UR12 ;  /* 0x0000000c383a7c36 */ /* 0x000fe20008000000 */
[----:B------:R0:W-:Y:S01]  /*db2c0*/  STL.64 [R1+0x5ce0], R40 ;  /* 0x005ce02801007387 */ /* 0x0001e20000100a00 */
[----:B------:R-:W-:Y:S02]  /*db2d0*/  ULDC UR12, c[0x0][0x248] ;  /* 0x00009200000c7ab9 */ /* 0x000fe40000000800 */
[----:B------:R-:W-:Y:S01]  /*db2e0*/  VIADD R60, R58, UR13 ;  /* 0x0000000d3a3c7c36 */ /* 0x000fe20008000000 */
[----:B------:R-:W-:-:S03]  /*db2f0*/  ULDC UR13, c[0x0][0x248] ;  /* 0x00009200000d7ab9 */ /* 0x000fc60000000800 */
[----:B------:R-:W-:Y:S01]  /*db300*/  VIADD R29, R60, UR6 ;  /* 0x000000063c1d7c36 */ /* 0x000fe20008000000 */
[----:B------:R-:W-:Y:S01]  /*db310*/  UMOV UR54, UR57 ;  /* 0x0000003900367c82 */ /* 0x000fe20008000000 */
[----:B------:R-:W-:Y:S02]  /*db320*/  ULDC UR6, c[0x0][0x248] ;  /* 0x0000920000067ab9 */ /* 0x000fe40000000800 */
[----:B------:R-:W-:-:S04]  /*db330*/  VIADD R26, R29, UR9 ;  /* 0x000000091d1a7c36 */ /* 0x000fc80008000000 */
[----:B------:R-:W-:-:S04]  /*db340*/  VIADD R21, R26, UR10 ;  /* 0x0000000a1a157c36 */ /* 0x000fc80008000000 */
[----:B------:R-:W-:Y:S01]  /*db350*/  VIADD R25, R21, UR11 ;  /* 0x0000000b15197c36 */ /* 0x000fe20008000000 */
[----:B------:R-:W-:-:S03]  /*db360*/  ULDC.64 UR10, c[0x0][0x228] ;  /* 0x00008a00000a7ab9 */ /* 0x000fc60000000a00 */
[----:B------:R-:W-:-:S04]  /*db370*/  VIADD R10, R25, UR14 ;  /* 0x0000000e190a7c36 */ /* 0x000fc80008000000 */
[----:B------:R-:W-:Y:S02]  /*db380*/  VIADD R31, R10, UR15 ;  /* 0x0000000f0a1f7c36 */ /* 0x000fe40008000000 */
[----:B0-----:R-:W-:Y:S02]  /*db390*/  IMAD.MOV.U32 R40, RZ, RZ, R3 ;  /* 0x000000ffff287224 */ /* 0x001fe400078e0003 */
[----:B------:R-:W-:Y:S01]  /*db3a0*/  IMAD.MOV.U32 R41, RZ, RZ, R27 ;  /* 0x000000ffff297224 */ /* 0x000fe200078e001b */
[----:B------:R-:W-:Y:S01]  /*db3b0*/  UMOV UR61, UR10 ;  /* 0x0000000a003d7c82 */ /* 0x000fe20008000000 */
[----:B------:R-:W-:Y:S01]  /*db3c0*/  VIADD R23, R31, UR16 ;  /* 0x000000101f177c36 */ /* 0x000fe20008000000 */
[----:B------:R-:W-:Y:S01]  /*db3d0*/  SHF.R.S32.HI R3, RZ, 0x1f, R42 ;  /* 0x0000001fff037819 */ /* 0x000fe2000001142a */
[----:B------:R-:W3:Y:S01]  /*db3e0*/  LDL.LU R27, [R1+0x6000] ;  /* 0x00600000011b7983 */ /* 0x000ee20000300800 */
[----:B------:R-:W-:Y:S01]  /*db3f0*/  ULDC.64 UR14, c[0x0][0x228] ;  /* 0x00008a00000e7ab9 */ /* 0x000fe20000000a00 */
[----:B------:R-:W-:Y:S01]  /*db400*/  VIADD R2, R23, UR17 ;  /* 0x0000001117027c36 */ /* 0x000fe20008000000 */
[----:B------:R-:W-:-:S03]  /*db410*/  ULDC.64 UR16, c[0x0][0x228] ;  /* 0x00008a0000107ab9 */ /* 0x000fc60000000a00 */
[----:B------:R-:W-:Y:S01]  /*db420*/  IMAD.MOV.U32 R5, RZ, RZ, R2 ;  /* 0x000000ffff057224 */ /* 0x000fe200078e0002 */
[----:B------:R-:W-:-:S05]  /*db430*/  SHF.R.S32.HI R2, RZ, 0x1f, R43 ;  /* 0x0000001fff027819 */ /* 0x000fca000001142b */
[----:B------:R0:W-:Y:S04]  /*db440*/  STL.64 [R1+0x5cf0], R2 ;  /* 0x005cf00201007387 */ /* 0x0001e80000100a00 */
[----:B------:R1:W-:Y:S01]  /*db450*/  STL.64 [R1+0x5ce8], R42 ;  /* 0x005ce82a01007387 */ /* 0x0003e20000100a00 */
[----:B0-----:R-:W-:Y:S01]  /*db460*/  IMAD.MOV.U32 R2, RZ, RZ, R41 ;  /* 0x000000ffff027224 */ /* 0x001fe200078e0029 */
[----:B------:R-:W-:Y:S01]  /*db470*/  SHF.R.S32.HI R41, RZ, 0x1f, R45 ;  /* 0x0000001fff297819 */ /* 0x000fe2000001142d */
[----:B-1----:R-:W-:Y:S01]  /*db480*/  IMAD.MOV.U32 R42, RZ, RZ, R44 ;  /* 0x000000ffff2a7224 */ /* 0x002fe200078e002c */
[----:B------:R-:W-:-:S03]  /*db490*/  SHF.R.S32.HI R44, RZ, 0x1f, R40 ;  /* 0x0000001fff2c7819 */ /* 0x000fc60000011428 */
[----:B------:R0:W-:Y:S04]  /*db4a0*/  STL.64 [R1+0x5d00], R40 ;  /* 0x005d002801007387 */ /* 0x0001e80000100a00 */
[----:B0-----:R-:W3:Y:S01]  /*db4b0*/  LDL.LU R40, [R1+0x130] ;  /* 0x0001300001287983 */ /* 0x001ee20000300800 */
[----:B--2---:R-:W-:-:S03]  /*db4c0*/  IMAD.MOV.U32 R41, RZ, RZ, R18 ;  /* 0x000000ffff297224 */ /* 0x004fc600078e0012 */
[----:B------:R-:W2:Y:S04]  /*db4d0*/  LDL.LU R18, [R1+0x5ffc] ;  /* 0x005ffc0001127983 */ /* 0x000ea80000300800 */
[----:B------:R0:W-:Y:S02]  /*db4e0*/  STL.64 [R1+0x5cf8], R44 ;  /* 0x005cf82c01007387 */ /* 0x0001e40000100a00 */
[----:B0-----:R-:W-:Y:S01]  /*db4f0*/  IMAD.MOV.U32 R44, RZ, RZ, R8 ;  /* 0x000000ffff2c7224 */ /* 0x001fe200078e0008 */
[----:B------:R-:W-:Y:S01]  /*db500*/  SHF.R.S32.HI R8, RZ, 0x1f, R6 ;  /* 0x0000001fff087819 */ /* 0x000fe20000011406 */
[----:B----4-:R-:W-:Y:S01]  /*db510*/  IMAD.MOV.U32 R3, RZ, RZ, R7 ;  /* 0x000000ffff037224 */ /* 0x010fe200078e0007 */
[----:B---3--:R-:W-:-:S03]  /*db520*/  SHF.R.S32.HI R7, RZ, 0x1f, R9 ;  /* 0x0000001fff077819 */ /* 0x008fc60000011409 */
[----:B------:R0:W-:Y:S04]  /*db530*/  STL.64 [R1+0x5d10], R8 ;  /* 0x005d100801007387 */ /* 0x0001e80000100a00 */
[----:B0-----:R-:W3:Y:S04]  /*db540*/  LDL.LU R8, [R1+0x134] ;  /* 0x0001340001087983 */ /* 0x001ee80000300800 */
[----:B------:R0:W-:Y:S02]  /*db550*/  STL.64 [R1+0x5d08], R6 ;  /* 0x005d080601007387 */ /* 0x0001e40000100a00 */
[----:B0-----:R-:W-:Y:S01]  /*db560*/  IMAD.MOV.U32 R7, RZ, RZ, R2 ;  /* 0x000000ffff077224 */ /* 0x001fe200078e0002 */
[----:B------:R-:W-:-:S05]  /*db570*/  SHF.R.S32.HI R2, RZ, 0x1f, R3 ;  /* 0x0000001fff027819 */ /* 0x000fca0000011403 */
[----:B------:R0:W-:Y:S01]  /*db580*/  STL.64 [R1+0x5d18], R2 ;  /* 0x005d180201007387 */ /* 0x0001e20000100a00 */
[----:B------:R-:W-:Y:S02]  /*db590*/  IMAD.MOV.U32 R9, RZ, RZ, R42 ;  /* 0x000000ffff097224 */ /* 0x000fe400078e002a */
[----:B------:R-:W-:Y:S02]  /*db5a0*/  IMAD.MOV.U32 R45, RZ, RZ, R27 ;  /* 0x000000ffff2d7224 */ /* 0x000fe400078e001b */
[----:B0-----:R-:W-:-:S03]  /*db5b0*/  IMAD.MOV.U32 R3, RZ, RZ, R7 ;  /* 0x000000ffff037224 */ /* 0x001fc600078e0007 */
[----:B------:R-:W-:Y:S01]  /*db5c0*/  SHF.R.S32.HI R7, RZ, 0x1f, R45 ;  /* 0x0000001fff077819 */ /* 0x000fe2000001142d */
[----:B------:R-:W-:Y:S02]  /*db5d0*/  IMAD.MOV.U32 R2, RZ, RZ, R16 ;  /* 0x000000ffff027224 */ /* 0x000fe400078e0010 */
[----:B------:R-:W4:Y:S01]  /*db5e0*/  LDL.LU R16, [R1+0x5ff8] ;  /* 0x005ff80001107983 */ /* 0x000f220000300800 */
[----:B------:R-:W-:Y:S02]  /*db5f0*/  IMAD.MOV.U32 R43, RZ, RZ, R20 ;  /* 0x000000ffff2b7224 */ /* 0x000fe400078e0014 */
[----:B--2---:R-:W-:-:S05]  /*db600*/  IMAD.MOV.U32 R6, RZ, RZ, R18 ;  /* 0x000000ffff067224 */ /* 0x004fca00078e0012 */
[----:B------:R-:W-:Y:S01]  /*db610*/  SHF.R.S32.HI R42, RZ, 0x1f, R6 ;  /* 0x0000001fff2a7819 */ /* 0x000fe20000011406 */
[----:B------:R0:W-:Y:S04]  /*db620*/  STL.64 [R1+0x5d20], R6 ;  /* 0x005d200601007387 */ /* 0x0001e80000100a00 */
[----:B0-----:R-:W2:Y:S01]  /*db630*/  LDL.LU R6, [R1+0x128] ;  /* 0x0001280001067983 */ /* 0x001ea20000300800 */
[----:B------:R-:W-:Y:S01]  /*db640*/  IMAD.MOV.U32 R7, RZ, RZ, R40 ;  /* 0x000000ffff077224 */ /* 0x000fe200078e0028 */
[----:B------:R-:W-:-:S05]  /*db650*/  SHF.R.S32.HI R40, RZ, 0x1f, R41 ;  /* 0x0000001fff287819 */ /* 0x000fca0000011429 */
[----:B------:R0:W-:Y:S02]  /*db660*/  STL.64 [R1+0x5d28], R40 ;  /* 0x005d282801007387 */ /* 0x0001e40000100a00 */
[----:B0-----:R-:W-:Y:S02]  /*db670*/  IMAD.MOV.U32 R40, RZ, RZ, R22 ;  /* 0x000000ffff287224 */ /* 0x001fe400078e0016 */
[----:B------:R-:W2:Y:S04]  /*db680*/  LDL.LU R22, [R1+0x5ff4] ;  /* 0x005ff40001167983 */ /* 0x000ea80000300800 */
[----:B------:R0:W-:Y:S04]  /*db690*/  STL.64 [R1+0x5d30], R42 ;  /* 0x005d302a01007387 */ /* 0x0001e80000100a00 */
[----:B0-----:R-:W2:Y:S01]  /*db6a0*/  LDL.LU R42, [R1+0x110] ;  /* 0x00011000012a7983 */ /* 0x001ea20000300800 */
[----:B------:R-:W-:Y:S01]  /*db6b0*/  IMAD.MOV.U32 R43, RZ, RZ, R44 ;  /* 0x000000ffff2b7224 */ /* 0x000fe200078e002c */
[----:B---3--:R-:W-:-:S05]  /*db6c0*/  SHF.R.S32.HI R44, RZ, 0x1f, R8 ;  /* 0x0000001fff2c7819 */ /* 0x008fca0000011408 */
[----:B------:R2:W-:Y:S01]  /*db6d0*/  STL.64 [R1+0x5d38], R44 ;  /* 0x005d382c01007387 */ /* 0x0005e20000100a00 */
[----:B----4-:R-:W-:Y:S02]  /*db6e0*/  IMAD.MOV.U32 R41, RZ, RZ, R16 ;  /* 0x000000ffff297224 */ /* 0x010fe400078e0010 */
[----:B--2---:R-:W-:Y:S01]  /*db6f0*/  IMAD.MOV.U32 R45, RZ, RZ, R6 ;  /* 0x000000ffff2d7224 */ /* 0x004fe200078e0006 */
[----:B------:R-:W-:-:S05]  /*db700*/  SHF.R.S32.HI R6, RZ, 0x1f, R7 ;  /* 0x0000001fff067819 */ /* 0x000fca0000011407 */
[----:B------:R0:W-:Y:S04]  /*db710*/  STL.64 [R1+0x5d40], R6 ;  /* 0x005d400601007387 */ /* 0x0001e80000100a00 */
[----:B------:R1:W-:Y:S01]  /*db720*/  STL.64 [R1+0x5d48], R8 ;  /* 0x005d480801007387 */ /* 0x0003e20000100a00 */
[----:B0-----:R-:W-:Y:S01]  /*db730*/  IMAD.MOV.U32 R6, RZ, RZ, R2 ;  /* 0x000000ffff067224 */ /* 0x001fe200078e0002 */
[----:B------:R-:W-:Y:S01]  /*db740*/  SHF.R.S32.HI R2, RZ, 0x1f, R9 ;  /* 0x0000001fff027819 */ /* 0x000fe20000011409 */
[----:B------:R-:W-:Y:S02]  /*db750*/  IMAD.MOV.U32 R7, RZ, RZ, R22 ;  /* 0x000000ffff077224 */ /* 0x000fe400078e0016 */
[----:B-1----:R-:W-:Y:S01]  /*db760*/  IMAD.MOV.U32 R8, RZ, RZ, R3 ;  /* 0x000000ffff087224 */ /* 0x002fe200078e0003 */
[----:B------:R-:W-:-:S02]  /*db770*/  SHF.R.S32.HI R3, RZ, 0x1f, R43 ;  /* 0x0000001fff037819 */ /* 0x000fc4000001142b */
[----:B------:R-:W-:Y:S04]  /*db780*/  STL [R1+0x5d58], R7 ;  /* 0x005d580701007387 */ /* 0x000fe80000100800 */
[----:B------:R0:W-:Y:S01]  /*db790*/  STL.64 [R1+0x5d60], R2 ;  /* 0x005d600201007387 */ /* 0x0001e20000100a00 */
[----:B------:R-:W-:Y:S01]  /*db7a0*/  IMAD.MOV.U32 R44, RZ, RZ, R42 ;  /* 0x000000ffff2c7224 */ /* 0x000fe200078e002a */
[----:B------:R-:W-:Y:S01]  /*db7b0*/  SHF.R.S32.HI R42, RZ, 0x1f, R45 ;  /* 0x0000001fff2a7819 */ /* 0x000fe2000001142d */
[----:B0-----:R-:W-:Y:S02]  /*db7c0*/  IMAD.MOV.U32 R3, RZ, RZ, R0 ;  /* 0x000000ffff037224 */ /* 0x001fe400078e0000 */
[----:B------:R-:W2:Y:S01]  /*db7d0*/  LDL.LU R0, [R1+0x5ff0] ;  /* 0x005ff00001007983 */ /* 0x000ea20000300800 */
[----:B------:R-:W-:-:S03]  /*db7e0*/  IMAD.MOV.U32 R9, RZ, RZ, R40 ;  /* 0x000000ffff097224 */ /* 0x000fc600078e0028 */
[----:B------:R0:W-:Y:S01]  /*db7f0*/  STL.64 [R1+0x5d50], R42 ;  /* 0x005d502a01007387 */ /* 0x0001e20000100a00 */
[----:B------:R-:W-:Y:S01]  /*db800*/  SHF.R.S32.HI R40, RZ, 0x1f, R7 ;  /* 0x0000001fff287819 */ /* 0x000fe20000011407 */
[----:B------:R-:W-:Y:S02]  /*db810*/  IMAD.MOV.U32 R7, RZ, RZ, R17 ;  /* 0x000000ffff077224 */ /* 0x000fe400078e0011 */
[----:B0-----:R-:W-:Y:S01]  /*db820*/  IMAD.MOV.U32 R43, RZ, RZ, R44 ;  /* 0x000000ffff2b7224 */ /* 0x001fe200078e002c */
[----:B------:R-:W-:Y:S01]  /*db830*/  SHF.R.S32.HI R44, RZ, 0x1f, R41 ;  /* 0x0000001fff2c7819 */ /* 0x000fe20000011429 */
[----:B------:R-:W3:Y:S04]  /*db840*/  LDL.LU R42, [R1+0xe4] ;  /* 0x0000e400012a7983 */ /* 0x000ee80000300800 */
[----:B------:R0:W-:Y:S04]  /*db850*/  STL.64 [R1+0x5d70], R44 ;  /* 0x005d702c01007387 */ /* 0x0001e80000100a00 */
[----:B------:R1:W-:Y:S01]  /*db860*/  STL.64 [R1+0x5d68], R40 ;  /* 0x005d682801007387 */ /* 0x0003e20000100a00 */
[----:B------:R-:W-:Y:S01]  /*db870*/  SHF.R.S32.HI R2, RZ, 0x1f, R43 ;  /* 0x0000001fff027819 */ /* 0x000fe2000001142b */
[----:B0-----:R-:W-:Y:S01]  /*db880*/  IMAD.MOV.U32 R45, RZ, RZ, R7 ;  /* 0x000000ffff2d7224 */ /* 0x001fe200078e0007 */
[----:B------:R-:W-:Y:S01]  /*db890*/  SHF.R.S32.HI R7, RZ, 0x1f, R3 ;  /* 0x0000001fff077819 */ /* 0x000fe20000011403 */
[----:B-1----:R-:W-:Y:S01]  /*db8a0*/  IMAD.MOV.U32 R41, RZ, RZ, R9 ;  /* 0x000000ffff297224 */ /* 0x002fe200078e0009 */
[----:B------:R-:W-:-:S02]  /*db8b0*/  SHF.R.S32.HI R9, RZ, 0x1f, R8 ;  /* 0x0000001fff097819 */ /* 0x000fc40000011408 */
[----:B------:R-:W-:-:S03]  /*db8c0*/  SHF.R.S32.HI R40, RZ, 0x1f, R6 ;  /* 0x0000001fff287819 */ /* 0x000fc60000011406 */
[----:B------:R-:W-:Y:S04]  /*db8d0*/  STL.64 [R1+0x5d78], R8 ;  /* 0x005d780801007387 */ /* 0x000fe80000100a00 */
[----:B------:R0:W-:Y:S02]  /*db8e0*/  STL.64 [R1+0x5d88], R6 ;  /* 0x005d880601007387 */ /* 0x0001e40000100a00 */
[----:B0-----:R-:W-:Y:S02]  /*db8f0*/  IMAD.MOV.U32 R7, RZ, RZ, R12 ;  /* 0x000000ffff077224 */ /* 0x001fe400078e000c */
[----:B------:R-:W4:Y:S04]  /*db900*/  LDL.LU R12, [R1+0x5fec] ;  /* 0x005fec00010c7983 */ /* 0x000f280000300800 */
[----:B------:R-:W4:Y:S04]  /*db910*/  LDL.LU R6, [R1+0xf8] ;  /* 0x0000f80001067983 */ /* 0x000f280000300800 */
[----:B------:R0:W-:Y:S04]  /*db920*/  STL.64 [R1+0x5d80], R2 ;  /* 0x005d800201007387 */ /* 0x0001e80000100a00 */
[----:B0-----:R-:W4:Y:S01]  /*db930*/  LDL.LU R3, [R1+0xfc] ;  /* 0x0000fc0001037983 */ /* 0x001f220000300800 */
[----:B------:R-:W-:-:S02]  /*db940*/  IMAD.MOV.U32 R8, RZ, RZ, R15 ;  /* 0x000000ffff087224 */ /* 0x000fc400078e000f */
[----:B--2---:R-:W-:-:S05]  /*db950*/  IMAD.MOV.U32 R9, RZ, RZ, R0 ;  /* 0x000000ffff097224 */ /* 0x004fca00078e0000 */
[----:B------:R-:W-:Y:S01]  /*db960*/  SHF.R.S32.HI R44, RZ, 0x1f, R9 ;  /* 0x0000001fff2c7819 */ /* 0x000fe20000011409 */
[----:B---3--:R-:W-:Y:S01]  /*db970*/  IMAD.MOV.U32 R2, RZ, RZ, R42 ;  /* 0x000000ffff027224 */ /* 0x008fe200078e002a */
[----:B------:R-:W-:-:S05]  /*db980*/  SHF.R.S32.HI R42, RZ, 0x1f, R41 ;  /* 0x0000001fff2a7819 */ /* 0x000fca0000011429 */
[----:B------:R0:W-:Y:S04]  /*db990*/  STL.64 [R1+0x5d98], R42 ;  /* 0x005d982a01007387 */ /* 0x0001e80000100a00 */
[----:B0-----:R-:W2:Y:S04]  /*db9a0*/  LDL.LU R43, [R1+0xd8] ;  /* 0x0000d800012b7983 */ /* 0x001ea80000300800 */
[----:B------:R0:W-:Y:S02]  /*db9b0*/  STL.64 [R1+0x5d90], R40 ;  /* 0x005d902801007387 */ /* 0x0001e40000100a00 */
[----:B0-----:R-:W-:-:S02]  /*db9c0*/  IMAD.MOV.U32 R40, RZ, RZ, R39 ;  /* 0x000000ffff287224 */ /* 0x001fc400078e0027 */
[----:B------:R-:W3:Y:S04]  /*db9d0*/  LDL.LU R39, [R1+0x5fe8] ;  /* 0x005fe80001277983 */ /* 0x000ee80000300800 */
[----:B------:R0:W-:Y:S01]  /*db9e0*/  STL.64 [R1+0x5da0], R44 ;  /* 0x005da02c01007387 */ /* 0x0001e20000100a00 */
[----:B----4-:R-:W-:Y:S01]  /*db9f0*/  IMAD.MOV.U32 R41, RZ, RZ, R3 ;  /* 0x000000ffff297224 */ /* 0x010fe200078e0003 */
[----:B------:R-:W-:Y:S01]  /*dba00*/  SHF.R.S32.HI R3, RZ, 0x1f, R45 ;  /* 0x0000001fff037819 */ /* 0x000fe2000001142d */
[----:B0-----:R-:W-:Y:S01]  /*dba10*/  IMAD.MOV.U32 R45, RZ, RZ, R7 ;  /* 0x000000ffff2d7224 */ /* 0x001fe200078e0007 */
[----:B------:R-:W-:-:S05]  /*dba20*/  SHF.R.S32.HI R7, RZ, 0x1f, R6 ;  /* 0x0000001fff077819 */ /* 0x000fca0000011406 */
[----:B------:R0:W-:Y:S02]  /*dba30*/  STL.64 [R1+0x5da8], R6 ;  /* 0x005da80601007387 */ /* 0x0001e40000100a00 */
[----:B0-----:R-:W-:Y:S01]  /*dba40*/  IMAD.MOV.U32 R7, RZ, RZ, R2 ;  /* 0x000000ffff077224 */ /* 0x001fe200078e0002 */
[----:B------:R-:W-:Y:S01]  /*dba50*/  SHF.R.S32.HI R2, RZ, 0x1f, R8 ;  /* 0x0000001fff027819 */ /* 0x000fe20000011408 */
[----:B------:R-:W-:Y:S02]  /*dba60*/  IMAD.MOV.U32 R6, RZ, RZ, R38 ;  /* 0x000000ffff067224 */ /* 0x000fe400078e0026 */
[----:B------:R-:W4:Y:S04]  /*dba70*/  LDL.LU R38, [R1+0x5fe4] ;  /* 0x005fe40001267983 */ /* 0x000f280000300800 */
[----:B------:R0:W-:Y:S02]  /*dba80*/  STL.64 [R1+0x5db8], R2 ;  /* 0x005db80201007387 */ /* 0x0001e40000100a00 */
[----:B0-----:R-:W-:-:S02]  /*dba90*/  IMAD.MOV.U32 R2, RZ, RZ, R37 ;  /* 0x000000ffff027224 */ /* 0x001fc400078e0025 */
[----:B------:R-:W4:Y:S04]  /*dbaa0*/  LDL.LU R37, [R1+0x5fe0] ;  /* 0x005fe00001257983 */ /* 0x000f280000300800 */
[----:B------:R-:W4:Y:S01]  /*dbab0*/  LDL.LU R3, [R1+0xec] ;  /* 0x0000ec0001037983 */ /* 0x000f220000300800 */
[----:B------:R-:W-:-:S03]  /*dbac0*/  IMAD.MOV.U32 R44, RZ, RZ, R12 ;  /* 0x000000ffff2c7224 */ /* 0x000fc600078e000c */
[----:B------:R0:W-:Y:S02]  /*dbad0*/  STL.64 [R1+0x5db0], R8 ;  /* 0x005db00801007387 */ /* 0x0001e40000100a00 */
[----:B0-----:R-:W-:Y:S01]  /*dbae0*/  IMAD.MOV.U32 R8, RZ, RZ, R45 ;  /* 0x000000ffff087224 */ /* 0x001fe200078e002d */
[----:B------:R-:W-:-:S05]  /*dbaf0*/  SHF.R.S32.HI R45, RZ, 0x1f, R44 ;  /* 0x0000001fff2d7819 */ /* 0x000fca000001142c */
[----:B------:R0:W-:Y:S04]  /*dbb00*/  STL.64 [R1+0x5dc0], R44 ;  /* 0x005dc02c01007387 */ /* 0x0001e80000100a00 */
[----:B0-----:R-:W4:Y:S01]  /*dbb10*/  LDL.LU R44, [R1+0xdc] ;  /* 0x0000dc00012c7983 */ /* 0x001f220000300800 */
[----:B------:R-:W-:Y:S01]  /*dbb20*/  SHF.R.S32.HI R42, RZ, 0x1f, R41 ;  /* 0x0000001fff2a7819 */ /* 0x000fe20000011429 */
[----:B--2---:R-:W-:Y:S02]  /*dbb30*/  IMAD.MOV.U32 R45, RZ, RZ, R43 ;  /* 0x000000ffff2d7224 */ /* 0x004fe400078e002b */
[----:B---3--:R-:W-:Y:S01]  /*dbb40*/  IMAD.MOV.U32 R9, RZ, RZ, R39 ;  /* 0x000000ffff097224 */ /* 0x008fe200078e0027 */
[----:B----4-:R-:W-:-:S05]  /*dbb50*/  SHF.R.S32.HI R43, RZ, 0x1f, R3 ;  /* 0x0000001fff2b7819 */ /* 0x010fca0000011403 */
[----:B------:R0:W-:Y:S02]  /*dbb60*/  STL.64 [R1+0x5dc8], R42 ;  /* 0x005dc82a01007387 */ /* 0x0001e40000100a00 */
[----:B0-----:R-:W-:Y:S01]  /*dbb70*/  IMAD.MOV.U32 R42, RZ, RZ, R40 ;  /* 0x000000ffff2a7224 */ /* 0x001fe200078e0028 */
[----:B------:R-:W-:Y:S01]  /*dbb80*/  SHF.R.S32.HI R40, RZ, 0x1f, R9 ;  /* 0x0000001fff287819 */ /* 0x000fe20000011409 */
[----:B------:R-:W2:Y:S04]  /*dbb90*/  LDL.LU R43, [R1+0xcc] ;  /* 0x0000cc00012b7983 */ /* 0x000ea80000300800 */
[----:B------:R0:W-:Y:S02]  /*dbba0*/  STL.64 [R1+0x5dd0], R40 ;  /* 0x005dd02801007387 */ /* 0x0001e40000100a00 */
[----:B0-----:R-:W-:Y:S01]  /*dbbb0*/  IMAD.MOV.U32 R40, RZ, RZ, R2 ;  /* 0x000000ffff287224 */ /* 0x001fe200078e0002 */
[----:B------:R-:W-:-:S05]  /*dbbc0*/  SHF.R.S32.HI R2, RZ, 0x1f, R7 ;  /* 0x0000001fff027819 */ /* 0x000fca0000011407 */
[----:B------:R0:W-:Y:S04]  /*dbbd0*/  STL.64 [R1+0x5dd8], R2 ;  /* 0x005dd80201007387 */ /* 0x0001e80000100a00 */
[----:B0-----:R-:W3:Y:S04]  /*dbbe0*/  LDL.LU R2, [R1+0xbc] ;  /* 0x0000bc0001027983 */ /* 0x001ee80000300800 */
[----:B------:R0:W-:Y:S01]  /*dbbf0*/  STL.64 [R1+0x5de0], R8 ;  /* 0x005de00801007387 */ /* 0x0001e20000100a00 */
[----:B------:R-:W-:Y:S01]  /*dbc00*/  IMAD.MOV.U32 R3, RZ, RZ, R44 ;  /* 0x000000ffff037224 */ /* 0x000fe200078e002c */
[----:B------:R-:W-:Y:S01]  /*dbc10*/  SHF.R.S32.HI R44, RZ, 0x1f, R8 ;  /* 0x0000001fff2c7819 */ /* 0x000fe20000011408 */
[----:B0-----:R-:W-:Y:S01]  /*dbc20*/  IMAD.MOV.U32 R9, RZ, RZ, R6 ;  /* 0x000000ffff097224 */ /* 0x001fe200078e0006 */
[----:B------:R-:W-:-:S05]  /*dbc30*/  SHF.R.S32.HI R6, RZ, 0x1f, R45 ;  /* 0x0000001fff067819 */ /* 0x000fca000001142d */
[----:B------:R0:W-:Y:S04]  /*dbc40*/  STL.64 [R1+0x5df0], R6 ;  /* 0x005df00601007387 */ /* 0x0001e80000100a00 */
[----:B0-----:R-:W4:Y:S01]  /*dbc50*/  LDL.LU R6, [R1+0xb0] ;  /* 0x0000b00001067983 */ /* 0x001f220000300800 */
[----:B------:R-:W-:-:S03]  /*dbc60*/  IMAD.MOV.U32 R7, RZ, RZ, R36 ;  /* 0x000000ffff077224 */ /* 0x000fc600078e0024 */
[----:B------:R-:W4:Y:S04]  /*dbc70*/  LDL.LU R36, [R1+0x5fdc] ;  /* 0x005fdc0001247983 */ /* 0x000f280000300800 */
[----:B------:R0:W-:Y:S02]  /*dbc80*/  STL.64 [R1+0x5de8], R44 ;  /* 0x005de82c01007387 */ /* 0x0001e40000100a00 */
[----:B0-----:R-:W-:Y:S02]  /*dbc90*/  IMAD.MOV.U32 R44, RZ, RZ, R19 ;  /* 0x000000ffff2c7224 */ /* 0x001fe400078e0013 */
[----:B------:R-:W4:Y:S01]  /*dbca0*/  LDL.LU R19, [R1+0x5fd8] ;  /* 0x005fd80001137983 */ /* 0x000f220000300800 */
[----:B------:R-:W-:Y:S02]  /*dbcb0*/  IMAD.MOV.U32 R8, RZ, RZ, R37 ;  /* 0x000000ffff087224 */ /* 0x000fe400078e0025 */
[----:B--2---:R-:W-:Y:S01]  /*dbcc0*/  IMAD.MOV.U32 R45, RZ, RZ, R43 ;  /* 0x000000ffff2d7224 */ /* 0x004fe200078e002b */
[----:B------:R-:W-:-:S05]  /*dbcd0*/  SHF.R.S32.HI R43, RZ, 0x1f, R42 ;  /* 0x0000001fff2b7819 */ /* 0x000fca000001142a */
[----:B------:R0:W-:Y:S02]  /*dbce0*/  STL.64 [R1+0x5df8], R42 ;  /* 0x005df82a01007387 */ /* 0x0001e40000100a00 */
[----:B0-----:R-:W-:Y:S01]  /*dbcf0*/  IMAD.MOV.U32 R42, RZ, RZ, R9 ;  /* 0x000000ffff2a7224 */ /* 0x001fe200078e0009 */
[----:B------:R-:W-:-:S05]  /*dbd00*/  SHF.R.S32.HI R9, RZ, 0x1f, R8 ;  /* 0x0000001fff097819 */ /* 0x000fca0000011408 */
[----:B------:R-:W-:Y:S01]  /*dbd10*/  STL.64 [R1+0x5e00], R8 ;  /* 0x005e000801007387 */ /* 0x000fe20000100a00 */
[----:B---3--:R-:W-:Y:S01]  /*dbd20*/  IMAD.MOV.U32 R43, RZ, RZ, R2 ;  /* 0x000000ffff2b7224 */ /* 0x008fe200078e0002 */
[----:B----4-:R-:W-:-:S05]  /*dbd30*/  SHF.R.S32.HI R2, RZ, 0x1f, R19 ;  /* 0x0000001fff027819 */ /* 0x010fca0000011413 */
[----:B------:R0:W-:Y:S04]  /*dbd40*/  STL.64 [R1+0x5e08], R2 ;  /* 0x005e080201007387 */ /* 0x0001e80000100a00 */
[----:B0-----:R-:W2:Y:S01]  /*dbd50*/  LDL.LU R2, [R1+0xac] ;  /* 0x0000ac0001027983 */ /* 0x001ea20000300800 */
[----:B------:R-:W-:Y:S01]  /*dbd60*/  IMAD.MOV.U32 R8, RZ, RZ, R40 ;  /* 0x000000ffff087224 */ /* 0x000fe200078e0028 */
[----:B------:R-:W-:Y:S01]  /*dbd70*/  SHF.R.S32.HI R40, RZ, 0x1f, R45 ;  /* 0x0000001fff287819 */ /* 0x000fe2000001142d */
[----:B------:R-:W-:Y:S02]  /*dbd80*/  IMAD.MOV.U32 R41, RZ, RZ, R38 ;  /* 0x000000ffff297224 */ /* 0x000fe400078e0026 */
[----:B------:R-:W-:-:S03]  /*dbd90*/  IMAD.MOV.U32 R3, RZ, RZ, R6 ;  /* 0x000000ffff037224 */ /* 0x000fc600078e0006 */
[----:B------:R-:W-:Y:S01]  /*dbda0*/  SHF.R.S32.HI R6, RZ, 0x1f, R41 ;  /* 0x0000001fff067819 */ /* 0x000fe20000011429 */
[----:B------:R0:W-:Y:S02]  /*dbdb0*/  STL.64 [R1+0x5e10], R40 ;  /* 0x005e102801007387 */ /* 0x0001e40000100a00 */
[----:B0-----:R-:W-:Y:S01]  /*dbdc0*/  IMAD.MOV.U32 R41, RZ, RZ, R7 ;  /* 0x000000ffff297224 */ /* 0x001fe200078e0007 */
[----:B------:R-:W-:Y:S01]  /*dbdd0*/  SHF.R.S32.HI R7, RZ, 0x1f, R44 ;  /* 0x0000001fff077819 */ /* 0x000fe2000001142c */
[----:B------:R-:W-:-:S04]  /*dbde0*/  IMAD.MOV.U32 R40, RZ, RZ, R35 ;  /* 0x000000ffff287224 */ /* 0x000fc800078e0023 */
[----:B------:R0:W-:Y:S01]  /*dbdf0*/  STL.64 [R1+0x5e20], R6 ;  /* 0x005e200601007387 */ /* 0x0001e20000100a00 */
[----:B------:R-:W-:Y:S02]  /*dbe00*/  IMAD.MOV.U32 R9, RZ, RZ, R36 ;  /* 0x000000ffff097224 */ /* 0x000fe400078e0024 */
[----:B0-----:R-:W-:Y:S02]  /*dbe10*/  IMAD.MOV.U32 R7, RZ, RZ, R48 ;  /* 0x000000ffff077224 */ /* 0x001fe400078e0030 */
[----:B------:R-:W3:Y:S01]  /*dbe20*/  LDL.LU R48, [R1+0x5fd4] ;  /* 0x005fd40001307983 */ /* 0x000ee20000300800 */
[----:B------:R-:W-:-:S03]  /*dbe30*/  IMAD.MOV.U32 R6, RZ, RZ, R49 ;  /* 0x000000ffff067224 */ /* 0x000fc600078e0031 */
[----:B------:R-:W4:Y:S04]  /*dbe40*/  LDL.LU R49, [R1+0x5fd0] ;  /* 0x005fd00001317983 */ /* 0x000f280000300800 */
[----:B------:R0:W-:Y:S02]  /*dbe50*/  STL.64 [R1+0x5e18], R44 ;  /* 0x005e182c01007387 */ /* 0x0001e40000100a00 */
[----:B0-----:R-:W-:Y:S01]  /*dbe60*/  IMAD.MOV.U32 R45, RZ, RZ, R8 ;  /* 0x000000ffff2d7224 */ /* 0x001fe200078e0008 */
[----:B------:R-:W-:-:S05]  /*dbe70*/  SHF.R.S32.HI R8, RZ, 0x1f, R40 ;  /* 0x0000001fff087819 */ /* 0x000fca0000011428 */
[----:B------:R0:W-:Y:S02]  /*dbe80*/  STL.64 [R1+0x5e28], R8 ;  /* 0x005e280801007387 */ /* 0x0001e40000100a00 */
[----:B0-----:R-:W-:Y:S01]  /*dbe90*/  IMAD.MOV.U32 R9, RZ, RZ, R42 ;  /* 0x000000ffff097224 */ /* 0x001fe200078e002a */
[----:B------:R-:W-:Y:S01]  /*dbea0*/  SHF.R.S32.HI R42, RZ, 0x1f, R3 ;  /* 0x0000001fff2a7819 */ /* 0x000fe20000011403 */
[----:B------:R-:W-:Y:S02]  /*dbeb0*/  IMAD.MOV.U32 R8, RZ, RZ, R50 ;  /* 0x000000ffff087224 */ /* 0x000fe400078e0032 */
[----:B------:R-:W4:Y:S04]  /*dbec0*/  LDL.LU R50, [R1+0x5fcc] ;  /* 0x005fcc0001327983 */ /* 0x000f280000300800 */
[----:B------:R0:W-:Y:S01]  /*dbed0*/  STL.64 [R1+0x5e30], R42 ;  /* 0x005e302a01007387 */ /* 0x0001e20000100a00 */
[----:B------:R-:W-:-:S02]  /*dbee0*/  IMAD.MOV.U32 R44, RZ, RZ, R41 ;  /* 0x000000ffff2c7224 */ /* 0x000fc400078e0029 */
[----:B0-----:R-:W-:Y:S02]  /*dbef0*/  IMAD.MOV.U32 R42, RZ, RZ, R51 ;  /* 0x000000ffff2a7224 */ /* 0x001fe400078e0033 */
[----:B------:R-:W4:Y:S01]  /*dbf00*/  LDL.LU R51, [R1+0x5fc8] ;  /* 0x005fc80001337983 */ /* 0x000f220000300800 */
[----:B------:R-:W-:Y:S02]  /*dbf10*/  IMAD.MOV.U32 R41, RZ, RZ, R34 ;  /* 0x000000ffff297224 */ /* 0x000fe400078e0022 */
[----:B--2---:R-:W-:-:S05]  /*dbf20*/  IMAD.MOV.U32 R43, RZ, RZ, R2 ;  /* 0x000000ffff2b7224 */ /* 0x004fca00078e0002 */
[----:B------:R-:W-:-:S05]  /*dbf30*/  SHF.R.S32.HI R2, RZ, 0x1f, R43 ;  /* 0x0000001fff027819 */ /* 0x000fca000001142b */
[----:B------:R0:W-:Y:S02]  /*dbf40*/  STL.64 [R1+0x5e40], R2 ;  /* 0x005e400201007387 */ /* 0x0001e40000100a00 */
[----:B0-----:R-:W-:Y:S01]  /*dbf50*/  IMAD.MOV.U32 R3, RZ, RZ, R7 ;  /* 0x000000ffff037224 */ /* 0x001fe200078e0007 */
[----:B------:R-:W-:Y:S01]  /*dbf60*/  SHF.R.S32.HI R7, RZ, 0x1f, R6 ;  /* 0x0000001fff077819 */ /* 0x000fe20000011406 */
[----:B------:R-:W-:Y:S02]  /*dbf70*/  IMAD.MOV.U32 R2, RZ, RZ, R52 ;  /* 0x000000ffff027224 */ /* 0x000fe400078e0034 */
[----:B------:R-:W2:Y:S04]  /*dbf80*/  LDL.LU R52, [R1+0x5fc4] ;  /* 0x005fc40001347983 */ /* 0x000ea80000300800 */
[----:B------:R0:W-:Y:S04]  /*dbf90*/  STL [R1+0x5e38], R43 ;  /* 0x005e382b01007387 */ /* 0x0001e80000100800 */
[----:B------:R1:W-:Y:S01]  /*dbfa0*/  STL.64 [R1+0x5e48], R6 ;  /* 0x005e480601007387 */ /* 0x0003e20000100a00 */
[----:B0-----:R-:W-:-:S02]  /*dbfb0*/  IMAD.MOV.U32 R43, RZ, RZ, R33 ;  /* 0x000000ffff2b7224 */ /* 0x001fc400078e0021 */
[----:B-1----:R-:W-:Y:S01]  /*dbfc0*/  IMAD.MOV.U32 R6, RZ, RZ, R8 ;  /* 0x000000ffff067224 */ /* 0x002fe200078e0008 */
[----:B------:R-:W-:Y:S01]  /*dbfd0*/  SHF.R.S32.HI R8, RZ, 0x1f, R9 ;  /* 0x0000001fff087819 */ /* 0x000fe20000011409 */
[----:B------:R-:W-:Y:S01]  /*dbfe0*/  IMAD.MOV.U32 R7, RZ, RZ, R44 ;  /* 0x000000ffff077224 */ /* 0x000fe200078e002c */
[----:B------:R-:W-:-:S03]  /*dbff0*/  SHF.R.S32.HI R44, RZ, 0x1f, R2 ;  /* 0x0000001fff2c7819 */ /* 0x000fc60000011402 */
[----:B------:R0:W-:Y:S02]  /*dc000*/  STL.64 [R1+0x5e50], R8 ;  /* 0x005e500801007387 */ /* 0x0001e40000100a00 */
[----:B0-----:R-:W-:Y:S02]  /*dc010*/  IMAD.MOV.U32 R8, RZ, RZ, R53 ;  /* 0x000000ffff087224 */ /* 0x001fe400078e0035 */
[----:B------:R-:W2:Y:S04]  /*dc020*/  LDL.LU R53, [R1+0x5fc0] ;  /* 0x005fc00001357983 */ /* 0x000ea80000300800 */
[----:B------:R0:W-:Y:S02]  /*dc030*/  STL.64 [R1+0x5e58], R44 ;  /* 0x005e582c01007387 */ /* 0x0001e40000100a00 */
[----:B0-----:R-:W-:Y:S01]  /*dc040*/  IMAD.MOV.U32 R45, RZ, RZ, R43 ;  /* 0x000000ffff2d7224 */ /* 0x001fe200078e002b */
[----:B------:R-:W-:Y:S01]  /*dc050*/  SHF.R.S32.HI R43, RZ, 0x1f, R3 ;  /* 0x0000001fff2b7819 */ /* 0x000fe20000011403 */
[----:B------:R-:W-:-:S02]  /*dc060*/  IMAD.MOV.U32 R44, RZ, RZ, R54 ;  /* 0x000000ffff2c7224 */ /* 0x000fc400078e0036 */
[----:B------:R-:W2:Y:S04]  /*dc070*/  LDL.LU R54, [R1+0x5fbc] ;  /* 0x005fbc0001367983 */ /* 0x000ea80000300800 */
[----:B------:R0:W-:Y:S01]  /*dc080*/  STL.64 [R1+0x5e68], R42 ;  /* 0x005e682a01007387 */ /* 0x0001e20000100a00 */
[----:B------:R-:W-:Y:S02]  /*dc090*/  IMAD.MOV.U32 R9, RZ, RZ, R32 ;  /* 0x000000ffff097224 */ /* 0x000fe400078e0020 */
[----:B0-----:R-:W-:Y:S02]  /*dc0a0*/  IMAD.MOV.U32 R42, RZ, RZ, R55 ;  /* 0x000000ffff2a7224 */ /* 0x001fe400078e0037 */
[----:B------:R-:W2:Y:S04]  /*dc0b0*/  LDL.LU R55, [R1+0x5fb8] ;  /* 0x005fb80001377983 */ /* 0x000ea80000300800 */
[----:B------:R0:W-:Y:S01]  /*dc0c0*/  STL.64 [R1+0x5e60], R2 ;  /* 0x005e600201007387 */ /* 0x0001e20000100a00 */
[----:B------:R-:W-:Y:S01]  /*dc0d0*/  IMAD.MOV.U32 R43, RZ, RZ, R8 ;  /* 0x000000ffff2b7224 */ /* 0x000fe200078e0008 */
[----:B------:R-:W-:Y:S01]  /*dc0e0*/  SHF.R.S32.HI R8, RZ, 0x1f, R42 ;  /* 0x0000001fff087819 */ /* 0x000fe2000001142a */
[----:B0-----:R-:W-:Y:S01]  /*dc0f0*/  IMAD.MOV.U32 R2, RZ, RZ, R6 ;  /* 0x000000ffff027224 */ /* 0x001fe200078e0006 */
[----:B------:R-:W-:Y:S01]  /*dc100*/  SHF.R.S32.HI R6, RZ, 0x1f, R45 ;  /* 0x0000001fff067819 */ /* 0x000fe2000001142d */
[----:B------:R-:W-:-:S04]  /*dc110*/  IMAD.MOV.U32 R3, RZ, RZ, R41 ;  /* 0x000000ffff037224 */ /* 0x000fc800078e0029 */
[----:B------:R0:W-:Y:S04]  /*dc120*/  STL.64 [R1+0x5e70], R6 ;  /* 0x005e700601007387 */ /* 0x0001e80000100a00 */
[----:B------:R1:W-:Y:S01]  /*dc130*/  STL.64 [R1+0x5e80], R42 ;  /* 0x005e802a01007387 */ /* 0x0003e20000100a00 */
[----:B0-----:R-:W-:Y:S01]  /*dc140*/  IMAD.MOV.U32 R6, RZ, RZ, R9 ;  /* 0x000000ffff067224 */ /* 0x001fe200078e0009 */
[----:B------:R-:W-:Y:S01]  /*dc150*/  SHF.R.S32.HI R9, RZ, 0x1f, R43 ;  /* 0x0000001fff097819 */ /* 0x000fe2000001142b */
[----:B-1----:R-:W-:Y:S02]  /*dc160*/  IMAD.MOV.U32 R42, RZ, RZ, R56 ;  /* 0x000000ffff2a7224 */ /* 0x002fe400078e0038 */
[----:B------:R-:W2:Y:S01]  /*dc170*/  LDL.LU R56, [R1+0x5fb4] ;  /* 0x005fb40001387983 */ /* 0x000ea20000300800 */
[----:B------:R-:W-:-:S03]  /*dc180*/  IMAD.MOV.U32 R43, RZ, RZ, R57 ;  /* 0x000000ffff2b7224 */ /* 0x000fc600078e0039 */
[----:B------:R-:W2:Y:S04]  /*dc190*/  LDL.LU R57, [R1+0x5fb0] ;  /* 0x005fb00001397983 */ /* 0x000ea80000300800 */
[----:B------:R0:W-:Y:S01]  /*dc1a0*/  STL.64 [R1+0x5e78], R8 ;  /* 0x005e780801007387 */ /* 0x0001e20000100a00 */
[----:B------:R-:W-:Y:S02]  /*dc1b0*/  IMAD.MOV.U32 R7, RZ, RZ, R30 ;  /* 0x000000ffff077224 */ /* 0x000fe400078e001e */
[----:B0-----:R-:W-:Y:S01]  /*dc1c0*/  IMAD.MOV.U32 R9, RZ, RZ, R2 ;  /* 0x000000ffff097224 */ /* 0x001fe200078e0002 */
[----:B------:R-:W-:Y:S01]  /*dc1d0*/  SHF.R.S32.HI R2, RZ, 0x1f, R3 ;  /* 0x0000001fff027819 */ /* 0x000fe20000011403 */
[----:B------:R-:W-:Y:S02]  /*dc1e0*/  IMAD.MOV.U32 R8, RZ, RZ, R58 ;  /* 0x000000ffff087224 */ /* 0x000fe400078e003a */
[----:B------:R-:W3:Y:S04]  /*dc1f0*/  LDL.LU R58, [R1+0x5fac] ;  /* 0x005fac00013a7983 */ /* 0x000ee80000300800 */
[----:B------:R0:W-:Y:S02]  /*dc200*/  STL.64 [R1+0x5e88], R2 ;  /* 0x005e880201007387 */ /* 0x0001e40000100a00 */
[----:B0-----:R-:W-:Y:S01]  /*dc210*/  IMAD.MOV.U32 R3, RZ, RZ, R6 ;  /* 0x000000ffff037224 */ /* 0x001fe200078e0006 */
[----:B------:R-:W-:Y:S01]  /*dc220*/  SHF.R.S32.HI R6, RZ, 0x1f, R44 ;  /* 0x0000001fff067819 */ /* 0x000fe2000001142c */
[----:B------:R-:W-:-:S02]  /*dc230*/  IMAD.MOV.U32 R2, RZ, RZ, R59 ;  /* 0x000000ffff027224 */ /* 0x000fc400078e003b */
[----:B------:R-:W4:Y:S04]  /*dc240*/  LDL.LU R59, [R1+0x5fa8] ;  /* 0x005fa800013b7983 */ /* 0x000f280000300800 */
[----:B------:R-:W-:Y:S04]  /*dc250*/  STL.64 [R1+0x5e90], R44 ;  /* 0x005e902c01007387 */ /* 0x000fe80000100a00 */
[----:B------:R0:W-:Y:S02]  /*dc260*/  STL.64 [R1+0x5e98], R6 ;  /* 0x005e980601007387 */ /* 0x0001e40000100a00 */
[----:B0-----:R-:W-:-:S02]  /*dc270*/  IMAD.MOV.U32 R7, RZ, RZ, R28 ;  /* 0x000000ffff077224 */ /* 0x001fc400078e001c */
[----:B------:R-:W-:-:S03]  /*dc280*/  IMAD.MOV.U32 R6, RZ, RZ, R8 ;  /* 0x000000ffff067224 */ /* 0x000fc600078e0008 */
[----:B------:R-:W-:Y:S01]  /*dc290*/  SHF.R.S32.HI R8, RZ, 0x1f, R7 ;  /* 0x0000001fff087819 */ /* 0x000fe20000011407 */
[----:B------:R-:W-:Y:S01]  /*dc2a0*/  IMAD.MOV.U32 R44, RZ, RZ, R42 ;  /* 0x000000ffff2c7224 */ /* 0x000fe200078e002a */
[----:B------:R-:W-:-:S03]  /*dc2b0*/  SHF.R.S32.HI R42, RZ, 0x1f, R9 ;  /* 0x0000001fff2a7819 */ /* 0x000fc60000011409 */
[----:B------:R0:W-:Y:S01]  /*dc2c0*/  STL.64 [R1+0x5ea8], R8 ;  /* 0x005ea80801007387 */ /* 0x0001e20000100a00 */
[----:B------:R-:W-:Y:S02]  /*dc2d0*/  IMAD.MOV.U32 R45, RZ, RZ, R29 ;  /* 0x000000ffff2d7224 */ /* 0x000fe400078e001d */
[----:B0-----:R-:W-:Y:S02]  /*dc2e0*/  IMAD.MOV.U32 R8, RZ, RZ, R60 ;  /* 0x000000ffff087224 */ /* 0x001fe400078e003c */
[----:B------:R-:W2:Y:S01]  /*dc2f0*/  LDL.LU R60, [R1+0x5fa4] ;  /* 0x005fa400013c7983 */ /* 0x000ea20000300800 */
[----:B------:R-:W-:-:S03]  /*dc300*/  IMAD.MOV.U32 R9, RZ, RZ, R61 ;  /* 0x000000ffff097224 */ /* 0x000fc600078e003d */
[----:B------:R-:W3:Y:S04]  /*dc310*/  LDL.LU R61, [R1+0x5fa0] ;  /* 0x005fa000013d7983 */ /* 0x000ee80000300800 */
[----:B------:R-:W-:Y:S04]  /*dc320*/  STL [R1+0x5ea0], R7 ;  /* 0x005ea00701007387 */ /* 0x000fe80000100800 */
[----:B------:R0:W-:Y:S02]  /*dc330*/  STL.64 [R1+0x5eb0], R42 ;  /* 0x005eb02a01007387 */ /* 0x0001e40000100a00 */
[----:B0-----:R-:W-:Y:S01]  /*dc340*/  IMAD.MOV.U32 R42, RZ, RZ, R2 ;  /* 0x000000ffff2a7224 */ /* 0x001fe200078e0002 */
[----:B------:R-:W-:Y:S01]  /*dc350*/  SHF.R.S32.HI R2, RZ, 0x1f, R11 ;  /* 0x0000001fff027819 */ /* 0x000fe2000001140b */
[----:B------:R-:W-:Y:S01]  /*dc360*/  IMAD.MOV.U32 R7, RZ, RZ, R44 ;  /* 0x000000ffff077224 */ /* 0x000fe200078e002c */
[----:B------:R-:W-:-:S03]  /*dc370*/  SHF.R.S32.HI R44, RZ, 0x1f, R43 ;  /* 0x0000001fff2c7819 */ /* 0x000fc6000001142b */
[----:B------:R0:W-:Y:S02]  /*dc380*/  STL.64 [R1+0x5eb8], R2 ;  /* 0x005eb80201007387 */ /* 0x0001e40000100a00 */
[----:B0-----:R-:W-:Y:S01]  /*dc390*/  IMAD.MOV.U32 R2, RZ, RZ, R45 ;  /* 0x000000ffff027224 */ /* 0x001fe200078e002d */
[----:B------:R-:W-:-:S05]  /*dc3a0*/  SHF.R.S32.HI R45, RZ, 0x1f, R13 ;  /* 0x0000001fff2d7819 */ /* 0x000fca000001140d */
[----:B------:R0:W-:Y:S02]  /*dc3b0*/  STL.64 [R1+0x5ec0], R44 ;  /* 0x005ec02c01007387 */ /* 0x0001e40000100a00 */
[----:B0-----:R-:W-:Y:S02]  /*dc3c0*/  IMAD.MOV.U32 R45, RZ, RZ, R10 ;  /* 0x000000ffff2d7224 */ /* 0x001fe400078e000a */
[----:B------:R-:W2:Y:S01]  /*dc3d0*/  LDL.LU R10, [R1+0x5f9c] ;  /* 0x005f9c00010a7983 */ /* 0x000ea20000300800 */
[----:B------:R-:W-:-:S04]  /*dc3e0*/  VIADD R14, R5, UR19 ;  /* 0x00000013050e7c36 */ /* 0x000fc80008000000 */
[----:B------:R-:W-:Y:S01]  /*dc3f0*/  VIADD R20, R14, UR18 ;  /* 0x000000120e147c36 */ /* 0x000fe20008000000 */
[----:B------:R-:W-:-:S03]  /*dc400*/  ULDC.64 UR18, c[0x0][0x228] ;  /* 0x00008a0000127ab9 */ /* 0x000fc60000000a00 */
[----:B------:R-:W-:-:S04]  /*dc410*/  VIADD R27, R20, UR22 ;  /* 0x00000016141b7c36 */ /* 0x000fc80008000000 */
[----:B------:R-:W-:-:S04]  /*dc420*/  VIADD R18, R27, UR21 ;  /* 0x000000151b127c36 */ /* 0x000fc80008000000 */
[----:B------:R-:W-:Y:S01]  /*dc430*/  VIADD R16, R18, UR20 ;  /* 0x0000001412107c36 */ /* 0x000fe20008000000 */
[----:B------:R-:W-:-:S03]  /*dc440*/  ULDC.64 UR20, c[0x0][0x228] ;  /* 0x00008a0000147ab9 */ /* 0x000fc60000000a00 */
[----:B------:R-:W-:-:S04]  /*dc450*/  VIADD R22, R16, UR25 ;  /* 0x0000001910167c36 */ /* 0x000fc80008000000 */
[----:B------:R-:W-:Y:S01]  /*dc460*/  VIADD R17, R22, UR24 ;  /* 0x0000001816117c36 */ /* 0x000fe20008000000 */
[----:B------:R-:W-:-:S03]  /*dc470*/  ULDC.64 UR24, c[0x0][0x228] ;  /* 0x00008a0000187ab9 */ /* 0x000fc60000000a00 */
[----:B------:R-:W-:Y:S01]  /*dc480*/  VIADD R15, R17, UR23 ;  /* 0x00000017110f7c36 */ /* 0x000fe20008000000 */
[----:B------:R-:W-:-:S03]  /*dc490*/  ULDC.64 UR22, c[0x0][0x228] ;  /* 0x00008a0000167ab9 */ /* 0x000fc60000000a00 */
[----:B------:R-:W-:-:S04]  /*dc4a0*/  VIADD R0, R15, UR28 ;  /* 0x0000001c0f007c36 */ /* 0x000fc80008000000 */
[----:B------:R-:W-:-:S04]  /*dc4b0*/  VIADD R12, R0, UR27 ;  /* 0x0000001b000c7c36 */ /* 0x000fc80008000000 */
[----:B------:R-:W-:Y:S01]  /*dc4c0*/  VIADD R39, R12, UR26 ;  /* 0x0000001a0c277c36 */ /* 0x000fe20008000000 */
[----:B------:R-:W-:Y:S01]  /*dc4d0*/  ULDC.64 UR26, c[0x0][0x228] ;  /* 0x00008a00001a7ab9 */ /* 0x000fe20000000a00 */
[----:B------:R-:W-:Y:S02]  /*dc4e0*/  IMAD.MOV.U32 R43, RZ, RZ, R6 ;  /* 0x000000ffff2b7224 */ /* 0x000fe400078e0006 */
[----:B------:R-:W-:Y:S02]  /*dc4f0*/  VIADD R38, R39, UR31 ;  /* 0x0000001f27267c36 */ /* 0x000fe40008000000 */
[----:B------:R-:W-:Y:S02]  /*dc500*/  IMAD.MOV.U32 R44, RZ, RZ, R43 ;  /* 0x000000ffff2c7224 */ /* 0x000fe400078e002b */
[----:B------:R-:W-:Y:S01]  /*dc510*/  VIADD R37, R38, UR30 ;  /* 0x0000001e26257c36 */ /* 0x000fe20008000000 */
[----:B------:R-:W-:Y:S01]  /*dc520*/  SHF.R.S32.HI R43, RZ, 0x1f, R42 ;  /* 0x0000001fff2b7819 */ /* 0x000fe2000001142a */
[----:B------:R-:W-:Y:S01]  /*dc530*/  IMAD.MOV.U32 R3, RZ, RZ, R27 ;  /* 0x000000ffff037224 */ /* 0x000fe200078e001b */
[----:B------:R-:W-:Y:S01]  /*dc540*/  SHF.R.S32.HI R6, RZ, 0x1f, R9 ;  /* 0x0000001fff067819 */ /* 0x000fe20000011409 */
[----:B------:R-:W-:Y:S01]  /*dc550*/  VIADD R36, R37, UR29 ;  /* 0x0000001d25247c36 */ /* 0x000fe20008000000 */
[----:B------:R-:W-:Y:S01]  /*dc560*/  ULDC.64 UR28, c[0x0][0x228] ;  /* 0x00008a00001c7ab9 */ /* 0x000fe20000000a00 */
[----:B------:R0:W-:Y:S01]  /*dc570*/  STL.64 [R1+0x5ec8], R42 ;  /* 0x005ec82a01007387 */ /* 0x0001e20000100a00 */
[----:B------:R-:W-:Y:S01]  /*dc580*/  IMAD.MOV.U32 R41, RZ, RZ, R31 ;  /* 0x000000ffff297224 */ /* 0x000fe200078e001f */
[----:B------:R-:W-:Y:S01]  /*dc590*/  ULDC.64 UR30, c[0x0][0x228] ;  /* 0x00008a00001e7ab9 */ /* 0x000fe20000000a00 */
[----:B------:R-:W-:-:S04]  /*dc5a0*/  VIADD R35, R36, UR34 ;  /* 0x0000002224237c36 */ /* 0x000fc80008000000 */
[----:B------:R-:W-:Y:S02]  /*dc5b0*/  VIADD R34, R35, UR33 ;  /* 0x0000002123227c36 */ /* 0x000fe40008000000 */
[----:B0-----:R-:W-:Y:S01]  /*dc5c0*/  IMAD.MOV.U32 R42, RZ, RZ, R8 ;  /* 0x000000ffff2a7224 */ /* 0x001fe200078e0008 */
[----:B------:R-:W-:Y:S01]  /*dc5d0*/  SHF.R.S32.HI R8, RZ, 0x1f, R7 ;  /* 0x0000001fff087819 */ /* 0x000fe20000011407 */
[----:B------:R-:W-:Y:S01]  /*dc5e0*/  VIADD R33, R34, UR32 ;  /* 0x0000002022217c36 */ /* 0x000fe20008000000 */
[----:B------:R-:W-:-:S03]  /*dc5f0*/  ULDC.64 UR32, c[0x0][0x228] ;  /* 0x00008a0000207ab9 */ /* 0x000fc60000000a00 */
[----:B------:R0:W-:Y:S01]  /*dc600*/  STL.64 [R1+0x5ed8], R8 ;  /* 0x005ed80801007387 */ /* 0x0001e20000100a00 */
[----:B------:R-:W-:-:S03]  /*dc610*/  VIADD R32, R33, UR37 ;  /* 0x0000002521207c36 */ /* 0x000fc60008000000 */
[----:B------:R1:W-:Y:S01]  /*dc620*/  STL.64 [R1+0x5ed0], R6 ;  /* 0x005ed00601007387 */ /* 0x0003e20000100a00 */
[----:B0-----:R-:W-:Y:S01]  /*dc630*/  IMAD.MOV.U32 R9, RZ, RZ, R45 ;  /* 0x000000ffff097224 */ /* 0x001fe200078e002d */
[----:B------:R-:W-:Y:S01]  /*dc640*/  SHF.R.S32.HI R45, RZ, 0x1f, R42 ;  /* 0x0000001fff2d7819 */ /* 0x000fe2000001142a */
[----:B------:R-:W-:Y:S02]  /*dc650*/  VIADD R31, R32, UR36 ;  /* 0x00000024201f7c36 */ /* 0x000fe40008000000 */
[----:B------:R-:W-:Y:S02]  /*dc660*/  IMAD.MOV.U32 R43, RZ, RZ, R26 ;  /* 0x000000ffff2b7224 */ /* 0x000fe400078e001a */
[----:B-1----:R-:W-:Y:S01]  /*dc670*/  IMAD.MOV.U32 R6, RZ, RZ, R2 ;  /* 0x000000ffff067224 */ /* 0x002fe200078e0002 */
[----:B------:R0:W-:Y:S01]  /*dc680*/  STL.64 [R1+0x5ee0], R44 ;  /* 0x005ee02c01007387 */ /* 0x0001e20000100a00 */
[----:B------:R-:W-:Y:S01]  /*dc690*/  IMAD.MOV.U32 R2, RZ, RZ, R3 ;  /* 0x000000ffff027224 */ /* 0x000fe200078e0003 */
[----:B------:R-:W-:Y:S01]  /*dc6a0*/  SHF.R.S32.HI R3, RZ, 0x1f, R44 ;  /* 0x0000001fff037819 */ /* 0x000fe2000001142c */
[----:B------:R-:W-:Y:S01]  /*dc6b0*/  VIADD R30, R31, UR35 ;  /* 0x000000231f1e7c36 */ /* 0x000fe20008000000 */
[----:B------:R-:W-:Y:S01]  /*dc6c0*/  SHF.R.S32.HI R7, RZ, 0x1f, R21 ;  /* 0x0000001fff077819 */ /* 0x000fe20000011415 */
[----:B------:R-:W-:Y:S01]  /*dc6d0*/  ULDC.64 UR36, c[0x0][0x228] ;  /* 0x00008a0000247ab9 */ /* 0x000fe20000000a00 */
[----:B0-----:R-:W-:Y:S01]  /*dc6e0*/  IMAD.MOV.U32 R45, RZ, RZ, R25 ;  /* 0x000000ffff2d7224 */ /* 0x001fe200078e0019 */
[----:B------:R0:W-:Y:S01]  /*dc6f0*/  STL.64 [R1+0x5ee8], R42 ;  /* 0x005ee82a01007387 */ /* 0x0001e20000100a00 */
[----:B------:R-:W-:Y:S01]  /*dc700*/  SHF.R.S32.HI R8, RZ, 0x1f, R16 ;  /* 0x0000001fff087819 */ /* 0x000fe20000011410 */
[----:B------:R-:W-:-:S02]  /*dc710*/  ULDC.64 UR34, c[0x0][0x228] ;  /* 0x00008a0000227ab9 */ /* 0x000fc40000000a00 */
[----:B------:R-:W-:Y:S01]  /*dc720*/  SHF.R.S32.HI R44, RZ, 0x1f, R45 ;  /* 0x0000001fff2c7819 */ /* 0x000fe2000001142d */
[----:B------:R-:W-:Y:S01]  /*dc730*/  VIADD R29, R30, UR40 ;  /* 0x000000281e1d7c36 */ /* 0x000fe20008000000 */
[----:B------:R-:W-:Y:S04]  /*dc740*/  STL.64 [R1+0x5ef0], R6 ;  /* 0x005ef00601007387 */ /* 0x000fe80000100a00 */
[----:B------:R1:W-:Y:S01]  /*dc750*/  STL.64 [R1+0x5ef8], R44 ;  /* 0x005ef82c01007387 */ /* 0x0003e20000100a00 */
[----:B------:R-:W-:Y:S02]  /*dc760*/  VIADD R28, R29, UR39 ;  /* 0x000000271d1c7c36 */ /* 0x000fe40008000000 */
[----:B0-----:R-:W-:Y:S02]  /*dc770*/  IMAD.MOV.U32 R42, RZ, RZ, R41 ;  /* 0x000000ffff2a7224 */ /* 0x001fe400078e0029 */
[----:B------:R-:W-:Y:S01]  /*dc780*/  VIADD R27, R28, UR38 ;  /* 0x000000261c1b7c36 */ /* 0x000fe20008000000 */
[----:B------:R-:W-:Y:S01]  /*dc790*/  ULDC.64 UR38, c[0x0][0x228] ;  /* 0x00008a0000267ab9 */ /* 0x000fe20000000a00 */
[----:B-1----:R-:W-:-:S02]  /*dc7a0*/  IMAD.MOV.U32 R45, RZ, RZ, R23 ;  /* 0x000000ffff2d7224 */ /* 0x002fc400078e0017 */
[----:B------:R-:W-:-:S03]  /*dc7b0*/  IMAD.MOV.U32 R43, RZ, RZ, R5 ;  /* 0x000000ffff2b7224 */ /* 0x000fc600078e0005 */
[----:B------:R-:W-:Y:S01]  /*dc7c0*/  SHF.R.S32.HI R44, RZ, 0x1f, R45 ;  /* 0x0000001fff2c7819 */ /* 0x000fe2000001142d */
[----:B------:R-:W-:-:S04]  /*dc7d0*/  VIADD R26, R27, UR43 ;  /* 0x0000002b1b1a7c36 */ /* 0x000fc80008000000 */
[----:B------:R-:W-:Y:S01]  /*dc7e0*/  STL [R1+0x5f00], R44 ;  /* 0x005f002c01007387 */ /* 0x000fe20000100800 */
[----:B------:R-:W-:-:S03]  /*dc7f0*/  VIADD R25, R26, UR42 ;  /* 0x0000002a1a197c36 */ /* 0x000fc60008000000 */
[----:B------:R0:W-:Y:S01]  /*dc800*/  STL.64 [R1+0x5f08], R42 ;  /* 0x005f082a01007387 */ /* 0x0001e20000100a00 */
[----:B------:R-:W-:Y:S02]  /*dc810*/  IMAD.MOV.U32 R5, RZ, RZ, R24 ;  /* 0x000000ffff057224 */ /* 0x000fe400078e0018 */
[----:B------:R-:W-:Y:S01]  /*dc820*/  VIADD R24, R25, UR41 ;  /* 0x0000002919187c36 */ /* 0x000fe20008000000 */
[----:B0-----:R-:W-:-:S05]  /*dc830*/  SHF.R.S32.HI R43, RZ, 0x1f, R14 ;  /* 0x0000001fff2b7819 */ /* 0x001fca000001140e */
[----:B------:R0:W-:Y:S01]  /*dc840*/  STL [R1+0x5f10], R43 ;  /* 0x005f102b01007387 */ /* 0x0001e20000100800 */
[----:B------:R-:W-:Y:S01]  /*dc850*/  VIADD R23, R24, UR46 ;  /* 0x0000002e18177c36 */ /* 0x000fe20008000000 */
[----:B------:R-:W-:Y:S01]  /*dc860*/  SHF.R.S32.HI R6, RZ, 0x1f, R42 ;  /* 0x0000001fff067819 */ /* 0x000fe2000001142a */
[----:B------:R-:W-:Y:S02]  /*dc870*/  IMAD.MOV.U32 R42, RZ, RZ, R22 ;  /* 0x000000ffff2a7224 */ /* 0x000fe400078e0016 */
[----:B0-----:R-:W-:Y:S02]  /*dc880*/  IMAD.MOV.U32 R43, RZ, RZ, R20 ;  /* 0x000000ffff2b7224 */ /* 0x001fe400078e0014 */
[----:B------:R-:W-:-:S03]  /*dc890*/  VIADD R22, R23, UR45 ;  /* 0x0000002d17167c36 */ /* 0x000fc60008000000 */
[----:B------:R-:W-:Y:S01]  /*dc8a0*/  SHF.R.S32.HI R44, RZ, 0x1f, R43 ;  /* 0x0000001fff2c7819 */ /* 0x000fe2000001142b */
[----:B------:R-:W-:Y:S02]  /*dc8b0*/  IMAD.MOV.U32 R7, RZ, RZ, R21 ;  /* 0x000000ffff077224 */ /* 0x000fe400078e0015 */
[----:B------:R-:W-:Y:S02]  /*dc8c0*/  VIADD R21, R22, UR44 ;  /* 0x0000002c16157c36 */ /* 0x000fe40008000000 */
[----:B------:R0:W-:Y:S02]  /*dc8d0*/  STL.64 [R1+0x5f18], R44 ;  /* 0x005f182c01007387 */ /* 0x0001e40000100a00 */
[----:B------:R-:W-:Y:S02]  /*dc8e0*/  VIADD R20, R21, UR7 ;  /* 0x0000000715147c36 */ /* 0x000fe40008000000 */
[----:B------:R-:W-:Y:S01]  /*dc8f0*/  IMAD.MOV.U32 R41, RZ, RZ, R19 ;  /* 0x000000ffff297224 */ /* 0x000fe200078e0013 */
[----:B0-----:R-:W-:Y:S01]  /*dc900*/  SHF.R.S32.HI R45, RZ, 0x1f, R18 ;  /* 0x0000001fff2d7819 */ /* 0x001fe20000011412 */
[----:B------:R-:W-:Y:S01]  /*dc910*/  VIADD R19, R20, UR47 ;  /* 0x0000002f14137c36 */ /* 0x000fe20008000000 */
[----:B------:R-:W-:Y:S01]  /*dc920*/  SHF.R.S32.HI R44, RZ, 0x1f, R2 ;  /* 0x0000001fff2c7819 */ /* 0x000fe20000011402 */
[----:B------:R-:W-:-:S02]  /*dc930*/  ULDC.64 UR46, c[0x0][0x228] ;  /* 0x00008a00002e7ab9 */ /* 0x000fc40000000a00 */
[----:B------:R0:W-:Y:S04]  /*dc940*/  STL [R1+0x5f28], R45 ;  /* 0x005f282d01007387 */ /* 0x0001e80000100800 */
[----:B------:R1:W-:Y:S01]  /*dc950*/  STL.64 [R1+0x5f30], R42 ;  /* 0x005f302a01007387 */ /* 0x0003e20000100a00 */
[----:B0-----:R-:W-:Y:S01]  /*dc960*/  IMAD.MOV.U32 R45, RZ, RZ, R18 ;  /* 0x000000ffff2d7224 */ /* 0x001fe200078e0012 */
[----:B------:R-:W-:Y:S02]  /*dc970*/  SHF.R.S32.HI R18, RZ, 0x1f, R17 ;  /* 0x0000001fff127819 */ /* 0x000fe40000011411 */
[----:B------:R0:W-:Y:S01]  /*dc980*/  STL.64 [R1+0x5f50], R38 ;  /* 0x005f502601007387 */ /* 0x0001e20000100a00 */
[--C-:B-1----:R-:W-:Y:S01]  /*dc990*/  SHF.R.S32.HI R42, RZ, 0x1f, R0.reuse ;  /* 0x0000001fff2a7819 */ /* 0x102fe20000011400 */
[----:B0-----:R-:W-:-:S02]  /*dc9a0*/  IMAD.MOV.U32 R38, RZ, RZ, R0 ;  /* 0x000000ffff267224 */ /* 0x001fc400078e0000 */
[----:B------:R-:W-:Y:S01]  /*dc9b0*/  IMAD.MOV.U32 R39, RZ, RZ, R18 ;  /* 0x000000ffff277224 */ /* 0x000fe200078e0012 */
[----:B------:R-:W2:Y:S01]  /*dc9c0*/  LDL.LU R0, [R1+0x5f98] ;  /* 0x005f980001007983 */ /* 0x000ea20000300800 */
[----:B------:R-:W-:-:S03]  /*dc9d0*/  VIADD R18, R19, UR48 ;  /* 0x0000003013127c36 */ /* 0x000fc60008000000 */
[----:B------:R-:W-:Y:S04]  /*dc9e0*/  STL.64 [R1+0x5f58], R36 ;  /* 0x005f582401007387 */ /* 0x000fe80000100a00 */
[----:B------:R0:W-:Y:S01]  /*dc9f0*/  STL.64 [R1+0x5f60], R34 ;  /* 0x005f602201007387 */ /* 0x0001e20000100a00 */
[----:B------:R-:W-:Y:S01]  /*dca00*/  IMAD.MOV.U32 R43, RZ, RZ, R14 ;  /* 0x000000ffff2b7224 */ /* 0x000fe200078e000e */
[----:B------:R-:W-:Y:S01]  /*dca10*/  SHF.R.S32.HI R14, RZ, 0x1f, R15 ;  /* 0x0000001fff0e7819 */ /* 0x000fe2000001140f */
[----:B0-----:R-:W-:Y:S02]  /*dca20*/  IMAD.MOV.U32 R34, RZ, RZ, R17 ;  /* 0x000000ffff227224 */ /* 0x001fe400078e0011 */
[----:B------:R-:W-:Y:S02]  /*dca30*/  VIADD R17, R18, UR8 ;  /* 0x0000000812117c36 */ /* 0x000fe40008000000 */
[----:B------:R-:W-:-:S02]  /*dca40*/  IMAD.MOV.U32 R35, RZ, RZ, R16 ;  /* 0x000000ffff237224 */ /* 0x000fc400078e0010 */
[----:B------:R-:W-:Y:S01]  /*dca50*/  IMAD.MOV.U32 R37, RZ, RZ, R38 ;  /* 0x000000ffff257224 */ /* 0x000fe200078e0026 */
[----:B------:R0:W-:Y:S01]  /*dca60*/  STL.64 [R1+0x5f68], R32 ;  /* 0x005f682001007387 */ /* 0x0001e20000100a00 */
[----:B------:R-:W-:Y:S01]  /*dca70*/  VIADD R16, R17, UR49 ;  /* 0x0000003111107c36 */ /* 0x000fe20008000000 */
[----:B------:R-:W-:Y:S01]  /*dca80*/  ULDC.64 UR8, c[0x0][0x228] ;  /* 0x00008a0000087ab9 */ /* 0x000fe20000000a00 */
[----:B------:R-:W-:Y:S02]  /*dca90*/  IMAD.MOV.U32 R38, RZ, RZ, R15 ;  /* 0x000000ffff267224 */ /* 0x000fe400078e000f */
[----:B------:R-:W-:Y:S01]  /*dcaa0*/  VIADD R15, R16, UR50 ;  /* 0x00000032100f7c36 */ /* 0x000fe20008000000 */
[----:B------:R-:W-:Y:S01]  /*dcab0*/  STL.64 [R1+0x5f70], R30 ;  /* 0x005f701e01007387 */ /* 0x000fe20000100a00 */
[----:B------:R-:W-:Y:S02]  /*dcac0*/  IMAD.MOV.U32 R36, RZ, RZ, R39 ;  /* 0x000000ffff247224 */ /* 0x000fe400078e0027 */
[----:B------:R-:W-:Y:S01]  /*dcad0*/  IMAD.MOV.U32 R39, RZ, RZ, R14 ;  /* 0x000000ffff277224 */ /* 0x000fe200078e000e */
[----:B------:R1:W-:Y:S01]  /*dcae0*/  STL [R1+0x5f78], R31 ;  /* 0x005f781f01007387 */ /* 0x0003e20000100800 */
[----:B------:R-:W-:Y:S01]  /*dcaf0*/  VIADD R14, R15, UR12 ;  /* 0x0000000c0f0e7c36 */ /* 0x000fe20008000000 */
[----:B0-----:R-:W-:Y:S01]  /*dcb00*/  SHF.R.S32.HI R33, RZ, 0x1f, R12 ;  /* 0x0000001fff217819 */ /* 0x001fe2000001140c */
[----:B-1----:R-:W-:-:S02]  /*dcb10*/  IMAD.MOV.U32 R31, RZ, RZ, R43 ;  /* 0x000000ffff1f7224 */ /* 0x002fc400078e002b */
[----:B------:R-:W-:Y:S02]  /*dcb20*/  IMAD.MOV.U32 R43, RZ, RZ, R8 ;  /* 0x000000ffff2b7224 */ /* 0x000fe400078e0008 */
[----:B------:R-:W-:Y:S02]  /*dcb30*/  IMAD.MOV.U32 R8, RZ, RZ, R13 ;  /* 0x000000ffff087224 */ /* 0x000fe400078e000d */
[----:B------:R-:W-:Y:S02]  /*dcb40*/  VIADD R13, R14, UR51 ;  /* 0x000000330e0d7c36 */ /* 0x000fe40008000000 */
[----:B------:R-:W-:Y:S01]  /*dcb50*/  IMAD.MOV.U32 R30, RZ, RZ, R35 ;  /* 0x000000ffff1e7224 */ /* 0x000fe200078e0023 */
[----:B------:R0:W-:Y:S01]  /*dcb60*/  STL.64 [R1+0x5f80], R28 ;  /* 0x005f801c01007387 */ /* 0x0001e20000100a00 */
[----:B------:R-:W-:Y:S02]  /*dcb70*/  IMAD.MOV.U32 R35, RZ, RZ, R12 ;  /* 0x000000ffff237224 */ /* 0x000fe400078e000c */
[----:B------:R-:W-:Y:S01]  /*dcb80*/  VIADD R12, R13, UR52 ;  /* 0x000000340d0c7c36 */ /* 0x000fe20008000000 */
[----:B------:R1:W-:Y:S01]  /*dcb90*/  STL.64 [R1+0x5f88], R26 ;  /* 0x005f881a01007387 */ /* 0x0003e20000100a00 */
[----:B0-----:R-:W-:-:S02]  /*dcba0*/  IMAD.MOV.U32 R28, RZ, RZ, R33 ;  /* 0x000000ffff1c7224 */ /* 0x001fc400078e0021 */
[----:B------:R-:W-:Y:S02]  /*dcbb0*/  IMAD.MOV.U32 R33, RZ, RZ, R2 ;  /* 0x000000ffff217224 */ /* 0x000fe400078e0002 */
[----:B------:R-:W-:Y:S02]  /*dcbc0*/  IMAD.MOV.U32 R2, RZ, RZ, R11 ;  /* 0x000000ffff027224 */ /* 0x000fe400078e000b */
[----:B------:R-:W-:Y:S01]  /*dcbd0*/  VIADD R11, R12, UR13 ;  /* 0x0000000d0c0b7c36 */ /* 0x000fe20008000000 */
[----:B------:R4:W-:Y:S01]  /*dcbe0*/  STL.64 [R1+0x5f90], R24 ;  /* 0x005f901801007387 */ /* 0x0009e20000100a00 */
[----:B------:R-:W-:Y:S01]  /*dcbf0*/  SHF.R.S32.HI R32, RZ, 0x1f, R22 ;  /* 0x0000001fff207819 */ /* 0x000fe20000011416 */
[----:B------:R-:W-:Y:S01]  /*dcc00*/  UMOV UR45, UR8 ;  /* 0x00000008002d7c82 */ /* 0x000fe20008000000 */
[----:B------:R-:W-:Y:S01]  /*dcc10*/  ULDC.64 UR12, c[0x0][0x228] ;  /* 0x00008a00000c7ab9 */ /* 0x000fe20000000a00 */
[----:B-1----:R-:W-:Y:S02]  /*dcc20*/  SHF.R.S32.HI R27, RZ, 0x1f, R11 ;  /* 0x0000001fff1b7819 */ /* 0x002fe4000001140b */
[----:B---3--:R-:W-:-:S02]  /*dcc30*/  IADD3 R26, P1, R11, R61, RZ ;  /* 0x0000003d0b1a7210 */ /* 0x008fc40007f3e0ff */
[----:B----4-:R-:W-:Y:S01]  /*dcc40*/  IADD3 R24, P2, R11, R59, RZ ;  /* 0x0000003b0b187210 */ /* 0x010fe20007f5e0ff */
[----:B------:R-:W-:-:S04]  /*dcc50*/  IMAD.MOV.U32 R25, RZ, RZ, R27 ;  /* 0x000000ffff197224 */ /* 0x000fc800078e001b */
[C---:B--2---:R-:W-:Y:S02]  /*dcc60*/  IMAD.X R27, R25.reuse, 0x1, R60, P1 ;  /* 0x00000001191b7824 */ /* 0x044fe400008e063c */
[----:B------:R-:W-:Y:S01]  /*dcc70*/  IMAD.X R25, R25, 0x1, R58, P2 ;  /* 0x0000000119197824 */ /* 0x000fe200010e063a */
[----:B------:R0:W-:Y:S04]  /*dcc80*/  STL.64 [R1+0x5f20], R10 ;  /* 0x005f200a01007387 */ /* 0x0001e80000100a00 */
[----:B------:R1:W-:Y:S04]  /*dcc90*/  STL.64 [R1+0x5598], R26 ;  /* 0x0055981a01007387 */ /* 0x0003e80000100a00 */
[----:B------:R2:W-:Y:S01]  /*dcca0*/  STL.64 [R1+0x5590], R24 ;  /* 0x0055901801007387 */ /* 0x0005e20000100a00 */
[----:B0-----:R-:W-:-:S02]  /*dccb0*/  IADD3 R10, P0, R12, R48, RZ ;  /* 0x000000300c0a7210 */ /* 0x001fc40007f1e0ff */
[C---:B-1----:R-:W-:Y:S02]  /*dccc0*/  IADD3 R26, P1, R12.reuse, R49, RZ ;  /* 0x000000310c1a7210 */ /* 0x042fe40007f3e0ff */
[----:B--2---:R-:W-:Y:S02]  /*dccd0*/  SHF.R.S32.HI R25, RZ, 0x1f, R12 ;  /* 0x0000001fff197819 */ /* 0x004fe4000001140c */
[----:B------:R-:W-:-:S03]  /*dcce0*/  IADD3 R24, P2, R12, R51, RZ ;  /* 0x000000330c187210 */ /* 0x000fc60007f5e0ff */
[C---:B------:R-:W-:Y:S02]  /*dccf0*/  IMAD.X R11, R25.reuse, 0x1, R46, P0 ;  /* 0x00000001190b7824 */ /* 0x040fe400000e062e */
[C---:B------:R-:W-:Y:S02]  /*dcd00*/  IMAD.X R27, R25.reuse, 0x1, R47, P1 ;  /* 0x00000001191b7824 */ /* 0x040fe400008e062f */
[----:B------:R-:W-:Y:S01]  /*dcd10*/  IMAD.X R25, R25, 0x1, R50, P2 ;  /* 0x0000000119197824 */ /* 0x000fe200010e0632 */
[----:B------:R0:W-:Y:S04]  /*dcd20*/  STL.64 [R1+0x5588], R10 ;  /* 0x0055880a01007387 */ /* 0x0001e80000100a00 */
[----:B------:R1:W-:Y:S04]  /*dcd30*/  STL.64 [R1+0x5580], R26 ;  /* 0x0055801a01007387 */ /* 0x0003e80000100a00 */
[----:B------:R2:W-:Y:S01]  /*dcd40*/  STL.64 [R1+0x5570], R24 ;  /* 0x0055701801007387 */ /* 0x0005e20000100a00 */
[----:B0-----:R-:W-:-:S02]  /*dcd50*/  IADD3 R10, P0, R12, R53, RZ ;  /* 0x000000350c0a7210 */ /* 0x001fc40007f1e0ff */
[----:B-1----:R-:W-:Y:S02]  /*dcd60*/  IADD3 R26, P1, R12, R55, RZ ;  /* 0x000000370c1a7210 */ /* 0x002fe40007f3e0ff */
[----:B--2---:R-:W-:-:S05]  /*dcd70*/  SHF.R.S32.HI R25, RZ, 0x1f, R12 ;  /* 0x0000001fff197819 */ /* 0x004fca000001140c */
[C---:B------:R-:W-:Y:S02]  /*dcd80*/  IMAD.X R11, R25.reuse, 0x1, R52, P0 ;  /* 0x00000001190b7824 */ /* 0x040fe400000e0634 */
[----:B------:R-:W-:Y:S01]  /*dcd90*/  IMAD.X R27, R25, 0x1, R54, P1 ;  /* 0x00000001191b7824 */ /* 0x000fe200008e0636 */
[C---:B------:R-:W-:Y:S02]  /*dcda0*/  IADD3 R24, P2, R12.reuse, R57, RZ ;  /* 0x000000390c187210 */ /* 0x040fe40007f5e0ff */
[----:B------:R0:W-:Y:S04]  /*dcdb0*/  STL.64 [R1+0x5560], R10 ;  /* 0x0055600a01007387 */ /* 0x0001e80000100a00 */
[----:B------:R1:W-:Y:S01]  /*dcdc0*/  STL.64 [R1+0x5550], R26 ;  /* 0x0055501a01007387 */ /* 0x0003e20000100a00 */
[----:B0-----:R-:W-:-:S02]  /*dcdd0*/  IADD3 R10, P0, R12, R61, RZ ;  /* 0x0000003d0c0a7210 */ /* 0x001fc40007f1e0ff */
[----:B-1----:R-:W-:Y:S01]  /*dcde0*/  IADD3 R26, P1, R12, R59, RZ ;  /* 0x0000003b0c1a7210 */ /* 0x002fe20007f3e0ff */
[----:B------:R-:W-:-:S04]  /*dcdf0*/  IMAD.MOV.U32 R12, RZ, RZ, R25 ;  /* 0x000000ffff0c7224 */ /* 0x000fc800078e0019 */
[C---:B------:R-:W-:Y:S02]  /*dce00*/  IMAD.X R25, R12.reuse, 0x1, R56, P2 ;  /* 0x000000010c197824 */ /* 0x040fe400010e0638 */
[C---:B------:R-:W-:Y:S02]  /*dce10*/  IMAD.X R11, R12.reuse, 0x1, R60, P0 ;  /* 0x000000010c0b7824 */ /* 0x040fe400000e063c */
[----:B------:R-:W-:Y:S01]  /*dce20*/  IMAD.X R27, R12, 0x1, R58, P1 ;  /* 0x000000010c1b7824 */ /* 0x000fe200008e063a */
[----:B------:R0:W-:Y:S01]  /*dce30*/  STL.64 [R1+0x5540], R24 ;  /* 0x0055401801007387 */ /* 0x0001e20000100a00 */
[----:B------:R-:W-:-:S03]  /*dce40*/  SHF.R.S32.HI R12, RZ, 0x1f, R13 ;  /* 0x0000001fff0c7819 */ /* 0x000fc6000001140d */
[----:B------:R1:W-:Y:S01]  /*dce50*/  STL.64 [R1+0x5530], R10 ;  /* 0x0055300a01007387 */ /* 0x0003e20000100a00 */
[C---:B0-----:R-:W-:Y:S02]  /*dce60*/  IADD3 R24, P2, R13.reuse, R48, RZ ;  /* 0x000000300d187210 */ /* 0x041fe40007f5e0ff */
[----:B-1----:R-:W-:-:S03]  /*dce70*/  IADD3 R10, P0, R13, R49, RZ ;  /* 0x000000310d0a7210 */ /* 0x002fc60007f1e0ff */
[C---:B------:R-:W-:Y:S01]  /*dce80*/  IMAD.X R25, R12.reuse, 0x1, R46, P2 ;  /* 0x000000010c197824 */ /* 0x040fe200010e062e */
[----:B------:R0:W-:Y:S01]  /*dce90*/  STL.64 [R1+0x5510], R26 ;  /* 0x0055101a01007387 */ /* 0x0001e20000100a00 */
[----:B------:R-:W-:-:S03]  /*dcea0*/  IMAD.X R11, R12, 0x1, R47, P0 ;  /* 0x000000010c0b7824 */ /* 0x000fc600000e062f */
[----:B------:R1:W-:Y:S04]  /*dceb0*/  STL.64 [R1+0x5508], R24 ;  /* 0x0055081801007387 */ /* 0x0003e80000100a00 */
[----:B------:R2:W-:Y:S01]  /*dcec0*/  STL.64 [R1+0x5500], R10 ;  /* 0x0055000a01007387 */ /* 0x0005e20000100a00 */
[C---:B0-----:R-:W-:Y:S02]  /*dced0*/  IADD3 R26, P1, R13.reuse, R51, RZ ;  /* 0x000000330d1a7210 */ /* 0x041fe40007f3e0ff */
[----:B-1----:R-:W-:-:S03]  /*dcee0*/  IADD3 R24, P2, R13, R53, RZ ;  /* 0x000000350d187210 */ /* 0x002fc60007f5e0ff */
[C---:B------:R-:W-:Y:S01]  /*dcef0*/  IMAD.X R27, R12.reuse, 0x1, R50, P1 ;  /* 0x000000010c1b7824 */ /* 0x040fe200008e0632 */
[----:B--2---:R-:W-:Y:S01]  /*dcf00*/  IADD3 R10, P0, R13, R55, RZ ;  /* 0x000000370d0a7210 */ /* 0x004fe20007f1e0ff */
[----:B------:R-:W-:-:S03]  /*dcf10*/  IMAD.X R25, R12, 0x1, R52, P2 ;  /* 0x000000010c197824 */ /* 0x000fc600010e0634 */
[----:B------:R0:W-:Y:S01]  /*dcf20*/  STL.64 [R1+0x54f0], R26 ;  /* 0x0054f01a01007387 */ /* 0x0001e20000100a00 */
[----:B------:R-:W-:-:S03]  /*dcf30*/  IMAD.X R11, R12, 0x1, R54, P0 ;  /* 0x000000010c0b7824 */ /* 0x000fc600000e0636 */
[----:B------:R1:W-:Y:S04]  /*dcf40*/  STL.64 [R1+0x54e0], R24 ;  /* 0x0054e01801007387 */ /* 0x0003e80000100a00 */
[----:B------:R2:W-:Y:S01]  /*dcf50*/  STL.64 [R1+0x54d0], R10 ;  /* 0x0054d00a01007387 */ /* 0x0005e20000100a00 */
[C---:B0-----:R-:W-:Y:S02]  /*dcf60*/  IADD3 R26, P1, R13.reuse, R57, RZ ;  /* 0x000000390d1a7210 */ /* 0x041fe40007f3e0ff */
[C---:B-1----:R-:W-:Y:S02]  /*dcf70*/  IADD3 R24, P2, R13.reuse, R61, RZ ;  /* 0x0000003d0d187210 */ /* 0x042fe40007f5e0ff */
[----:B--2---:R-:W-:Y:S01]  /*dcf80*/  IADD3 R10, P0, R13, R59, RZ ;  /* 0x0000003b0d0a7210 */ /* 0x004fe20007f1e0ff */
[----:B------:R-:W-:-:S04]  /*dcf90*/  IMAD.MOV.U32 R13, RZ, RZ, R12 ;  /* 0x000000ffff0d7224 */ /* 0x000fc800078e000c */
[C---:B------:R-:W-:Y:S01]  /*dcfa0*/  IMAD.X R27, R13.reuse, 0x1, R56, P1 ;  /* 0x000000010d1b7824 */ /* 0x040fe200008e0638 */
[----:B------:R-:W-:Y:S01]  /*dcfb0*/  SHF.R.S32.HI R12, RZ, 0x1f, R14 ;  /* 0x0000001fff0c7819 */ /* 0x000fe2000001140e */
[----:B------:R-:W-:-:S03]  /*dcfc0*/  IMAD.X R25, R13, 0x1, R60, P2 ;  /* 0x000000010d197824 */ /* 0x000fc600010e063c */
[----:B------:R0:W-:Y:S01]  /*dcfd0*/  STL.64 [R1+0x54c0], R26 ;  /* 0x0054c01a01007387 */ /* 0x0001e20000100a00 */
[----:B------:R-:W-:-:S03]  /*dcfe0*/  IMAD.X R11, R13, 0x1, R58, P0 ;  /* 0x000000010d0b7824 */ /* 0x000fc600000e063a */
[----:B------:R1:W-:Y:S01]  /*dcff0*/  STL.64 [R1+0x54b0], R24 ;  /* 0x0054b01801007387 */ /* 0x0003e20000100a00 */
[----:B0-----:R-:W-:-:S03]  /*dd000*/  IADD3 R26, P1, R14, R48, RZ ;  /* 0x000000300e1a7210 */ /* 0x001fc60007f3e0ff */
[----:B------:R0:W-:Y:S01]  /*dd010*/  STL.64 [R1+0x5490], R10 ;  /* 0x0054900a01007387 */ /* 0x0001e20000100a00 */
[----:B-1----:R-:W-:Y:S01]  /*dd020*/  IADD3 R24, P2, R14, R49, RZ ;  /* 0x000000310e187210 */ /* 0x002fe20007f5e0ff */
[----:B------:R-:W-:-:S04]  /*dd030*/  IMAD.X R27, R12, 0x1, R46, P1 ;  /* 0x000000010c1b7824 */ /* 0x000fc800008e062e */
[----:B------:R-:W-:Y:S01]  /*dd040*/  IMAD.X R25, R12, 0x1, R47, P2 ;  /* 0x000000010c197824 */ /* 0x000fe200010e062f */
[----:B------:R1:W-:Y:S01]  /*dd050*/  STL.64 [R1+0x5488], R26 ;  /* 0x0054881a01007387 */ /* 0x0003e20000100a00 */
[----:B0-----:R-:W-:-:S03]  /*dd060*/  IADD3 R10, P0, R14, R51, RZ ;  /* 0x000000330e0a7210 */ /* 0x001fc60007f1e0ff */
[----:B------:R0:W-:Y:S02]  /*dd070*/  STL.64 [R1+0x5480], R24 ;  /* 0x0054801801007387 */ /* 0x0001e40000100a00 */
[----:B------:R-:W-:Y:S01]  /*dd080*/  IMAD.X R11, R12, 0x1, R50, P0 ;  /* 0x000000010c0b7824 */ /* 0x000fe200000e0632 */
[----:B-1----:R-:W-:-:S04]  /*dd090*/  IADD3 R26, P1, R14, R53, RZ ;  /* 0x000000350e1a7210 */ /* 0x002fc80007f3e0ff */
[----:B------:R1:W-:Y:S01]  /*dd0a0*/  STL.64 [R1+0x5468], R10 ;  /* 0x0054680a01007387 */ /* 0x0003e20000100a00 */
[----:B0-----:R-:W-:Y:S01]  /*dd0b0*/  IADD3 R24, P2, R14, R55, RZ ;  /* 0x000000370e187210 */ /* 0x001fe20007f5e0ff */
[----:B------:R-:W-:-:S04]  /*dd0c0*/  IMAD.X R27, R12, 0x1, R52, P1 ;  /* 0x000000010c1b7824 */ /* 0x000fc800008e0634 */
[----:B------:R-:W-:Y:S01]  /*dd0d0*/  IMAD.X R25, R12, 0x1, R54, P2 ;  /* 0x000000010c197824 */ /* 0x000fe200010e0636 */
[----:B------:R0:W-:Y:S01]  /*dd0e0*/  STL.64 [R1+0x5458], R26 ;  /* 0x0054581a01007387 */ /* 0x0001e20000100a00 */
[----:B-1----:R-:W-:-:S03]  /*dd0f0*/  IADD3 R10, P0, R14, R57, RZ ;  /* 0x000000390e0a7210 */ /* 0x002fc60007f1e0ff */
[----:B------:R1:W-:Y:S02]  /*dd100*/  STL.64 [R1+0x5448], R24 ;  /* 0x0054481801007387 */ /* 0x0003e40000100a00 */
[----:B------:R-:W-:Y:S01]  /*dd110*/  IMAD.X R11, R12, 0x1, R56, P0 ;  /* 0x000000010c0b7824 */ /* 0x000fe200000e0638 */
[----:B0-----:R-:W-:-:S04]  /*dd120*/  IADD3 R26, P1, R14, R61, RZ ;  /* 0x0000003d0e1a7210 */ /* 0x001fc80007f3e0ff */
[----:B------:R0:W-:Y:S01]  /*dd130*/  STL.64 [R1+0x5438], R10 ;  /* 0x0054380a01007387 */ /* 0x0001e20000100a00 */
[----:B------:R-:W-:Y:S02]  /*dd140*/  SHF.R.S32.HI R13, RZ, 0x1f, R15 ;  /* 0x0000001fff0d7819 */ /* 0x000fe4000001140f */
        /* <DEDUP_REMOVED lines=18> */
[----:B-1----:R-:W-:Y:S01]  /*dd270*/  IADD3 R24, P2, R15, R57, RZ ;  /* 0x000000390f187210 */ /* 0x002fe20007f5e0ff */
[----:B------:R-:W-:Y:S01]  /*dd280*/  IMAD.X R27, R13, 0x1, R54, P1 ;  /* 0x000000010d1b7824 */ /* 0x000fe200008e0636 */
[----:B------:R-:W-:-:S03]  /*dd290*/  SHF.R.S32.HI R12, RZ, 0x1f, R16 ;  /* 0x0000001fff0c7819 */ /* 0x000fc60000011410 */
[----:B------:R-:W-:Y:S01]  /*dd2a0*/  IMAD.X R25, R13, 0x1, R56, P2 ;  /* 0x000000010d197824 */ /* 0x000fe200010e0638 */
[----:B------:R1:W-:Y:S01]  /*dd2b0*/  STL.64 [R1+0x53c8], R26 ;  /* 0x0053c81a01007387 */ /* 0x0003e20000100a00 */
[----:B0-----:R-:W-:-:S03]  /*dd2c0*/  IADD3 R10, P0, R15, R61, RZ ;  /* 0x0000003d0f0a7210 */ /* 0x001fc60007f1e0ff */
[----:B------:R0:W-:Y:S01]  /*dd2d0*/  STL [R1+0x5b74], R15 ;  /* 0x005b740f01007387 */ /* 0x0001e20000100800 */
[----:B------:R-:W-:Y:S01]  /*dd2e0*/  IADD3 R14, P2, R16, R48, RZ ;  /* 0x00000030100e7210 */ /* 0x000fe20007f5e0ff */
[----:B------:R-:W-:Y:S01]  /*dd2f0*/  IMAD.X R11, R13, 0x1, R60, P0 ;  /* 0x000000010d0b7824 */ /* 0x000fe200000e063c */
[----:B-1----:R-:W-:Y:S01]  /*dd300*/  IADD3 R26, P1, R15, R59, RZ ;  /* 0x0000003b0f1a7210 */ /* 0x002fe20007f3e0ff */
[----:B------:R1:W-:Y:S02]  /*dd310*/  STL.64 [R1+0x53b8], R24 ;  /* 0x0053b81801007387 */ /* 0x0003e40000100a00 */
[----:B0-----:R-:W-:Y:S02]  /*dd320*/  IMAD.X R15, R12, 0x1, R46, P2 ;  /* 0x000000010c0f7824 */ /* 0x001fe400010e062e */
[----:B------:R-:W-:Y:S01]  /*dd330*/  IMAD.X R27, R13, 0x1, R58, P1 ;  /* 0x000000010d1b7824 */ /* 0x000fe200008e063a */
[----:B-1----:R-:W2:Y:S04]  /*dd340*/  LDL.LU.64 R24, [R1+0x5f90] ;  /* 0x005f900001187983 */ /* 0x002ea80000300a00 */
[----:B------:R0:W-:Y:S04]  /*dd350*/  STL.64 [R1+0x53a8], R10 ;  /* 0x0053a80a01007387 */ /* 0x0001e80000100a00 */
[----:B------:R1:W-:Y:S01]  /*dd360*/  STL.64 [R1+0x5390], R26 ;  /* 0x0053901a01007387 */ /* 0x0003e20000100a00 */
[----:B0-----:R-:W-:-:S03]  /*dd370*/  IADD3 R10, P0, R16, R49, RZ ;  /* 0x00000031100a7210 */ /* 0x001fc60007f1e0ff */
[----:B------:R0:W-:Y:S01]  /*dd380*/  STL.64 [R1+0x5388], R14 ;  /* 0x0053880e01007387 */ /* 0x0001e20000100a00 */
[----:B-1----:R-:W-:Y:S01]  /*dd390*/  IADD3 R26, P1, R16, R51, RZ ;  /* 0x00000033101a7210 */ /* 0x002fe20007f3e0ff */
[----:B------:R-:W-:-:S04]  /*dd3a0*/  IMAD.X R11, R12, 0x1, R47, P0 ;  /* 0x000000010c0b7824 */ /* 0x000fc800000e062f */
[----:B------:R-:W-:Y:S01]  /*dd3b0*/  IMAD.X R27, R12, 0x1, R50, P1 ;  /* 0x000000010c1b7824 */ /* 0x000fe200008e0632 */
[----:B0-----:R-:W-:Y:S01]  /*dd3c0*/  IADD3 R14, P2, R16, R53, RZ ;  /* 0x00000035100e7210 */ /* 0x001fe20007f5e0ff */
[----:B------:R0:W-:Y:S04]  /*dd3d0*/  STL.64 [R1+0x5378], R10 ;  /* 0x0053780a01007387 */ /* 0x0001e80000100a00 */
[----:B------:R-:W-:Y:S01]  /*dd3e0*/  IMAD.X R15, R12, 0x1, R52, P2 ;  /* 0x000000010c0f7824 */ /* 0x000fe200010e0634 */
[----:B------:R1:W-:Y:S01]  /*dd3f0*/  STL.64 [R1+0x5360], R26 ;  /* 0x0053601a01007387 */ /* 0x0003e20000100a00 */
[----:B0-----:R-:W-:-:S03]  /*dd400*/  IADD3 R10, P0, R16, R55, RZ ;  /* 0x00000037100a7210 */ /* 0x001fc60007f1e0ff */
[----:B------:R0:W-:Y:S01]  /*dd410*/  STL.64 [R1+0x5350], R14 ;  /* 0x0053500e01007387 */ /* 0x0001e20000100a00 */
[----:B-1----:R-:W-:Y:S01]  /*dd420*/  IADD3 R26, P1, R16, R57, RZ ;  /* 0x00000039101a7210 */ /* 0x002fe20007f3e0ff */
[----:B------:R-:W-:-:S04]  /*dd430*/  IMAD.X R11, R12, 0x1, R54, P0 ;  /* 0x000000010c0b7824 */ /* 0x000fc800000e0636 */
[----:B------:R-:W-:Y:S01]  /*dd440*/  IMAD.X R27, R12, 0x1, R56, P1 ;  /* 0x000000010c1b7824 */ /* 0x000fe200008e0638 */
[----:B0-----:R-:W-:Y:S01]  /*dd450*/  IADD3 R14, P2, R16, R61, RZ ;  /* 0x0000003d100e7210 */ /* 0x001fe20007f5e0ff */
[----:B------:R0:W-:Y:S01]  /*dd460*/  STL.64 [R1+0x5340], R10 ;  /* 0x0053400a01007387 */ /* 0x0001e20000100a00 */
[----:B------:R-:W-:-:S03]  /*dd470*/  SHF.R.S32.HI R13, RZ, 0x1f, R17 ;  /* 0x0000001fff0d7819 */ /* 0x000fc60000011411 */
[----:B------:R-:W-:Y:S01]  /*dd480*/  IMAD.X R15, R12, 0x1, R60, P2 ;  /* 0x000000010c0f7824 */ /* 0x000fe200010e063c */
[----:B------:R-:W-:Y:S04]  /*dd490*/  STL [R1+0x5b78], R16 ;  /* 0x005b781001007387 */ /* 0x000fe80000100800 */
[----:B------:R1:W-:Y:S01]  /*dd4a0*/  STL.64 [R1+0x5330], R26 ;  /* 0x0053301a01007387 */ /* 0x0003e20000100a00 */
[----:B0-----:R-:W-:Y:S01]  /*dd4b0*/  IMAD.MOV.U32 R11, RZ, RZ, R30 ;  /* 0x000000ffff0b7224 */ /* 0x001fe200078e001e */
[----:B------:R-:W-:Y:S01]  /*dd4c0*/  IADD3 R30, P0, R16, R59, RZ ;  /* 0x0000003b101e7210 */ /* 0x000fe20007f1e0ff */
[----:B------:R-:W-:Y:S01]  /*dd4d0*/  IMAD.MOV.U32 R10, RZ, RZ, R31 ;  /* 0x000000ffff0a7224 */ /* 0x000fe200078e001f */
[----:B------:R0:W-:Y:S03]  /*dd4e0*/  STL.64 [R1+0x5318], R14 ;  /* 0x0053180e01007387 */ /* 0x0001e60000100a00 */
[----:B------:R-:W-:Y:S01]  /*dd4f0*/  IMAD.X R31, R12, 0x1, R58, P0 ;  /* 0x000000010c1f7824 */ /* 0x000fe200000e063a */
[----:B-1----:R-:W-:-:S02]  /*dd500*/  IADD3 R26, P1, R17, R48, RZ ;  /* 0x00000030111a7210 */ /* 0x002fc40007f3e0ff */
[----:B0-----:R-:W-:-:S03]  /*dd510*/  IADD3 R14, P2, R17, R49, RZ ;  /* 0x00000031110e7210 */ /* 0x001fc60007f5e0ff */
[C---:B------:R-:W-:Y:S01]  /*dd520*/  IMAD.X R27, R13.reuse, 0x1, R46, P1 ;  /* 0x000000010d1b7824 */ /* 0x040fe200008e062e */
[----:B------:R0:W-:Y:S01]  /*dd530*/  STL.64 [R1+0x5310], R30 ;  /* 0x0053101e01007387 */ /* 0x0001e20000100a00 */
[----:B------:R-:W-:-:S03]  /*dd540*/  IMAD.X R15, R13, 0x1, R47, P2 ;  /* 0x000000010d0f7824 */ /* 0x000fc600010e062f */
[----:B------:R1:W-:Y:S01]  /*dd550*/  STL.64 [R1+0x5308], R26 ;  /* 0x0053081a01007387 */ /* 0x0003e20000100a00 */
[----:B------:R-:W-:-:S03]  /*dd560*/  IMAD.MOV.U32 R12, RZ, RZ, R10 ;  /* 0x000000ffff0c7224 */ /* 0x000fc600078e000a */
[----:B------:R3:W-:Y:S01]  /*dd570*/  STL.64 [R1+0x52f8], R14 ;  /* 0x0052f80e01007387 */ /* 0x0007e20000100a00 */
[C---:B0-----:R-:W-:Y:S02]  /*dd580*/  IADD3 R30, P0, R17.reuse, R51, RZ ;  /* 0x00000033111e7210 */ /* 0x041fe40007f1e0ff */
[----:B-1----:R-:W-:-:S03]  /*dd590*/  IADD3 R26, P1, R17, R53, RZ ;  /* 0x00000035111a7210 */ /* 0x002fc60007f3e0ff */
[----:B------:R-:W-:Y:S01]  /*dd5a0*/  IMAD.X R31, R13, 0x1, R50, P0 ;  /* 0x000000010d1f7824 */ /* 0x000fe200000e0632 */
[----:B---3--:R-:W-:Y:S01]  /*dd5b0*/  IADD3 R14, P2, R17, R55, RZ ;  /* 0x00000037110e7210 */ /* 0x008fe20007f5e0ff */
[----:B------:R-:W-:Y:S02]  /*dd5c0*/  IMAD.X R27, R13, 0x1, R52, P1 ;  /* 0x000000010d1b7824 */ /* 0x000fe400008e0634 */
[----:B------:R-:W-:Y:S01]  /*dd5d0*/  IMAD.MOV.U32 R10, RZ, RZ, R28 ;  /* 0x000000ffff0a7224 */ /* 0x000fe200078e001c */
[----:B------:R-:W-:Y:S01]  /*dd5e0*/  IADD3 R28, P1, R17, R61, RZ ;  /* 0x0000003d111c7210 */ /* 0x000fe20007f3e0ff */
[----:B------:R0:W-:Y:S01]  /*dd5f0*/  STL.64 [R1+0x52e0], R30 ;  /* 0x0052e01e01007387 */ /* 0x0001e20000100a00 */
[----:B------:R-:W-:-:S03]  /*dd600*/  IMAD.X R15, R13, 0x1, R54, P2 ;  /* 0x000000010d0f7824 */ /* 0x000fc600010e0636 */
[----:B------:R1:W-:Y:S01]  /*dd610*/  STL.64 [R1+0x52d0], R26 ;  /* 0x0052d01a01007387 */ /* 0x0003e20000100a00 */
[----:B0-----:R-:W-:-:S03]  /*dd620*/  IADD3 R30, P0, R17, R57, RZ ;  /* 0x00000039111e7210 */ /* 0x001fc60007f1e0ff */
[----:B-1----:R-:W3:Y:S02]  /*dd630*/  LDL.LU.64 R26, [R1+0x5f88] ;  /* 0x005f8800011a7983 */ /* 0x002ee40000300a00 */
[----:B------:R-:W-:Y:S02]  /*dd640*/  IMAD.X R31, R13, 0x1, R56, P0 ;  /* 0x000000010d1f7824 */ /* 0x000fe400000e0638 */
[----:B------:R-:W-:Y:S04]  /*dd650*/  STL [R1+0x5298], R28 ;  /* 0x0052981c01007387 */ /* 0x000fe80000100800 */
[----:B------:R0:W-:Y:S01]  /*dd660*/  STL.64 [R1+0x52c0], R14 ;  /* 0x0052c00e01007387 */ /* 0x0001e20000100a00 */
[----:B------:R-:W-:-:S03]  /*dd670*/  IMAD.MOV.U32 R16, RZ, RZ, R28 ;  /* 0x000000ffff107224 */ /* 0x000fc600078e001c */
[----:B------:R1:W-:Y:S01]  /*dd680*/  STL [R1+0x5b7c], R17 ;  /* 0x005b7c1101007387 */ /* 0x0003e20000100800 */
[----:B0-----:R-:W-:Y:S01]  /*dd690*/  IADD3 R14, P2, R17, R59, RZ ;  /* 0x0000003b110e7210 */ /* 0x001fe20007f5e0ff */
[----:B-1----:R-:W-:Y:S02]  /*dd6a0*/  IMAD.MOV.U32 R17, RZ, RZ, R29 ;  /* 0x000000ffff117224 */ /* 0x002fe400078e001d */
[----:B------:R-:W4:Y:S01]  /*dd6b0*/  LDL.LU.64 R28, [R1+0x5f80] ;  /* 0x005f8000011c7983 */ /* 0x000f220000300a00 */
[C---:B------:R-:W-:Y:S02]  /*dd6c0*/  IMAD.X R17, R13.reuse, 0x1, R60, P1 ;  /* 0x000000010d117824 */ /* 0x040fe400008e063c */
[----:B------:R-:W-:Y:S01]  /*dd6d0*/  IMAD.X R15, R13, 0x1, R58, P2 ;  /* 0x000000010d0f7824 */ /* 0x000fe200010e063a */
[----:B------:R0:W-:Y:S01]  /*dd6e0*/  STL.64 [R1+0x52b0], R30 ;  /* 0x0052b01e01007387 */ /* 0x0001e20000100a00 */
[----:B------:R-:W-:Y:S02]  /*dd6f0*/  SHF.R.S32.HI R13, RZ, 0x1f, R18 ;  /* 0x0000001fff0d7819 */ /* 0x000fe40000011412 */
[C---:B------:R-:W-:Y:S01]  /*dd700*/  IADD3 R16, P1, R18.reuse, R49, RZ ;  /* 0x0000003112107210 */ /* 0x040fe20007f3e0ff */
[----:B------:R1:W-:Y:S01]  /*dd710*/  STL [R1+0x529c], R17 ;  /* 0x00529c1101007387 */ /* 0x0003e20000100800 */
[----:B0-----:R-:W-:-:S03]  /*dd720*/  IADD3 R30, P0, R18, R48, RZ ;  /* 0x00000030121e7210 */ /* 0x001fc60007f1e0ff */
[C---:B-1----:R-:W-:Y:S02]  /*dd730*/  IMAD.X R17, R13.reuse, 0x1, R47, P1 ;  /* 0x000000010d117824 */ /* 0x042fe400008e062f */
[----:B------:R-:W-:Y:S01]  /*dd740*/  IMAD.X R31, R13, 0x1, R46, P0 ;  /* 0x000000010d1f7824 */ /* 0x000fe200000e062e */
[----:B------:R0:W-:Y:S04]  /*dd750*/  STL.64 [R1+0x5290], R14 ;  /* 0x0052900e01007387 */ /* 0x0001e80000100a00 */
[----:B------:R1:W-:Y:S04]  /*dd760*/  STL.64 [R1+0x5288], R30 ;  /* 0x0052881e01007387 */ /* 0x0003e80000100a00 */
[----:B------:R1:W-:Y:S01]  /*dd770*/  STL.64 [R1+0x5278], R16 ;  /* 0x0052781001007387 */ /* 0x0003e20000100a00 */
[----:B0-----:R-:W-:-:S02]  /*dd780*/  IADD3 R14, P2, R18, R51, RZ ;  /* 0x00000033120e7210 */ /* 0x001fc40007f5e0ff */
[----:B-1----:R-:W-:-:S03]  /*dd790*/  IADD3 R30, P0, R18, R53, RZ ;  /* 0x00000035121e7210 */ /* 0x002fc60007f1e0ff */
[C---:B------:R-:W-:Y:S01]  /*dd7a0*/  IMAD.X R15, R13.reuse, 0x1, R50, P2 ;  /* 0x000000010d0f7824 */ /* 0x040fe200010e0632 */
[----:B------:R-:W-:Y:S01]  /*dd7b0*/  IADD3 R16, P1, R18, R55, RZ ;  /* 0x0000003712107210 */ /* 0x000fe20007f3e0ff */
[----:B------:R-:W-:-:S03]  /*dd7c0*/  IMAD.X R31, R13, 0x1, R52, P0 ;  /* 0x000000010d1f7824 */ /* 0x000fc600000e0634 */
[----:B------:R0:W-:Y:S01]  /*dd7d0*/  STL.64 [R1+0x5260], R14 ;  /* 0x0052600e01007387 */ /* 0x0001e20000100a00 */
[----:B------:R-:W-:-:S03]  /*dd7e0*/  IMAD.X R17, R13, 0x1, R54, P1 ;  /* 0x000000010d117824 */ /* 0x000fc600008e0636 */
[----:B------:R1:W-:Y:S04]  /*dd7f0*/  STL.64 [R1+0x5250], R30 ;  /* 0x0052501e01007387 */ /* 0x0003e80000100a00 */
[----:B------:R1:W-:Y:S01]  /*dd800*/  STL.64 [R1+0x5240], R16 ;  /* 0x0052401001007387 */ /* 0x0003e20000100a00 */
[C---:B0-----:R-:W-:Y:S02]  /*dd810*/  IADD3 R14, P2, R18.reuse, R57, RZ ;  /* 0x00000039120e7210 */ /* 0x041fe40007f5e0ff */
[----:B-1----:R-:W-:Y:S01]  /*dd820*/  IADD3 R30, P0, R18, R61, RZ ;  /* 0x0000003d121e7210 */ /* 0x002fe20007f1e0ff */
[----:B------:R-:W-:-:S04]  /*dd830*/  IMAD.MOV.U32 R17, RZ, RZ, R13 ;  /* 0x000000ffff117224 */ /* 0x000fc800078e000d */
[C---:B------:R-:W-:Y:S02]  /*dd840*/  IMAD.X R15, R17.reuse, 0x1, R56, P2 ;  /* 0x00000001110f7824 */ /* 0x040fe400010e0638 */
[C---:B------:R-:W-:Y:S01]  /*dd850*/  IMAD.X R31, R17.reuse, 0x1, R60, P0 ;  /* 0x00000001111f7824 */ /* 0x040fe200000e063c */
[----:B------:R-:W-:Y:S01]  /*dd860*/  STL [R1+0x5b80], R18 ;  /* 0x005b801201007387 */ /* 0x000fe20000100800 */
[----:B------:R-:W-:Y:S02]  /*dd870*/  IADD3 R16, P1, R18, R59, RZ ;  /* 0x0000003b12107210 */ /* 0x000fe40007f3e0ff */
[----:B------:R-:W-:Y:S01]  /*dd880*/  SHF.R.S32.HI R13, RZ, 0x1f, R19 ;  /* 0x0000001fff0d7819 */ /* 0x000fe20000011413 */
[----:B------:R0:W-:Y:S04]  /*dd890*/  STL.64 [R1+0x5230], R14 ;  /* 0x0052300e01007387 */ /* 0x0001e80000100a00 */
[----:B------:R1:W-:Y:S01]  /*dd8a0*/  STL.64 [R1+0x5218], R30 ;  /* 0x0052181e01007387 */ /* 0x0003e20000100a00 */
[----:B------:R-:W-:Y:S01]  /*dd8b0*/  IMAD.X R17, R17, 0x1, R58, P1 ;  /* 0x0000000111117824 */ /* 0x000fe200008e063a */
[----:B0-----:R-:W-:-:S02]  /*dd8c0*/  IADD3 R14, P2, R19, R48, RZ ;  /* 0x00000030130e7210 */ /* 0x001fc40007f5e0ff */
        /* <DEDUP_REMOVED lines=8> */
[----:B------:R-:W-:Y:S01]  /*dd950*/  IMAD.X R17, R13, 0x1, R50, P1 ;  /* 0x000000010d117824 */ /* 0x000fe200008e0632 */
[----:B------:R-:W-:Y:S01]  /*dd960*/  IADD3 R30, P0, R19, R55, RZ ;  /* 0x00000037131e7210 */ /* 0x000fe20007f1e0ff */
[----:B------:R-:W-:-:S03]  /*dd970*/  IMAD.X R15, R13, 0x1, R52, P2 ;  /* 0x000000010d0f7824 */ /* 0x000fc600010e0634 */
[----:B------:R-:W-:Y:S01]  /*dd980*/  STL.64 [R1+0x51e0], R16 ;  /* 0x0051e01001007387 */ /* 0x000fe20000100a00 */
[----:B------:R-:W-:-:S03]  /*dd990*/  IMAD.X R31, R13, 0x1, R54, P0 ;  /* 0x000000010d1f7824 */ /* 0x000fc600000e0636 */
[----:B------:R-:W-:Y:S04]  /*dd9a0*/  STL.64 [R1+0x51d0], R14 ;  /* 0x0051d00e01007387 */ /* 0x000fe80000100a00 */
[----:B------:R0:W-:Y:S04]  /*dd9b0*/  STL.64 [R1+0x51c0], R30 ;  /* 0x0051c01e01007387 */ /* 0x0001e80000100a00 */
[----:B0-----:R-:W2:Y:S01]  /*dd9c0*/  LDL.LU R31, [R1+0x5f78] ;  /* 0x005f7800011f7983 */ /* 0x001ea20000300800 */
[C---:B------:R-:W-:Y:S02]  /*dd9d0*/  IADD3 R16, P1, R19.reuse, R57, RZ ;  /* 0x0000003913107210 */ /* 0x040fe40007f3e0ff */
[----:B------:R-:W-:-:S02]  /*dd9e0*/  IADD3 R14, P2, R19, R61, RZ ;  /* 0x0000003d130e7210 */ /* 0x000fc40007f5e0ff */
[----:B------:R-:W-:Y:S01]  /*dd9f0*/  IADD3 R30, P0, R19, R59, RZ ;  /* 0x0000003b131e7210 */ /* 0x000fe20007f1e0ff */
[C---:B------:R-:W-:Y:S01]  /*dda00*/  IMAD.X R17, R13.reuse, 0x1, R56, P1 ;  /* 0x000000010d117824 */ /* 0x040fe200008e0638 */
[----:B------:R2:W-:Y:S01]  /*dda10*/  STL [R1+0x5b8c], R19 ;  /* 0x005b8c1301007387 */ /* 0x0005e20000100800 */
[----:B------:R-:W-:Y:S02]  /*dda20*/  IMAD.X R15, R13, 0x1, R60, P2 ;  /* 0x000000010d0f7824 */ /* 0x000fe400010e063c */
[----:B------:R-:W-:Y:S01]  /*dda30*/  IMAD.MOV.U32 R18, RZ, RZ, R30 ;  /* 0x000000ffff127224 */ /* 0x000fe200078e001e */
[----:B------:R0:W-:Y:S01]  /*dda40*/  STL [R1+0x5190], R30 ;  /* 0x0051901e01007387 */ /* 0x0001e20000100800 */
[----:B--2---:R-:W-:-:S03]  /*dda50*/  IMAD.MOV.U32 R19, RZ, RZ, R31 ;  /* 0x000000ffff137224 */ /* 0x004fc600078e001f */
[----:B0-----:R-:W2:Y:S01]  /*dda60*/  LDL.LU.64 R30, [R1+0x5f70] ;  /* 0x005f7000011e7983 */ /* 0x001ea20000300a00 */
[----:B------:R-:W-:Y:S01]  /*dda70*/  IMAD.X R19, R13, 0x1, R58, P0 ;  /* 0x000000010d137824 */ /* 0x000fe200000e063a */
[----:B------:R-:W-:Y:S02]  /*dda80*/  SHF.R.S32.HI R13, RZ, 0x1f, R20 ;  /* 0x0000001fff0d7819 */ /* 0x000fe40000011414 */
[----:B------:R0:W-:Y:S04]  /*dda90*/  STL.64 [R1+0x51b0], R16 ;  /* 0x0051b01001007387 */ /* 0x0001e80000100a00 */
[----:B------:R1:W-:Y:S01]  /*ddaa0*/  STL.64 [R1+0x5198], R14 ;  /* 0x0051980e01007387 */ /* 0x0003e20000100a00 */
[C---:B0-----:R-:W-:Y:S02]  /*ddab0*/  IADD3 R16, P1, R20.reuse, R48, RZ ;  /* 0x0000003014107210 */ /* 0x041fe40007f3e0ff */
[----:B-1----:R-:W-:-:S03]  /*ddac0*/  IADD3 R14, P2, R20, R49, RZ ;  /* 0x00000031140e7210 */ /* 0x002fc60007f5e0ff */
[C---:B------:R-:W-:Y:S01]  /*ddad0*/  IMAD.X R17, R13.reuse, 0x1, R46, P1 ;  /* 0x000000010d117824 */ /* 0x040fe200008e062e */
[----:B------:R0:W-:Y:S01]  /*ddae0*/  STL [R1+0x5194], R19 ;  /* 0x0051941301007387 */ /* 0x0001e20000100800 */
[C---:B------:R-:W-:Y:S01]  /*ddaf0*/  IMAD.X R15, R13.reuse, 0x1, R47, P2 ;  /* 0x000000010d0f7824 */ /* 0x040fe200010e062f */
[C---:B------:R-:W-:Y:S02]  /*ddb00*/  IADD3 R18, P0, R20.reuse, R51, RZ ;  /* 0x0000003314127210 */ /* 0x040fe40007f1e0ff */
[----:B------:R1:W-:Y:S04]  /*ddb10*/  STL.64 [R1+0x5188], R16 ;  /* 0x0051881001007387 */ /* 0x0003e80000100a00 */
[----:B------:R3:W-:Y:S01]  /*ddb20*/  STL.64 [R1+0x5178], R14 ;  /* 0x0051780e01007387 */ /* 0x0007e20000100a00 */
[----:B0-----:R-:W-:Y:S01]  /*ddb30*/  IMAD.X R19, R13, 0x1, R50, P0 ;  /* 0x000000010d137824 */ /* 0x001fe200000e0632 */
[----:B-1----:R-:W-:-:S02]  /*ddb40*/  IADD3 R16, P1, R20, R53, RZ ;  /* 0x0000003514107210 */ /* 0x002fc40007f3e0ff */
[----:B---3--:R-:W-:-:S03]  /*ddb50*/  IADD3 R14, P2, R20, R55, RZ ;  /* 0x00000037140e7210 */ /* 0x008fc60007f5e0ff */
[C---:B------:R-:W-:Y:S01]  /*ddb60*/  IMAD.X R17, R13.reuse, 0x1, R52, P1 ;  /* 0x000000010d117824 */ /* 0x040fe200008e0634 */
[----:B------:R0:W-:Y:S01]  /*ddb70*/  STL.64 [R1+0x5160], R18 ;  /* 0x0051601201007387 */ /* 0x0001e20000100a00 */
[----:B------:R-:W-:-:S03]  /*ddb80*/  IMAD.X R15, R13, 0x1, R54, P2 ;  /* 0x000000010d0f7824 */ /* 0x000fc600010e0636 */
[----:B------:R1:W-:Y:S04]  /*ddb90*/  STL.64 [R1+0x5150], R16 ;  /* 0x0051501001007387 */ /* 0x0003e80000100a00 */
[----:B------:R3:W-:Y:S01]  /*ddba0*/  STL.64 [R1+0x5140], R14 ;  /* 0x0051400e01007387 */ /* 0x0007e20000100a00 */
[C---:B0-----:R-:W-:Y:S02]  /*ddbb0*/  IADD3 R18, P0, R20.reuse, R57, RZ ;  /* 0x0000003914127210 */ /* 0x041fe40007f1e0ff */
[C---:B-1----:R-:W-:Y:S01]  /*ddbc0*/  IADD3 R16, P1, R20.reuse, R61, RZ ;  /* 0x0000003d14107210 */ /* 0x042fe20007f3e0ff */
[----:B---3--:R-:W-:Y:S01]  /*ddbd0*/  IMAD.MOV.U32 R15, RZ, RZ, R13 ;  /* 0x000000ffff0f7224 */ /* 0x008fe200078e000d */
[----:B------:R-:W-:-:S03]  /*ddbe0*/  IADD3 R14, P2, R20, R59, RZ ;  /* 0x0000003b140e7210 */ /* 0x000fc60007f5e0ff */
[C---:B------:R-:W-:Y:S02]  /*ddbf0*/  IMAD.X R19, R15.reuse, 0x1, R56, P0 ;  /* 0x000000010f137824 */ /* 0x040fe400000e0638 */
[C---:B------:R-:W-:Y:S01]  /*ddc00*/  IMAD.X R17, R15.reuse, 0x1, R60, P1 ;  /* 0x000000010f117824 */ /* 0x040fe200008e063c */
[----:B------:R-:W-:Y:S01]  /*ddc10*/  STL [R1+0x5b90], R20 ;  /* 0x005b901401007387 */ /* 0x000fe20000100800 */
[----:B------:R-:W-:Y:S01]  /*ddc20*/  IMAD.X R15, R15, 0x1, R58, P2 ;  /* 0x000000010f0f7824 */ /* 0x000fe200010e063a */
[----:B------:R-:W-:Y:S02]  /*ddc30*/  SHF.R.S32.HI R13, RZ, 0x1f, R21 ;  /* 0x0000001fff0d7819 */ /* 0x000fe40000011415 */
[----:B------:R0:W-:Y:S04]  /*ddc40*/  STL.64 [R1+0x5130], R18 ;  /* 0x0051301201007387 */ /* 0x0001e80000100a00 */
[----:B------:R1:W-:Y:S04]  /*ddc50*/  STL.64 [R1+0x5118], R16 ;  /* 0x0051181001007387 */ /* 0x0003e80000100a00 */
[----:B------:R3:W-:Y:S01]  /*ddc60*/  STL.64 [R1+0x5110], R14 ;  /* 0x0051100e01007387 */ /* 0x0007e20000100a00 */
[----:B0-----:R-:W-:-:S02]  /*ddc70*/  IADD3 R18, P0, R21, R48, RZ ;  /* 0x0000003015127210 */ /* 0x001fc40007f1e0ff */
[----:B-1----:R-:W-:-:S03]  /*ddc80*/  IADD3 R16, P1, R21, R49, RZ ;  /* 0x0000003115107210 */ /* 0x002fc60007f3e0ff */
[----:B------:R-:W-:Y:S01]  /*ddc90*/  IMAD.X R19, R13, 0x1, R46, P0 ;  /* 0x000000010d137824 */ /* 0x000fe200000e062e */
[----:B---3--:R-:W-:Y:S01]  /*ddca0*/  IADD3 R14, P2, R21, R51, RZ ;  /* 0x00000033150e7210 */ /* 0x008fe20007f5e0ff */
[----:B------:R-:W-:-:S03]  /*ddcb0*/  IMAD.X R17, R13, 0x1, R47, P1 ;  /* 0x000000010d117824 */ /* 0x000fc600008e062f */
[----:B------:R0:W-:Y:S01]  /*ddcc0*/  STL.64 [R1+0x5108], R18 ;  /* 0x0051081201007387 */ /* 0x0001e20000100a00 */
[----:B------:R-:W-:-:S03]  /*ddcd0*/  IMAD.X R15, R13, 0x1, R50, P2 ;  /* 0x000000010d0f7824 */ /* 0x000fc600010e0632 */
[----:B------:R1:W-:Y:S04]  /*ddce0*/  STL.64 [R1+0x50f8], R16 ;  /* 0x0050f81001007387 */ /* 0x0003e80000100a00 */
[----:B------:R3:W-:Y:S01]  /*ddcf0*/  STL.64 [R1+0x50e0], R14 ;  /* 0x0050e00e01007387 */ /* 0x0007e20000100a00 */
[C---:B0-----:R-:W-:Y:S02]  /*ddd00*/  IADD3 R18, P0, R21.reuse, R53, RZ ;  /* 0x0000003515127210 */ /* 0x041fe40007f1e0ff */
[----:B-1----:R-:W-:-:S03]  /*ddd10*/  IADD3 R16, P1, R21, R55, RZ ;  /* 0x0000003715107210 */ /* 0x002fc60007f3e0ff */
[----:B------:R-:W-:Y:S01]  /*ddd20*/  IMAD.X R19, R13, 0x1, R52, P0 ;  /* 0x000000010d137824 */ /* 0x000fe200000e0634 */
[----:B---3--:R-:W-:Y:S01]  /*ddd30*/  IADD3 R14, P2, R21, R57, RZ ;  /* 0x00000039150e7210 */ /* 0x008fe20007f5e0ff */
[----:B------:R-:W-:-:S03]  /*ddd40*/  IMAD.X R17, R13, 0x1, R54, P1 ;  /* 0x000000010d117824 */ /* 0x000fc600008e0636 */
[----:B------:R0:W-:Y:S01]  /*ddd50*/  STL.64 [R1+0x50d0], R18 ;  /* 0x0050d01201007387 */ /* 0x0001e20000100a00 */
[----:B------:R-:W-:-:S03]  /*ddd60*/  IMAD.X R15, R13, 0x1, R56, P2 ;  /* 0x000000010d0f7824 */ /* 0x000fc600010e0638 */
[----:B------:R1:W-:Y:S04]  /*ddd70*/  STL.64 [R1+0x50c0], R16 ;  /* 0x0050c01001007387 */ /* 0x0003e80000100a00 */
[----:B------:R-:W-:Y:S01]  /*ddd80*/  STL [R1+0x5b94], R21 ;  /* 0x005b941501007387 */ /* 0x000fe20000100800 */
        /* <DEDUP_REMOVED lines=23> */
[----:B------:R-:W-:Y:S01]  /*ddf00*/  IMAD.X R17, R32, 0x1, R56, P1 ;  /* 0x0000000120117824 */ /* 0x000fe200008e0638 */
[----:B------:R-:W-:-:S03]  /*ddf10*/  IADD3 R20, P0, R22, R59, RZ ;  /* 0x0000003b16147210 */ /* 0x000fc60007f1e0ff */
[C---:B------:R-:W-:Y:S01]  /*ddf20*/  IMAD.X R15, R32.reuse, 0x1, R60, P2 ;  /* 0x00000001200f7824 */ /* 0x040fe200010e063c */
[----:B------:R0:W-:Y:S01]  /*ddf30*/  STL.64 [R1+0x5040], R18 ;  /* 0x0050401201007387 */ /* 0x0001e20000100a00 */
[----:B------:R-:W-:-:S03]  /*ddf40*/  IMAD.X R21, R32, 0x1, R58, P0 ;  /* 0x0000000120157824 */ /* 0x000fc600000e063a */
[----:B------:R1:W-:Y:S01]  /*ddf50*/  STL.64 [R1+0x5030], R16 ;  /* 0x0050301001007387 */ /* 0x0003e20000100a00 */
[----:B------:R-:W-:-:S03]  /*ddf60*/  IADD3 R32, P0, R23, R51, RZ ;  /* 0x0000003317207210 */ /* 0x000fc60007f1e0ff */
[----:B------:R3:W-:Y:S01]  /*ddf70*/  STL.64 [R1+0x5018], R14 ;  /* 0x0050180e01007387 */ /* 0x0007e20000100a00 */
[C---:B0-----:R-:W-:Y:S02]  /*ddf80*/  IADD3 R18, P1, R23.reuse, R48, RZ ;  /* 0x0000003017127210 */ /* 0x041fe40007f3e0ff */
[----:B-1----:R-:W-:Y:S02]  /*ddf90*/  SHF.R.S32.HI R16, RZ, 0x1f, R23 ;  /* 0x0000001fff107819 */ /* 0x002fe40000011417 */
[----:B---3--:R-:W-:Y:S01]  /*ddfa0*/  IADD3 R14, P2, R23, R49, RZ ;  /* 0x00000031170e7210 */ /* 0x008fe20007f5e0ff */
[----:B------:R-:W-:Y:S01]  /*ddfb0*/  IMAD.MOV.U32 R13, RZ, RZ, R11 ;  /* 0x000000ffff0d7224 */ /* 0x000fe200078e000b */
[----:B------:R0:W-:Y:S01]  /*ddfc0*/  STL.64 [R1+0x5010], R20 ;  /* 0x0050101401007387 */ /* 0x0001e20000100a00 */
[----:B------:R-:W-:Y:S02]  /*ddfd0*/  IMAD.X R19, R16, 0x1, R46, P1 ;  /* 0x0000000110137824 */ /* 0x000fe400008e062e */
[----:B------:R-:W-:-:S02]  /*ddfe0*/  IMAD.MOV.U32 R11, RZ, RZ, R33 ;  /* 0x000000ffff0b7224 */ /* 0x000fc400078e0021 */
[C---:B------:R-:W-:Y:S02]  /*ddff0*/  IMAD.X R15, R16.reuse, 0x1, R47, P2 ;  /* 0x00000001100f7824 */ /* 0x040fe400010e062f */
[----:B------:R-:W-:Y:S01]  /*de000*/  IMAD.X R33, R16, 0x1, R50, P0 ;  /* 0x0000000110217824 */ /* 0x000fe200000e0632 */
[----:B------:R1:W-:Y:S01]  /*de010*/  STL.64 [R1+0x5008], R18 ;  /* 0x0050081201007387 */ /* 0x0003e20000100a00 */
[----:B0-----:R-:W-:-:S03]  /*de020*/  IADD3 R20, P1, R23, R53, RZ ;  /* 0x0000003517147210 */ /* 0x001fc60007f3e0ff */
[----:B------:R0:W-:Y:S04]  /*de030*/  STL.64 [R1+0x4ff8], R14 ;  /* 0x004ff80e01007387 */ /* 0x0001e80000100a00 */
[----:B------:R3:W-:Y:S01]  /*de040*/  STL.64 [R1+0x4fd8], R32 ;  /* 0x004fd82001007387 */ /* 0x0007e20000100a00 */
[C---:B------:R-:W-:Y:S01]  /*de050*/  IMAD.X R21, R16.reuse, 0x1, R52, P1 ;  /* 0x0000000110157824 */ /* 0x040fe200008e0634 */
[C---:B-1----:R-:W-:Y:S01]  /*de060*/  IADD3 R18, P2, R23.reuse, R55, RZ ;  /* 0x0000003717127210 */ /* 0x042fe20007f5e0ff */
[----:B0-----:R-:W-:Y:S01]  /*de070*/  IMAD.MOV.U32 R15, RZ, RZ, R34 ;  /* 0x000000ffff0f7224 */ /* 0x001fe200078e0022 */
[----:B------:R-:W-:Y:S01]  /*de080*/  IADD3 R34, P0, R23, R57, RZ ;  /* 0x0000003917227210 */ /* 0x000fe20007f1e0ff */
[----:B---3--:R-:W3:Y:S02]  /*de090*/  LDL.LU.64 R32, [R1+0x5f68] ;  /* 0x005f680001207983 */ /* 0x008ee40000300a00 */
[----:B------:R-:W-:-:S02]  /*de0a0*/  IMAD.X R19, R16, 0x1, R54, P2 ;  /* 0x0000000110137824 */ /* 0x000fc400010e0636 */
[----:B------:R0:W-:Y:S01]  /*de0b0*/  STL.64 [R1+0x4fc8], R20 ;  /* 0x004fc81401007387 */ /* 0x0001e20000100a00 */
[----:B------:R-:W-:Y:S02]  /*de0c0*/  IMAD.MOV.U32 R14, RZ, RZ, R10 ;  /* 0x000000ffff0e7224 */ /* 0x000fe400078e000a */
[----:B------:R-:W-:Y:S01]  /*de0d0*/  IMAD.MOV.U32 R10, RZ, RZ, R35 ;  /* 0x000000ffff0a7224 */ /* 0x000fe200078e0023 */
[----:B------:R1:W-:Y:S01]  /*de0e0*/  STL.64 [R1+0x4fb8], R18 ;  /* 0x004fb81201007387 */ /* 0x0003e20000100a00 */
[C---:B------:R-:W-:Y:S01]  /*de0f0*/  IMAD.X R35, R16.reuse, 0x1, R56, P0 ;  /* 0x0000000110237824 */ /* 0x040fe200000e0638 */
[C---:B0-----:R-:W-:Y:S02]  /*de100*/  IADD3 R20, P1, R23.reuse, R61, RZ ;  /* 0x0000003d17147210 */ /* 0x041fe40007f3e0ff */
[----:B------:R0:W-:Y:S01]  /*de110*/  STL.64 [R1+0x5f38], R22 ;  /* 0x005f381601007387 */ /* 0x0001e20000100a00 */
[----:B-1----:R-:W-:Y:S02]  /*de120*/  IADD3 R18, P2, R23, R59, RZ ;  /* 0x0000003b17127210 */ /* 0x002fe40007f5e0ff */
[C---:B------:R-:W-:Y:S01]  /*de130*/  IMAD.X R21, R16.reuse, 0x1, R60, P1 ;  /* 0x0000000110157824 */ /* 0x040fe200008e063c */
[----:B------:R1:W-:Y:S01]  /*de140*/  STL.64 [R1+0x4fa0], R34 ;  /* 0x004fa02201007387 */ /* 0x0003e20000100a00 */
[----:B------:R-:W-:Y:S01]  /*de150*/  SHF.R.S32.HI R17, RZ, 0x1f, R24 ;  /* 0x0000001fff117819 */ /* 0x000fe20000011418 */
[----:B------:R-:W-:Y:S01]  /*de160*/  IMAD.X R19, R16, 0x1, R58, P2 ;  /* 0x0000000110137824 */ /* 0x000fe200010e063a */
[----:B0-----:R-:W-:Y:S01]  /*de170*/  IADD3 R22, P0, R24, R48, RZ ;  /* 0x0000003018167210 */ /* 0x001fe20007f1e0ff */
[----:B-1----:R-:W3:Y:S04]  /*de180*/  LDL.LU.64 R34, [R1+0x5f60] ;  /* 0x005f600001227983 */ /* 0x002ee80000300a00 */
        /* <DEDUP_REMOVED lines=16> */
[C---:B------:R-:W-:Y:S01]  /*de290*/  IMAD.X R19, R17.reuse, 0x1, R56, P2 ;  /* 0x0000000111137824 */ /* 0x040fe200010e0638 */
[----:B------:R0:W-:Y:S01]  /*de2a0*/  STL.64 [R1+0x4f38], R20 ;  /* 0x004f381401007387 */ /* 0x0001e20000100a00 */
[C---:B-1----:R-:W-:Y:S01]  /*de2b0*/  IADD3 R22, P0, R24.reuse, R61, RZ ;  /* 0x0000003d18167210 */ /* 0x042fe20007f1e0ff */
[----:B------:R-:W-:Y:S02]  /*de2c0*/  IMAD.MOV.U32 R16, RZ, RZ, R15 ;  /* 0x000000ffff107224 */ /* 0x000fe400078e000f */
[----:B------:R1:W-:Y:S01]  /*de2d0*/  STL.64 [R1+0x4f20], R18 ;  /* 0x004f201201007387 */ /* 0x0003e20000100a00 */
[----:B------:R-:W-:Y:S01]  /*de2e0*/  SHF.R.S32.HI R15, RZ, 0x1f, R25 ;  /* 0x0000001fff0f7819 */ /* 0x000fe20000011419 */
[----:B------:R-:W-:Y:S01]  /*de2f0*/  IMAD.X R23, R17, 0x1, R60, P0 ;  /* 0x0000000111177824 */ /* 0x000fe200000e063c */
[----:B0-----:R-:W-:-:S04]  /*de300*/  IADD3 R20, P1, R24, R59, RZ ;  /* 0x0000003b18147210 */ /* 0x001fc80007f3e0ff */
        /* <DEDUP_REMOVED lines=20> */
[C---:B------:R-:W-:Y:S02]  /*de450*/  IMAD.X R21, R15.reuse, 0x1, R56, P1 ;  /* 0x000000010f157824 */ /* 0x040fe400008e0638 */
[----:B------:R-:W-:Y:S01]  /*de460*/  STL.64 [R1+0x5f40], R24 ;  /* 0x005f401801007387 */ /* 0x000fe20000100a00 */
[----:B------:R-:W-:Y:S01]  /*de470*/  IMAD.MOV.U32 R17, RZ, RZ, R10 ;  /* 0x000000ffff117224 */ /* 0x000fe200078e000a */
[----:B------:R-:W-:Y:S01]  /*de480*/  SHF.R.S32.HI R10, RZ, 0x1f, R26 ;  /* 0x0000001fff0a7819 */ /* 0x000fe2000001141a */
[----:B------:R-:W-:Y:S01]  /*de490*/  IMAD.X R19, R15, 0x1, R60, P2 ;  /* 0x000000010f137824 */ /* 0x000fe200010e063c */
[----:B------:R1:W-:Y:S01]  /*de4a0*/  STL.64 [R1+0x4ea0], R20 ;  /* 0x004ea01401007387 */ /* 0x0003e20000100a00 */
[----:B0-----:R-:W-:-:S03]  /*de4b0*/  IADD3 R22, P0, R25, R59, RZ ;  /* 0x0000003b19167210 */ /* 0x001fc60007f1e0ff */
[----:B------:R0:W-:Y:S02]  /*de4c0*/  STL.64 [R1+0x4e98], R18 ;  /* 0x004e981201007387 */ /* 0x0001e40000100a00 */
[----:B------:R-:W-:Y:S01]  /*de4d0*/  IMAD.X R23, R15, 0x1, R58, P0 ;  /* 0x000000010f177824 */ /* 0x000fe200000e063a */
[C---:B-1----:R-:W-:Y:S02]  /*de4e0*/  IADD3 R20, P1, R26.reuse, R48, RZ ;  /* 0x000000301a147210 */ /* 0x042fe40007f3e0ff */
[----:B0-----:R-:W-:-:S03]  /*de4f0*/  IADD3 R18, P2, R26, R49, RZ ;  /* 0x000000311a127210 */ /* 0x001fc60007f5e0ff */
[C---:B------:R-:W-:Y:S01]  /*de500*/  IMAD.X R21, R10.reuse, 0x1, R46, P1 ;  /* 0x000000010a157824 */ /* 0x040fe200008e062e */
[----:B------:R0:W-:Y:S01]  /*de510*/  STL.64 [R1+0x4e88], R22 ;  /* 0x004e881601007387 */ /* 0x0001e20000100a00 */
[----:B------:R-:W-:-:S03]  /*de520*/  IMAD.X R19, R10, 0x1, R47, P2 ;  /* 0x000000010a137824 */ /* 0x000fc600010e062f */
[----:B------:R1:W-:Y:S01]  /*de530*/  STL.64 [R1+0x4e78], R20 ;  /* 0x004e781401007387 */ /* 0x0003e20000100a00 */
[C---:B0-----:R-:W-:Y:S02]  /*de540*/  IADD3 R22, P0, R26.reuse, R51, RZ ;  /* 0x000000331a167210 */ /* 0x041fe40007f1e0ff */
[----:B-1----:R-:W-:Y:S01]  /*de550*/  IADD3 R20, P1, R26, R53, RZ ;  /* 0x000000351a147210 */ /* 0x002fe20007f3e0ff */
[----:B------:R0:W-:Y:S02]  /*de560*/  STL.64 [R1+0x4e68], R18 ;  /* 0x004e681201007387 */ /* 0x0001e40000100a00 */
[C---:B------:R-:W-:Y:S02]  /*de570*/  IMAD.X R23, R10.reuse, 0x1, R50, P0 ;  /* 0x000000010a177824 */ /* 0x040fe400000e0632 */
[----:B------:R-:W-:-:S03]  /*de580*/  IMAD.X R21, R10, 0x1, R52, P1 ;  /* 0x000000010a157824 */ /* 0x000fc600008e0634 */
[----:B------:R1:W-:Y:S01]  /*de590*/  STL.64 [R1+0x4e50], R22 ;  /* 0x004e501601007387 */ /* 0x0003e20000100a00 */
[----:B0-----:R-:W-:-:S03]  /*de5a0*/  IADD3 R18, P2, R26, R55, RZ ;  /* 0x000000371a127210 */ /* 0x001fc60007f5e0ff */
[----:B------:R0:W-:Y:S02]  /*de5b0*/  STL.64 [R1+0x4e40], R20 ;  /* 0x004e401401007387 */ /* 0x0001e40000100a00 */
[----:B------:R-:W-:Y:S01]  /*de5c0*/  IMAD.X R19, R10, 0x1, R54, P2 ;  /* 0x000000010a137824 */ /* 0x000fe200010e0636 */
[C---:B-1----:R-:W-:Y:S02]  /*de5d0*/  IADD3 R22, P0, R26.reuse, R57, RZ ;  /* 0x000000391a167210 */ /* 0x042fe40007f1e0ff */
[----:B0-----:R-:W-:Y:S02]  /*de5e0*/  IADD3 R20, P1, R26, R61, RZ ;  /* 0x0000003d1a147210 */ /* 0x001fe40007f3e0ff */
[----:B------:R0:W-:Y:S01]  /*de5f0*/  STL.64 [R1+0x4e28], R18 ;  /* 0x004e281201007387 */ /* 0x0001e20000100a00 */
[C---:B------:R-:W-:Y:S02]  /*de600*/  IMAD.X R23, R10.reuse, 0x1, R56, P0 ;  /* 0x000000010a177824 */ /* 0x040fe400000e0638 */
[----:B------:R-:W-:-:S03]  /*de610*/  IMAD.X R21, R10, 0x1, R60, P1 ;  /* 0x000000010a157824 */ /* 0x000fc600008e063c */
[----:B------:R1:W-:Y:S01]  /*de620*/  STL.64 [R1+0x4e20], R22 ;  /* 0x004e201601007387 */ /* 0x0003e20000100a00 */
[----:B0-----:R-:W-:Y:S01]  /*de630*/  IMAD.MOV.U32 R18, RZ, RZ, R14 ;  /* 0x000000ffff127224 */ /* 0x001fe200078e000e */
[----:B------:R-:W-:Y:S02]  /*de640*/  IADD3 R14, P2, R26, R59, RZ ;  /* 0x0000003b1a0e7210 */ /* 0x000fe40007f5e0ff */
[----:B------:R0:W-:Y:S01]  /*de650*/  STL.64 [R1+0x4e18], R20 ;  /* 0x004e181401007387 */ /* 0x0001e20000100a00 */
[----:B------:R-:W-:Y:S01]  /*de660*/  IMAD.MOV.U32 R19, RZ, RZ, R17 ;  /* 0x000000ffff137224 */ /* 0x000fe200078e0011 */
[C---:B------:R-:W-:Y:S01]  /*de670*/  IADD3 R24, P0, R27.reuse, R48, RZ ;  /* 0x000000301b187210 */ /* 0x040fe20007f1e0ff */
[----:B------:R-:W-:Y:S01]  /*de680*/  IMAD.MOV.U32 R17, RZ, RZ, R36 ;  /* 0x000000ffff117224 */ /* 0x000fe200078e0024 */
[C---:B-1----:R-:W-:Y:S01]  /*de690*/  IADD3 R22, P1, R27.reuse, R49, RZ ;  /* 0x000000311b167210 */ /* 0x042fe20007f3e0ff */
[----:B------:R-:W-:Y:S01]  /*de6a0*/  IMAD.X R15, R10, 0x1, R58, P2 ;  /* 0x000000010a0f7824 */ /* 0x000fe200010e063a */
[----:B------:R-:W-:-:S02]  /*de6b0*/  IADD3 R36, P2, R27, R51, RZ ;  /* 0x000000331b247210 */ /* 0x000fc40007f5e0ff */
[----:B0-----:R-:W-:Y:S02]  /*de6c0*/  SHF.R.S32.HI R21, RZ, 0x1f, R27 ;  /* 0x0000001fff157819 */ /* 0x001fe4000001141b */
[----:B------:R0:W-:Y:S03]  /*de6d0*/  STL.64 [R1+0x4e08], R14 ;  /* 0x004e080e01007387 */ /* 0x0001e60000100a00 */
[C---:B------:R-:W-:Y:S02]  /*de6e0*/  IMAD.X R25, R21.reuse, 0x1, R46, P0 ;  /* 0x0000000115197824 */ /* 0x040fe400000e062e */
[C---:B------:R-:W-:Y:S02]  /*de6f0*/  IMAD.X R23, R21.reuse, 0x1, R47, P1 ;  /* 0x0000000115177824 */ /* 0x040fe400008e062f */
[----:B0-----:R-:W-:Y:S02]  /*de700*/  IMAD.MOV.U32 R14, RZ, RZ, R37 ;  /* 0x000000ffff0e7224 */ /* 0x001fe400078e0025 */
[----:B------:R-:W-:Y:S01]  /*de710*/  IMAD.X R37, R21, 0x1, R50, P2 ;  /* 0x0000000115257824 */ /* 0x000fe200010e0632 */
[----:B------:R-:W-:Y:S04]  /*de720*/  STL.64 [R1+0x4df8], R24 ;  /* 0x004df81801007387 */ /* 0x000fe80000100a00 */
[----:B------:R-:W-:Y:S04]  /*de730*/  STL.64 [R1+0x4de8], R22 ;  /* 0x004de81601007387 */ /* 0x000fe80000100a00 */
[----:B------:R0:W-:Y:S04]  /*de740*/  STL.64 [R1+0x4dd0], R36 ;  /* 0x004dd02401007387 */ /* 0x0001e80000100a00 */
[----:B0-----:R-:W3:Y:S01]  /*de750*/  LDL.LU.64 R36, [R1+0x5f58] ;  /* 0x005f580001247983 */ /* 0x001ee20000300a00 */
[----:B------:R-:W-:-:S02]  /*de760*/  IADD3 R24, P0, R27, R53, RZ ;  /* 0x000000351b187210 */ /* 0x000fc40007f1e0ff */
[----:B------:R-:W-:Y:S01]  /*de770*/  IADD3 R22, P1, R27, R55, RZ ;  /* 0x000000371b167210 */ /* 0x000fe20007f3e0ff */
[----:B------:R-:W-:Y:S02]  /*de780*/  IMAD.MOV.U32 R10, RZ, RZ, R11 ;  /* 0x000000ffff0a7224 */ /* 0x000fe400078e000b */
[----:B------:R-:W-:Y:S02]  /*de790*/  IMAD.X R25, R21, 0x1, R52, P0 ;  /* 0x0000000115197824 */ /* 0x000fe400000e0634 */
[----:B------:R-:W-:Y:S01]  /*de7a0*/  IMAD.MOV.U32 R11, RZ, RZ, R38 ;  /* 0x000000ffff0b7224 */ /* 0x000fe200078e0026 */
[----:B------:R-:W-:Y:S01]  /*de7b0*/  IADD3 R38, P2, R27, R57, RZ ;  /* 0x000000391b267210 */ /* 0x000fe20007f5e0ff */
[C---:B------:R-:W-:Y:S01]  /*de7c0*/  IMAD.X R23, R21.reuse, 0x1, R54, P1 ;  /* 0x0000000115177824 */ /* 0x040fe200008e0636 */
[----:B------:R0:W-:Y:S01]  /*de7d0*/  STL.64 [R1+0x4dc0], R24 ;  /* 0x004dc01801007387 */ /* 0x0001e20000100a00 */
[----:B------:R-:W-:Y:S02]  /*de7e0*/  IMAD.MOV.U32 R15, RZ, RZ, R39 ;  /* 0x000000ffff0f7224 */ /* 0x000fe400078e0027 */
[----:B------:R-:W-:Y:S01]  /*de7f0*/  IMAD.X R39, R21, 0x1, R56, P2 ;  /* 0x0000000115277824 */ /* 0x000fe200010e0638 */
[----:B------:R1:W-:Y:S01]  /*de800*/  STL.64 [R1+0x4da8], R22 ;  /* 0x004da81601007387 */ /* 0x0003e20000100a00 */
[----:B0-----:R-:W-:-:S03]  /*de810*/  IADD3 R24, P0, R27, R61, RZ ;  /* 0x0000003d1b187210 */ /* 0x001fc60007f1e0ff */
[----:B------:R0:W-:Y:S01]  /*de820*/  STL.64 [R1+0x5f48], R26 ;  /* 0x005f481a01007387 */ /* 0x0001e20000100a00 */
[----:B-1----:R-:W-:Y:S01]  /*de830*/  IADD3 R22, P1, R27, R59, RZ ;  /* 0x0000003b1b167210 */ /* 0x002fe20007f3e0ff */
[C---:B------:R-:W-:Y:S02]  /*de840*/  IMAD.X R25, R21.reuse, 0x1, R60, P0 ;  /* 0x0000000115197824 */ /* 0x040fe400000e063c */
[----:B------:R1:W-:Y:S01]  /*de850*/  STL.64 [R1+0x4da0], R38 ;  /* 0x004da02601007387 */ /* 0x0003e20000100a00 */
[----:B----4-:R-:W-:Y:S01]  /*de860*/  SHF.R.S32.HI R20, RZ, 0x1f, R28 ;  /* 0x0000001fff147819 */ /* 0x010fe2000001141c */
[----:B------:R-:W-:Y:S01]  /*de870*/  IMAD.X R23, R21, 0x1, R58, P1 ;  /* 0x0000000115177824 */ /* 0x000fe200008e063a */
[----:B0-----:R-:W-:Y:S01]  /*de880*/  IADD3 R26, P2, R28, R48, RZ ;  /* 0x000000301c1a7210 */ /* 0x001fe20007f5e0ff */
[----:B-1----:R-:W4:Y:S04]  /*de890*/  LDL.LU.64 R38, [R1+0x5f50] ;  /* 0x005f500001267983 */ /* 0x002f280000300a00 */
[----:B------:R0:W-:Y:S01]  /*de8a0*/  STL.64 [R1+0x4d98], R24 ;  /* 0x004d981801007387 */ /* 0x0001e20000100a00 */
[----:B------:R-:W-:-:S03]  /*de8b0*/  IMAD.X R27, R20, 0x1, R46, P2 ;  /* 0x00000001141b7824 */ /* 0x000fc600010e062e */
        /* <DEDUP_REMOVED lines=11> */
[----:B--2---:R-:W-:Y:S01]  /*de970*/  IADD3 R22, P1, R28, R57, RZ ;  /* 0x000000391c167210 */ /* 0x004fe20007f3e0ff */
[----:B------:R-:W-:-:S03]  /*de980*/  IMAD.X R25, R20, 0x1, R54, P0 ;  /* 0x0000000114197824 */ /* 0x000fc600000e0636 */
[----:B------:R0:W-:Y:S01]  /*de990*/  STL.64 [R1+0x4d40], R26 ;  /* 0x004d401a01007387 */ /* 0x0001e20000100a00 */
[----:B------:R-:W-:-:S03]  /*de9a0*/  IMAD.X R23, R20, 0x1, R56, P1 ;  /* 0x0000000114177824 */ /* 0x000fc600008e0638 */
[----:B------:R1:W-:Y:S01]  /*de9b0*/  STL.64 [R1+0x4d28], R24 ;  /* 0x004d281801007387 */ /* 0x0003e20000100a00 */
[----:B------:R-:W-:-:S03]  /*de9c0*/  SHF.R.S32.HI R21, RZ, 0x1f, R29 ;  /* 0x0000001fff157819 */ /* 0x000fc6000001141d */
        /* <DEDUP_REMOVED lines=25> */
[----:B------:R-:W-:Y:S01]  /*deb60*/  SHF.R.S32.HI R20, RZ, 0x1f, R30 ;  /* 0x0000001fff147819 */ /* 0x000fe2000001141e */
[----:B------:R-:W-:Y:S02]  /*deb70*/  IMAD.X R23, R21, 0x1, R60, P1 ;  /* 0x0000000115177824 */ /* 0x000fe400008e063c */
[----:B------:R1:W-:Y:S04]  /*deb80*/  STL.64 [R1+0x4ca0], R24 ;  /* 0x004ca01801007387 */ /* 0x0003e80000100a00 */
[----:B------:R2:W-:Y:S01]  /*deb90*/  STL.64 [R1+0x4c98], R22 ;  /* 0x004c981601007387 */ /* 0x0005e20000100a00 */
[----:B0-----:R-:W-:Y:S02]  /*deba0*/  IADD3 R26, P2, R29, R59, RZ ;  /* 0x0000003b1d1a7210 */ /* 0x001fe40007f5e0ff */
        /* <DEDUP_REMOVED lines=44> */
[----:B---3--:R-:W-:-:S03]  /*dee70*/  SHF.R.S32.HI R20, RZ, 0x1f, R32 ;  /* 0x0000001fff147819 */ /* 0x008fc60000011420 */
        /* <DEDUP_REMOVED lines=100> */
[----:B------:R-:W-:Y:S02]  /*df4c0*/  IMAD.MOV.U32 R20, RZ, RZ, R19 ;  /* 0x000000ffff147224 */ /* 0x000fe400078e0013 */
[----:B------:R-:W-:Y:S01]  /*df4d0*/  IMAD.X R23, R21, 0x1, R60, P1 ;  /* 0x0000000115177824 */ /* 0x000fe200008e063c */
[----:B------:R1:W-:Y:S01]  /*df4e0*/  STL.64 [R1+0x49a0], R24 ;  /* 0x0049a01801007387 */ /* 0x0003e20000100a00 */
[----:B------:R-:W-:-:S03]  /*df4f0*/  SHF.R.S32.HI R19, RZ, 0x1f, R36 ;  /* 0x0000001fff137819 */ /* 0x000fc60000011424 */
        /* <DEDUP_REMOVED lines=26> */
[----:B------:R1:W-:Y:S01]  /*df6a0*/  STL.64 [R1+0x4910], R24 ;  /* 0x0049101801007387 */ /* 0x0003e20000100a00 */
[----:B------:R-:W-:Y:S02]  /*df6b0*/  SHF.R.S32.HI R19, RZ, 0x1f, R37 ;  /* 0x0000001fff137819 */ /* 0x000fe40000011425 */
        /* <DEDUP_REMOVED lines=17> */
[C---:B-1----:R-:W-:Y:S01]  /*df7d0*/  IADD3 R26, P2, R37.reuse, R61, RZ ;  /* 0x0000003d251a7210 */ /* 0x042fe20007f5e0ff */
[----:B--2---:R-:W-:Y:S01]  /*df7e0*/  IMAD.MOV.U32 R25, RZ, RZ, R19 ;  /* 0x000000ffff197224 */ /* 0x004fe200078e0013 */
[----:B------:R-:W-:-:S03]  /*df7f0*/  IADD3 R24, P0, R37, R59, RZ ;  /* 0x0000003b25187210 */ /* 0x000fc60007f1e0ff */
[C---:B------:R-:W-:Y:S02]  /*df800*/  IMAD.X R23, R25.reuse, 0x1, R56, P1 ;  /* 0x0000000119177824 */ /* 0x040fe400008e0638 */
[C---:B------:R-:W-:Y:S02]  /*df810*/  IMAD.X R27, R25.reuse, 0x1, R60, P2 ;  /* 0x00000001191b7824 */ /* 0x040fe400010e063c */
[----:B------:R-:W-:Y:S01]  /*df820*/  IMAD.X R25, R25, 0x1, R58, P0 ;  /* 0x0000000119197824 */ /* 0x000fe200000e063a */
[----:B------:R0:W-:Y:S01]  /*df830*/  STL.64 [R1+0x48a0], R22 ;  /* 0x0048a01601007387 */ /* 0x0001e20000100a00 */
[----:B------:R-:W-:-:S03]  /*df840*/  IMAD.MOV.U32 R21, RZ, RZ, R18 ;  /* 0x000000ffff157224 */ /* 0x000fc600078e0012 */
[----:B------:R1:W-:Y:S01]  /*df850*/  STL.64 [R1+0x4890], R26 ;  /* 0x0048901a01007387 */ /* 0x0003e20000100a00 */
[C---:B----4-:R-:W-:Y:S02]  /*df860*/  IADD3 R18, P2, R38.reuse, R49, RZ ;  /* 0x0000003126127210 */ /* 0x050fe40007f5e0ff */
[----:B0-----:R-:W-:Y:S01]  /*df870*/  IADD3 R22, P1, R38, R48, RZ ;  /* 0x0000003026167210 */ /* 0x001fe20007f3e0ff */
[----:B-1----:R-:W2:Y:S04]  /*df880*/  LDL.LU.64 R26, [R1+0x5f48] ;  /* 0x005f4800011a7983 */ /* 0x002ea80000300a00 */
[----:B------:R0:W-:Y:S02]  /*df890*/  STL.64 [R1+0x4878], R24 ;  /* 0x0048781801007387 */ /* 0x0001e40000100a00 */
[----:B0-----:R-:W-:-:S02]  /*df8a0*/  SHF.R.S32.HI R25, RZ, 0x1f, R38 ;  /* 0x0000001fff197819 */ /* 0x001fc40000011426 */
        /* <DEDUP_REMOVED lines=9> */
[----:B---3--:R-:W-:-:S05]  /*df940*/  SHF.R.S32.HI R25, RZ, 0x1f, R38 ;  /* 0x0000001fff197819 */ /* 0x008fca0000011426 */
[C---:B------:R-:W-:Y:S02]  /*df950*/  IMAD.X R23, R25.reuse, 0x1, R52, P1 ;  /* 0x0000000119177824 */ /* 0x040fe400008e0634 */
[----:B------:R-:W-:Y:S01]  /*df960*/  IMAD.X R19, R25, 0x1, R54, P2 ;  /* 0x0000000119137824 */ /* 0x000fe200010e0636 */
[C---:B------:R-:W-:Y:S02]  /*df970*/  IADD3 R24, P0, R38.reuse, R57, RZ ;  /* 0x0000003926187210 */ /* 0x040fe40007f1e0ff */
[----:B------:R0:W-:Y:S04]  /*df980*/  STL.64 [R1+0x4848], R22 ;  /* 0x0048481601007387 */ /* 0x0001e80000100a00 */
[----:B------:R1:W-:Y:S01]  /*df990*/  STL.64 [R1+0x4840], R18 ;  /* 0x0048401201007387 */ /* 0x0003e20000100a00 */
[C---:B0-----:R-:W-:Y:S01]  /*df9a0*/  IADD3 R22, P1, R38.reuse, R61, RZ ;  /* 0x0000003d26167210 */ /* 0x041fe20007f3e0ff */
[----:B-1----:R-:W-:Y:S01]  /*df9b0*/  IMAD.MOV.U32 R19, RZ, RZ, R25 ;  /* 0x000000ffff137224 */ /* 0x002fe200078e0019 */
        /* <DEDUP_REMOVED lines=8> */
[C---:B-1----:R-:W-:Y:S02]  /*dfa40*/  IADD3 R22, P1, R39.reuse, R49, RZ ;  /* 0x0000003127167210 */ /* 0x042fe40007f3e0ff */
[----:B---3--:R-:W-:Y:S02]  /*dfa50*/  SHF.R.S32.HI R19, RZ, 0x1f, R39 ;  /* 0x0000001fff137819 */ /* 0x008fe40000011427 */
        /* <DEDUP_REMOVED lines=25> */
[----:B-1----:R-:W-:-:S03]  /*dfbf0*/  IADD3 R24, P0, R20, R49, RZ ;  /* 0x0000003114187210 */ /* 0x002fc60007f1e0ff */
[C---:B------:R-:W-:Y:S01]  /*dfc00*/  IMAD.X R19, R21.reuse, 0x1, R46, P2 ;  /* 0x0000000115137824 */ /* 0x040fe200010e062e */
[----:B---3--:R-:W-:Y:S01]  /*dfc10*/  IADD3 R22, P1, R20, R51, RZ ;  /* 0x0000003314167210 */ /* 0x008fe20007f3e0ff */
[----:B------:R-:W-:-:S03]  /*dfc20*/  IMAD.X R25, R21, 0x1, R47, P0 ;  /* 0x0000000115197824 */ /* 0x000fc600000e062f */
        /* <DEDUP_REMOVED lines=9> */
[----:B------:R-:W-:Y:S02]  /*dfcc0*/  IMAD.MOV.U32 R21, RZ, RZ, R23 ;  /* 0x000000ffff157224 */ /* 0x000fe400078e0017 */
[----:B------:R-:W-:Y:S01]  /*dfcd0*/  IMAD.X R25, R23, 0x1, R54, P0 ;  /* 0x0000000117197824 */ /* 0x000fe200000e0636 */
[----:B------:R0:W-:Y:S01]  /*dfce0*/  STL.64 [R1+0x4728], R18 ;  /* 0x0047281201007387 */ /* 0x0001e20000100a00 */
[----:B------:R-:W-:-:S03]  /*dfcf0*/  IMAD.X R23, R21, 0x1, R56, P1 ;  /* 0x0000000115177824 */ /* 0x000fc600008e0638 */
[----:B------:R1:W-:Y:S01]  /*dfd00*/  STL.64 [R1+0x4710], R24 ;  /* 0x0047101801007387 */ /* 0x0003e20000100a00 */
[C---:B0-----:R-:W-:Y:S02]  /*dfd10*/  IADD3 R18, P2, R20.reuse, R61, RZ ;  /* 0x0000003d14127210 */ /* 0x041fe40007f5e0ff */
[----:B------:R-:W-:Y:S01]  /*dfd20*/  IADD3 R20, P0, R20, R59, RZ ;  /* 0x0000003b14147210 */ /* 0x000fe20007f1e0ff */
[----:B-1----:R-:W3:Y:S02]  /*dfd30*/  LDL.LU.64 R24, [R1+0x5f40] ;  /* 0x005f400001187983 */ /* 0x002ee40000300a00 */
[C---:B------:R-:W-:Y:S02]  /*dfd40*/  IMAD.X R19, R21.reuse, 0x1, R60, P2 ;  /* 0x0000000115137824 */ /* 0x040fe400010e063c */
        /* <DEDUP_REMOVED lines=36> */
[C---:B-1----:R-:W-:Y:S02]  /*dff90*/  IADD3 R20, P0, R11.reuse, R53, RZ ;  /* 0x000000350b147210 */ /* 0x042fe40007f1e0ff */
[----:B------:R-:W-:Y:S01]  /*dffa0*/  IADD3 R42, P2, R11, R57, RZ ;  /* 0x000000390b2a7210 */ /* 0x000fe20007f5e0ff */
[----:B------:R1:W-:Y:S02]  /*dffb0*/  STL.64 [R1+0x45b0], R18 ;  /* 0x0045b01201007387 */ /* 0x0003e40000100a00 */
[----:B------:R-:W-:Y:S01]  /*dffc0*/  IMAD.X R21, R15, 0x1, R52, P0 ;  /* 0x000000010f157824 */ /* 0x000fe200000e0634 */
[----:B0-----:R-:W-:-:S04]  /*dffd0*/  IADD3 R22, P1, R11, R55, RZ ;  /* 0x000000370b167210 */ /* 0x001fc80007f3e0ff */
[----:B------:R0:W-:Y:S01]  /*dffe0*/  STL.64 [R1+0x45a0], R20 ;  /* 0x0045a01401007387 */ /* 0x0001e20000100a00 */
[C---:B------:R-:W-:Y:S02]  /*dfff0*/  IMAD.X R23, R15.reuse, 0x1, R54, P1 ;  /* 0x000000010f177824 */ /* 0x040fe400008e0636 */
[----:B-1----:R-:W-:Y:S02]  /*e0000*/  IMAD.MOV.U32 R19, RZ, RZ, R43 ;  /* 0x000000ffff137224 */ /* 0x002fe400078e002b */
[----:B------:R-:W-:Y:S01]  /*e0010*/  IMAD.X R43, R15, 0x1, R56, P2 ;  /* 0x000000010f2b7824 */ /* 0x000fe200010e0638 */
[----:B------:R1:W-:Y:S01]  /*e0020*/  STL.64 [R1+0x4588], R22 ;  /* 0x0045881601007387 */ /* 0x0003e20000100a00 */
[----:B------:R-:W-:Y:S01]  /*e0030*/  IMAD.MOV.U32 R14, RZ, RZ, R13 ;  /* 0x000000ffff0e7224 */ /* 0x000fe200078e000d */
[C---:B0-----:R-:W-:Y:S01]  /*e0040*/  IADD3 R20, P0, R11.reuse, R61, RZ ;  /* 0x0000003d0b147210 */ /* 0x041fe20007f1e0ff */
[----:B------:R-:W-:Y:S01]  /*e0050*/  IMAD.MOV.U32 R13, RZ, RZ, R10 ;  /* 0x000000ffff0d7224 */ /* 0x000fe200078e000a */
[----:B------:R-:W-:Y:S01]  /*e0060*/  IADD3 R10, P1, R11, R59, RZ ;  /* 0x0000003b0b0a7210 */ /* 0x000fe20007f3e0ff */
[----:B-1----:R-:W4:Y:S04]  /*e0070*/  LDL.LU.64 R22, [R1+0x5f38] ;  /* 0x005f380001167983 */ /* 0x002f280000300a00 */
[----:B------:R0:W-:Y:S01]  /*e0080*/  STL.64 [R1+0x4570], R42 ;  /* 0x0045702a01007387 */ /* 0x0001e20000100a00 */
[----:B------:R-:W-:-:S02]  /*e0090*/  IMAD.X R21, R15, 0x1, R60, P0 ;  /* 0x000000010f157824 */ /* 0x000fc400000e063c */
[----:B------:R-:W-:Y:S01]  /*e00a0*/  IMAD.X R11, R15, 0x1, R58, P1 ;  /* 0x000000010f0b7824 */ /* 0x000fe200008e063a */
[C---:B0-----:R-:W-:Y:S02]  /*e00b0*/  IADD3 R42, P2, R16.reuse, R48, RZ ;  /* 0x00000030102a7210 */ /* 0x041fe40007f5e0ff */
[----:B------:R-:W-:Y:S03]  /*e00c0*/  STL.64 [R1+0x4558], R20 ;  /* 0x0045581401007387 */ /* 0x000fe60000100a00 */
[----:B------:R-:W-:Y:S01]  /*e00d0*/  IMAD.X R43, R17, 0x1, R46, P2 ;  /* 0x00000001112b7824 */ /* 0x000fe200010e062e */
[----:B------:R-:W-:Y:S04]  /*e00e0*/  STL.64 [R1+0x4538], R10 ;  /* 0x0045380a01007387 */ /* 0x000fe80000100a00 */
[----:B------:R0:W-:Y:S04]  /*e00f0*/  STL.64 [R1+0x4528], R42 ;  /* 0x0045282a01007387 */ /* 0x0001e80000100a00 */
[----:B0-----:R-:W2:Y:S01]  /*e0100*/  LDL.LU.64 R42, [R1+0x5f30] ;  /* 0x005f3000012a7983 */ /* 0x001ea20000300a00 */
[----:B------:R-:W-:Y:S01]  /*e0110*/  IADD3 R20, P0, R16, R49, RZ ;  /* 0x0000003110147210 */ /* 0x000fe20007f1e0ff */
[----:B------:R-:W-:-:S04]  /*e0120*/  IMAD.MOV.U32 R11, RZ, RZ, R44 ;  /* 0x000000ffff0b7224 */ /* 0x000fc800078e002c */
[C---:B------:R-:W-:Y:S01]  /*e0130*/  IMAD.X R21, R17.reuse, 0x1, R47, P0 ;  /* 0x0000000111157824 */ /* 0x040fe200000e062f */
[C---:B------:R-:W-:Y:S01]  /*e0140*/  IADD3 R44, P1, R16.reuse, R51, RZ ;  /* 0x00000033102c7210 */ /* 0x040fe20007f3e0ff */
[----:B------:R-:W-:Y:S01]  /*e0150*/  IMAD.MOV.U32 R18, RZ, RZ, R14 ;  /* 0x000000ffff127224 */ /* 0x000fe200078e000e */
[C---:B------:R-:W-:Y:S02]  /*e0160*/  IADD3 R14, P2, R16.reuse, R53, RZ ;  /* 0x00000035100e7210 */ /* 0x040fe40007f5e0ff */
[----:B------:R0:W-:Y:S01]  /*e0170*/  STL.64 [R1+0x4510], R20 ;  /* 0x0045101401007387 */ /* 0x0001e20000100a00 */
[----:B------:R-:W-:Y:S02]  /*e0180*/  IMAD.MOV.U32 R10, RZ, RZ, R45 ;  /* 0x000000ffff0a7224 */ /* 0x000fe400078e002d */
[C---:B------:R-:W-:Y:S02]  /*e0190*/  IMAD.X R45, R17.reuse, 0x1, R50, P1 ;  /* 0x00000001112d7824 */ /* 0x040fe400008e0632 */
[----:B------:R-:W-:Y:S01]  /*e01a0*/  IMAD.X R15, R17, 0x1, R52, P2 ;  /* 0x00000001110f7824 */ /* 0x000fe200010e0634 */
[----:B0-----:R-:W-:-:S02]  /*e01b0*/  IADD3 R20, P0, R16, R55, RZ ;  /* 0x0000003710147210 */ /* 0x001fc40007f1e0ff */
[----:B------:R0:W-:Y:S03]  /*e01c0*/  STL.64 [R1+0x44e8], R44 ;  /* 0x0044e82c01007387 */ /* 0x0001e60000100a00 */
[----:B------:R-:W-:Y:S01]  /*e01d0*/  IMAD.X R21, R17, 0x1, R54, P0 ;  /* 0x0000000111157824 */ /* 0x000fe200000e0636 */
[----:B------:R1:W-:Y:S04]  /*e01e0*/  STL.64 [R1+0x44d8], R14 ;  /* 0x0044d80e01007387 */ /* 0x0003e80000100a00 */
[----:B------:R1:W-:Y:S01]  /*e01f0*/  STL.64 [R1+0x44d0], R20 ;  /* 0x0044d01401007387 */ /* 0x0003e20000100a00 */
[C---:B0-----:R-:W-:Y:S02]  /*e0200*/  IADD3 R44, P1, R16.reuse, R57, RZ ;  /* 0x00000039102c7210 */ /* 0x041fe40007f3e0ff */
[----:B-1----:R-:W-:-:S03]  /*e0210*/  IADD3 R14, P2, R16, R61, RZ ;  /* 0x0000003d100e7210 */ /* 0x002fc60007f5e0ff */
[C---:B------:R-:W-:Y:S01]  /*e0220*/  IMAD.X R45, R17.reuse, 0x1, R56, P1 ;  /* 0x00000001112d7824 */ /* 0x040fe200008e0638 */
[----:B------:R-:W-:Y:S01]  /*e0230*/  IADD3 R20, P0, R16, R59, RZ ;  /* 0x0000003b10147210 */ /* 0x000fe20007f1e0ff */
[----:B------:R-:W-:-:S03]  /*e0240*/  IMAD.X R15, R17, 0x1, R60, P2 ;  /* 0x00000001110f7824 */ /* 0x000fc600010e063c */
[----:B------:R2:W-:Y:S01]  /*e0250*/  STL.64 [R1+0x44c8], R44 ;  /* 0x0044c82c01007387 */ /* 0x0005e20000100a00 */
[----:B------:R-:W-:-:S03]  /*e0260*/  IMAD.X R21, R17, 0x1, R58, P0 ;  /* 0x0000000111157824 */ /* 0x000fc600000e063a */
[----:B------:R0:W-:Y:S01]  /*e0270*/  STL.64 [R1+0x44c0], R14 ;  /* 0x0044c00e01007387 */ /* 0x0001e20000100a00 */
[----:B------:R-:W-:-:S03]  /*e0280*/  IMAD.MOV.U32 R16, RZ, RZ, R13 ;  /* 0x000000ffff107224 */ /* 0x000fc600078e000d */
[----:B------:R1:W-:Y:S01]  /*e0290*/  STL.64 [R1+0x44b8], R20 ;  /* 0x0044b81401007387 */ /* 0x0003e20000100a00 */
[C---:B--2---:R-:W-:Y:S02]  /*e02a0*/  IADD3 R44, P1, R42.reuse, R48, RZ ;  /* 0x000000302a2c7210 */ /* 0x044fe40007f3e0ff */
[----:B------:R-:W-:Y:S02]  /*e02b0*/  SHF.R.S32.HI R13, RZ, 0x1f, R42 ;  /* 0x0000001fff0d7819 */ /* 0x000fe4000001142a */
[C---:B0-----:R-:W-:Y:S02]  /*e02c0*/  IADD3 R14, P2, R42.reuse, R49, RZ ;  /* 0x000000312a0e7210 */ /* 0x041fe40007f5e0ff */
[----:B-1----:R-:W-:Y:S01]  /*e02d0*/  IADD3 R20, P0, R42, R51, RZ ;  /* 0x000000332a147210 */ /* 0x002fe20007f1e0ff */
[C---:B------:R-:W-:Y:S02]  /*e02e0*/  IMAD.X R45, R13.reuse, 0x1, R46, P1 ;  /* 0x000000010d2d7824 */ /* 0x040fe400008e062e */
[----:B------:R-:W-:-:S02]  /*e02f0*/  IMAD.X R15, R13, 0x1, R47, P2 ;  /* 0x000000010d0f7824 */ /* 0x000fc400010e062f */
[----:B------:R-:W-:Y:S01]  /*e0300*/  IMAD.X R21, R13, 0x1, R50, P0 ;  /* 0x000000010d157824 */ /* 0x000fe200000e0632 */
[----:B------:R0:W-:Y:S04]  /*e0310*/  STL.64 [R1+0x44b0], R44 ;  /* 0x0044b02c01007387 */ /* 0x0001e80000100a00 */
[----:B------:R-:W-:Y:S04]  /*e0320*/  STL.64 [R1+0x44a8], R14 ;  /* 0x0044a80e01007387 */ /* 0x000fe80000100a00 */
[----:B------:R1:W-:Y:S01]  /*e0330*/  STL.64 [R1+0x44a0], R20 ;  /* 0x0044a01401007387 */ /* 0x0003e20000100a00 */
[----:B0-----:R-:W-:Y:S01]  /*e0340*/  IADD3 R44, P1, R42, R53, RZ ;  /* 0x000000352a2c7210 */ /* 0x001fe20007f3e0ff */
[----:B-1----:R-:W-:-:S04]  /*e0350*/  IMAD.MOV.U32 R21, RZ, RZ, R13 ;  /* 0x000000ffff157224 */ /* 0x002fc800078e000d */
[----:B------:R-:W-:-:S05]  /*e0360*/  IMAD.X R45, R21, 0x1, R52, P1 ;  /* 0x00000001152d7824 */ /* 0x000fca00008e0634 */
[----:B------:R0:W-:Y:S04]  /*e0370*/  STL.64 [R1+0x4498], R44 ;  /* 0x0044982c01007387 */ /* 0x0001e80000100a00 */
[----:B0-----:R-:W2:Y:S01]  /*e0380*/  LDL.LU R45, [R1+0x5f28] ;  /* 0x005f2800012d7983 */ /* 0x001ea20000300800 */
[----:B------:R-:W-:Y:S01]  /*e0390*/  IMAD.MOV.U32 R17, RZ, RZ, R10 ;  /* 0x000000ffff117224 */ /* 0x000fe200078e000a */
[C---:B------:R-:W-:Y:S01]  /*e03a0*/  IADD3 R10, P2, R42.reuse, R55, RZ ;  /* 0x000000372a0a7210 */ /* 0x040fe20007f5e0ff */
[----:B------:R-:W-:Y:S01]  /*e03b0*/  IMAD.MOV.U32 R15, RZ, RZ, R11 ;  /* 0x000000ffff0f7224 */ /* 0x000fe200078e000b */
[C---:B------:R-:W-:Y:S01]  /*e03c0*/  IADD3 R20, P0, R42.reuse, R57, RZ ;  /* 0x000000392a147210 */ /* 0x040fe20007f1e0ff */
[----:B------:R-:W-:Y:S01]  /*e03d0*/  IMAD.MOV.U32 R13, RZ, RZ, R43 ;  /* 0x000000ffff0d7224 */ /* 0x000fe200078e002b */
[C---:B------:R-:W-:Y:S01]  /*e03e0*/  IADD3 R44, P1, R42.reuse, R61, RZ ;  /* 0x0000003d2a2c7210 */ /* 0x040fe20007f3e0ff */
[----:B------:R-:W-:Y:S01]  /*e03f0*/  IMAD.X R11, R21, 0x1, R54, P2 ;  /* 0x00000001150b7824 */ /* 0x000fe200010e0636 */
[----:B------:R-:W-:Y:S01]  /*e0400*/  IADD3 R42, P2, R42, R59, RZ ;  /* 0x0000003b2a2a7210 */ /* 0x000fe20007f5e0ff */
[----:B------:R-:W-:-:S04]  /*e0410*/  IMAD.MOV.U32 R43, RZ, RZ, R21 ;  /* 0x000000ffff2b7224 */ /* 0x000fc800078e0015 */
[----:B------:R-:W-:Y:S01]  /*e0420*/  IMAD.X R21, R43, 0x1, R56, P0 ;  /* 0x000000012b157824 */ /* 0x000fe200000e0638 */
[----:B------:R0:W-:Y:S04]  /*e0430*/  STL.64 [R1+0x4490], R10 ;  /* 0x0044900a01007387 */ /* 0x0001e80000100a00 */
[----:B0-----:R-:W3:Y:S04]  /*e0440*/  LDL.LU.64 R10, [R1+0x5f20] ;  /* 0x005f2000010a7983 */ /* 0x001ee80000300a00 */
[----:B------:R0:W-:Y:S02]  /*e0450*/  STL.64 [R1+0x4488], R20 ;  /* 0x0044881401007387 */ /* 0x0001e40000100a00 */
[----:B0-----:R-:W-:-:S05]  /*e0460*/  IADD3 R20, P0, R18, R48, RZ ;  /* 0x0000003012147210 */ /* 0x001fca0007f1e0ff */
[----:B------:R-:W-:Y:S02]  /*e0470*/  IMAD.X R21, R19, 0x1, R46, P0 ;  /* 0x0000000113157824 */ /* 0x000fe400000e062e */
[----:B--2---:R-:W-:Y:S02]  /*e0480*/  IMAD.MOV.U32 R14, RZ, RZ, R45 ;  /* 0x000000ffff0e7224 */ /* 0x004fe400078e002d */
[C---:B------:R-:W-:Y:S02]  /*e0490*/  IMAD.X R45, R43.reuse, 0x1, R60, P1 ;  /* 0x000000012b2d7824 */ /* 0x040fe400008e063c */
[----:B------:R-:W-:-:S03]  /*e04a0*/  IMAD.X R43, R43, 0x1, R58, P2 ;  /* 0x000000012b2b7824 */ /* 0x000fc600010e063a */
[----:B------:R0:W-:Y:S04]  /*e04b0*/  STL.64 [R1+0x4480], R44 ;  /* 0x0044802c01007387 */ /* 0x0001e80000100a00 */
        /* <DEDUP_REMOVED lines=12> */
[----:B------:R-:W-:Y:S02]  /*e0580*/  IMAD.MOV.U32 R19, RZ, RZ, R43 ;  /* 0x000000ffff137224 */ /* 0x000fe400078e002b */
[C---:B------:R-:W-:Y:S02]  /*e0590*/  IMAD.X R21, R43.reuse, 0x1, R52, P0 ;  /* 0x000000012b157824 */ /* 0x040fe400000e0634 */
[----:B------:R-:W-:Y:S02]  /*e05a0*/  IMAD.X R45, R43, 0x1, R54, P1 ;  /* 0x000000012b2d7824 */ /* 0x000fe400008e0636 */
[----:B------:R-:W-:Y:S01]  /*e05b0*/  IMAD.X R43, R19, 0x1, R56, P2 ;  /* 0x00000001132b7824 */ /* 0x000fe200010e0638 */
[----:B------:R0:W-:Y:S04]  /*e05c0*/  STL.64 [R1+0x4458], R20 ;  /* 0x0044581401007387 */ /* 0x0001e80000100a00 */
[----:B------:R1:W-:Y:S01]  /*e05d0*/  STL.64 [R1+0x4450], R44 ;  /* 0x0044502c01007387 */ /* 0x0003e20000100a00 */
[----:B0-----:R-:W-:-:S02]  /*e05e0*/  IADD3 R20, P0, R18, R61, RZ ;  /* 0x0000003d12147210 */ /* 0x001fc40007f1e0ff */
[----:B------:R-:W-:Y:S01]  /*e05f0*/  IADD3 R18, P1, R18, R59, RZ ;  /* 0x0000003b12127210 */ /* 0x000fe20007f3e0ff */
[----:B-1----:R-:W2:Y:S04]  /*e0600*/  LDL.LU.64 R44, [R1+0x5f18] ;  /* 0x005f1800012c7983 */ /* 0x002ea80000300a00 */
[----:B------:R0:W-:Y:S01]  /*e0610*/  STL.64 [R1+0x4448], R42 ;  /* 0x0044482a01007387 */ /* 0x0001e20000100a00 */
[C---:B------:R-:W-:Y:S02]  /*e0620*/  IMAD.X R21, R19.reuse, 0x1, R60, P0 ;  /* 0x0000000113157824 */ /* 0x040fe400000e063c */
[----:B------:R-:W-:Y:S01]  /*e0630*/  IMAD.X R19, R19, 0x1, R58, P1 ;  /* 0x0000000113137824 */ /* 0x000fe200008e063a */
[C---:B0-----:R-:W-:Y:S02]  /*e0640*/  IADD3 R42, P2, R17.reuse, R48, RZ ;  /* 0x00000030112a7210 */ /* 0x041fe40007f5e0ff */
[----:B------:R0:W-:Y:S03]  /*e0650*/  STL.64 [R1+0x4440], R20 ;  /* 0x0044401401007387 */ /* 0x0001e60000100a00 */
[----:B------:R-:W-:Y:S01]  /*e0660*/  IMAD.X R43, R14, 0x1, R46, P2 ;  /* 0x000000010e2b7824 */ /* 0x000fe200010e062e */
[----:B------:R1:W-:Y:S04]  /*e0670*/  STL.64 [R1+0x4438], R18 ;  /* 0x0044381201007387 */ /* 0x0003e80000100a00 */
[----:B------:R4:W-:Y:S01]  /*e0680*/  STL.64 [R1+0x4430], R42 ;  /* 0x0044302a01007387 */ /* 0x0009e20000100a00 */
[----:B0-----:R-:W-:-:S02]  /*e0690*/  IADD3 R20, P0, R17, R49, RZ ;  /* 0x0000003111147210 */ /* 0x001fc40007f1e0ff */
[----:B-1----:R-:W-:-:S03]  /*e06a0*/  IADD3 R18, P1, R17, R51, RZ ;  /* 0x0000003311127210 */ /* 0x002fc60007f3e0ff */
[C---:B------:R-:W-:Y:S01]  /*e06b0*/  IMAD.X R21, R14.reuse, 0x1, R47, P0 ;  /* 0x000000010e157824 */ /* 0x040fe200000e062f */
[----:B----4-:R-:W-:Y:S01]  /*e06c0*/  IADD3 R42, P2, R17, R53, RZ ;  /* 0x00000035112a7210 */ /* 0x010fe20007f5e0ff */
        /* <DEDUP_REMOVED lines=14> */
[----:B0-----:R-:W-:Y:S02]  /*e07b0*/  IADD3 R20, P0, R17, R59, RZ ;  /* 0x0000003b11147210 */ /* 0x001fe40007f1e0ff */
[----:B-1----:R-:W-:-:S03]  /*e07c0*/  IADD3 R18, P1, R16, R48, RZ ;  /* 0x0000003010127210 */ /* 0x002fc60007f3e0ff */
[----:B------:R-:W-:Y:S01]  /*e07d0*/  IMAD.X R21, R14, 0x1, R58, P0 ;  /* 0x000000010e157824 */ /* 0x000fe200000e063a */
[----:B----4-:R-:W-:Y:S01]  /*e07e0*/  IADD3 R42, P2, R16, R49, RZ ;  /* 0x00000031102a7210 */ /* 0x010fe20007f5e0ff */
[----:B------:R-:W-:-:S03]  /*e07f0*/  IMAD.X R19, R15, 0x1, R46, P1 ;  /* 0x000000010f137824 */ /* 0x000fc600008e062e */
[----:B------:R-:W-:Y:S01]  /*e0800*/  STL.64 [R1+0x43f8], R20 ;  /* 0x0043f81401007387 */ /* 0x000fe20000100a00 */
[----:B------:R-:W-:-:S03]  /*e0810*/  IMAD.X R43, R15, 0x1, R47, P2 ;  /* 0x000000010f2b7824 */ /* 0x000fc600010e062f */
[----:B------:R-:W-:Y:S04]  /*e0820*/  STL.64 [R1+0x43f0], R18 ;  /* 0x0043f01201007387 */ /* 0x000fe80000100a00 */
[----:B------:R0:W-:Y:S04]  /*e0830*/  STL.64 [R1+0x43e8], R42 ;  /* 0x0043e82a01007387 */ /* 0x0001e80000100a00 */
[----:B0-----:R-:W4:Y:S01]  /*e0840*/  LDL.LU R43, [R1+0x5f10] ;  /* 0x005f1000012b7983 */ /* 0x001f220000300800 */
[C---:B------:R-:W-:Y:S02]  /*e0850*/  IADD3 R20, P0, R16.reuse, R51, RZ ;  /* 0x0000003310147210 */ /* 0x040fe40007f1e0ff */
[----:B------:R-:W-:-:S03]  /*e0860*/  IADD3 R18, P1, R16, R53, RZ ;  /* 0x0000003510127210 */ /* 0x000fc60007f3e0ff */
[C---:B------:R-:W-:Y:S02]  /*e0870*/  IMAD.X R21, R15.reuse, 0x1, R50, P0 ;  /* 0x000000010f157824 */ /* 0x040fe400000e0632 */
[----:B------:R-:W-:Y:S01]  /*e0880*/  IMAD.X R19, R15, 0x1, R52, P1 ;  /* 0x000000010f137824 */ /* 0x000fe200008e0634 */
[----:B------:R-:W-:Y:S02]  /*e0890*/  IADD3 R42, P2, R16, R55, RZ ;  /* 0x00000037102a7210 */ /* 0x000fe40007f5e0ff */
[----:B------:R0:W-:Y:S01]  /*e08a0*/  STL.64 [R1+0x43e0], R20 ;  /* 0x0043e01401007387 */ /* 0x0001e20000100a00 */
[----:B------:R-:W-:-:S03]  /*e08b0*/  IMAD.MOV.U32 R14, RZ, RZ, R12 ;  /* 0x000000ffff0e7224 */ /* 0x000fc600078e000c */
[----:B------:R1:W-:Y:S01]  /*e08c0*/  STL.64 [R1+0x43d8], R18 ;  /* 0x0043d81201007387 */ /* 0x0003e20000100a00 */
[C---:B0-----:R-:W-:Y:S02]  /*e08d0*/  IADD3 R20, P0, R16.reuse, R57, RZ ;  /* 0x0000003910147210 */ /* 0x041fe40007f1e0ff */
[----:B-1----:R-:W-:-:S03]  /*e08e0*/  IADD3 R18, P1, R16, R61, RZ ;  /* 0x0000003d10127210 */ /* 0x002fc60007f3e0ff */
[C---:B------:R-:W-:Y:S02]  /*e08f0*/  IMAD.X R21, R15.reuse, 0x1, R56, P0 ;  /* 0x000000010f157824 */ /* 0x040fe400000e0638 */
[C---:B------:R-:W-:Y:S02]  /*e0900*/  IMAD.X R19, R15.reuse, 0x1, R60, P1 ;  /* 0x000000010f137824 */ /* 0x040fe400008e063c */
[----:B----4-:R-:W-:Y:S02]  /*e0910*/  IMAD.MOV.U32 R12, RZ, RZ, R43 ;  /* 0x000000ffff0c7224 */ /* 0x010fe400078e002b */
[----:B------:R-:W-:Y:S01]  /*e0920*/  IMAD.X R43, R15, 0x1, R54, P2 ;  /* 0x000000010f2b7824 */ /* 0x000fe200010e0636 */
[----:B------:R-:W-:-:S04]  /*e0930*/  IADD3 R16, P2, R16, R59, RZ ;  /* 0x0000003b10107210 */ /* 0x000fc80007f5e0ff */
[----:B------:R0:W-:Y:S01]  /*e0940*/  STL.64 [R1+0x43d0], R42 ;  /* 0x0043d02a01007387 */ /* 0x0001e20000100a00 */
[----:B------:R-:W-:-:S03]  /*e0950*/  IMAD.X R17, R15, 0x1, R58, P2 ;  /* 0x000000010f117824 */ /* 0x000fc600010e063a */
[----:B0-----:R-:W4:Y:S04]  /*e0960*/  LDL.LU.64 R42, [R1+0x5f08] ;  /* 0x005f0800012a7983 */ /* 0x001f280000300a00 */
[----:B------:R0:W-:Y:S04]  /*e0970*/  STL.64 [R1+0x43c8], R20 ;  /* 0x0043c81401007387 */ /* 0x0001e80000100a00 */
[----:B------:R1:W-:Y:S01]  /*e0980*/  STL.64 [R1+0x43c0], R18 ;  /* 0x0043c01201007387 */ /* 0x0003e20000100a00 */
[C---:B0-----:R-:W-:Y:S02]  /*e0990*/  IADD3 R20, P0, R13.reuse, R48, RZ ;  /* 0x000000300d147210 */ /* 0x041fe40007f1e0ff */
[----:B-1----:R-:W-:Y:S01]  /*e09a0*/  IADD3 R18, P1, R13, R49, RZ ;  /* 0x000000310d127210 */ /* 0x002fe20007f3e0ff */
[----:B------:R0:W-:Y:S02]  /*e09b0*/  STL.64 [R1+0x43b8], R16 ;  /* 0x0043b81001007387 */ /* 0x0001e40000100a00 */
[----:B--2---:R-:W-:-:S02]  /*e09c0*/  IMAD.X R21, R44, 0x1, R46, P0 ;  /* 0x000000012c157824 */ /* 0x004fc400000e062e */
[----:B------:R-:W-:-:S03]  /*e09d0*/  IMAD.X R19, R44, 0x1, R47, P1 ;  /* 0x000000012c137824 */ /* 0x000fc600008e062f */
[----:B------:R1:W-:Y:S01]  /*e09e0*/  STL.64 [R1+0x43b0], R20 ;  /* 0x0043b01401007387 */ /* 0x0003e20000100a00 */
[----:B0-----:R-:W-:-:S03]  /*e09f0*/  IADD3 R16, P2, R13, R51, RZ ;  /* 0x000000330d107210 */ /* 0x001fc60007f5e0ff */
[----:B------:R0:W-:Y:S02]  /*e0a00*/  STL.64 [R1+0x43a8], R18 ;  /* 0x0043a81201007387 */ /* 0x0001e40000100a00 */
[C---:B------:R-:W-:Y:S01]  /*e0a10*/  IMAD.X R17, R44.reuse, 0x1, R50, P2 ;  /* 0x000000012c117824 */ /* 0x040fe200010e0632 */
[C---:B-1----:R-:W-:Y:S02]  /*e0a20*/  IADD3 R20, P0, R13.reuse, R53, RZ ;  /* 0x000000350d147210 */ /* 0x042fe40007f1e0ff */
[----:B0-----:R-:W-:Y:S02]  /*e0a30*/  IADD3 R18, P1, R13, R55, RZ ;  /* 0x000000370d127210 */ /* 0x001fe40007f3e0ff */
[----:B------:R0:W-:Y:S01]  /*e0a40*/  STL.64 [R1+0x43a0], R16 ;  /* 0x0043a01001007387 */ /* 0x0001e20000100a00 */
[C---:B------:R-:W-:Y:S02]  /*e0a50*/  IMAD.X R21, R44.reuse, 0x1, R52, P0 ;  /* 0x000000012c157824 */ /* 0x040fe400000e0634 */
        /* <DEDUP_REMOVED lines=13> */
[----:B------:R-:W-:Y:S01]  /*e0b30*/  IMAD.X R17, R12, 0x1, R46, P2 ;  /* 0x000000010c117824 */ /* 0x000fe200010e062e */
[C---:B-1----:R-:W-:Y:S02]  /*e0b40*/  IADD3 R20, P0, R14.reuse, R49, RZ ;  /* 0x000000310e147210 */ /* 0x042fe40007f1e0ff */
[C---:B------:R-:W-:Y:S02]  /*e0b50*/  IADD3 R44, P2, R14.reuse, R53, RZ ;  /* 0x000000350e2c7210 */ /* 0x040fe40007f5e0ff */
[----:B0-----:R-:W-:Y:S01]  /*e0b60*/  IADD3 R18, P1, R14, R51, RZ ;  /* 0x000000330e127210 */ /* 0x001fe20007f3e0ff */
[----:B------:R0:W-:Y:S01]  /*e0b70*/  STL.64 [R1+0x4370], R16 ;  /* 0x0043701001007387 */ /* 0x0001e20000100a00 */
[----:B------:R-:W-:-:S03]  /*e0b80*/  IMAD.X R21, R12, 0x1, R47, P0 ;  /* 0x000000010c157824 */ /* 0x000fc600000e062f */
[C---:B------:R-:W-:Y:S02]  /*e0b90*/  IMAD.X R19, R12.reuse, 0x1, R50, P1 ;  /* 0x000000010c137824 */ /* 0x040fe400008e0632 */
[----:B------:R-:W-:Y:S01]  /*e0ba0*/  STL.64 [R1+0x4368], R20 ;  /* 0x0043681401007387 */ /* 0x000fe20000100a00 */
[----:B0-----:R-:W-:Y:S02]  /*e0bb0*/  IMAD.MOV.U32 R17, RZ, RZ, R45 ;  /* 0x000000ffff117224 */ /* 0x001fe400078e002d */
[----:B------:R-:W-:Y:S01]  /*e0bc0*/  IMAD.X R45, R12, 0x1, R52, P2 ;  /* 0x000000010c2d7824 */ /* 0x000fe200010e0634 */
[----:B------:R-:W-:Y:S04]  /*e0bd0*/  STL.64 [R1+0x4360], R18 ;  /* 0x0043601201007387 */ /* 0x000fe80000100a00 */
[----:B------:R0:W-:Y:S04]  /*e0be0*/  STL.64 [R1+0x4358], R44 ;  /* 0x0043582c01007387 */ /* 0x0001e80000100a00 */
[----:B0-----:R-:W2:Y:S01]  /*e0bf0*/  LDL.LU R44, [R1+0x5f00] ;  /* 0x005f0000012c7983 */ /* 0x001ea20000300800 */
[----:B------:R-:W-:-:S02]  /*e0c00*/  IADD3 R20, P0, R14, R55, RZ ;  /* 0x000000370e147210 */ /* 0x000fc40007f1e0ff */
[----:B------:R-:W-:-:S03]  /*e0c10*/  IADD3 R18, P1, R14, R57, RZ ;  /* 0x000000390e127210 */ /* 0x000fc60007f3e0ff */
[C---:B------:R-:W-:Y:S02]  /*e0c20*/  IMAD.X R21, R12.reuse, 0x1, R54, P0 ;  /* 0x000000010c157824 */ /* 0x040fe400000e0636 */
[----:B------:R-:W-:-:S03]  /*e0c30*/  IMAD.X R19, R12, 0x1, R56, P1 ;  /* 0x000000010c137824 */ /* 0x000fc600008e0638 */
[----:B------:R0:W-:Y:S04]  /*e0c40*/  STL.64 [R1+0x4350], R20 ;  /* 0x0043501401007387 */ /* 0x0001e80000100a00 */
[----:B------:R1:W-:Y:S01]  /*e0c50*/  STL.64 [R1+0x4348], R18 ;  /* 0x0043481201007387 */ /* 0x0003e20000100a00 */
[----:B0-----:R-:W-:-:S05]  /*e0c60*/  IADD3 R20, P0, R14, R59, RZ ;  /* 0x0000003b0e147210 */ /* 0x001fca0007f1e0ff */
[----:B------:R-:W-:Y:S01]  /*e0c70*/  IMAD.X R21, R12, 0x1, R58, P0 ;  /* 0x000000010c157824 */ /* 0x000fe200000e063a */
[----:B----4-:R-:W-:Y:S02]  /*e0c80*/  SHF.R.S32.HI R15, RZ, 0x1f, R43 ;  /* 0x0000001fff0f7819 */ /* 0x010fe4000001142b */
[----:B-1----:R-:W-:-:S05]  /*e0c90*/  IADD3 R18, P1, R43, R48, RZ ;  /* 0x000000302b127210 */ /* 0x002fca0007f3e0ff */
[----:B------:R-:W-:Y:S02]  /*e0ca0*/  IMAD.X R19, R15, 0x1, R46, P1 ;  /* 0x000000010f137824 */ /* 0x000fe400008e062e */
[----:B--2---:R-:W-:Y:S01]  /*e0cb0*/  IMAD.MOV.U32 R13, RZ, RZ, R44 ;  /* 0x000000ffff0d7224 */ /* 0x004fe200078e002c */
[----:B------:R-:W-:-:S05]  /*e0cc0*/  IADD3 R44, P2, R14, R61, RZ ;  /* 0x0000003d0e2c7210 */ /* 0x000fca0007f5e0ff */
[----:B------:R-:W-:-:S05]  /*e0cd0*/  IMAD.X R45, R12, 0x1, R60, P2 ;  /* 0x000000010c2d7824 */ /* 0x000fca00010e063c */
[----:B------:R0:W-:Y:S04]  /*e0ce0*/  STL.64 [R1+0x4340], R44 ;  /* 0x0043402c01007387 */ /* 0x0001e80000100a00 */
[----:B------:R-:W-:Y:S01]  /*e0cf0*/  STL.64 [R1+0x4338], R20 ;  /* 0x0043381401007387 */ /* 0x000fe20000100a00 */
[----:B0-----:R-:W-:-:S03]  /*e0d00*/  IADD3 R44, P2, R43, R49, RZ ;  /* 0x000000312b2c7210 */ /* 0x001fc60007f5e0ff */
[----:B------:R-:W-:Y:S02]  /*e0d10*/  STL.64 [R1+0x4330], R18 ;  /* 0x0043301201007387 */ /* 0x000fe40000100a00 */
[----:B------:R-:W-:-:S05]  /*e0d20*/  IMAD.X R45, R15, 0x1, R47, P2 ;  /* 0x000000010f2d7824 */ /* 0x000fca00010e062f */
[----:B------:R0:W-:Y:S04]  /*e0d30*/  STL.64 [R1+0x4328], R44 ;  /* 0x0043282c01007387 */ /* 0x0001e80000100a00 */
[----:B0-----:R-:W2:Y:S01]  /*e0d40*/  LDL.LU.64 R44, [R1+0x5ef8] ;  /* 0x005ef800012c7983 */ /* 0x001ea20000300a00 */
[C---:B------:R-:W-:Y:S01]  /*e0d50*/  IADD3 R20, P0, R43.reuse, R51, RZ ;  /* 0x000000332b147210 */ /* 0x040fe20007f1e0ff */
[----:B------:R-:W-:Y:S01]  /*e0d60*/  IMAD.MOV.U32 R14, RZ, RZ, R6 ;  /* 0x000000ffff0e7224 */ /* 0x000fe200078e0006 */
[C---:B------:R-:W-:Y:S02]  /*e0d70*/  IADD3 R18, P1, R43.reuse, R53, RZ ;  /* 0x000000352b127210 */ /* 0x040fe40007f3e0ff */
[----:B------:R-:W-:Y:S01]  /*e0d80*/  IADD3 R6, P2, R43, R55, RZ ;  /* 0x000000372b067210 */ /* 0x000fe20007f5e0ff */
[----:B------:R-:W-:-:S02]  /*e0d90*/  IMAD.X R21, R15, 0x1, R50, P0 ;  /* 0x000000010f157824 */ /* 0x000fc400000e0632 */
[----:B------:R-:W-:Y:S02]  /*e0da0*/  IMAD.MOV.U32 R12, RZ, RZ, R7 ;  /* 0x000000ffff0c7224 */ /* 0x000fe400078e0007 */
[C---:B------:R-:W-:Y:S02]  /*e0db0*/  IMAD.X R19, R15.reuse, 0x1, R52, P1 ;  /* 0x000000010f137824 */ /* 0x040fe400008e0634 */
[----:B------:R-:W-:Y:S01]  /*e0dc0*/  IMAD.X R7, R15, 0x1, R54, P2 ;  /* 0x000000010f077824 */ /* 0x000fe200010e0636 */
[----:B------:R0:W-:Y:S04]  /*e0dd0*/  STL.64 [R1+0x4320], R20 ;  /* 0x0043201401007387 */ /* 0x0001e80000100a00 */
[----:B------:R1:W-:Y:S04]  /*e0de0*/  STL.64 [R1+0x4318], R18 ;  /* 0x0043181201007387 */ /* 0x0003e80000100a00 */
[----:B------:R4:W-:Y:S01]  /*e0df0*/  STL.64 [R1+0x4310], R6 ;  /* 0x0043100601007387 */ /* 0x0009e20000100a00 */
[----:B------:R-:W-:Y:S01]  /*e0e00*/  IMAD.MOV.U32 R16, RZ, RZ, R42 ;  /* 0x000000ffff107224 */ /* 0x000fe200078e002a */
[----:B------:R-:W-:-:S02]  /*e0e10*/  IADD3 R42, P2, R43, R59, RZ ;  /* 0x0000003b2b2a7210 */ /* 0x000fc40007f5e0ff */
[C---:B0-----:R-:W-:Y:S02]  /*e0e20*/  IADD3 R20, P0, R43.reuse, R57, RZ ;  /* 0x000000392b147210 */ /* 0x041fe40007f1e0ff */
[----:B-1----:R-:W-:Y:S01]  /*e0e30*/  IADD3 R18, P1, R43, R61, RZ ;  /* 0x0000003d2b127210 */ /* 0x002fe20007f3e0ff */
[----:B----4-:R-:W4:Y:S02]  /*e0e40*/  LDL.LU.64 R6, [R1+0x5ef0] ;  /* 0x005ef00001067983 */ /* 0x010f240000300a00 */
        /* <DEDUP_REMOVED lines=38> */
[----:B------:R-:W-:Y:S01]  /*e10b0*/  STL.64 [R1+0x42a8], R20 ;  /* 0x0042a81401007387 */ /* 0x000fe20000100a00 */
[----:B------:R-:W-:-:S03]  /*e10c0*/  IMAD.X R43, R14, 0x1, R52, P2 ;  /* 0x000000010e2b7824 */ /* 0x000fc600010e0634 */
[----:B------:R-:W-:Y:S04]  /*e10d0*/  STL.64 [R1+0x42a0], R18 ;  /* 0x0042a01201007387 */ /* 0x000fe80000100a00 */
[----:B------:R0:W-:Y:S04]  /*e10e0*/  STL.64 [R1+0x4298], R42 ;  /* 0x0042982a01007387 */ /* 0x0001e80000100a00 */
[----:B0-----:R-:W3:Y:S01]  /*e10f0*/  LDL.LU.64 R42, [R1+0x5ee8] ;  /* 0x005ee800012a7983 */ /* 0x001ee20000300a00 */
[C---:B------:R-:W-:Y:S02]  /*e1100*/  IADD3 R20, P0, R16.reuse, R55, RZ ;  /* 0x0000003710147210 */ /* 0x040fe40007f1e0ff */
[----:B------:R-:W-:-:S03]  /*e1110*/  IADD3 R18, P1, R16, R57, RZ ;  /* 0x0000003910127210 */ /* 0x000fc60007f3e0ff */
[C---:B------:R-:W-:Y:S02]  /*e1120*/  IMAD.X R21, R14.reuse, 0x1, R54, P0 ;  /* 0x000000010e157824 */ /* 0x040fe400000e0636 */
[----:B------:R-:W-:Y:S01]  /*e1130*/  IMAD.X R19, R14, 0x1, R56, P1 ;  /* 0x000000010e137824 */ /* 0x000fe200008e0638 */
[----:B------:R-:W-:Y:S02]  /*e1140*/  SHF.R.S32.HI R15, RZ, 0x1f, R9 ;  /* 0x0000001fff0f7819 */ /* 0x000fe40000011409 */
[----:B------:R0:W-:Y:S04]  /*e1150*/  STL.64 [R1+0x4290], R20 ;  /* 0x0042901401007387 */ /* 0x0001e80000100a00 */
[----:B------:R1:W-:Y:S01]  /*e1160*/  STL.64 [R1+0x4288], R18 ;  /* 0x0042881201007387 */ /* 0x0003e20000100a00 */
[----:B0-----:R-:W-:-:S02]  /*e1170*/  IADD3 R20, P0, R16, R59, RZ ;  /* 0x0000003b10147210 */ /* 0x001fc40007f1e0ff */
[----:B-1----:R-:W-:-:S03]  /*e1180*/  IADD3 R18, P1, R9, R48, RZ ;  /* 0x0000003009127210 */ /* 0x002fc60007f3e0ff */
[----:B------:R-:W-:Y:S02]  /*e1190*/  IMAD.X R21, R14, 0x1, R58, P0 ;  /* 0x000000010e157824 */ /* 0x000fe400000e063a */
[----:B------:R-:W-:Y:S02]  /*e11a0*/  IMAD.X R19, R15, 0x1, R46, P1 ;  /* 0x000000010f137824 */ /* 0x000fe400008e062e */
[----:B--2---:R-:W-:Y:S01]  /*e11b0*/  IMAD.MOV.U32 R13, RZ, RZ, R44 ;  /* 0x000000ffff0d7224 */ /* 0x004fe200078e002c */
[----:B------:R-:W-:Y:S01]  /*e11c0*/  IADD3 R44, P2, R16, R61, RZ ;  /* 0x0000003d102c7210 */ /* 0x000fe20007f5e0ff */
[----:B------:R-:W-:-:S04]  /*e11d0*/  IMAD.MOV.U32 R17, RZ, RZ, R45 ;  /* 0x000000ffff117224 */ /* 0x000fc800078e002d */
[----:B------:R-:W-:-:S05]  /*e11e0*/  IMAD.X R45, R14, 0x1, R60, P2 ;  /* 0x000000010e2d7824 */ /* 0x000fca00010e063c */
[----:B------:R0:W-:Y:S04]  /*e11f0*/  STL.64 [R1+0x4280], R44 ;  /* 0x0042802c01007387 */ /* 0x0001e80000100a00 */
        /* <DEDUP_REMOVED lines=9> */
[----:B-1----:R-:W-:Y:S01]  /*e1290*/  IADD3 R44, P2, R9, R55, RZ ;  /* 0x00000037092c7210 */ /* 0x002fe20007f5e0ff */
[----:B------:R-:W-:Y:S04]  /*e12a0*/  STL.64 [R1+0x4260], R20 ;  /* 0x0042601401007387 */ /* 0x000fe80000100a00 */
[----:B------:R-:W-:Y:S01]  /*e12b0*/  IMAD.X R45, R15, 0x1, R54, P2 ;  /* 0x000000010f2d7824 */ /* 0x000fe200010e0636 */
[----:B------:R-:W-:Y:S04]  /*e12c0*/  STL.64 [R1+0x4258], R18 ;  /* 0x0042581201007387 */ /* 0x000fe80000100a00 */
[----:B------:R0:W-:Y:S04]  /*e12d0*/  STL.64 [R1+0x4250], R44 ;  /* 0x0042502c01007387 */ /* 0x0001e80000100a00 */
[----:B0-----:R-:W2:Y:S01]  /*e12e0*/  LDL.LU.64 R44, [R1+0x5ee0] ;  /* 0x005ee000012c7983 */ /* 0x001ea20000300a00 */
[----:B------:R-:W-:-:S02]  /*e12f0*/  IADD3 R20, P0, R9, R57, RZ ;  /* 0x0000003909147210 */ /* 0x000fc40007f1e0ff */
[----:B------:R-:W-:Y:S01]  /*e1300*/  IADD3 R18, P1, R9, R61, RZ ;  /* 0x0000003d09127210 */ /* 0x000fe20007f3e0ff */
[----:B------:R-:W-:Y:S02]  /*e1310*/  IMAD.MOV.U32 R16, RZ, RZ, R12 ;  /* 0x000000ffff107224 */ /* 0x000fe400078e000c */
[C---:B------:R-:W-:Y:S02]  /*e1320*/  IMAD.X R21, R15.reuse, 0x1, R56, P0 ;  /* 0x000000010f157824 */ /* 0x040fe400000e0638 */
[----:B------:R-:W-:Y:S02]  /*e1330*/  IMAD.X R19, R15, 0x1, R60, P1 ;  /* 0x000000010f137824 */ /* 0x000fe400008e063c */
[----:B----4-:R-:W-:Y:S02]  /*e1340*/  IMAD.MOV.U32 R12, RZ, RZ, R7 ;  /* 0x000000ffff0c7224 */ /* 0x010fe400078e0007 */
[----:B------:R-:W-:Y:S01]  /*e1350*/  IMAD.MOV.U32 R7, RZ, RZ, R8 ;  /* 0x000000ffff077224 */ /* 0x000fe200078e0008 */
[----:B------:R-:W-:Y:S01]  /*e1360*/  IADD3 R8, P2, R9, R59, RZ ;  /* 0x0000003b09087210 */ /* 0x000fe20007f5e0ff */
        /* <DEDUP_REMOVED lines=32> */
[----:B------:R-:W-:Y:S01]  /*e1570*/  IMAD.X R21, R12, 0x1, R47, P0 ;  /* 0x000000010c157824 */ /* 0x000fe200000e062f */
[--C-:B------:R-:W-:Y:S01]  /*e1580*/  SHF.R.S32.HI R14, RZ, 0x1f, R6.reuse ;  /* 0x0000001fff0e7819 */ /* 0x100fe20000011406 */
[----:B------:R-:W-:Y:S01]  /*e1590*/  IMAD.MOV.U32 R17, RZ, RZ, R6 ;  /* 0x000000ffff117224 */ /* 0x000fe200078e0006 */
[----:B------:R-:W-:Y:S01]  /*e15a0*/  IADD3 R6, P2, R16, R53, RZ ;  /* 0x0000003510067210 */ /* 0x000fe20007f5e0ff */
[C---:B------:R-:W-:Y:S01]  /*e15b0*/  IMAD.X R19, R12.reuse, 0x1, R50, P1 ;  /* 0x000000010c137824 */ /* 0x040fe200008e0632 */
[----:B------:R0:W-:Y:S01]  /*e15c0*/  STL.64 [R1+0x41f0], R8 ;  /* 0x0041f00801007387 */ /* 0x0001e20000100a00 */
[----:B------:R-:W-:Y:S02]  /*e15d0*/  IMAD.MOV.U32 R13, RZ, RZ, R7 ;  /* 0x000000ffff0d7224 */ /* 0x000fe400078e0007 */
[----:B------:R-:W-:Y:S01]  /*e15e0*/  IMAD.X R7, R12, 0x1, R52, P2 ;  /* 0x000000010c077824 */ /* 0x000fe200010e0634 */
[----:B0-----:R-:W4:Y:S04]  /*e15f0*/  LDL.LU.64 R8, [R1+0x5ed8] ;  /* 0x005ed80001087983 */ /* 0x001f280000300a00 */
[----:B------:R0:W-:Y:S04]  /*e1600*/  STL.64 [R1+0x41e8], R20 ;  /* 0x0041e81401007387 */ /* 0x0001e80000100a00 */
[----:B------:R1:W-:Y:S01]  /*e1610*/  STL.64 [R1+0x41e0], R18 ;  /* 0x0041e01201007387 */ /* 0x0003e20000100a00 */
[----:B0-----:R-:W-:-:S02]  /*e1620*/  IADD3 R20, P0, R16, R55, RZ ;  /* 0x0000003710147210 */ /* 0x001fc40007f1e0ff */
[----:B-1----:R-:W-:-:S03]  /*e1630*/  IADD3 R18, P1, R16, R57, RZ ;  /* 0x0000003910127210 */ /* 0x002fc60007f3e0ff */
[C---:B------:R-:W-:Y:S01]  /*e1640*/  IMAD.X R21, R12.reuse, 0x1, R54, P0 ;  /* 0x000000010c157824 */ /* 0x040fe200000e0636 */
        /* <DEDUP_REMOVED lines=27> */
[C---:B------:R-:W-:Y:S02]  /*e1800*/  IADD3 R42, P2, R43.reuse, R59, RZ ;  /* 0x0000003b2b2a7210 */ /* 0x040fe40007f5e0ff */
[----:B---3--:R-:W-:Y:S01]  /*e1810*/  IADD3 R18, P1, R43, R61, RZ ;  /* 0x0000003d2b127210 */ /* 0x008fe20007f3e0ff */
[C---:B------:R-:W-:Y:S01]  /*e1820*/  IMAD.X R21, R15.reuse, 0x1, R56, P0 ;  /* 0x000000010f157824 */ /* 0x040fe200000e0638 */
[----:B------:R0:W-:Y:S01]  /*e1830*/  STL.64 [R1+0x4190], R6 ;  /* 0x0041900601007387 */ /* 0x0001e20000100a00 */
[C---:B------:R-:W-:Y:S02]  /*e1840*/  IMAD.X R43, R15.reuse, 0x1, R58, P2 ;  /* 0x000000010f2b7824 */ /* 0x040fe400010e063a */
[----:B------:R-:W-:Y:S01]  /*e1850*/  IMAD.X R19, R15, 0x1, R60, P1 ;  /* 0x000000010f137824 */ /* 0x000fe200008e063c */
[----:B0-----:R-:W3:Y:S04]  /*e1860*/  LDL.LU.64 R6, [R1+0x5ed0] ;  /* 0x005ed00001067983 */ /* 0x001ee80000300a00 */
        /* <DEDUP_REMOVED lines=15> */
[----:B------:R-:W3:Y:S01]  /*e1960*/  LDL.LU.64 R42, [R1+0x5ec8] ;  /* 0x005ec800012a7983 */ /* 0x000ee20000300a00 */
[----:B------:R-:W-:-:S03]  /*e1970*/  IMAD.X R19, R14, 0x1, R54, P1 ;  /* 0x000000010e137824 */ /* 0x000fc600008e0636 */
[----:B------:R0:W-:Y:S01]  /*e1980*/  STL.64 [R1+0x4158], R20 ;  /* 0x0041581401007387 */ /* 0x0001e20000100a00 */
[----:B------:R-:W-:-:S03]  /*e1990*/  IMAD.MOV.U32 R15, RZ, RZ, R3 ;  /* 0x000000ffff0f7224 */ /* 0x000fc600078e0003 */
[----:B------:R1:W-:Y:S01]  /*e19a0*/  STL.64 [R1+0x4150], R18 ;  /* 0x0041501201007387 */ /* 0x0003e20000100a00 */
[C---:B0-----:R-:W-:Y:S02]  /*e19b0*/  IADD3 R20, P0, R17.reuse, R61, RZ ;  /* 0x0000003d11147210 */ /* 0x041fe40007f1e0ff */
[----:B-1----:R-:W-:-:S03]  /*e19c0*/  IADD3 R18, P1, R17, R59, RZ ;  /* 0x0000003b11127210 */ /* 0x002fc60007f3e0ff */
[C---:B------:R-:W-:Y:S02]  /*e19d0*/  IMAD.X R21, R14.reuse, 0x1, R60, P0 ;  /* 0x000000010e157824 */ /* 0x040fe400000e063c */
[----:B------:R-:W-:Y:S02]  /*e19e0*/  IMAD.X R19, R14, 0x1, R58, P1 ;  /* 0x000000010e137824 */ /* 0x000fe400008e063a */
[----:B--2---:R-:W-:Y:S02]  /*e19f0*/  IMAD.MOV.U32 R16, RZ, RZ, R44 ;  /* 0x000000ffff107224 */ /* 0x004fe400078e002c */
[----:B------:R-:W-:Y:S01]  /*e1a00*/  IMAD.MOV.U32 R44, RZ, RZ, R2 ;  /* 0x000000ffff2c7224 */ /* 0x000fe200078e0002 */
[----:B------:R-:W-:-:S05]  /*e1a10*/  IADD3 R2, P2, R17, R57, RZ ;  /* 0x0000003911027210 */ /* 0x000fca0007f5e0ff */
[----:B------:R-:W-:-:S05]  /*e1a20*/  IMAD.X R3, R14, 0x1, R56, P2 ;  /* 0x000000010e037824 */ /* 0x000fca00010e0638 */
        /* <DEDUP_REMOVED lines=30> */
[C---:B------:R-:W-:Y:S01]  /*e1c10*/  IMAD.X R19, R15.reuse, 0x1, R46, P1 ;  /* 0x000000010f137824 */ /* 0x040fe200008e062e */
[C---:B------:R-:W-:Y:S02]  /*e1c20*/  IADD3 R44, P1, R16.reuse, R53, RZ ;  /* 0x00000035102c7210 */ /* 0x040fe40007f3e0ff */
[C---:B--2---:R-:W-:Y:S01]  /*e1c30*/  IADD3 R20, P0, R16.reuse, R51, RZ ;  /* 0x0000003310147210 */ /* 0x044fe20007f1e0ff */
[C---:B------:R-:W-:Y:S02]  /*e1c40*/  IMAD.X R3, R15.reuse, 0x1, R47, P2 ;  /* 0x000000010f037824 */ /* 0x040fe400010e062f */
[C---:B------:R-:W-:Y:S02]  /*e1c50*/  IMAD.X R45, R15.reuse, 0x1, R52, P1 ;  /* 0x000000010f2d7824 */ /* 0x040fe400008e0634 */
[----:B------:R-:W-:Y:S01]  /*e1c60*/  IMAD.X R21, R15, 0x1, R50, P0 ;  /* 0x000000010f157824 */ /* 0x000fe200000e0632 */
[----:B------:R-:W-:Y:S04]  /*e1c70*/  STL.64 [R1+0x40f0], R18 ;  /* 0x0040f01201007387 */ /* 0x000fe80000100a00 */
[----:B------:R-:W-:Y:S04]  /*e1c80*/  STL.64 [R1+0x40e8], R2 ;  /* 0x0040e80201007387 */ /* 0x000fe80000100a00 */
[----:B------:R-:W-:Y:S04]  /*e1c90*/  STL.64 [R1+0x40e0], R20 ;  /* 0x0040e01401007387 */ /* 0x000fe80000100a00 */
[----:B------:R0:W-:Y:S04]  /*e1ca0*/  STL.64 [R1+0x40d8], R44 ;  /* 0x0040d82c01007387 */ /* 0x0001e80000100a00 */
[----:B0-----:R-:W2:Y:S01]  /*e1cb0*/  LDL.LU.64 R44, [R1+0x5ec0] ;  /* 0x005ec000012c7983 */ /* 0x001ea20000300a00 */
[----:B------:R-:W-:-:S02]  /*e1cc0*/  IADD3 R2, P2, R16, R55, RZ ;  /* 0x0000003710027210 */ /* 0x000fc40007f5e0ff */
[----:B------:R-:W-:-:S03]  /*e1cd0*/  IADD3 R20, P0, R16, R57, RZ ;  /* 0x0000003910147210 */ /* 0x000fc60007f1e0ff */
[C---:B------:R-:W-:Y:S02]  /*e1ce0*/  IMAD.X R3, R15.reuse, 0x1, R54, P2 ;  /* 0x000000010f037824 */ /* 0x040fe400010e0636 */
[----:B------:R-:W-:-:S03]  /*e1cf0*/  IMAD.X R21, R15, 0x1, R56, P0 ;  /* 0x000000010f157824 */ /* 0x000fc600000e0638 */
[----:B------:R0:W-:Y:S04]  /*e1d00*/  STL.64 [R1+0x40d0], R2 ;  /* 0x0040d00201007387 */ /* 0x0001e80000100a00 */
[----:B0-----:R-:W2:Y:S04]  /*e1d10*/  LDL.LU.64 R2, [R1+0x5eb8] ;  /* 0x005eb80001027983 */ /* 0x001ea80000300a00 */
[----:B------:R3:W-:Y:S01]  /*e1d20*/  STL.64 [R1+0x40c8], R20 ;  /* 0x0040c81401007387 */ /* 0x0007e20000100a00 */
[----:B----4-:R-:W-:Y:S01]  /*e1d30*/  IMAD.MOV.U32 R18, RZ, RZ, R9 ;  /* 0x000000ffff127224 */ /* 0x010fe200078e0009 */
[----:B---3--:R-:W-:-:S05]  /*e1d40*/  IADD3 R20, P0, R7, R48, RZ ;  /* 0x0000003007147210 */ /* 0x008fca0007f1e0ff */
[----:B------:R-:W-:Y:S02]  /*e1d50*/  IMAD.X R21, R8, 0x1, R46, P0 ;  /* 0x0000000108157824 */ /* 0x000fe400000e062e */
[----:B------:R-:W-:Y:S01]  /*e1d60*/  IMAD.MOV.U32 R19, RZ, RZ, R42 ;  /* 0x000000ffff137224 */ /* 0x000fe200078e002a */
[C---:B------:R-:W-:Y:S02]  /*e1d70*/  IADD3 R42, P1, R16.reuse, R61, RZ ;  /* 0x0000003d102a7210 */ /* 0x040fe40007f3e0ff */
[----:B------:R-:W-:Y:S01]  /*e1d80*/  IADD3 R16, P2, R16, R59, RZ ;  /* 0x0000003b10107210 */ /* 0x000fe20007f5e0ff */
[----:B------:R-:W-:Y:S02]  /*e1d90*/  IMAD.MOV.U32 R14, RZ, RZ, R43 ;  /* 0x000000ffff0e7224 */ /* 0x000fe400078e002b */
[C---:B------:R-:W-:Y:S02]  /*e1da0*/  IMAD.X R43, R15.reuse, 0x1, R60, P1 ;  /* 0x000000010f2b7824 */ /* 0x040fe400008e063c */
[----:B------:R-:W-:-:S03]  /*e1db0*/  IMAD.X R17, R15, 0x1, R58, P2 ;  /* 0x000000010f117824 */ /* 0x000fc600010e063a */
[----:B------:R0:W-:Y:S04]  /*e1dc0*/  STL.64 [R1+0x40c0], R42 ;  /* 0x0040c02a01007387 */ /* 0x0001e80000100a00 */
        /* <DEDUP_REMOVED lines=23> */
[C---:B---3--:R-:W-:Y:S01]  /*e1f40*/  IADD3 R20, P0, R19.reuse, R49, RZ ;  /* 0x0000003113147210 */ /* 0x048fe20007f1e0ff */
[C---:B------:R-:W-:Y:S01]  /*e1f50*/  IMAD.X R17, R14.reuse, 0x1, R46, P2 ;  /* 0x000000010e117824 */ /* 0x040fe200010e062e */
[----:B------:R-:W-:Y:S02]  /*e1f60*/  IADD3 R8, P1, R19, R51, RZ ;  /* 0x0000003313087210 */ /* 0x000fe40007f3e0ff */
[----:B------:R0:W-:Y:S01]  /*e1f70*/  STL.64 [R1+0x4078], R42 ;  /* 0x0040782a01007387 */ /* 0x0001e20000100a00 */
[C---:B------:R-:W-:Y:S02]  /*e1f80*/  IMAD.X R21, R14.reuse, 0x1, R47, P0 ;  /* 0x000000010e157824 */ /* 0x040fe400000e062f */
[----:B------:R-:W-:Y:S02]  /*e1f90*/  IMAD.MOV.U32 R15, RZ, RZ, R13 ;  /* 0x000000ffff0f7224 */ /* 0x000fe400078e000d */
[----:B------:R-:W-:-:S02]  /*e1fa0*/  IMAD.X R9, R14, 0x1, R50, P1 ;  /* 0x000000010e097824 */ /* 0x000fc400008e0632 */
[----:B------:R-:W-:Y:S01]  /*e1fb0*/  IMAD.MOV.U32 R13, RZ, RZ, R6 ;  /* 0x000000ffff0d7224 */ /* 0x000fe200078e0006 */
[----:B0-----:R-:W3:Y:S01]  /*e1fc0*/  LDL.LU.64 R42, [R1+0x5eb0] ;  /* 0x005eb000012a7983 */ /* 0x001ee20000300a00 */
[----:B------:R-:W-:-:S03]  /*e1fd0*/  IADD3 R6, P1, R19, R57, RZ ;  /* 0x0000003913067210 */ /* 0x000fc60007f3e0ff */
[----:B------:R0:W-:Y:S04]  /*e1fe0*/  STL.64 [R1+0x4070], R16 ;  /* 0x0040701001007387 */ /* 0x0001e80000100a00 */
[----:B------:R1:W-:Y:S01]  /*e1ff0*/  STL.64 [R1+0x4068], R20 ;  /* 0x0040681401007387 */ /* 0x0003e20000100a00 */
[----:B------:R-:W-:Y:S01]  /*e2000*/  IMAD.X R7, R14, 0x1, R56, P1 ;  /* 0x000000010e077824 */ /* 0x000fe200008e0638 */
[C---:B0-----:R-:W-:Y:S02]  /*e2010*/  IADD3 R16, P2, R19.reuse, R53, RZ ;  /* 0x0000003513107210 */ /* 0x041fe40007f5e0ff */
[----:B-1----:R-:W-:-:S03]  /*e2020*/  IADD3 R20, P0, R19, R55, RZ ;  /* 0x0000003713147210 */ /* 0x002fc60007f1e0ff */
[C---:B------:R-:W-:Y:S01]  /*e2030*/  IMAD.X R17, R14.reuse, 0x1, R52, P2 ;  /* 0x000000010e117824 */ /* 0x040fe200010e0634 */
[----:B------:R0:W-:Y:S01]  /*e2040*/  STL.64 [R1+0x4060], R8 ;  /* 0x0040600801007387 */ /* 0x0001e20000100a00 */
[----:B------:R-:W-:-:S03]  /*e2050*/  IMAD.X R21, R14, 0x1, R54, P0 ;  /* 0x000000010e157824 */ /* 0x000fc600000e0636 */
[----:B0-----:R-:W4:Y:S04]  /*e2060*/  LDL.LU.64 R8, [R1+0x5ea8] ;  /* 0x005ea80001087983 */ /* 0x001f280000300a00 */
        /* <DEDUP_REMOVED lines=8> */
[----:B------:R0:W-:Y:S04]  /*e20f0*/  STL.64 [R1+0x4040], R16 ;  /* 0x0040401001007387 */ /* 0x0001e80000100a00 */
[----:B------:R1:W-:Y:S01]  /*e2100*/  STL.64 [R1+0x4038], R20 ;  /* 0x0040381401007387 */ /* 0x0003e20000100a00 */
[----:B--2---:R-:W-:Y:S01]  /*e2110*/  IMAD.X R7, R45, 0x1, R46, P1 ;  /* 0x000000012d077824 */ /* 0x004fe200008e062e */
[C---:B0-----:R-:W-:Y:S02]  /*e2120*/  IADD3 R16, P2, R15.reuse, R49, RZ ;  /* 0x000000310f107210 */ /* 0x041fe40007f5e0ff */
[----:B-1----:R-:W-:Y:S02]  /*e2130*/  IADD3 R20, P0, R15, R51, RZ ;  /* 0x000000330f147210 */ /* 0x002fe40007f1e0ff */
[----:B------:R0:W-:Y:S01]  /*e2140*/  STL.64 [R1+0x4030], R6 ;  /* 0x0040300601007387 */ /* 0x0001e20000100a00 */
[----:B------:R-:W-:-:S02]  /*e2150*/  IMAD.X R17, R45, 0x1, R47, P2 ;  /* 0x000000012d117824 */ /* 0x000fc400010e062f */
[----:B------:R-:W-:Y:S01]  /*e2160*/  IMAD.X R21, R45, 0x1, R50, P0 ;  /* 0x000000012d157824 */ /* 0x000fe200000e0632 */
[----:B0-----:R-:W-:Y:S02]  /*e2170*/  IADD3 R6, P1, R15, R53, RZ ;  /* 0x000000350f067210 */ /* 0x001fe40007f3e0ff */
[----:B------:R-:W-:Y:S03]  /*e2180*/  STL.64 [R1+0x4028], R16 ;  /* 0x0040281001007387 */ /* 0x000fe60000100a00 */
[----:B------:R-:W-:Y:S01]  /*e2190*/  IMAD.X R7, R45, 0x1, R52, P1 ;  /* 0x000000012d077824 */ /* 0x000fe200008e0634 */
[----:B------:R-:W-:Y:S04]  /*e21a0*/  STL.64 [R1+0x4020], R20 ;  /* 0x0040201401007387 */ /* 0x000fe80000100a00 */
[----:B------:R0:W-:Y:S04]  /*e21b0*/  STL.64 [R1+0x4018], R6 ;  /* 0x0040180601007387 */ /* 0x0001e80000100a00 */
[----:B0-----:R-:W2:Y:S01]  /*e21c0*/  LDL.LU R7, [R1+0x5ea0] ;  /* 0x005ea00001077983 */ /* 0x001ea20000300800 */
[----:B------:R-:W-:-:S02]  /*e21d0*/  IADD3 R16, P2, R15, R55, RZ ;  /* 0x000000370f107210 */ /* 0x000fc40007f5e0ff */
[----:B------:R-:W-:-:S03]  /*e21e0*/  IADD3 R20, P0, R15, R57, RZ ;  /* 0x000000390f147210 */ /* 0x000fc60007f1e0ff */
[----:B------:R-:W-:Y:S01]  /*e21f0*/  IMAD.X R17, R45, 0x1, R54, P2 ;  /* 0x000000012d117824 */ /* 0x000fe200010e0636 */
[----:B------:R-:W-:Y:S01]  /*e2200*/  IADD3 R6, P1, R15, R61, RZ ;  /* 0x0000003d0f067210 */ /* 0x000fe20007f3e0ff */
[----:B------:R-:W-:-:S03]  /*e2210*/  IMAD.X R21, R45, 0x1, R56, P0 ;  /* 0x000000012d157824 */ /* 0x000fc600000e0638 */
[----:B------:R0:W-:Y:S04]  /*e2220*/  STL.64 [R1+0x4010], R16 ;  /* 0x0040101001007387 */ /* 0x0001e80000100a00 */
[----:B------:R1:W-:Y:S01]  /*e2230*/  STL.64 [R1+0x4008], R20 ;  /* 0x0040081401007387 */ /* 0x0003e20000100a00 */
[----:B0-----:R-:W-:-:S05]  /*e2240*/  IADD3 R16, P2, R15, R59, RZ ;  /* 0x0000003b0f107210 */ /* 0x001fca0007f5e0ff */
[----:B------:R-:W-:Y:S01]  /*e2250*/  IMAD.X R17, R45, 0x1, R58, P2 ;  /* 0x000000012d117824 */ /* 0x000fe200010e063a */
[----:B-1----:R-:W-:-:S05]  /*e2260*/  IADD3 R20, P0, R18, R48, RZ ;  /* 0x0000003012147210 */ /* 0x002fca0007f1e0ff */
[----:B------:R-:W-:Y:S02]  /*e2270*/  IMAD.X R21, R13, 0x1, R46, P0 ;  /* 0x000000010d157824 */ /* 0x000fe400000e062e */
[----:B------:R-:W-:Y:S02]  /*e2280*/  IMAD.MOV.U32 R15, RZ, RZ, R44 ;  /* 0x000000ffff0f7224 */ /* 0x000fe400078e002c */
[----:B--2---:R-:W-:Y:S02]  /*e2290*/  IMAD.MOV.U32 R14, RZ, RZ, R7 ;  /* 0x000000ffff0e7224 */ /* 0x004fe400078e0007 */
        /* <DEDUP_REMOVED lines=8> */
[----:B------:R1:W-:Y:S01]  /*e2320*/  STL.64 [R1+0x3fe8], R6 ;  /* 0x003fe80601007387 */ /* 0x0003e20000100a00 */
[C---:B------:R-:W-:Y:S02]  /*e2330*/  IADD3 R44, P1, R18.reuse, R55, RZ ;  /* 0x00000037122c7210 */ /* 0x040fe40007f3e0ff */
[C---:B0-----:R-:W-:Y:S01]  /*e2340*/  IADD3 R20, P0, R18.reuse, R53, RZ ;  /* 0x0000003512147210 */ /* 0x041fe20007f1e0ff */
[----:B-1----:R-:W2:Y:S04]  /*e2350*/  LDL.LU.64 R6, [R1+0x5e98] ;  /* 0x005e980001067983 */ /* 0x002ea80000300a00 */
[----:B------:R0:W-:Y:S02]  /*e2360*/  STL.64 [R1+0x3fe0], R16 ;  /* 0x003fe01001007387 */ /* 0x0001e40000100a00 */
[----:B0-----:R-:W-:Y:S01]  /*e2370*/  IMAD.MOV.U32 R17, RZ, RZ, R13 ;  /* 0x000000ffff117224 */ /* 0x001fe200078e000d */
        /* <DEDUP_REMOVED lines=9> */
[----:B-1----:R-:W2:Y:S02]  /*e2410*/  LDL.LU.64 R44, [R1+0x5e90] ;  /* 0x005e9000012c7983 */ /* 0x002ea40000300a00 */
[C---:B------:R-:W-:Y:S02]  /*e2420*/  IMAD.X R21, R19.reuse, 0x1, R60, P0 ;  /* 0x0000000113157824 */ /* 0x040fe400000e063c */
[----:B------:R-:W-:Y:S01]  /*e2430*/  IMAD.X R19, R19, 0x1, R58, P1 ;  /* 0x0000000113137824 */ /* 0x000fe200008e063a */
        /* <DEDUP_REMOVED lines=14> */
[----:B------:R-:W-:Y:S01]  /*e2520*/  IMAD.X R17, R2, 0x1, R52, P2 ;  /* 0x0000000102117824 */ /* 0x000fe200010e0634 */
[----:B0-----:R-:W-:-:S04]  /*e2530*/  IADD3 R18, P1, R12, R57, RZ ;  /* 0x000000390c127210 */ /* 0x001fc80007f3e0ff */
[----:B------:R0:W-:Y:S01]  /*e2540*/  STL.64 [R1+0x3f98], R16 ;  /* 0x003f981001007387 */ /* 0x0001e20000100a00 */
[C---:B------:R-:W-:Y:S02]  /*e2550*/  IMAD.X R21, R2.reuse, 0x1, R54, P0 ;  /* 0x0000000102157824 */ /* 0x040fe400000e0636 */
[----:B------:R-:W-:-:S03]  /*e2560*/  IMAD.X R19, R2, 0x1, R56, P1 ;  /* 0x0000000102137824 */ /* 0x000fc600008e0638 */
[----:B------:R1:W-:Y:S01]  /*e2570*/  STL.64 [R1+0x3f90], R20 ;  /* 0x003f901401007387 */ /* 0x0003e20000100a00 */
[----:B0-----:R-:W-:-:S03]  /*e2580*/  IADD3 R16, P2, R12, R61, RZ ;  /* 0x0000003d0c107210 */ /* 0x001fc60007f5e0ff */
[----:B------:R3:W-:Y:S02]  /*e2590*/  STL.64 [R1+0x3f88], R18 ;  /* 0x003f881201007387 */ /* 0x0007e40000100a00 */
[----:B------:R-:W-:Y:S01]  /*e25a0*/  IMAD.X R17, R2, 0x1, R60, P2 ;  /* 0x0000000102117824 */ /* 0x000fe200010e063c */
[----:B-1----:R-:W-:Y:S02]  /*e25b0*/  IADD3 R20, P0, R12, R59, RZ ;  /* 0x0000003b0c147210 */ /* 0x002fe40007f1e0ff */
[C---:B---3--:R-:W-:Y:S02]  /*e25c0*/  IADD3 R18, P1, R43.reuse, R48, RZ ;  /* 0x000000302b127210 */ /* 0x048fe40007f3e0ff */
[----:B------:R0:W-:Y:S01]  /*e25d0*/  STL.64 [R1+0x3f80], R16 ;  /* 0x003f801001007387 */ /* 0x0001e20000100a00 */
[----:B------:R-:W-:Y:S01]  /*e25e0*/  IMAD.X R21, R2, 0x1, R58, P0 ;  /* 0x0000000102157824 */ /* 0x000fe200000e063a */
[----:B------:R-:W-:Y:S01]  /*e25f0*/  IADD3 R2, P0, R43, R51, RZ ;  /* 0x000000332b027210 */ /* 0x000fe20007f1e0ff */
[----:B------:R-:W-:Y:S01]  /*e2600*/  IMAD.X R19, R15, 0x1, R46, P1 ;  /* 0x000000010f137824 */ /* 0x000fe200008e062e */
[----:B------:R-:W-:-:S02]  /*e2610*/  SHF.R.S32.HI R13, RZ, 0x1f, R3 ;  /* 0x0000001fff0d7819 */ /* 0x000fc40000011403 */
[----:B------:R1:W-:Y:S01]  /*e2620*/  STL.64 [R1+0x3f78], R20 ;  /* 0x003f781401007387 */ /* 0x0003e20000100a00 */
[----:B------:R-:W-:Y:S01]  /*e2630*/  IMAD.MOV.U32 R12, RZ, RZ, R3 ;  /* 0x000000ffff0c7224 */ /* 0x000fe200078e0003 */
[----:B0-----:R-:W-:Y:S02]  /*e2640*/  IADD3 R16, P2, R43, R49, RZ ;  /* 0x000000312b107210 */ /* 0x001fe40007f5e0ff */
[----:B------:R0:W-:Y:S01]  /*e2650*/  STL.64 [R1+0x3f70], R18 ;  /* 0x003f701201007387 */ /* 0x0001e20000100a00 */
[C---:B------:R-:W-:Y:S02]  /*e2660*/  IMAD.X R3, R15.reuse, 0x1, R50, P0 ;  /* 0x000000010f037824 */ /* 0x040fe400000e0632 */
[----:B------:R-:W-:Y:S01]  /*e2670*/  IMAD.X R17, R15, 0x1, R47, P2 ;  /* 0x000000010f117824 */ /* 0x000fe200010e062f */
[C---:B-1----:R-:W-:Y:S02]  /*e2680*/  IADD3 R20, P1, R43.reuse, R53, RZ ;  /* 0x000000352b147210 */ /* 0x042fe40007f3e0ff */
[----:B0-----:R-:W-:-:S02]  /*e2690*/  IADD3 R18, P2, R43, R55, RZ ;  /* 0x000000372b127210 */ /* 0x001fc40007f5e0ff */
[----:B------:R0:W-:Y:S01]  /*e26a0*/  STL.64 [R1+0x3f68], R16 ;  /* 0x003f681001007387 */ /* 0x0001e20000100a00 */
[----:B------:R-:W-:-:S03]  /*e26b0*/  IMAD.X R21, R15, 0x1, R52, P1 ;  /* 0x000000010f157824 */ /* 0x000fc600008e0634 */
[----:B------:R1:W-:Y:S01]  /*e26c0*/  STL.64 [R1+0x3f60], R2 ;  /* 0x003f600201007387 */ /* 0x0003e20000100a00 */
[----:B------:R-:W-:-:S03]  /*e26d0*/  IMAD.X R19, R15, 0x1, R54, P2 ;  /* 0x000000010f137824 */ /* 0x000fc600010e0636 */
[----:B------:R3:W-:Y:S01]  /*e26e0*/  STL.64 [R1+0x3f58], R20 ;  /* 0x003f581401007387 */ /* 0x0007e20000100a00 */
[----:B0-----:R-:W-:Y:S01]  /*e26f0*/  IMAD.MOV.U32 R16, RZ, RZ, R13 ;  /* 0x000000ffff107224 */ /* 0x001fe200078e000d */
[C---:B-1----:R-:W-:Y:S02]  /*e2700*/  IADD3 R2, P0, R43.reuse, R57, RZ ;  /* 0x000000392b027210 */ /* 0x042fe40007f1e0ff */
[----:B------:R0:W-:Y:S01]  /*e2710*/  STL.64 [R1+0x3f50], R18 ;  /* 0x003f501201007387 */ /* 0x0001e20000100a00 */
[----:B------:R-:W-:Y:S01]  /*e2720*/  IMAD.MOV.U32 R13, RZ, RZ, R42 ;  /* 0x000000ffff0d7224 */ /* 0x000fe200078e002a */
[----:B---3--:R-:W-:Y:S01]  /*e2730*/  IADD3 R20, P1, R43, R61, RZ ;  /* 0x0000003d2b147210 */ /* 0x008fe20007f3e0ff */
[----:B------:R-:W-:Y:S01]  /*e2740*/  IMAD.X R3, R15, 0x1, R56, P0 ;  /* 0x000000010f037824 */ /* 0x000fe200000e0638 */
[----:B------:R-:W-:-:S03]  /*e2750*/  IADD3 R42, P0, R14, R48, RZ ;  /* 0x000000300e2a7210 */ /* 0x000fc60007f1e0ff */
[----:B------:R-:W-:Y:S01]  /*e2760*/  IMAD.X R21, R15, 0x1, R60, P1 ;  /* 0x000000010f157824 */ /* 0x000fe200008e063c */
[----:B0-----:R-:W-:Y:S01]  /*e2770*/  IADD3 R18, P2, R43, R59, RZ ;  /* 0x0000003b2b127210 */ /* 0x001fe20007f5e0ff */
[----:B----4-:R-:W-:Y:S01]  /*e2780*/  IMAD.X R43, R8, 0x1, R46, P0 ;  /* 0x00000001082b7824 */ /* 0x010fe200000e062e */
[----:B------:R0:W-:Y:S03]  /*e2790*/  STL.64 [R1+0x3f48], R2 ;  /* 0x003f480201007387 */ /* 0x0001e60000100a00 */
[----:B------:R-:W-:Y:S01]  /*e27a0*/  IMAD.X R19, R15, 0x1, R58, P2 ;  /* 0x000000010f137824 */ /* 0x000fe200010e063a */
[----:B0-----:R-:W3:Y:S04]  /*e27b0*/  LDL.LU.64 R2, [R1+0x5e88] ;  /* 0x005e880001027983 */ /* 0x001ee80000300a00 */
[----:B------:R0:W-:Y:S04]  /*e27c0*/  STL.64 [R1+0x3f40], R20 ;  /* 0x003f401401007387 */ /* 0x0001e80000100a00 */
[----:B------:R1:W-:Y:S04]  /*e27d0*/  STL.64 [R1+0x3f38], R18 ;  /* 0x003f381201007387 */ /* 0x0003e80000100a00 */
[----:B------:R4:W-:Y:S01]  /*e27e0*/  STL.64 [R1+0x3f30], R42 ;  /* 0x003f302a01007387 */ /* 0x0009e20000100a00 */
[----:B0-----:R-:W-:-:S02]  /*e27f0*/  IADD3 R20, P1, R14, R49, RZ ;  /* 0x000000310e147210 */ /* 0x001fc40007f3e0ff */
        /* <DEDUP_REMOVED lines=22> */
[----:B------:R0:W-:Y:S01]  /*e2960*/  STL.64 [R1+0x3ef8], R20 ;  /* 0x003ef81401007387 */ /* 0x0001e20000100a00 */
[----:B------:R-:W-:-:S03]  /*e2970*/  IMAD.X R43, R16, 0x1, R47, P0 ;  /* 0x00000001102b7824 */ /* 0x000fc600000e062f */
[----:B------:R1:W-:Y:S01]  /*e2980*/  STL.64 [R1+0x3ef0], R18 ;  /* 0x003ef01201007387 */ /* 0x0003e20000100a00 */
[----:B------:R-:W-:-:S03]  /*e2990*/  IADD3 R8, P2, R12, R53, RZ ;  /* 0x000000350c087210 */ /* 0x000fc60007f5e0ff */
[----:B------:R4:W-:Y:S01]  /*e29a0*/  STL.64 [R1+0x3ee8], R42 ;  /* 0x003ee82a01007387 */ /* 0x0009e20000100a00 */
[C---:B0-----:R-:W-:Y:S01]  /*e29b0*/  IADD3 R20, P1, R12.reuse, R51, RZ ;  /* 0x000000330c147210 */ /* 0x041fe20007f3e0ff */
[----:B-1----:R-:W-:Y:S01]  /*e29c0*/  IMAD.MOV.U32 R18, RZ, RZ, R9 ;  /* 0x000000ffff127224 */ /* 0x002fe200078e0009 */
[----:B----4-:R-:W-:-:S03]  /*e29d0*/  IADD3 R42, P0, R12, R55, RZ ;  /* 0x000000370c2a7210 */ /* 0x010fc60007f1e0ff */
[C---:B------:R-:W-:Y:S02]  /*e29e0*/  IMAD.X R21, R16.reuse, 0x1, R50, P1 ;  /* 0x0000000110157824 */ /* 0x040fe400008e0632 */
[C---:B------:R-:W-:Y:S02]  /*e29f0*/  IMAD.X R9, R16.reuse, 0x1, R52, P2 ;  /* 0x0000000110097824 */ /* 0x040fe400010e0634 */
[----:B------:R-:W-:Y:S01]  /*e2a00*/  IMAD.X R43, R16, 0x1, R54, P0 ;  /* 0x00000001102b7824 */ /* 0x000fe200000e0636 */
[----:B------:R-:W-:Y:S04]  /*e2a10*/  STL.64 [R1+0x3ee0], R20 ;  /* 0x003ee01401007387 */ /* 0x000fe80000100a00 */
[----:B------:R-:W-:Y:S04]  /*e2a20*/  STL.64 [R1+0x3ed8], R8 ;  /* 0x003ed80801007387 */ /* 0x000fe80000100a00 */
[----:B------:R0:W-:Y:S04]  /*e2a30*/  STL.64 [R1+0x3ed0], R42 ;  /* 0x003ed02a01007387 */ /* 0x0001e80000100a00 */
[----:B0-----:R-:W4:Y:S01]  /*e2a40*/  LDL.LU.64 R42, [R1+0x5e80] ;  /* 0x005e8000012a7983 */ /* 0x001f220000300a00 */
[----:B------:R-:W-:-:S02]  /*e2a50*/  IADD3 R20, P1, R12, R57, RZ ;  /* 0x000000390c147210 */ /* 0x000fc40007f3e0ff */
[----:B------:R-:W-:-:S03]  /*e2a60*/  IADD3 R8, P2, R12, R61, RZ ;  /* 0x0000003d0c087210 */ /* 0x000fc60007f5e0ff */
[C---:B------:R-:W-:Y:S02]  /*e2a70*/  IMAD.X R21, R16.reuse, 0x1, R56, P1 ;  /* 0x0000000110157824 */ /* 0x040fe400008e0638 */
[----:B------:R-:W-:Y:S01]  /*e2a80*/  IMAD.X R9, R16, 0x1, R60, P2 ;  /* 0x0000000110097824 */ /* 0x000fe200010e063c */
[----:B------:R-:W-:Y:S02]  /*e2a90*/  IADD3 R12, P0, R12, R59, RZ ;  /* 0x0000003b0c0c7210 */ /* 0x000fe40007f1e0ff */
[----:B------:R0:W-:Y:S01]  /*e2aa0*/  STL.64 [R1+0x3ec8], R20 ;  /* 0x003ec81401007387 */ /* 0x0001e20000100a00 */
[----:B--2---:R-:W-:-:S03]  /*e2ab0*/  SHF.R.S32.HI R15, RZ, 0x1f, R7 ;  /* 0x0000001fff0f7819 */ /* 0x004fc60000011407 */
[----:B------:R1:W-:Y:S01]  /*e2ac0*/  STL.64 [R1+0x3ec0], R8 ;  /* 0x003ec00801007387 */ /* 0x0003e20000100a00 */
[----:B------:R-:W-:Y:S02]  /*e2ad0*/  IMAD.MOV.U32 R14, RZ, RZ, R13 ;  /* 0x000000ffff0e7224 */ /* 0x000fe400078e000d */
[----:B------:R-:W-:Y:S01]  /*e2ae0*/  IMAD.X R13, R16, 0x1, R58, P0 ;  /* 0x00000001100d7824 */ /* 0x000fe200000e063a */
[C---:B0-----:R-:W-:Y:S02]  /*e2af0*/  IADD3 R20, P1, R7.reuse, R48, RZ ;  /* 0x0000003007147210 */ /* 0x041fe40007f3e0ff */
[----:B-1----:R-:W-:-:S03]  /*e2b00*/  IADD3 R8, P2, R7, R49, RZ ;  /* 0x0000003107087210 */ /* 0x002fc60007f5e0ff */
[C---:B------:R-:W-:Y:S01]  /*e2b10*/  IMAD.X R21, R15.reuse, 0x1, R46, P1 ;  /* 0x000000010f157824 */ /* 0x040fe200008e062e */
[----:B------:R-:W-:Y:S01]  /*e2b20*/  STL.64 [R1+0x3eb8], R12 ;  /* 0x003eb80c01007387 */ /* 0x000fe20000100a00 */
[----:B------:R-:W-:Y:S01]  /*e2b30*/  IMAD.X R9, R15, 0x1, R47, P2 ;  /* 0x000000010f097824 */ /* 0x000fe200010e062f */
[----:B------:R-:W-:Y:S02]  /*e2b40*/  IADD3 R16, P0, R7, R51, RZ ;  /* 0x0000003307107210 */ /* 0x000fe40007f1e0ff */
        /* <DEDUP_REMOVED lines=8> */
[----:B------:R-:W-:Y:S04]  /*e2bd0*/  STL.64 [R1+0x3e98], R20 ;  /* 0x003e981401007387 */ /* 0x000fe80000100a00 */
[----:B------:R1:W-:Y:S01]  /*e2be0*/  STL.64 [R1+0x3e90], R8 ;  /* 0x003e900801007387 */ /* 0x0003e20000100a00 */
[----:B0-----:R-:W-:-:S03]  /*e2bf0*/  IADD3 R16, P0, R7, R57, RZ ;  /* 0x0000003907107210 */ /* 0x001fc60007f1e0ff */
[----:B-1----:R-:W2:Y:S01]  /*e2c00*/  LDL.LU.64 R8, [R1+0x5e78] ;  /* 0x005e780001087983 */ /* 0x002ea20000300a00 */
[----:B------:R-:W-:Y:S01]  /*e2c10*/  IMAD.MOV.U32 R21, RZ, RZ, R6 ;  /* 0x000000ffff157224 */ /* 0x000fe200078e0006 */
[----:B------:R-:W-:Y:S01]  /*e2c20*/  IADD3 R6, P2, R7, R59, RZ ;  /* 0x0000003b07067210 */ /* 0x000fe20007f5e0ff */
[----:B------:R-:W-:-:S05]  /*e2c30*/  IMAD.X R17, R15, 0x1, R56, P0 ;  /* 0x000000010f117824 */ /* 0x000fca00000e0638 */
[----:B------:R0:W-:Y:S02]  /*e2c40*/  STL.64 [R1+0x3e88], R16 ;  /* 0x003e881001007387 */ /* 0x0001e40000100a00 */
[----:B0-----:R-:W-:-:S05]  /*e2c50*/  IADD3 R16, P0, R18, R48, RZ ;  /* 0x0000003012107210 */ /* 0x001fca0007f1e0ff */
[----:B------:R-:W-:Y:S02]  /*e2c60*/  IMAD.X R17, R14, 0x1, R46, P0 ;  /* 0x000000010e117824 */ /* 0x000fe400000e062e */
[----:B----4-:R-:W-:Y:S01]  /*e2c70*/  IMAD.MOV.U32 R13, RZ, RZ, R42 ;  /* 0x000000ffff0d7224 */ /* 0x010fe200078e002a */
[----:B------:R-:W-:Y:S01]  /*e2c80*/  IADD3 R42, P1, R7, R61, RZ ;  /* 0x0000003d072a7210 */ /* 0x000fe20007f3e0ff */
[----:B------:R-:W-:Y:S02]  /*e2c90*/  IMAD.MOV.U32 R12, RZ, RZ, R43 ;  /* 0x000000ffff0c7224 */ /* 0x000fe400078e002b */
[C---:B------:R-:W-:Y:S02]  /*e2ca0*/  IMAD.X R7, R15.reuse, 0x1, R58, P2 ;  /* 0x000000010f077824 */ /* 0x040fe400010e063a */
[----:B------:R-:W-:-:S05]  /*e2cb0*/  IMAD.X R43, R15, 0x1, R60, P1 ;  /* 0x000000010f2b7824 */ /* 0x000fca00008e063c */
[----:B------:R0:W-:Y:S04]  /*e2cc0*/  STL.64 [R1+0x3e80], R42 ;  /* 0x003e802a01007387 */ /* 0x0001e80000100a00 */
[----:B------:R1:W-:Y:S01]  /*e2cd0*/  STL.64 [R1+0x3e78], R6 ;  /* 0x003e780601007387 */ /* 0x0003e20000100a00 */
[C---:B0-----:R-:W-:Y:S02]  /*e2ce0*/  IADD3 R42, P1, R18.reuse, R49, RZ ;  /* 0x00000031122a7210 */ /* 0x041fe40007f3e0ff */
[----:B-1----:R-:W-:-:S03]  /*e2cf0*/  IADD3 R6, P2, R18, R51, RZ ;  /* 0x0000003312067210 */ /* 0x002fc60007f5e0ff */
[C---:B------:R-:W-:Y:S01]  /*e2d00*/  IMAD.X R43, R14.reuse, 0x1, R47, P1 ;  /* 0x000000010e2b7824 */ /* 0x040fe200008e062f */
[----:B------:R-:W-:Y:S01]  /*e2d10*/  STL.64 [R1+0x3e70], R16 ;  /* 0x003e701001007387 */ /* 0x000fe20000100a00 */
[----:B------:R-:W-:-:S03]  /*e2d20*/  IMAD.X R7, R14, 0x1, R50, P2 ;  /* 0x000000010e077824 */ /* 0x000fc600010e0632 */
[----:B------:R-:W-:Y:S04]  /*e2d30*/  STL.64 [R1+0x3e68], R42 ;  /* 0x003e682a01007387 */ /* 0x000fe80000100a00 */
[----:B------:R0:W-:Y:S04]  /*e2d40*/  STL.64 [R1+0x3e60], R6 ;  /* 0x003e600601007387 */ /* 0x0001e80000100a00 */
[----:B0-----:R-:W4:Y:S01]  /*e2d50*/  LDL.LU.64 R6, [R1+0x5e70] ;  /* 0x005e700001067983 */ /* 0x001f220000300a00 */
[C---:B------:R-:W-:Y:S01]  /*e2d60*/  IADD3 R16, P0, R18.reuse, R53, RZ ;  /* 0x0000003512107210 */ /* 0x040fe20007f1e0ff */
[----:B---3--:R-:W-:Y:S01]  /*e2d70*/  IMAD.MOV.U32 R15, RZ, RZ, R2 ;  /* 0x000000ffff0f7224 */ /* 0x008fe200078e0002 */
[----:B------:R-:W-:-:S03]  /*e2d80*/  IADD3 R42, P1, R18, R55, RZ ;  /* 0x00000037122a7210 */ /* 0x000fc60007f3e0ff */
[----:B------:R-:W-:Y:S01]  /*e2d90*/  IMAD.X R17, R14, 0x1, R52, P0 ;  /* 0x000000010e117824 */ /* 0x000fe200000e0634 */
[----:B------:R-:W-:Y:S01]  /*e2da0*/  IADD3 R2, P2, R18, R57, RZ ;  /* 0x0000003912027210 */ /* 0x000fe20007f5e0ff */
[----:B------:R-:W-:-:S03]  /*e2db0*/  IMAD.X R43, R14, 0x1, R54, P1 ;  /* 0x000000010e2b7824 */ /* 0x000fc600008e0636 */
[----:B------:R0:W-:Y:S01]  /*e2dc0*/  STL.64 [R1+0x3e58], R16 ;  /* 0x003e581001007387 */ /* 0x0001e20000100a00 */
[----:B------:R-:W-:Y:S02]  /*e2dd0*/  IMAD.MOV.U32 R20, RZ, RZ, R3 ;  /* 0x000000ffff147224 */ /* 0x000fe400078e0003 */
[----:B------:R-:W-:Y:S01]  /*e2de0*/  IMAD.X R3, R14, 0x1, R56, P2 ;  /* 0x000000010e037824 */ /* 0x000fe200010e0638 */
[----:B------:R1:W-:Y:S01]  /*e2df0*/  STL.64 [R1+0x3e50], R42 ;  /* 0x003e502a01007387 */ /* 0x0003e20000100a00 */
[C---:B0-----:R-:W-:Y:S02]  /*e2e00*/  IADD3 R16, P0, R18.reuse, R61, RZ ;  /* 0x0000003d12107210 */ /* 0x041fe40007f1e0ff */
[----:B------:R-:W-:Y:S01]  /*e2e10*/  IADD3 R18, P1, R18, R59, RZ ;  /* 0x0000003b12127210 */ /* 0x000fe20007f3e0ff */
[----:B-1----:R-:W3:Y:S02]  /*e2e20*/  LDL.LU.64 R42, [R1+0x5e68] ;  /* 0x005e6800012a7983 */ /* 0x002ee40000300a00 */
[----:B------:R-:W-:-:S02]  /*e2e30*/  IMAD.X R17, R14, 0x1, R60, P0 ;  /* 0x000000010e117824 */ /* 0x000fc400000e063c */
        /* <DEDUP_REMOVED lines=27> */
[C---:B------:R-:W-:Y:S01]  /*e2ff0*/  IADD3 R44, P2, R20.reuse, R49, RZ ;  /* 0x00000031142c7210 */ /* 0x040fe20007f5e0ff */
[----:B------:R-:W-:Y:S01]  /*e3000*/  IMAD.MOV.U32 R14, RZ, RZ, R12 ;  /* 0x000000ffff0e7224 */ /* 0x000fe200078e000c */
[----:B0-----:R-:W-:Y:S01]  /*e3010*/  IADD3 R18, P1, R20, R48, RZ ;  /* 0x0000003014127210 */ /* 0x001fe20007f3e0ff */
[----:B-1----:R-:W2:Y:S01]  /*e3020*/  LDL.LU.64 R2, [R1+0x5e60] ;  /* 0x005e600001027983 */ /* 0x002ea20000300a00 */
[----:B------:R-:W-:-:S03]  /*e3030*/  IMAD.MOV.U32 R12, RZ, RZ, R45 ;  /* 0x000000ffff0c7224 */ /* 0x000fc600078e002d */
[----:B------:R0:W-:Y:S01]  /*e3040*/  STL.64 [R1+0x3df8], R16 ;  /* 0x003df81001007387 */ /* 0x0001e20000100a00 */
[C---:B------:R-:W-:Y:S02]  /*e3050*/  IMAD.X R19, R15.reuse, 0x1, R46, P1 ;  /* 0x000000010f137824 */ /* 0x040fe400008e062e */
[C---:B------:R-:W-:Y:S01]  /*e3060*/  IMAD.X R45, R15.reuse, 0x1, R47, P2 ;  /* 0x000000010f2d7824 */ /* 0x040fe200010e062f */
        /* <DEDUP_REMOVED lines=12> */
[----:B------:R1:W-:Y:S01]  /*e3130*/  STL.64 [R1+0x3dd0], R44 ;  /* 0x003dd02c01007387 */ /* 0x0003e20000100a00 */
[C---:B0-----:R-:W-:Y:S02]  /*e3140*/  IADD3 R18, P1, R20.reuse, R61, RZ ;  /* 0x0000003d14127210 */ /* 0x041fe40007f3e0ff */
[----:B------:R-:W-:Y:S01]  /*e3150*/  IADD3 R20, P2, R20, R59, RZ ;  /* 0x0000003b14147210 */ /* 0x000fe20007f5e0ff */
[----:B-1----:R-:W2:Y:S04]  /*e3160*/  LDL.LU.64 R44, [R1+0x5e58] ;  /* 0x005e5800012c7983 */ /* 0x002ea80000300a00 */
[----:B------:R0:W-:Y:S01]  /*e3170*/  STL.64 [R1+0x3dc8], R16 ;  /* 0x003dc81001007387 */ /* 0x0001e20000100a00 */
        /* <DEDUP_REMOVED lines=28> */
[----:B------:R-:W-:-:S04]  /*e3340*/  IADD3 R16, P0, R12, R49, RZ ;  /* 0x000000310c107210 */ /* 0x000fc80007f1e0ff */
[----:B------:R0:W-:Y:S02]  /*e3350*/  STL.64 [R1+0x3d78], R18 ;  /* 0x003d781201007387 */ /* 0x0001e40000100a00 */
[----:B0-----:R-:W-:Y:S01]  /*e3360*/  IADD3 R18, P1, R12, R51, RZ ;  /* 0x000000330c127210 */ /* 0x001fe20007f3e0ff */
[C---:B----4-:R-:W-:Y:S02]  /*e3370*/  IMAD.X R21, R6.reuse, 0x1, R46, P2 ;  /* 0x0000000106157824 */ /* 0x050fe400010e062e */
[----:B------:R-:W-:-:S03]  /*e3380*/  IMAD.X R17, R6, 0x1, R47, P0 ;  /* 0x0000000106117824 */ /* 0x000fc600000e062f */
[----:B------:R0:W-:Y:S04]  /*e3390*/  STL.64 [R1+0x3d70], R20 ;  /* 0x003d701401007387 */ /* 0x0001e80000100a00 */
[----:B------:R1:W-:Y:S01]  /*e33a0*/  STL.64 [R1+0x3d68], R16 ;  /* 0x003d681001007387 */ /* 0x0003e20000100a00 */
[----:B------:R-:W-:Y:S01]  /*e33b0*/  IMAD.X R19, R6, 0x1, R50, P1 ;  /* 0x0000000106137824 */ /* 0x000fe200008e0632 */
[C---:B0-----:R-:W-:Y:S01]  /*e33c0*/  IADD3 R20, P2, R12.reuse, R53, RZ ;  /* 0x000000350c147210 */ /* 0x041fe20007f5e0ff */
[----:B-1----:R-:W-:Y:S01]  /*e33d0*/  IMAD.MOV.U32 R16, RZ, RZ, R8 ;  /* 0x000000ffff107224 */ /* 0x002fe200078e0008 */
[----:B------:R-:W-:-:S03]  /*e33e0*/  IADD3 R8, P0, R12, R55, RZ ;  /* 0x000000370c087210 */ /* 0x000fc60007f1e0ff */
[C---:B------:R-:W-:Y:S01]  /*e33f0*/  IMAD.X R21, R6.reuse, 0x1, R52, P2 ;  /* 0x0000000106157824 */ /* 0x040fe200010e0634 */
[----:B------:R-:W-:Y:S01]  /*e3400*/  STL.64 [R1+0x3d60], R18 ;  /* 0x003d601201007387 */ /* 0x000fe20000100a00 */
[----:B------:R-:W-:-:S03]  /*e3410*/  IMAD.X R9, R6, 0x1, R54, P0 ;  /* 0x0000000106097824 */ /* 0x000fc600000e0636 */
[----:B------:R-:W-:Y:S04]  /*e3420*/  STL.64 [R1+0x3d58], R20 ;  /* 0x003d581401007387 */ /* 0x000fe80000100a00 */
[----:B------:R0:W-:Y:S04]  /*e3430*/  STL.64 [R1+0x3d50], R8 ;  /* 0x003d500801007387 */ /* 0x0001e80000100a00 */
[----:B0-----:R-:W4:Y:S01]  /*e3440*/  LDL.LU.64 R8, [R1+0x5e50] ;  /* 0x005e500001087983 */ /* 0x001f220000300a00 */
[C---:B------:R-:W-:Y:S02]  /*e3450*/  IADD3 R18, P1, R12.reuse, R57, RZ ;  /* 0x000000390c127210 */ /* 0x040fe40007f3e0ff */
[----:B------:R-:W-:-:S02]  /*e3460*/  IADD3 R20, P2, R12, R61, RZ ;  /* 0x0000003d0c147210 */ /* 0x000fc40007f5e0ff */
[----:B------:R-:W-:Y:S01]  /*e3470*/  IADD3 R12, P0, R12, R59, RZ ;  /* 0x0000003b0c0c7210 */ /* 0x000fe20007f1e0ff */
[C---:B------:R-:W-:Y:S02]  /*e3480*/  IMAD.X R19, R6.reuse, 0x1, R56, P1 ;  /* 0x0000000106137824 */ /* 0x040fe400008e0638 */
[----:B------:R-:W-:Y:S02]  /*e3490*/  IMAD.MOV.U32 R14, RZ, RZ, R13 ;  /* 0x000000ffff0e7224 */ /* 0x000fe400078e000d */
[C---:B------:R-:W-:Y:S02]  /*e34a0*/  IMAD.X R21, R6.reuse, 0x1, R60, P2 ;  /* 0x0000000106157824 */ /* 0x040fe400010e063c */
[----:B------:R-:W-:Y:S01]  /*e34b0*/  IMAD.X R13, R6, 0x1, R58, P0 ;  /* 0x00000001060d7824 */ /* 0x000fe200000e063a */
[----:B------:R0:W-:Y:S01]  /*e34c0*/  STL.64 [R1+0x3d48], R18 ;  /* 0x003d481201007387 */ /* 0x0001e20000100a00 */
[----:B------:R-:W-:-:S03]  /*e34d0*/  SHF.R.S32.HI R15, RZ, 0x1f, R7 ;  /* 0x0000001fff0f7819 */ /* 0x000fc60000011407 */
        /* <DEDUP_REMOVED lines=17> */
[----:B------:R-:W-:Y:S01]  /*e35f0*/  IMAD.X R13, R15, 0x1, R56, P0 ;  /* 0x000000010f0d7824 */ /* 0x000fe200000e0638 */
[----:B------:R-:W-:-:S04]  /*e3600*/  IADD3 R6, P2, R7, R59, RZ ;  /* 0x0000003b07067210 */ /* 0x000fc80007f5e0ff */
[----:B------:R1:W-:Y:S01]  /*e3610*/  STL.64 [R1+0x3d08], R12 ;  /* 0x003d080c01007387 */ /* 0x0003e20000100a00 */
[----:B0-----:R-:W-:Y:S01]  /*e3620*/  IADD3 R18, P1, R7, R61, RZ ;  /* 0x0000003d07127210 */ /* 0x001fe20007f3e0ff */
[C---:B------:R-:W-:Y:S02]  /*e3630*/  IMAD.X R7, R15.reuse, 0x1, R58, P2 ;  /* 0x000000010f077824 */ /* 0x040fe400010e063a */
[----:B------:R0:W-:Y:S02]  /*e3640*/  STL.64 [R1+0x3d10], R20 ;  /* 0x003d101401007387 */ /* 0x0001e40000100a00 */
[----:B------:R-:W-:Y:S01]  /*e3650*/  IMAD.X R19, R15, 0x1, R60, P1 ;  /* 0x000000010f137824 */ /* 0x000fe200008e063c */
[----:B-1----:R-:W-:-:S04]  /*e3660*/  IADD3 R12, P0, R14, R48, RZ ;  /* 0x000000300e0c7210 */ /* 0x002fc80007f1e0ff */
[----:B------:R1:W-:Y:S01]  /*e3670*/  STL.64 [R1+0x3d00], R18 ;  /* 0x003d001201007387 */ /* 0x0003e20000100a00 */
[----:B------:R-:W-:Y:S01]  /*e3680*/  IMAD.X R13, R16, 0x1, R46, P0 ;  /* 0x00000001100d7824 */ /* 0x000fe200000e062e */
[----:B0-----:R-:W-:Y:S02]  /*e3690*/  IADD3 R20, P1, R14, R49, RZ ;  /* 0x000000310e147210 */ /* 0x001fe40007f3e0ff */
[----:B------:R0:W-:Y:S04]  /*e36a0*/  STL.64 [R1+0x3cf8], R6 ;  /* 0x003cf80601007387 */ /* 0x0001e80000100a00 */
[----:B------:R3:W-:Y:S01]  /*e36b0*/  STL.64 [R1+0x3cf0], R12 ;  /* 0x003cf00c01007387 */ /* 0x0007e20000100a00 */
[----:B------:R-:W-:Y:S01]  /*e36c0*/  IMAD.X R21, R16, 0x1, R47, P1 ;  /* 0x0000000110157824 */ /* 0x000fe200008e062f */
[----:B-1----:R-:W-:-:S02]  /*e36d0*/  IADD3 R18, P0, R14, R53, RZ ;  /* 0x000000350e127210 */ /* 0x002fc40007f1e0ff */
[----:B0-----:R-:W-:Y:S02]  /*e36e0*/  IADD3 R6, P2, R14, R51, RZ ;  /* 0x000000330e067210 */ /* 0x001fe40007f5e0ff */
[----:B---3--:R-:W-:-:S03]  /*e36f0*/  SHF.R.S32.HI R12, RZ, 0x1f, R42 ;  /* 0x0000001fff0c7819 */ /* 0x008fc6000001142a */
[C---:B------:R-:W-:Y:S01]  /*e3700*/  IMAD.X R7, R16.reuse, 0x1, R50, P2 ;  /* 0x0000000110077824 */ /* 0x040fe200010e0632 */
[----:B------:R0:W-:Y:S01]  /*e3710*/  STL.64 [R1+0x3ce8], R20 ;  /* 0x003ce81401007387 */ /* 0x0001e20000100a00 */
[----:B------:R-:W-:Y:S02]  /*e3720*/  IMAD.X R19, R16, 0x1, R52, P0 ;  /* 0x0000000110137824 */ /* 0x000fe400000e0634 */
[----:B------:R-:W-:Y:S01]  /*e3730*/  IMAD.MOV.U32 R17, RZ, RZ, R12 ;  /* 0x000000ffff117224 */ /* 0x000fe200078e000c */
[C---:B------:R-:W-:Y:S01]  /*e3740*/  IADD3 R12, P2, R14.reuse, R57, RZ ;  /* 0x000000390e0c7210 */ /* 0x040fe20007f5e0ff */
[----:B------:R1:W-:Y:S01]  /*e3750*/  STL.64 [R1+0x3ce0], R6 ;  /* 0x003ce00601007387 */ /* 0x0003e20000100a00 */
[----:B0-----:R-:W-:-:S03]  /*e3760*/  IADD3 R20, P1, R14, R55, RZ ;  /* 0x000000370e147210 */ /* 0x001fc60007f3e0ff */
[C---:B------:R-:W-:Y:S01]  /*e3770*/  IMAD.X R13, R16.reuse, 0x1, R56, P2 ;  /* 0x00000001100d7824 */ /* 0x040fe200010e0638 */
[----:B-1----:R-:W3:Y:S01]  /*e3780*/  LDL.LU.64 R6, [R1+0x5e48] ;  /* 0x005e480001067983 */ /* 0x002ee20000300a00 */
[----:B------:R-:W-:-:S03]  /*e3790*/  IMAD.X R21, R16, 0x1, R54, P1 ;  /* 0x0000000110157824 */ /* 0x000fc600008e0636 */
[----:B------:R0:W-:Y:S04]  /*e37a0*/  STL.64 [R1+0x3cd8], R18 ;  /* 0x003cd81201007387 */ /* 0x0001e80000100a00 */
[----:B------:R2:W-:Y:S01]  /*e37b0*/  STL.64 [R1+0x3cc8], R12 ;  /* 0x003cc80c01007387 */ /* 0x0005e20000100a00 */
[C---:B0-----:R-:W-:Y:S02]  /*e37c0*/  IADD3 R18, P0, R14.reuse, R61, RZ ;  /* 0x0000003d0e127210 */ /* 0x041fe40007f1e0ff */
[----:B------:R-:W-:Y:S02]  /*e37d0*/  IADD3 R14, P1, R14, R59, RZ ;  /* 0x0000003b0e0e7210 */ /* 0x000fe40007f3e0ff */
[----:B--2---:R-:W-:Y:S01]  /*e37e0*/  IADD3 R12, P2, R3, R48, RZ ;  /* 0x00000030030c7210 */ /* 0x004fe20007f5e0ff */
[----:B------:R-:W-:-:S02]  /*e37f0*/  IMAD.X R19, R16, 0x1, R60, P0 ;  /* 0x0000000110137824 */ /* 0x000fc400000e063c */
[----:B------:R-:W-:Y:S01]  /*e3800*/  IMAD.X R15, R16, 0x1, R58, P1 ;  /* 0x00000001100f7824 */ /* 0x000fe200008e063a */
        /* <DEDUP_REMOVED lines=8> */
[C---:B------:R-:W-:Y:S01]  /*e3890*/  IMAD.X R19, R43.reuse, 0x1, R50, P1 ;  /* 0x000000012b137824 */ /* 0x040fe200008e0632 */
[----:B------:R-:W-:Y:S03]  /*e38a0*/  STL.64 [R1+0x3cb0], R12 ;  /* 0x003cb00c01007387 */ /* 0x000fe60000100a00 */
[----:B------:R-:W-:Y:S01]  /*e38b0*/  IMAD.X R15, R43, 0x1, R52, P2 ;  /* 0x000000012b0f7824 */ /* 0x000fe200010e0634 */
[----:B------:R0:W-:Y:S04]  /*e38c0*/  STL.64 [R1+0x3ca8], R20 ;  /* 0x003ca81401007387 */ /* 0x0001e80000100a00 */
[----:B------:R1:W-:Y:S04]  /*e38d0*/  STL.64 [R1+0x3ca0], R18 ;  /* 0x003ca01201007387 */ /* 0x0003e80000100a00 */
[----:B------:R2:W-:Y:S01]  /*e38e0*/  STL.64 [R1+0x3c98], R14 ;  /* 0x003c980e01007387 */ /* 0x0005e20000100a00 */
[----:B0-----:R-:W-:-:S02]  /*e38f0*/  IADD3 R20, P0, R3, R55, RZ ;  /* 0x0000003703147210 */ /* 0x001fc40007f1e0ff */
[----:B-1----:R-:W-:-:S03]  /*e3900*/  IADD3 R18, P1, R3, R57, RZ ;  /* 0x0000003903127210 */ /* 0x002fc60007f3e0ff */
[----:B------:R-:W-:Y:S01]  /*e3910*/  IMAD.X R21, R43, 0x1, R54, P0 ;  /* 0x000000012b157824 */ /* 0x000fe200000e0636 */
[----:B--2---:R-:W-:Y:S01]  /*e3920*/  IADD3 R14, P2, R3, R61, RZ ;  /* 0x0000003d030e7210 */ /* 0x004fe20007f5e0ff */
[----:B------:R-:W-:Y:S02]  /*e3930*/  IMAD.X R19, R43, 0x1, R56, P1 ;  /* 0x000000012b137824 */ /* 0x000fe400008e0638 */
[----:B------:R-:W-:Y:S01]  /*e3940*/  IMAD.MOV.U32 R13, RZ, RZ, R2 ;  /* 0x000000ffff0d7224 */ /* 0x000fe200078e0002 */
[----:B------:R-:W-:Y:S01]  /*e3950*/  IADD3 R2, P0, R3, R59, RZ ;  /* 0x0000003b03027210 */ /* 0x000fe20007f1e0ff */
[C---:B------:R-:W-:Y:S01]  /*e3960*/  IMAD.X R15, R43.reuse, 0x1, R60, P2 ;  /* 0x000000012b0f7824 */ /* 0x040fe200010e063c */
[----:B------:R-:W-:Y:S04]  /*e3970*/  STL.64 [R1+0x3c90], R20 ;  /* 0x003c901401007387 */ /* 0x000fe80000100a00 */
[----:B------:R0:W-:Y:S01]  /*e3980*/  STL.64 [R1+0x3c88], R18 ;  /* 0x003c881201007387 */ /* 0x0001e20000100a00 */
[----:B------:R-:W-:-:S03]  /*e3990*/  IMAD.X R3, R43, 0x1, R58, P0 ;  /* 0x000000012b037824 */ /* 0x000fc600000e063a */
[----:B------:R1:W-:Y:S01]  /*e39a0*/  STL.64 [R1+0x3c80], R14 ;  /* 0x003c800e01007387 */ /* 0x0003e20000100a00 */
[C---:B0-----:R-:W-:Y:S02]  /*e39b0*/  IADD3 R18, P1, R42.reuse, R48, RZ ;  /* 0x000000302a127210 */ /* 0x041fe40007f3e0ff */
[----:B-1----:R-:W-:-:S03]  /*e39c0*/  IADD3 R14, P2, R42, R49, RZ ;  /* 0x000000312a0e7210 */ /* 0x002fc60007f5e0ff */
[C---:B------:R-:W-:Y:S01]  /*e39d0*/  IMAD.X R19, R17.reuse, 0x1, R46, P1 ;  /* 0x0000000111137824 */ /* 0x040fe200008e062e */
[----:B------:R0:W-:Y:S01]  /*e39e0*/  STL.64 [R1+0x3c78], R2 ;  /* 0x003c780201007387 */ /* 0x0001e20000100a00 */
[----:B------:R-:W-:Y:S01]  /*e39f0*/  IMAD.X R15, R17, 0x1, R47, P2 ;  /* 0x00000001110f7824 */ /* 0x000fe200010e062f */
[C---:B------:R-:W-:Y:S02]  /*e3a00*/  IADD3 R20, P1, R42.reuse, R53, RZ ;  /* 0x000000352a147210 */ /* 0x040fe40007f3e0ff */
[----:B------:R-:W-:Y:S01]  /*e3a10*/  STL.64 [R1+0x3c70], R18 ;  /* 0x003c701201007387 */ /* 0x000fe20000100a00 */
[----:B0-----:R-:W-:-:S03]  /*e3a20*/  IADD3 R2, P0, R42, R51, RZ ;  /* 0x000000332a027210 */ /* 0x001fc60007f1e0ff */
[----:B------:R0:W-:Y:S01]  /*e3a30*/  STL.64 [R1+0x3c68], R14 ;  /* 0x003c680e01007387 */ /* 0x0001e20000100a00 */
[C---:B------:R-:W-:Y:S02]  /*e3a40*/  IMAD.X R21, R17.reuse, 0x1, R52, P1 ;  /* 0x0000000111157824 */ /* 0x040fe400008e0634 */
[----:B------:R-:W-:Y:S01]  /*e3a50*/  IMAD.X R3, R17, 0x1, R50, P0 ;  /* 0x0000000111037824 */ /* 0x000fe200000e0632 */
[----:B0-----:R-:W-:-:S04]  /*e3a60*/  IADD3 R14, P2, R42, R55, RZ ;  /* 0x000000372a0e7210 */ /* 0x001fc80007f5e0ff */
[----:B------:R0:W-:Y:S01]  /*e3a70*/  STL.64 [R1+0x3c60], R2 ;  /* 0x003c600201007387 */ /* 0x0001e20000100a00 */
[----:B------:R-:W-:Y:S01]  /*e3a80*/  IMAD.X R15, R17, 0x1, R54, P2 ;  /* 0x00000001110f7824 */ /* 0x000fe200010e0636 */
[----:B------:R-:W-:Y:S02]  /*e3a90*/  SHF.R.S32.HI R12, RZ, 0x1f, R45 ;  /* 0x0000001fff0c7819 */ /* 0x000fe4000001142d */
[----:B0-----:R-:W2:Y:S04]  /*e3aa0*/  LDL.LU.64 R2, [R1+0x5e40] ;  /* 0x005e400001027983 */ /* 0x001ea80000300a00 */
[----:B------:R0:W-:Y:S04]  /*e3ab0*/  STL.64 [R1+0x3c58], R20 ;  /* 0x003c581401007387 */ /* 0x0001e80000100a00 */
[----:B------:R1:W-:Y:S01]  /*e3ac0*/  STL.64 [R1+0x3c50], R14 ;  /* 0x003c500e01007387 */ /* 0x0003e20000100a00 */
[----:B0-----:R-:W-:-:S02]  /*e3ad0*/  IADD3 R20, P1, R42, R61, RZ ;  /* 0x0000003d2a147210 */ /* 0x001fc40007f3e0ff */
[----:B-1----:R-:W-:-:S03]  /*e3ae0*/  IADD3 R14, P2, R42, R59, RZ ;  /* 0x0000003b2a0e7210 */ /* 0x002fc60007f5e0ff */
[C---:B------:R-:W-:Y:S02]  /*e3af0*/  IMAD.X R21, R17.reuse, 0x1, R60, P1 ;  /* 0x0000000111157824 */ /* 0x040fe400008e063c */
[----:B------:R-:W-:Y:S02]  /*e3b00*/  IMAD.X R15, R17, 0x1, R58, P2 ;  /* 0x00000001110f7824 */ /* 0x000fe400010e063a */
[----:B----4-:R-:W-:Y:S01]  /*e3b10*/  IMAD.MOV.U32 R16, RZ, RZ, R8 ;  /* 0x000000ffff107224 */ /* 0x010fe200078e0008 */
[----:B------:R-:W-:Y:S01]  /*e3b20*/  IADD3 R8, P0, R42, R57, RZ ;  /* 0x000000392a087210 */ /* 0x000fe20007f1e0ff */
[----:B------:R-:W-:-:S04]  /*e3b30*/  IMAD.MOV.U32 R18, RZ, RZ, R9 ;  /* 0x000000ffff127224 */ /* 0x000fc800078e0009 */
[----:B------:R-:W-:Y:S01]  /*e3b40*/  IMAD.X R9, R17, 0x1, R56, P0 ;  /* 0x0000000111097824 */ /* 0x000fe200000e0638 */
[----:B------:R-:W-:-:S04]  /*e3b50*/  IADD3 R42, P1, R45, R49, RZ ;  /* 0x000000312d2a7210 */ /* 0x000fc80007f3e0ff */
[----:B------:R0:W-:Y:S01]  /*e3b60*/  STL.64 [R1+0x3c48], R8 ;  /* 0x003c480801007387 */ /* 0x0001e20000100a00 */
[----:B------:R-:W-:-:S03]  /*e3b70*/  IMAD.X R43, R12, 0x1, R47, P1 ;  /* 0x000000010c2b7824 */ /* 0x000fc600008e062f */
[----:B------:R-:W-:Y:S01]  /*e3b80*/  STL.64 [R1+0x3c38], R14 ;  /* 0x003c380e01007387 */ /* 0x000fe20000100a00 */
[----:B0-----:R-:W-:-:S03]  /*e3b90*/  IADD3 R8, P0, R45, R48, RZ ;  /* 0x000000302d087210 */ /* 0x001fc60007f1e0ff */
[----:B------:R-:W-:Y:S02]  /*e3ba0*/  STL.64 [R1+0x3c40], R20 ;  /* 0x003c401401007387 */ /* 0x000fe40000100a00 */
[----:B------:R-:W-:-:S05]  /*e3bb0*/  IMAD.X R9, R12, 0x1, R46, P0 ;  /* 0x000000010c097824 */ /* 0x000fca00000e062e */
        /* <DEDUP_REMOVED lines=11> */
[----:B------:R-:W-:Y:S01]  /*e3c70*/  IMAD.MOV.U32 R13, RZ, RZ, R44 ;  /* 0x000000ffff0d7224 */ /* 0x000fe200078e002c */
[C---:B0-----:R-:W-:Y:S02]  /*e3c80*/  IADD3 R20, P2, R45.reuse, R57, RZ ;  /* 0x000000392d147210 */ /* 0x041fe40007f5e0ff */
[----:B-1----:R-:W-:-:S03]  /*e3c90*/  IADD3 R8, P0, R45, R61, RZ ;  /* 0x0000003d2d087210 */ /* 0x002fc60007f1e0ff */
[C---:B------:R-:W-:Y:S02]  /*e3ca0*/  IMAD.X R21, R12.reuse, 0x1, R56, P2 ;  /* 0x000000010c157824 */ /* 0x040fe400010e0638 */
[C---:B------:R-:W-:Y:S02]  /*e3cb0*/  IMAD.X R9, R12.reuse, 0x1, R60, P0 ;  /* 0x000000010c097824 */ /* 0x040fe400000e063c */
[----:B---3--:R-:W-:Y:S02]  /*e3cc0*/  IMAD.MOV.U32 R14, RZ, RZ, R7 ;  /* 0x000000ffff0e7224 */ /* 0x008fe400078e0007 */
[----:B----4-:R-:W-:Y:S02]  /*e3cd0*/  IMAD.MOV.U32 R17, RZ, RZ, R43 ;  /* 0x000000ffff117224 */ /* 0x010fe400078e002b */
[----:B------:R-:W-:Y:S01]  /*e3ce0*/  IMAD.X R43, R12, 0x1, R54, P1 ;  /* 0x000000010c2b7824 */ /* 0x000fe200008e0636 */
[----:B------:R-:W-:-:S04]  /*e3cf0*/  IADD3 R44, P1, R45, R59, RZ ;  /* 0x0000003b2d2c7210 */ /* 0x000fc80007f3e0ff */
[----:B------:R0:W-:Y:S01]  /*e3d00*/  STL.64 [R1+0x3c10], R42 ;  /* 0x003c102a01007387 */ /* 0x0001e20000100a00 */
[----:B------:R-:W-:-:S03]  /*e3d10*/  IMAD.X R45, R12, 0x1, R58, P1 ;  /* 0x000000010c2d7824 */ /* 0x000fc600008e063a */
        /* <DEDUP_REMOVED lines=11> */
[----:B------:R1:W-:Y:S01]  /*e3dd0*/  STL.64 [R1+0x3be8], R8 ;  /* 0x003be80801007387 */ /* 0x0003e20000100a00 */
[----:B------:R-:W-:Y:S01]  /*e3de0*/  IMAD.MOV.U32 R12, RZ, RZ, R6 ;  /* 0x000000ffff0c7224 */ /* 0x000fe200078e0006 */
[C---:B------:R-:W-:Y:S02]  /*e3df0*/  IADD3 R6, P0, R18.reuse, R55, RZ ;  /* 0x0000003712067210 */ /* 0x040fe40007f1e0ff */
[----:B0-----:R-:W-:Y:S01]  /*e3e00*/  IADD3 R20, P2, R18, R53, RZ ;  /* 0x0000003512147210 */ /* 0x001fe20007f5e0ff */
[----:B-1----:R-:W4:Y:S04]  /*e3e10*/  LDL.LU.64 R8, [R1+0x5e28] ;  /* 0x005e280001087983 */ /* 0x002f280000300a00 */
[C---:B------:R-:W-:Y:S01]  /*e3e20*/  IMAD.X R21, R16.reuse, 0x1, R52, P2 ;  /* 0x0000000110157824 */ /* 0x040fe200010e0634 */
[----:B------:R0:W-:Y:S01]  /*e3e30*/  STL.64 [R1+0x3be0], R44 ;  /* 0x003be02c01007387 */ /* 0x0001e20000100a00 */
[----:B------:R-:W-:-:S03]  /*e3e40*/  IMAD.X R7, R16, 0x1, R54, P0 ;  /* 0x0000000110077824 */ /* 0x000fc600000e0636 */
[----:B------:R1:W-:Y:S01]  /*e3e50*/  STL.64 [R1+0x3bd8], R20 ;  /* 0x003bd81401007387 */ /* 0x0003e20000100a00 */
[----:B0-----:R-:W-:-:S03]  /*e3e60*/  IADD3 R44, P1, R18, R57, RZ ;  /* 0x00000039122c7210 */ /* 0x001fc60007f3e0ff */
[----:B------:R0:W-:Y:S02]  /*e3e70*/  STL.64 [R1+0x3bd0], R6 ;  /* 0x003bd00601007387 */ /* 0x0001e40000100a00 */
[----:B------:R-:W-:Y:S01]  /*e3e80*/  IMAD.X R45, R16, 0x1, R56, P1 ;  /* 0x00000001102d7824 */ /* 0x000fe200008e0638 */
[C---:B-1----:R-:W-:Y:S02]  /*e3e90*/  IADD3 R20, P2, R18.reuse, R61, RZ ;  /* 0x0000003d12147210 */ /* 0x042fe40007f5e0ff */
[----:B------:R-:W-:Y:S01]  /*e3ea0*/  IADD3 R18, P0, R18, R59, RZ ;  /* 0x0000003b12127210 */ /* 0x000fe20007f1e0ff */
[----:B0-----:R-:W4:Y:S04]  /*e3eb0*/  LDL.LU.64 R6, [R1+0x5e20] ;  /* 0x005e200001067983 */ /* 0x001f280000300a00 */
[----:B------:R0:W-:Y:S01]  /*e3ec0*/  STL.64 [R1+0x3bc8], R44 ;  /* 0x003bc82c01007387 */ /* 0x0001e20000100a00 */
[----:B------:R-:W-:-:S02]  /*e3ed0*/  IMAD.X R21, R16, 0x1, R60, P2 ;  /* 0x0000000110157824 */ /* 0x000fc400010e063c */
[----:B------:R-:W-:Y:S01]  /*e3ee0*/  IMAD.X R19, R16, 0x1, R58, P0 ;  /* 0x0000000110137824 */ /* 0x000fe200000e063a */
[----:B0-----:R-:W-:Y:S02]  /*e3ef0*/  IADD3 R44, P1, R15, R48, RZ ;  /* 0x000000300f2c7210 */ /* 0x001fe40007f3e0ff */
[----:B------:R0:W-:Y:S03]  /*e3f00*/  STL.64 [R1+0x3bc0], R20 ;  /* 0x003bc01401007387 */ /* 0x0001e60000100a00 */
[----:B------:R-:W-:Y:S01]  /*e3f10*/  IMAD.X R45, R13, 0x1, R46, P1 ;  /* 0x000000010d2d7824 */ /* 0x000fe200008e062e */
[----:B------:R1:W-:Y:S04]  /*e3f20*/  STL.64 [R1+0x3bb8], R18 ;  /* 0x003bb81201007387 */ /* 0x0003e80000100a00 */
[----:B------:R2:W-:Y:S01]  /*e3f30*/  STL.64 [R1+0x3bb0], R44 ;  /* 0x003bb02c01007387 */ /* 0x0005e20000100a00 */
[----:B0-----:R-:W-:-:S02]  /*e3f40*/  IADD3 R20, P2, R15, R49, RZ ;  /* 0x000000310f147210 */ /* 0x001fc40007f5e0ff */
        /* <DEDUP_REMOVED lines=31> */
[----:B------:R-:W-:Y:S01]  /*e4140*/  STL.64 [R1+0x3b60], R20 ;  /* 0x003b601401007387 */ /* 0x000fe20000100a00 */
[----:B------:R-:W-:-:S03]  /*e4150*/  IMAD.X R45, R14, 0x1, R54, P1 ;  /* 0x000000010e2d7824 */ /* 0x000fc600008e0636 */
[----:B------:R-:W-:Y:S04]  /*e4160*/  STL.64 [R1+0x3b58], R18 ;  /* 0x003b581201007387 */ /* 0x000fe80000100a00 */
[----:B------:R0:W-:Y:S04]  /*e4170*/  STL.64 [R1+0x3b50], R44 ;  /* 0x003b502c01007387 */ /* 0x0001e80000100a00 */
[----:B0-----:R-:W2:Y:S01]  /*e4180*/  LDL.LU.64 R44, [R1+0x5e18] ;  /* 0x005e1800012c7983 */ /* 0x001ea20000300a00 */
[C---:B------:R-:W-:Y:S02]  /*e4190*/  IADD3 R20, P2, R12.reuse, R57, RZ ;  /* 0x000000390c147210 */ /* 0x040fe40007f5e0ff */
[----:B------:R-:W-:-:S03]  /*e41a0*/  IADD3 R18, P0, R12, R61, RZ ;  /* 0x0000003d0c127210 */ /* 0x000fc60007f1e0ff */
[----:B------:R-:W-:Y:S01]  /*e41b0*/  IMAD.X R21, R14, 0x1, R56, P2 ;  /* 0x000000010e157824 */ /* 0x000fe200010e0638 */
[----:B------:R-:W-:Y:S01]  /*e41c0*/  IADD3 R12, P1, R12, R59, RZ ;  /* 0x0000003b0c0c7210 */ /* 0x000fe20007f3e0ff */
[----:B------:R-:W-:-:S03]  /*e41d0*/  IMAD.X R19, R14, 0x1, R60, P0 ;  /* 0x000000010e137824 */ /* 0x000fc600000e063c */
[----:B------:R0:W-:Y:S01]  /*e41e0*/  STL.64 [R1+0x3b48], R20 ;  /* 0x003b481401007387 */ /* 0x0001e20000100a00 */
[----:B------:R-:W-:Y:S01]  /*e41f0*/  IMAD.X R13, R14, 0x1, R58, P1 ;  /* 0x000000010e0d7824 */ /* 0x000fe200008e063a */
[C---:B------:R-:W-:Y:S02]  /*e4200*/  IADD3 R14, P1, R17.reuse, R51, RZ ;  /* 0x00000033110e7210 */ /* 0x040fe40007f3e0ff */
[----:B------:R1:W-:Y:S01]  /*e4210*/  STL.64 [R1+0x3b40], R18 ;  /* 0x003b401201007387 */ /* 0x0003e20000100a00 */
[C---:B0-----:R-:W-:Y:S02]  /*e4220*/  IADD3 R20, P2, R17.reuse, R48, RZ ;  /* 0x0000003011147210 */ /* 0x041fe40007f5e0ff */
[----:B-1----:R-:W-:-:S03]  /*e4230*/  IADD3 R18, P0, R17, R49, RZ ;  /* 0x0000003111127210 */ /* 0x002fc60007f1e0ff */
[C---:B------:R-:W-:Y:S02]  /*e4240*/  IMAD.X R21, R2.reuse, 0x1, R46, P2 ;  /* 0x0000000102157824 */ /* 0x040fe400010e062e */
[C---:B------:R-:W-:Y:S02]  /*e4250*/  IMAD.X R15, R2.reuse, 0x1, R50, P1 ;  /* 0x00000001020f7824 */ /* 0x040fe400008e0632 */
[----:B------:R-:W-:Y:S01]  /*e4260*/  IMAD.X R19, R2, 0x1, R47, P0 ;  /* 0x0000000102137824 */ /* 0x000fe200000e062f */
[----:B------:R-:W-:Y:S04]  /*e4270*/  STL.64 [R1+0x3b38], R12 ;  /* 0x003b380c01007387 */ /* 0x000fe80000100a00 */
[----:B------:R0:W-:Y:S04]  /*e4280*/  STL.64 [R1+0x3b30], R20 ;  /* 0x003b301401007387 */ /* 0x0001e80000100a00 */
[----:B------:R1:W-:Y:S04]  /*e4290*/  STL.64 [R1+0x3b28], R18 ;  /* 0x003b281201007387 */ /* 0x0003e80000100a00 */
[----:B------:R1:W-:Y:S01]  /*e42a0*/  STL.64 [R1+0x3b20], R14 ;  /* 0x003b200e01007387 */ /* 0x0003e20000100a00 */
[----:B0-----:R-:W-:-:S02]  /*e42b0*/  IADD3 R20, P2, R17, R53, RZ ;  /* 0x0000003511147210 */ /* 0x001fc40007f5e0ff */
[C---:B-1----:R-:W-:Y:S02]  /*e42c0*/  IADD3 R18, P0, R17.reuse, R55, RZ ;  /* 0x0000003711127210 */ /* 0x042fe40007f1e0ff */
[C---:B------:R-:W-:Y:S01]  /*e42d0*/  IADD3 R14, P1, R17.reuse, R57, RZ ;  /* 0x00000039110e7210 */ /* 0x040fe20007f3e0ff */
[C---:B------:R-:W-:Y:S02]  /*e42e0*/  IMAD.X R21, R2.reuse, 0x1, R52, P2 ;  /* 0x0000000102157824 */ /* 0x040fe400010e0634 */
[C---:B------:R-:W-:Y:S02]  /*e42f0*/  IMAD.X R19, R2.reuse, 0x1, R54, P0 ;  /* 0x0000000102137824 */ /* 0x040fe400000e0636 */
[----:B------:R-:W-:Y:S01]  /*e4300*/  IMAD.X R15, R2, 0x1, R56, P1 ;  /* 0x00000001020f7824 */ /* 0x000fe200008e0638 */
[----:B------:R0:W-:Y:S01]  /*e4310*/  STL.64 [R1+0x3b18], R20 ;  /* 0x003b181401007387 */ /* 0x0001e20000100a00 */
[----:B------:R-:W-:Y:S01]  /*e4320*/  IMAD.MOV.U32 R16, RZ, RZ, R40 ;  /* 0x000000ffff107224 */ /* 0x000fe200078e0028 */
[----:B------:R-:W-:-:S02]  /*e4330*/  IADD3 R40, P2, R17, R61, RZ ;  /* 0x0000003d11287210 */ /* 0x000fc40007f5e0ff */
[----:B------:R-:W-:Y:S01]  /*e4340*/  STL.64 [R1+0x3b08], R14 ;  /* 0x003b080e01007387 */ /* 0x000fe20000100a00 */
[----:B------:R-:W-:-:S03]  /*e4350*/  IMAD.MOV.U32 R13, RZ, RZ, R41 ;  /* 0x000000ffff0d7224 */ /* 0x000fc600078e0029 */
[----:B------:R1:W-:Y:S01]  /*e4360*/  STL.64 [R1+0x3b10], R18 ;  /* 0x003b101201007387 */ /* 0x0003e20000100a00 */
[----:B------:R-:W-:Y:S01]  /*e4370*/  IMAD.X R41, R2, 0x1, R60, P2 ;  /* 0x0000000102297824 */ /* 0x000fe200010e063c */
[----:B0-----:R-:W-:Y:S02]  /*e4380*/  IADD3 R20, P0, R17, R59, RZ ;  /* 0x0000003b11147210 */ /* 0x001fe40007f1e0ff */
[----:B-1----:R-:W-:-:S03]  /*e4390*/  IADD3 R18, P1, R3, R48, RZ ;  /* 0x0000003003127210 */ /* 0x002fc60007f3e0ff */
[----:B------:R-:W-:Y:S01]  /*e43a0*/  IMAD.X R21, R2, 0x1, R58, P0 ;  /* 0x0000000102157824 */ /* 0x000fe200000e063a */
[----:B------:R0:W-:Y:S04]  /*e43b0*/  STL.64 [R1+0x3b00], R40 ;  /* 0x003b002801007387 */ /* 0x0001e80000100a00 */
[----:B------:R1:W-:Y:S01]  /*e43c0*/  STL.64 [R1+0x3af8], R20 ;  /* 0x003af81401007387 */ /* 0x0003e20000100a00 */
[C---:B0-----:R-:W-:Y:S01]  /*e43d0*/  IADD3 R40, P2, R3.reuse, R49, RZ ;  /* 0x0000003103287210 */ /* 0x041fe20007f5e0ff */
[----:B---3--:R-:W-:Y:S01]  /*e43e0*/  IMAD.X R19, R42, 0x1, R46, P1 ;  /* 0x000000012a137824 */ /* 0x008fe200008e062e */
[----:B-1----:R-:W-:-:S03]  /*e43f0*/  IADD3 R20, P0, R3, R51, RZ ;  /* 0x0000003303147210 */ /* 0x002fc60007f1e0ff */
[C---:B------:R-:W-:Y:S01]  /*e4400*/  IMAD.X R41, R42.reuse, 0x1, R47, P2 ;  /* 0x000000012a297824 */ /* 0x040fe200010e062f */
[----:B------:R0:W-:Y:S01]  /*e4410*/  STL.64 [R1+0x3af0], R18 ;  /* 0x003af01201007387 */ /* 0x0001e20000100a00 */
[----:B------:R-:W-:-:S03]  /*e4420*/  IMAD.X R21, R42, 0x1, R50, P0 ;  /* 0x000000012a157824 */ /* 0x000fc600000e0632 */
        /* <DEDUP_REMOVED lines=9> */
[C---:B-1----:R-:W-:Y:S01]  /*e44c0*/  IADD3 R18, P1, R3.reuse, R61, RZ ;  /* 0x0000003d03127210 */ /* 0x042fe20007f3e0ff */
[----:B------:R0:W-:Y:S01]  /*e44d0*/  STL.64 [R1+0x3ad0], R40 ;  /* 0x003ad02801007387 */ /* 0x0001e20000100a00 */
[----:B------:R-:W-:-:S03]  /*e44e0*/  IADD3 R2, P2, R3, R59, RZ ;  /* 0x0000003b03027210 */ /* 0x000fc60007f5e0ff */
[C---:B------:R-:W-:Y:S02]  /*e44f0*/  IMAD.X R19, R42.reuse, 0x1, R60, P1 ;  /* 0x000000012a137824 */ /* 0x040fe400008e063c */
[----:B------:R-:W-:Y:S01]  /*e4500*/  IMAD.X R3, R42, 0x1, R58, P2 ;  /* 0x000000012a037824 */ /* 0x000fe200010e063a */
[----:B0-----:R-:W3:Y:S04]  /*e4510*/  LDL.LU.64 R40, [R1+0x5e10] ;  /* 0x005e100001287983 */ /* 0x001ee80000300a00 */
[----:B------:R0:W-:Y:S04]  /*e4520*/  STL.64 [R1+0x3ac8], R20 ;  /* 0x003ac81401007387 */ /* 0x0001e80000100a00 */
[----:B------:R1:W-:Y:S01]  /*e4530*/  STL.64 [R1+0x3ac0], R18 ;  /* 0x003ac01201007387 */ /* 0x0003e20000100a00 */
[----:B------:R-:W-:-:S02]  /*e4540*/  SHF.R.S32.HI R12, RZ, 0x1f, R43 ;  /* 0x0000001fff0c7819 */ /* 0x000fc4000001142b */
[C---:B0-----:R-:W-:Y:S02]  /*e4550*/  IADD3 R20, P0, R16.reuse, R48, RZ ;  /* 0x0000003010147210 */ /* 0x041fe40007f1e0ff */
[----:B-1----:R-:W-:-:S03]  /*e4560*/  IADD3 R18, P1, R16, R49, RZ ;  /* 0x0000003110127210 */ /* 0x002fc60007f3e0ff */
[C---:B----4-:R-:W-:Y:S01]  /*e4570*/  IMAD.X R21, R8.reuse, 0x1, R46, P0 ;  /* 0x0000000108157824 */ /* 0x050fe200000e062e */
[----:B------:R0:W-:Y:S01]  /*e4580*/  STL.64 [R1+0x3ab8], R2 ;  /* 0x003ab80201007387 */ /* 0x0001e20000100a00 */
[----:B------:R-:W-:-:S03]  /*e4590*/  IMAD.X R19, R8, 0x1, R47, P1 ;  /* 0x0000000108137824 */ /* 0x000fc600008e062f */
[----:B------:R1:W-:Y:S01]  /*e45a0*/  STL.64 [R1+0x3ab0], R20 ;  /* 0x003ab01401007387 */ /* 0x0003e20000100a00 */
[C---:B------:R-:W-:Y:S01]  /*e45b0*/  IADD3 R42, P0, R16.reuse, R53, RZ ;  /* 0x00000035102a7210 */ /* 0x040fe20007f1e0ff */
[----:B------:R-:W-:Y:S02]  /*e45c0*/  IMAD.MOV.U32 R14, RZ, RZ, R12 ;  /* 0x000000ffff0e7224 */ /* 0x000fe400078e000c */
[----:B------:R4:W-:Y:S01]  /*e45d0*/  STL.64 [R1+0x3aa8], R18 ;  /* 0x003aa81201007387 */ /* 0x0009e20000100a00 */
[----:B0-----:R-:W-:Y:S01]  /*e45e0*/  IADD3 R2, P2, R16, R51, RZ ;  /* 0x0000003310027210 */ /* 0x001fe20007f5e0ff */
[----:B------:R-:W-:Y:S02]  /*e45f0*/  IMAD.MOV.U32 R17, RZ, RZ, R14 ;  /* 0x000000ffff117224 */ /* 0x000fe400078e000e */
[----:B-1----:R-:W-:Y:S02]  /*e4600*/  IMAD.MOV.U32 R20, RZ, RZ, R43 ;  /* 0x000000ffff147224 */ /* 0x002fe400078e002b */
[----:B------:R-:W-:Y:S01]  /*e4610*/  IMAD.X R3, R8, 0x1, R50, P2 ;  /* 0x0000000108037824 */ /* 0x000fe200010e0632 */
[----:B----4-:R-:W-:Y:S01]  /*e4620*/  IADD3 R18, P1, R16, R55, RZ ;  /* 0x0000003710127210 */ /* 0x010fe20007f3e0ff */
[----:B------:R-:W-:Y:S01]  /*e4630*/  IMAD.X R43, R8, 0x1, R52, P0 ;  /* 0x00000001082b7824 */ /* 0x000fe200000e0634 */
[----:B------:R-:W-:-:S02]  /*e4640*/  IADD3 R14, P2, R16, R57, RZ ;  /* 0x00000039100e7210 */ /* 0x000fc40007f5e0ff */
[----:B------:R0:W-:Y:S01]  /*e4650*/  STL.64 [R1+0x3aa0], R2 ;  /* 0x003aa00201007387 */ /* 0x0001e20000100a00 */
[C---:B------:R-:W-:Y:S02]  /*e4660*/  IMAD.X R19, R8.reuse, 0x1, R54, P1 ;  /* 0x0000000108137824 */ /* 0x040fe400008e0636 */
[----:B------:R-:W-:Y:S01]  /*e4670*/  IMAD.X R15, R8, 0x1, R56, P2 ;  /* 0x00000001080f7824 */ /* 0x000fe200010e0638 */
[----:B0-----:R-:W4:Y:S04]  /*e4680*/  LDL.LU.64 R2, [R1+0x5e08] ;  /* 0x005e080001027983 */ /* 0x001f280000300a00 */
[----:B------:R0:W-:Y:S04]  /*e4690*/  STL.64 [R1+0x3a98], R42 ;  /* 0x003a982a01007387 */ /* 0x0001e80000100a00 */
[----:B------:R1:W-:Y:S01]  /*e46a0*/  STL.64 [R1+0x3a90], R18 ;  /* 0x003a901201007387 */ /* 0x0003e20000100a00 */
[----:B0-----:R-:W-:-:S02]  /*e46b0*/  IADD3 R42, P0, R16, R61, RZ ;  /* 0x0000003d102a7210 */ /* 0x001fc40007f1e0ff */
[----:B-1----:R-:W-:Y:S01]  /*e46c0*/  IADD3 R18, P1, R16, R59, RZ ;  /* 0x0000003b10127210 */ /* 0x002fe20007f3e0ff */
[----:B------:R2:W-:Y:S02]  /*e46d0*/  STL.64 [R1+0x3a88], R14 ;  /* 0x003a880e01007387 */ /* 0x0005e40000100a00 */
[C---:B------:R-:W-:Y:S02]  /*e46e0*/  IMAD.X R43, R8.reuse, 0x1, R60, P0 ;  /* 0x00000001082b7824 */ /* 0x040fe400000e063c */
[----:B------:R-:W-:-:S03]  /*e46f0*/  IMAD.X R19, R8, 0x1, R58, P1 ;  /* 0x0000000108137824 */ /* 0x000fc600008e063a */
[----:B------:R0:W-:Y:S04]  /*e4700*/  STL.64 [R1+0x3a80], R42 ;  /* 0x003a802a01007387 */ /* 0x0001e80000100a00 */
[----:B------:R1:W-:Y:S01]  /*e4710*/  STL.64 [R1+0x3a78], R18 ;  /* 0x003a781201007387 */ /* 0x0003e20000100a00 */
[----:B------:R-:W-:Y:S02]  /*e4720*/  SHF.R.S32.HI R12, RZ, 0x1f, R9 ;  /* 0x0000001fff0c7819 */ /* 0x000fe40000011409 */
[C---:B--2---:R-:W-:Y:S02]  /*e4730*/  IADD3 R14, P2, R44.reuse, R48, RZ ;  /* 0x000000302c0e7210 */ /* 0x044fe40007f5e0ff */
[C---:B0-----:R-:W-:Y:S02]  /*e4740*/  IADD3 R42, P0, R44.reuse, R49, RZ ;  /* 0x000000312c2a7210 */ /* 0x041fe40007f1e0ff */
[C---:B-1----:R-:W-:Y:S01]  /*e4750*/  IADD3 R18, P1, R44.reuse, R51, RZ ;  /* 0x000000332c127210 */ /* 0x042fe20007f3e0ff */
[C---:B------:R-:W-:Y:S01]  /*e4760*/  IMAD.X R15, R7.reuse, 0x1, R46, P2 ;  /* 0x00000001070f7824 */ /* 0x040fe200010e062e */
[----:B------:R-:W-:Y:S01]  /*e4770*/  IADD3 R8, P2, R44, R53, RZ ;  /* 0x000000352c087210 */ /* 0x000fe20007f5e0ff */
[----:B------:R-:W-:-:S02]  /*e4780*/  IMAD.X R43, R7, 0x1, R47, P0 ;  /* 0x00000001072b7824 */ /* 0x000fc400000e062f */
[C---:B------:R-:W-:Y:S01]  /*e4790*/  IMAD.X R19, R7.reuse, 0x1, R50, P1 ;  /* 0x0000000107137824 */ /* 0x040fe200008e0632 */
[----:B------:R0:W-:Y:S04]  /*e47a0*/  STL.64 [R1+0x3a70], R14 ;  /* 0x003a700e01007387 */ /* 0x0001e80000100a00 */
[----:B------:R1:W-:Y:S01]  /*e47b0*/  STL.64 [R1+0x3a68], R42 ;  /* 0x003a682a01007387 */ /* 0x0003e20000100a00 */
[----:B0-----:R-:W-:Y:S02]  /*e47c0*/  IMAD.MOV.U32 R15, RZ, RZ, R9 ;  /* 0x000000ffff0f7224 */ /* 0x001fe400078e0009 */
[----:B------:R-:W-:Y:S01]  /*e47d0*/  IMAD.X R9, R7, 0x1, R52, P2 ;  /* 0x0000000107097824 */ /* 0x000fe200010e0634 */
[----:B------:R0:W-:Y:S01]  /*e47e0*/  STL.64 [R1+0x3a60], R18 ;  /* 0x003a601201007387 */ /* 0x0001e20000100a00 */
[----:B-1----:R-:W-:-:S03]  /*e47f0*/  IADD3 R42, P0, R44, R55, RZ ;  /* 0x000000372c2a7210 */ /* 0x002fc60007f1e0ff */
[----:B------:R1:W-:Y:S02]  /*e4800*/  STL.64 [R1+0x3a58], R8 ;  /* 0x003a580801007387 */ /* 0x0003e40000100a00 */
[----:B------:R-:W-:Y:S01]  /*e4810*/  IMAD.X R43, R7, 0x1, R54, P0 ;  /* 0x00000001072b7824 */ /* 0x000fe200000e0636 */
[C---:B0-----:R-:W-:Y:S02]  /*e4820*/  IADD3 R18, P1, R44.reuse, R57, RZ ;  /* 0x000000392c127210 */ /* 0x041fe40007f3e0ff */
[----:B-1----:R-:W-:-:S03]  /*e4830*/  IADD3 R8, P2, R44, R61, RZ ;  /* 0x0000003d2c087210 */ /* 0x002fc60007f5e0ff */
[C---:B------:R-:W-:Y:S01]  /*e4840*/  IMAD.X R19, R7.reuse, 0x1, R56, P1 ;  /* 0x0000000107137824 */ /* 0x040fe200008e0638 */
        /* <DEDUP_REMOVED lines=16> */
[C---:B------:R-:W-:Y:S02]  /*e4950*/  IMAD.X R43, R17.reuse, 0x1, R50, P0 ;  /* 0x00000001112b7824 */ /* 0x040fe400000e0632 */
[----:B------:R-:W-:Y:S02]  /*e4960*/  IMAD.X R19, R17, 0x1, R52, P1 ;  /* 0x0000000111137824 */ /* 0x000fe400008e0634 */
[----:B------:R-:W-:Y:S01]  /*e4970*/  IMAD.MOV.U32 R14, RZ, RZ, R6 ;  /* 0x000000ffff0e7224 */ /* 0x000fe200078e0006 */
[C---:B------:R-:W-:Y:S01]  /*e4980*/  IADD3 R6, P2, R20.reuse, R55, RZ ;  /* 0x0000003714067210 */ /* 0x040fe20007f5e0ff */
[----:B------:R0:W-:Y:S01]  /*e4990*/  STL.64 [R1+0x3a20], R42 ;  /* 0x003a202a01007387 */ /* 0x0001e20000100a00 */
[----:B------:R-:W-:Y:S01]  /*e49a0*/  IADD3 R44, P0, R20, R57, RZ ;  /* 0x00000039142c7210 */ /* 0x000fe20007f1e0ff */
[----:B------:R-:W-:Y:S02]  /*e49b0*/  IMAD.MOV.U32 R16, RZ, RZ, R13 ;  /* 0x000000ffff107224 */ /* 0x000fe400078e000d */
[----:B------:R-:W-:-:S02]  /*e49c0*/  IMAD.MOV.U32 R13, RZ, RZ, R12 ;  /* 0x000000ffff0d7224 */ /* 0x000fc400078e000c */
[C---:B------:R-:W-:Y:S02]  /*e49d0*/  IMAD.X R7, R17.reuse, 0x1, R54, P2 ;  /* 0x0000000111077824 */ /* 0x040fe400010e0636 */
[----:B------:R-:W-:Y:S01]  /*e49e0*/  IMAD.MOV.U32 R12, RZ, RZ, R45 ;  /* 0x000000ffff0c7224 */ /* 0x000fe200078e002d */
[----:B0-----:R-:W2:Y:S04]  /*e49f0*/  LDL.LU.64 R42, [R1+0x5df8] ;  /* 0x005df800012a7983 */ /* 0x001ea80000300a00 */
[----:B------:R0:W-:Y:S01]  /*e4a00*/  STL.64 [R1+0x3a18], R18 ;  /* 0x003a181201007387 */ /* 0x0001e20000100a00 */
[----:B------:R-:W-:-:S03]  /*e4a10*/  IMAD.X R45, R17, 0x1, R56, P0 ;  /* 0x00000001112d7824 */ /* 0x000fc600000e0638 */
[----:B------:R1:W-:Y:S01]  /*e4a20*/  STL.64 [R1+0x3a10], R6 ;  /* 0x003a100601007387 */ /* 0x0003e20000100a00 */
[C---:B0-----:R-:W-:Y:S02]  /*e4a30*/  IADD3 R18, P1, R20.reuse, R61, RZ ;  /* 0x0000003d14127210 */ /* 0x041fe40007f3e0ff */
[----:B------:R-:W-:Y:S01]  /*e4a40*/  IADD3 R20, P2, R20, R59, RZ ;  /* 0x0000003b14147210 */ /* 0x000fe20007f5e0ff */
[----:B-1----:R-:W2:Y:S02]  /*e4a50*/  LDL.LU.64 R6, [R1+0x5df0] ;  /* 0x005df00001067983 */ /* 0x002ea40000300a00 */
[C---:B------:R-:W-:Y:S02]  /*e4a60*/  IMAD.X R19, R17.reuse, 0x1, R60, P1 ;  /* 0x0000000111137824 */ /* 0x040fe400008e063c */
        /* <DEDUP_REMOVED lines=27> */
[----:B---3--:R-:W-:-:S03]  /*e4c20*/  IADD3 R20, P2, R41, R48, RZ ;  /* 0x0000003029147210 */ /* 0x008fc60007f5e0ff */
[----:B------:R1:W-:Y:S01]  /*e4c30*/  STL.64 [R1+0x39b8], R18 ;  /* 0x0039b81201007387 */ /* 0x0003e20000100a00 */
[----:B0-----:R-:W-:Y:S01]  /*e4c40*/  IADD3 R44, P0, R41, R49, RZ ;  /* 0x00000031292c7210 */ /* 0x001fe20007f1e0ff */
[----:B------:R-:W-:-:S04]  /*e4c50*/  IMAD.X R21, R14, 0x1, R46, P2 ;  /* 0x000000010e157824 */ /* 0x000fc800010e062e */
[C---:B------:R-:W-:Y:S01]  /*e4c60*/  IMAD.X R45, R14.reuse, 0x1, R47, P0 ;  /* 0x000000010e2d7824 */ /* 0x040fe200000e062f */
[C---:B-1----:R-:W-:Y:S01]  /*e4c70*/  IADD3 R18, P1, R41.reuse, R51, RZ ;  /* 0x0000003329127210 */ /* 0x042fe20007f3e0ff */
[----:B------:R0:W-:Y:S04]  /*e4c80*/  STL.64 [R1+0x39b0], R20 ;  /* 0x0039b01401007387 */ /* 0x0001e80000100a00 */
[----:B------:R-:W-:Y:S01]  /*e4c90*/  IMAD.X R19, R14, 0x1, R50, P1 ;  /* 0x000000010e137824 */ /* 0x000fe200008e0632 */
[----:B------:R1:W-:Y:S01]  /*e4ca0*/  STL.64 [R1+0x39a8], R44 ;  /* 0x0039a82c01007387 */ /* 0x0003e20000100a00 */
[----:B0-----:R-:W-:-:S03]  /*e4cb0*/  IADD3 R20, P2, R41, R53, RZ ;  /* 0x0000003529147210 */ /* 0x001fc60007f5e0ff */
[----:B------:R0:W-:Y:S01]  /*e4cc0*/  STL.64 [R1+0x39a0], R18 ;  /* 0x0039a01201007387 */ /* 0x0001e20000100a00 */
[----:B-1----:R-:W-:Y:S01]  /*e4cd0*/  IADD3 R44, P0, R41, R55, RZ ;  /* 0x00000037292c7210 */ /* 0x002fe20007f1e0ff */
[----:B------:R-:W-:-:S04]  /*e4ce0*/  IMAD.X R21, R14, 0x1, R52, P2 ;  /* 0x000000010e157824 */ /* 0x000fc800010e0634 */
[C---:B------:R-:W-:Y:S01]  /*e4cf0*/  IMAD.X R45, R14.reuse, 0x1, R54, P0 ;  /* 0x000000010e2d7824 */ /* 0x040fe200000e0636 */
[C---:B0-----:R-:W-:Y:S01]  /*e4d00*/  IADD3 R18, P1, R41.reuse, R57, RZ ;  /* 0x0000003929127210 */ /* 0x041fe20007f3e0ff */
[----:B------:R0:W-:Y:S04]  /*e4d10*/  STL.64 [R1+0x3998], R20 ;  /* 0x0039981401007387 */ /* 0x0001e80000100a00 */
[C---:B------:R-:W-:Y:S01]  /*e4d20*/  IMAD.X R19, R14.reuse, 0x1, R56, P1 ;  /* 0x000000010e137824 */ /* 0x040fe200008e0638 */
[----:B------:R1:W-:Y:S01]  /*e4d30*/  STL.64 [R1+0x3990], R44 ;  /* 0x0039902c01007387 */ /* 0x0003e20000100a00 */
[----:B------:R-:W-:Y:S01]  /*e4d40*/  IMAD.MOV.U32 R15, RZ, RZ, R40 ;  /* 0x000000ffff0f7224 */ /* 0x000fe200078e0028 */
[C---:B------:R-:W-:Y:S02]  /*e4d50*/  IADD3 R40, P0, R41.reuse, R59, RZ ;  /* 0x0000003b29287210 */ /* 0x040fe40007f1e0ff */
[----:B0-----:R-:W-:Y:S01]  /*e4d60*/  IADD3 R20, P2, R41, R61, RZ ;  /* 0x0000003d29147210 */ /* 0x001fe20007f5e0ff */
[----:B-1----:R-:W3:Y:S04]  /*e4d70*/  LDL.LU.64 R44, [R1+0x5de8] ;  /* 0x005de800012c7983 */ /* 0x002ee80000300a00 */
[C---:B------:R-:W-:Y:S01]  /*e4d80*/  IMAD.X R21, R14.reuse, 0x1, R60, P2 ;  /* 0x000000010e157824 */ /* 0x040fe200010e063c */
[----:B------:R0:W-:Y:S01]  /*e4d90*/  STL.64 [R1+0x3988], R18 ;  /* 0x0039881201007387 */ /* 0x0001e20000100a00 */
[----:B------:R-:W-:-:S03]  /*e4da0*/  IMAD.X R41, R14, 0x1, R58, P0 ;  /* 0x000000010e297824 */ /* 0x000fc600000e063a */
[----:B------:R1:W-:Y:S01]  /*e4db0*/  STL.64 [R1+0x3980], R20 ;  /* 0x0039801401007387 */ /* 0x0003e20000100a00 */
[C---:B0-----:R-:W-:Y:S02]  /*e4dc0*/  IADD3 R18, P1, R16.reuse, R48, RZ ;  /* 0x0000003010127210 */ /* 0x041fe40007f3e0ff */
[----:B-1----:R-:W-:-:S03]  /*e4dd0*/  IADD3 R20, P2, R16, R49, RZ ;  /* 0x0000003110147210 */ /* 0x002fc60007f5e0ff */
[C---:B----4-:R-:W-:Y:S01]  /*e4de0*/  IMAD.X R19, R2.reuse, 0x1, R46, P1 ;  /* 0x0000000102137824 */ /* 0x050fe200008e062e */
        /* <DEDUP_REMOVED lines=8> */
[----:B------:R-:W-:Y:S04]  /*e4e70*/  STL.64 [R1+0x3960], R40 ;  /* 0x0039602801007387 */ /* 0x000fe80000100a00 */
[----:B------:R-:W-:Y:S01]  /*e4e80*/  STL.64 [R1+0x3958], R18 ;  /* 0x0039581201007387 */ /* 0x000fe20000100a00 */
[----:B--2---:R-:W-:Y:S01]  /*e4e90*/  IMAD.MOV.U32 R14, RZ, RZ, R8 ;  /* 0x000000ffff0e7224 */ /* 0x004fe200078e0008 */
[----:B------:R-:W-:Y:S01]  /*e4ea0*/  IADD3 R8, P2, R16, R55, RZ ;  /* 0x0000003710087210 */ /* 0x000fe20007f5e0ff */
[----:B0-----:R-:W-:-:S04]  /*e4eb0*/  IMAD.MOV.U32 R20, RZ, RZ, R9 ;  /* 0x000000ffff147224 */ /* 0x001fc800078e0009 */
[----:B------:R-:W-:-:S05]  /*e4ec0*/  IMAD.X R9, R2, 0x1, R54, P2 ;  /* 0x0000000102097824 */ /* 0x000fca00010e0636 */
[----:B------:R0:W-:Y:S04]  /*e4ed0*/  STL.64 [R1+0x3950], R8 ;  /* 0x0039500801007387 */ /* 0x0001e80000100a00 */
[----:B0-----:R-:W2:Y:S01]  /*e4ee0*/  LDL.LU.64 R8, [R1+0x5de0] ;  /* 0x005de00001087983 */ /* 0x001ea20000300a00 */
[C---:B------:R-:W-:Y:S02]  /*e4ef0*/  IADD3 R40, P0, R16.reuse, R57, RZ ;  /* 0x0000003910287210 */ /* 0x040fe40007f1e0ff */
[----:B------:R-:W-:Y:S01]  /*e4f00*/  IADD3 R18, P1, R16, R61, RZ ;  /* 0x0000003d10127210 */ /* 0x000fe20007f3e0ff */
[----:B------:R-:W-:Y:S02]  /*e4f10*/  IMAD.MOV.U32 R13, RZ, RZ, R12 ;  /* 0x000000ffff0d7224 */ /* 0x000fe400078e000c */
[----:B------:R-:W-:-:S02]  /*e4f20*/  IMAD.X R41, R2, 0x1, R56, P0 ;  /* 0x0000000102297824 */ /* 0x000fc400000e0638 */
[----:B------:R-:W-:Y:S01]  /*e4f30*/  IMAD.X R19, R2, 0x1, R60, P1 ;  /* 0x0000000102137824 */ /* 0x000fe200008e063c */
[----:B------:R-:W-:Y:S02]  /*e4f40*/  IADD3 R16, P2, R16, R59, RZ ;  /* 0x0000003b10107210 */ /* 0x000fe40007f5e0ff */
        /* <DEDUP_REMOVED lines=15> */
[--C-:B------:R-:W-:Y:S02]  /*e5040*/  SHF.R.S32.HI R12, RZ, 0x1f, R3.reuse ;  /* 0x0000001fff0c7819 */ /* 0x100fe40000011403 */
[----:B------:R0:W-:Y:S01]  /*e5050*/  STL.64 [R1+0x3920], R16 ;  /* 0x0039201001007387 */ /* 0x0001e20000100a00 */
[----:B------:R-:W-:Y:S01]  /*e5060*/  IADD3 R2, P2, R13, R57, RZ ;  /* 0x000000390d027210 */ /* 0x000fe20007f5e0ff */
[----:B------:R-:W-:Y:S02]  /*e5070*/  IMAD.X R19, R15, 0x1, R54, P1 ;  /* 0x000000010f137824 */ /* 0x000fe400008e0636 */
[----:B------:R1:W-:Y:S04]  /*e5080*/  STL.64 [R1+0x3918], R40 ;  /* 0x0039182801007387 */ /* 0x0003e80000100a00 */
[----:B------:R4:W-:Y:S01]  /*e5090*/  STL.64 [R1+0x3910], R18 ;  /* 0x0039101201007387 */ /* 0x0009e20000100a00 */
[----:B0-----:R-:W-:Y:S01]  /*e50a0*/  IMAD.MOV.U32 R17, RZ, RZ, R3 ;  /* 0x000000ffff117224 */ /* 0x001fe200078e0003 */
[----:B-1----:R-:W-:Y:S01]  /*e50b0*/  IADD3 R40, P0, R13, R61, RZ ;  /* 0x0000003d0d287210 */ /* 0x002fe20007f1e0ff */
[----:B------:R-:W-:-:S02]  /*e50c0*/  IMAD.X R3, R15, 0x1, R56, P2 ;  /* 0x000000010f037824 */ /* 0x000fc400010e0638 */
[----:B------:R-:W-:Y:S01]  /*e50d0*/  IMAD.MOV.U32 R16, RZ, RZ, R12 ;  /* 0x000000ffff107224 */ /* 0x000fe200078e000c */
[----:B----4-:R-:W-:Y:S01]  /*e50e0*/  IADD3 R18, P1, R13, R59, RZ ;  /* 0x0000003b0d127210 */ /* 0x010fe20007f3e0ff */
[C---:B------:R-:W-:Y:S01]  /*e50f0*/  IMAD.X R41, R15.reuse, 0x1, R60, P0 ;  /* 0x000000010f297824 */ /* 0x040fe200000e063c */
[----:B------:R-:W-:Y:S01]  /*e5100*/  IADD3 R12, P2, R14, R48, RZ ;  /* 0x000000300e0c7210 */ /* 0x000fe20007f5e0ff */
[----:B------:R0:W-:Y:S02]  /*e5110*/  STL.64 [R1+0x3908], R2 ;  /* 0x0039080201007387 */ /* 0x0001e40000100a00 */
[----:B------:R-:W-:Y:S02]  /*e5120*/  IMAD.X R19, R15, 0x1, R58, P1 ;  /* 0x000000010f137824 */ /* 0x000fe400008e063a */
[----:B------:R-:W-:Y:S01]  /*e5130*/  IMAD.X R13, R20, 0x1, R46, P2 ;  /* 0x00000001140d7824 */ /* 0x000fe200010e062e */
[----:B0-----:R-:W4:Y:S04]  /*e5140*/  LDL.LU.64 R2, [R1+0x5dd8] ;  /* 0x005dd80001027983 */ /* 0x001f280000300a00 */
[----:B------:R0:W-:Y:S04]  /*e5150*/  STL.64 [R1+0x3900], R40 ;  /* 0x0039002801007387 */ /* 0x0001e80000100a00 */
[----:B------:R1:W-:Y:S04]  /*e5160*/  STL.64 [R1+0x38f8], R18 ;  /* 0x0038f81201007387 */ /* 0x0003e80000100a00 */
[----:B------:R1:W-:Y:S01]  /*e5170*/  STL.64 [R1+0x38f0], R12 ;  /* 0x0038f00c01007387 */ /* 0x0003e20000100a00 */
[----:B0-----:R-:W-:-:S02]  /*e5180*/  IADD3 R40, P0, R14, R49, RZ ;  /* 0x000000310e287210 */ /* 0x001fc40007f1e0ff */
[----:B-1----:R-:W-:-:S03]  /*e5190*/  IADD3 R18, P1, R14, R51, RZ ;  /* 0x000000330e127210 */ /* 0x002fc60007f3e0ff */
[----:B------:R-:W-:Y:S01]  /*e51a0*/  IMAD.X R41, R20, 0x1, R47, P0 ;  /* 0x0000000114297824 */ /* 0x000fe200000e062f */
        /* <DEDUP_REMOVED lines=9> */
[C---:B------:R-:W-:Y:S02]  /*e5240*/  IADD3 R12, P2, R14.reuse, R61, RZ ;  /* 0x0000003d0e0c7210 */ /* 0x040fe40007f5e0ff */
[----:B------:R-:W-:Y:S01]  /*e5250*/  IADD3 R14, P0, R14, R59, RZ ;  /* 0x0000003b0e0e7210 */ /* 0x000fe20007f1e0ff */
[C---:B------:R-:W-:Y:S02]  /*e5260*/  IMAD.X R19, R20.reuse, 0x1, R56, P1 ;  /* 0x0000000114137824 */ /* 0x040fe400008e0638 */
        /* <DEDUP_REMOVED lines=12> */
[----:B------:R-:W-:Y:S01]  /*e5330*/  STL.64 [R1+0x38b0], R18 ;  /* 0x0038b01201007387 */ /* 0x000fe20000100a00 */
[C---:B------:R-:W-:Y:S01]  /*e5340*/  IMAD.X R15, R43.reuse, 0x1, R50, P0 ;  /* 0x000000012b0f7824 */ /* 0x040fe200000e0632 */
[C---:B------:R-:W-:Y:S02]  /*e5350*/  IADD3 R20, P1, R42.reuse, R53, RZ ;  /* 0x000000352a147210 */ /* 0x040fe40007f3e0ff */
        /* <DEDUP_REMOVED lines=20> */
[C---:B-1----:R-:W-:Y:S02]  /*e54a0*/  IADD3 R12, P2, R45.reuse, R51, RZ ;  /* 0x000000332d0c7210 */ /* 0x042fe40007f5e0ff */
[----:B---3--:R-:W-:-:S03]  /*e54b0*/  IADD3 R14, P0, R45, R53, RZ ;  /* 0x000000352d0e7210 */ /* 0x008fc60007f1e0ff */
[C---:B------:R-:W-:Y:S02]  /*e54c0*/  IMAD.X R13, R6.reuse, 0x1, R50, P2 ;  /* 0x00000001060d7824 */ /* 0x040fe400010e0632 */
[C---:B------:R-:W-:Y:S01]  /*e54d0*/  IMAD.X R21, R6.reuse, 0x1, R47, P1 ;  /* 0x0000000106157824 */ /* 0x040fe200008e062f */
[----:B------:R-:W-:Y:S01]  /*e54e0*/  IADD3 R42, P1, R45, R55, RZ ;  /* 0x000000372d2a7210 */ /* 0x000fe20007f3e0ff */
[C---:B------:R-:W-:Y:S01]  /*e54f0*/  IMAD.X R15, R6.reuse, 0x1, R52, P0 ;  /* 0x00000001060f7824 */ /* 0x040fe200000e0634 */
[----:B------:R-:W-:Y:S01]  /*e5500*/  STL.64 [R1+0x3860], R12 ;  /* 0x0038600c01007387 */ /* 0x000fe20000100a00 */
[----:B------:R-:W-:Y:S02]  /*e5510*/  IMAD.MOV.U32 R18, RZ, RZ, R17 ;  /* 0x000000ffff127224 */ /* 0x000fe400078e0011 */
[----:B------:R-:W-:Y:S01]  /*e5520*/  IMAD.MOV.U32 R17, RZ, RZ, R16 ;  /* 0x000000ffff117224 */ /* 0x000fe200078e0010 */
[----:B------:R0:W-:Y:S01]  /*e5530*/  STL.64 [R1+0x3868], R20 ;  /* 0x0038681401007387 */ /* 0x0001e20000100a00 */
[----:B------:R-:W-:-:S03]  /*e5540*/  IMAD.X R43, R6, 0x1, R54, P1 ;  /* 0x00000001062b7824 */ /* 0x000fc600008e0636 */
[----:B------:R1:W-:Y:S01]  /*e5550*/  STL.64 [R1+0x3858], R14 ;  /* 0x0038580e01007387 */ /* 0x0003e20000100a00 */
[C---:B0-----:R-:W-:Y:S01]  /*e5560*/  IADD3 R20, P0, R45.reuse, R61, RZ ;  /* 0x0000003d2d147210 */ /* 0x041fe20007f1e0ff */
[----:B-1----:R-:W-:Y:S01]  /*e5570*/  IMAD.MOV.U32 R15, RZ, RZ, R44 ;  /* 0x000000ffff0f7224 */ /* 0x002fe200078e002c */
[----:B------:R-:W-:-:S03]  /*e5580*/  IADD3 R44, P1, R45, R59, RZ ;  /* 0x0000003b2d2c7210 */ /* 0x000fc60007f3e0ff */
[C---:B------:R-:W-:Y:S01]  /*e5590*/  IMAD.X R21, R6.reuse, 0x1, R60, P0 ;  /* 0x0000000106157824 */ /* 0x040fe200000e063c */
[----:B------:R0:W-:Y:S04]  /*e55a0*/  STL.64 [R1+0x3850], R42 ;  /* 0x0038502a01007387 */ /* 0x0001e80000100a00 */
[----:B0-----:R-:W3:Y:S01]  /*e55b0*/  LDL.LU.64 R42, [R1+0x5dc8] ;  /* 0x005dc800012a7983 */ /* 0x001ee20000300a00 */
[----:B--2---:R-:W-:Y:S01]  /*e55c0*/  IMAD.MOV.U32 R16, RZ, RZ, R8 ;  /* 0x000000ffff107224 */ /* 0x004fe200078e0008 */
[----:B------:R-:W-:Y:S01]  /*e55d0*/  IADD3 R8, P2, R45, R57, RZ ;  /* 0x000000392d087210 */ /* 0x000fe20007f5e0ff */
[----:B------:R-:W-:Y:S02]  /*e55e0*/  IMAD.MOV.U32 R13, RZ, RZ, R9 ;  /* 0x000000ffff0d7224 */ /* 0x000fe400078e0009 */
[----:B------:R-:W-:-:S02]  /*e55f0*/  IMAD.X R45, R6, 0x1, R58, P1 ;  /* 0x00000001062d7824 */ /* 0x000fc400008e063a */
[----:B------:R-:W-:-:S05]  /*e5600*/  IMAD.X R9, R6, 0x1, R56, P2 ;  /* 0x0000000106097824 */ /* 0x000fca00010e0638 */
[----:B------:R-:W-:Y:S04]  /*e5610*/  STL.64 [R1+0x3848], R8 ;  /* 0x0038480801007387 */ /* 0x000fe80000100a00 */
[----:B------:R-:W-:Y:S04]  /*e5620*/  STL.64 [R1+0x3840], R20 ;  /* 0x0038401401007387 */ /* 0x000fe80000100a00 */
[----:B------:R0:W-:Y:S04]  /*e5630*/  STL.64 [R1+0x3838], R44 ;  /* 0x0038382c01007387 */ /* 0x0001e80000100a00 */
[----:B0-----:R-:W2:Y:S01]  /*e5640*/  LDL.LU.64 R44, [R1+0x5dc0] ;  /* 0x005dc000012c7983 */ /* 0x001ea20000300a00 */
[----:B------:R-:W-:-:S02]  /*e5650*/  IADD3 R8, P2, R18, R48, RZ ;  /* 0x0000003012087210 */ /* 0x000fc40007f5e0ff */
[----:B------:R-:W-:-:S03]  /*e5660*/  IADD3 R20, P0, R18, R49, RZ ;  /* 0x0000003112147210 */ /* 0x000fc60007f1e0ff */
[C---:B------:R-:W-:Y:S01]  /*e5670*/  IMAD.X R9, R17.reuse, 0x1, R46, P2 ;  /* 0x0000000111097824 */ /* 0x040fe200010e062e */
[----:B------:R-:W-:Y:S01]  /*e5680*/  IADD3 R6, P1, R18, R51, RZ ;  /* 0x0000003312067210 */ /* 0x000fe20007f3e0ff */
[----:B------:R-:W-:-:S03]  /*e5690*/  IMAD.X R21, R17, 0x1, R47, P0 ;  /* 0x0000000111157824 */ /* 0x000fc600000e062f */
[----:B------:R0:W-:Y:S01]  /*e56a0*/  STL.64 [R1+0x3830], R8 ;  /* 0x0038300801007387 */ /* 0x0001e20000100a00 */
[----:B------:R-:W-:Y:S02]  /*e56b0*/  IMAD.MOV.U32 R14, RZ, RZ, R7 ;  /* 0x000000ffff0e7224 */ /* 0x000fe400078e0007 */
[----:B------:R-:W-:Y:S01]  /*e56c0*/  IMAD.X R7, R17, 0x1, R50, P1 ;  /* 0x0000000111077824 */ /* 0x000fe200008e0632 */
[----:B------:R-:W-:Y:S01]  /*e56d0*/  STL.64 [R1+0x3828], R20 ;  /* 0x0038281401007387 */ /* 0x000fe20000100a00 */
[----:B0-----:R-:W-:-:S03]  /*e56e0*/  IADD3 R8, P2, R18, R53, RZ ;  /* 0x0000003512087210 */ /* 0x001fc60007f5e0ff */
[----:B------:R0:W-:Y:S02]  /*e56f0*/  STL.64 [R1+0x3820], R6 ;  /* 0x0038200601007387 */ /* 0x0001e40000100a00 */
[----:B------:R-:W-:-:S05]  /*e5700*/  IMAD.X R9, R17, 0x1, R52, P2 ;  /* 0x0000000111097824 */ /* 0x000fca00010e0634 */
[----:B------:R1:W-:Y:S01]  /*e5710*/  STL.64 [R1+0x3818], R8 ;  /* 0x0038180801007387 */ /* 0x0003e20000100a00 */
[----:B0-----:R-:W-:-:S05]  /*e5720*/  IADD3 R6, P1, R18, R57, RZ ;  /* 0x0000003912067210 */ /* 0x001fca0007f3e0ff */
[----:B------:R-:W-:Y:S01]  /*e5730*/  IMAD.X R7, R17, 0x1, R56, P1 ;  /* 0x0000000111077824 */ /* 0x000fe200008e0638 */
[C---:B-1----:R-:W-:Y:S01]  /*e5740*/  IADD3 R8, P2, R18.reuse, R61, RZ ;  /* 0x0000003d12087210 */ /* 0x042fe20007f5e0ff */
[----:B----4-:R-:W-:Y:S01]  /*e5750*/  IMAD.MOV.U32 R20, RZ, RZ, R2 ;  /* 0x000000ffff147224 */ /* 0x010fe200078e0002 */
[----:B------:R-:W-:Y:S01]  /*e5760*/  IADD3 R2, P0, R18, R55, RZ ;  /* 0x0000003712027210 */ /* 0x000fe20007f1e0ff */
[----:B------:R-:W-:-:S04]  /*e5770*/  IMAD.MOV.U32 R12, RZ, RZ, R3 ;  /* 0x000000ffff0c7224 */ /* 0x000fc800078e0003 */
[C---:B------:R-:W-:Y:S01]  /*e5780*/  IMAD.X R3, R17.reuse, 0x1, R54, P0 ;  /* 0x0000000111037824 */ /* 0x040fe200000e0636 */
[----:B------:R-:W-:Y:S01]  /*e5790*/  IADD3 R18, P0, R18, R59, RZ ;  /* 0x0000003b12127210 */ /* 0x000fe20007f1e0ff */
[----:B------:R-:W-:-:S03]  /*e57a0*/  IMAD.X R9, R17, 0x1, R60, P2 ;  /* 0x0000000111097824 */ /* 0x000fc600010e063c */
        /* <DEDUP_REMOVED lines=25> */
[----:B-1----:R-:W4:Y:S02]  /*e5940*/  LDL.LU.64 R8, [R1+0x5db0] ;  /* 0x005db00001087983 */ /* 0x002f240000300a00 */
[C---:B------:R-:W-:Y:S02]  /*e5950*/  IMAD.X R7, R15.reuse, 0x1, R60, P1 ;  /* 0x000000010f077824 */ /* 0x040fe400008e063c */
        /* <DEDUP_REMOVED lines=12> */
[----:B------:R0:W-:Y:S04]  /*e5a20*/  STL.64 [R1+0x37b8], R6 ;  /* 0x0037b80601007387 */ /* 0x0001e80000100a00 */
[----:B------:R-:W-:Y:S01]  /*e5a30*/  IMAD.X R19, R20, 0x1, R52, P0 ;  /* 0x0000000114137824 */ /* 0x000fe200000e0634 */
[----:B------:R1:W-:Y:S04]  /*e5a40*/  STL.64 [R1+0x3780], R16 ;  /* 0x0037801001007387 */ /* 0x0003e80000100a00 */
[----:B------:R1:W-:Y:S01]  /*e5a50*/  STL.64 [R1+0x3788], R18 ;  /* 0x0037881201007387 */ /* 0x0003e20000100a00 */
[----:B0-----:R-:W-:-:S02]  /*e5a60*/  IADD3 R6, P1, R14, R55, RZ ;  /* 0x000000370e067210 */ /* 0x001fc40007f3e0ff */
[----:B-1----:R-:W-:-:S03]  /*e5a70*/  IADD3 R16, P2, R14, R57, RZ ;  /* 0x000000390e107210 */ /* 0x002fc60007f5e0ff */
[----:B------:R-:W-:Y:S01]  /*e5a80*/  IMAD.X R7, R20, 0x1, R54, P1 ;  /* 0x0000000114077824 */ /* 0x000fe200008e0636 */
[----:B------:R-:W-:Y:S01]  /*e5a90*/  IADD3 R18, P0, R14, R61, RZ ;  /* 0x0000003d0e127210 */ /* 0x000fe20007f1e0ff */
[----:B------:R-:W-:Y:S01]  /*e5aa0*/  IMAD.X R17, R20, 0x1, R56, P2 ;  /* 0x0000000114117824 */ /* 0x000fe200010e0638 */
[----:B------:R-:W-:Y:S02]  /*e5ab0*/  IADD3 R14, P1, R14, R59, RZ ;  /* 0x0000003b0e0e7210 */ /* 0x000fe40007f3e0ff */
[----:B------:R0:W-:Y:S01]  /*e5ac0*/  STL.64 [R1+0x3790], R6 ;  /* 0x0037900601007387 */ /* 0x0001e20000100a00 */
[C---:B------:R-:W-:Y:S02]  /*e5ad0*/  IMAD.X R19, R20.reuse, 0x1, R60, P0 ;  /* 0x0000000114137824 */ /* 0x040fe400000e063c */
[----:B------:R-:W-:Y:S01]  /*e5ae0*/  IMAD.X R15, R20, 0x1, R58, P1 ;  /* 0x00000001140f7824 */ /* 0x000fe200008e063a */
[----:B0-----:R-:W4:Y:S04]  /*e5af0*/  LDL.LU.64 R6, [R1+0x5da8] ;  /* 0x005da80001067983 */ /* 0x001f280000300a00 */
[----:B------:R0:W-:Y:S04]  /*e5b00*/  STL.64 [R1+0x3798], R16 ;  /* 0x0037981001007387 */ /* 0x0001e80000100a00 */
[----:B------:R1:W-:Y:S01]  /*e5b10*/  STL.64 [R1+0x37a0], R18 ;  /* 0x0037a01201007387 */ /* 0x0003e20000100a00 */
[----:B0-----:R-:W-:-:S02]  /*e5b20*/  IADD3 R16, P2, R13, R48, RZ ;  /* 0x000000300d107210 */ /* 0x001fc40007f5e0ff */
[C---:B-1----:R-:W-:Y:S01]  /*e5b30*/  IADD3 R18, P0, R13.reuse, R49, RZ ;  /* 0x000000310d127210 */ /* 0x042fe20007f1e0ff */
[----:B------:R0:W-:Y:S02]  /*e5b40*/  STL.64 [R1+0x3768], R14 ;  /* 0x0037680e01007387 */ /* 0x0001e40000100a00 */
[C---:B------:R-:W-:Y:S02]  /*e5b50*/  IMAD.X R17, R40.reuse, 0x1, R46, P2 ;  /* 0x0000000128117824 */ /* 0x040fe400010e062e */
[----:B------:R-:W-:Y:S01]  /*e5b60*/  IMAD.X R19, R40, 0x1, R47, P0 ;  /* 0x0000000128137824 */ /* 0x000fe200000e062f */
[C---:B------:R-:W-:Y:S02]  /*e5b70*/  IADD3 R20, P2, R13.reuse, R53, RZ ;  /* 0x000000350d147210 */ /* 0x040fe40007f5e0ff */
[----:B------:R-:W-:Y:S01]  /*e5b80*/  STL.64 [R1+0x3770], R16 ;  /* 0x0037701001007387 */ /* 0x000fe20000100a00 */
[----:B0-----:R-:W-:-:S03]  /*e5b90*/  IADD3 R14, P1, R13, R51, RZ ;  /* 0x000000330d0e7210 */ /* 0x001fc60007f3e0ff */
[----:B------:R0:W-:Y:S02]  /*e5ba0*/  STL.64 [R1+0x3778], R18 ;  /* 0x0037781201007387 */ /* 0x0001e40000100a00 */
[C---:B------:R-:W-:Y:S02]  /*e5bb0*/  IMAD.X R15, R40.reuse, 0x1, R50, P1 ;  /* 0x00000001280f7824 */ /* 0x040fe400008e0632 */
[C---:B------:R-:W-:Y:S01]  /*e5bc0*/  IMAD.X R21, R40.reuse, 0x1, R52, P2 ;  /* 0x0000000128157824 */ /* 0x040fe200010e0634 */
[C---:B0-----:R-:W-:Y:S02]  /*e5bd0*/  IADD3 R18, P0, R13.reuse, R55, RZ ;  /* 0x000000370d127210 */ /* 0x041fe40007f1e0ff */
[----:B------:R-:W-:Y:S03]  /*e5be0*/  STL.64 [R1+0x3740], R14 ;  /* 0x0037400e01007387 */ /* 0x000fe60000100a00 */
[----:B------:R-:W-:Y:S01]  /*e5bf0*/  IMAD.X R19, R40, 0x1, R54, P0 ;  /* 0x0000000128137824 */ /* 0x000fe200000e0636 */
[----:B------:R0:W-:Y:S04]  /*e5c00*/  STL.64 [R1+0x3748], R20 ;  /* 0x0037481401007387 */ /* 0x0001e80000100a00 */
[----:B------:R1:W-:Y:S01]  /*e5c10*/  STL.64 [R1+0x3750], R18 ;  /* 0x0037501201007387 */ /* 0x0003e20000100a00 */
[----:B0-----:R-:W-:-:S02]  /*e5c20*/  IADD3 R20, P2, R13, R61, RZ ;  /* 0x0000003d0d147210 */ /* 0x001fc40007f5e0ff */
[C---:B-1----:R-:W-:Y:S01]  /*e5c30*/  IADD3 R18, P0, R13.reuse, R59, RZ ;  /* 0x0000003b0d127210 */ /* 0x042fe20007f1e0ff */
[----:B--2---:R-:W-:Y:S01]  /*e5c40*/  IMAD.MOV.U32 R16, RZ, RZ, R44 ;  /* 0x000000ffff107224 */ /* 0x004fe200078e002c */
[----:B------:R-:W-:Y:S01]  /*e5c50*/  IADD3 R44, P1, R13, R57, RZ ;  /* 0x000000390d2c7210 */ /* 0x000fe20007f3e0ff */
[----:B------:R-:W-:-:S04]  /*e5c60*/  IMAD.MOV.U32 R14, RZ, RZ, R45 ;  /* 0x000000ffff0e7224 */ /* 0x000fc800078e002d */
[----:B------:R-:W-:-:S05]  /*e5c70*/  IMAD.X R45, R40, 0x1, R56, P1 ;  /* 0x00000001282d7824 */ /* 0x000fca00008e0638 */
[----:B------:R0:W-:Y:S01]  /*e5c80*/  STL.64 [R1+0x3758], R44 ;  /* 0x0037582c01007387 */ /* 0x0001e20000100a00 */
[C---:B------:R-:W-:Y:S02]  /*e5c90*/  IMAD.X R21, R40.reuse, 0x1, R60, P2 ;  /* 0x0000000128157824 */ /* 0x040fe400010e063c */
[----:B------:R-:W-:Y:S01]  /*e5ca0*/  IMAD.X R19, R40, 0x1, R58, P0 ;  /* 0x0000000128137824 */ /* 0x000fe200000e063a */
[C---:B0-----:R-:W-:Y:S02]  /*e5cb0*/  IADD3 R44, P1, R12.reuse, R48, RZ ;  /* 0x000000300c2c7210 */ /* 0x041fe40007f3e0ff */
[----:B------:R0:W-:Y:S03]  /*e5cc0*/  STL.64 [R1+0x3760], R20 ;  /* 0x0037601401007387 */ /* 0x0001e60000100a00 */
[----:B---3--:R-:W-:Y:S01]  /*e5cd0*/  IMAD.X R45, R43, 0x1, R46, P1 ;  /* 0x000000012b2d7824 */ /* 0x008fe200008e062e */
[----:B------:R1:W-:Y:S04]  /*e5ce0*/  STL.64 [R1+0x3728], R18 ;  /* 0x0037281201007387 */ /* 0x0003e80000100a00 */
[----:B------:R2:W-:Y:S01]  /*e5cf0*/  STL.64 [R1+0x3730], R44 ;  /* 0x0037302c01007387 */ /* 0x0005e20000100a00 */
[----:B0-----:R-:W-:-:S02]  /*e5d00*/  IADD3 R20, P2, R12, R49, RZ ;  /* 0x000000310c147210 */ /* 0x001fc40007f5e0ff */
[----:B-1----:R-:W-:-:S03]  /*e5d10*/  IADD3 R18, P0, R12, R51, RZ ;  /* 0x000000330c127210 */ /* 0x002fc60007f1e0ff */
[C---:B------:R-:W-:Y:S01]  /*e5d20*/  IMAD.X R21, R43.reuse, 0x1, R47, P2 ;  /* 0x000000012b157824 */ /* 0x040fe200010e062f */
        /* <DEDUP_REMOVED lines=11> */
[----:B------:R-:W-:-:S03]  /*e5de0*/  IMAD.MOV.U32 R13, RZ, RZ, R41 ;  /* 0x000000ffff0d7224 */ /* 0x000fc600078e0029 */
[----:B------:R0:W-:Y:S01]  /*e5df0*/  STL.64 [R1+0x3710], R20 ;  /* 0x0037101401007387 */ /* 0x0001e20000100a00 */
[C---:B------:R-:W-:Y:S02]  /*e5e00*/  IMAD.X R19, R43.reuse, 0x1, R56, P0 ;  /* 0x000000012b137824 */ /* 0x040fe400000e0638 */
[C---:B------:R-:W-:Y:S01]  /*e5e10*/  IMAD.X R41, R43.reuse, 0x1, R60, P1 ;  /* 0x000000012b297824 */ /* 0x040fe200008e063c */
        /* <DEDUP_REMOVED lines=10> */
[----:B------:R-:W-:Y:S01]  /*e5ec0*/  STL.64 [R1+0x36f0], R18 ;  /* 0x0036f01201007387 */ /* 0x000fe20000100a00 */
[----:B------:R-:W-:Y:S02]  /*e5ed0*/  IMAD.MOV.U32 R12, RZ, RZ, R42 ;  /* 0x000000ffff0c7224 */ /* 0x000fe400078e002a */
[----:B------:R-:W-:Y:S01]  /*e5ee0*/  IMAD.X R21, R14, 0x1, R50, P2 ;  /* 0x000000010e157824 */ /* 0x000fe200010e0632 */
        /* <DEDUP_REMOVED lines=9> */
[----:B0-----:R-:W3:Y:S04]  /*e5f80*/  LDL.LU.64 R42, [R1+0x5d98] ;  /* 0x005d9800012a7983 */ /* 0x001ee80000300a00 */
[----:B------:R0:W-:Y:S04]  /*e5f90*/  STL.64 [R1+0x36d0], R40 ;  /* 0x0036d02801007387 */ /* 0x0001e80000100a00 */
[----:B0-----:R-:W3:Y:S04]  /*e5fa0*/  LDL.LU.64 R40, [R1+0x5d90] ;  /* 0x005d900001287983 */ /* 0x001ee80000300a00 */
[----:B------:R4:W-:Y:S02]  /*e5fb0*/  STL.64 [R1+0x36d8], R20 ;  /* 0x0036d81401007387 */ /* 0x0009e40000100a00 */
[----:B----4-:R-:W-:-:S05]  /*e5fc0*/  IADD3 R20, P2, R8, R48, RZ ;  /* 0x0000003008147210 */ /* 0x010fca0007f5e0ff */
[----:B------:R-:W-:Y:S02]  /*e5fd0*/  IMAD.X R21, R2, 0x1, R46, P2 ;  /* 0x0000000102157824 */ /* 0x000fe400010e062e */
[----:B------:R-:W-:Y:S01]  /*e5fe0*/  IMAD.MOV.U32 R18, RZ, RZ, R6 ;  /* 0x000000ffff127224 */ /* 0x000fe200078e0006 */
[C---:B------:R-:W-:Y:S01]  /*e5ff0*/  IADD3 R6, P0, R16.reuse, R61, RZ ;  /* 0x0000003d10067210 */ /* 0x040fe20007f1e0ff */
[----:B------:R-:W-:Y:S01]  /*e6000*/  IMAD.MOV.U32 R15, RZ, RZ, R7 ;  /* 0x000000ffff0f7224 */ /* 0x000fe200078e0007 */
[----:B------:R-:W-:-:S03]  /*e6010*/  IADD3 R16, P1, R16, R59, RZ ;  /* 0x0000003b10107210 */ /* 0x000fc60007f3e0ff */
[C---:B------:R-:W-:Y:S02]  /*e6020*/  IMAD.X R7, R14.reuse, 0x1, R60, P0 ;  /* 0x000000010e077824 */ /* 0x040fe400000e063c */
[----:B------:R-:W-:-:S03]  /*e6030*/  IMAD.X R17, R14, 0x1, R58, P1 ;  /* 0x000000010e117824 */ /* 0x000fc600008e063a */
[----:B------:R0:W-:Y:S04]  /*e6040*/  STL.64 [R1+0x36e0], R6 ;  /* 0x0036e00601007387 */ /* 0x0001e80000100a00 */
        /* <DEDUP_REMOVED lines=12> */
[----:B0-----:R-:W-:Y:S01]  /*e6110*/  IMAD.MOV.U32 R17, RZ, RZ, R12 ;  /* 0x000000ffff117224 */ /* 0x001fe200078e000c */
[----:B------:R-:W-:Y:S01]  /*e6120*/  IADD3 R12, P1, R8, R57, RZ ;  /* 0x00000039080c7210 */ /* 0x000fe20007f3e0ff */
[----:B------:R-:W-:Y:S02]  /*e6130*/  IMAD.X R7, R2, 0x1, R54, P0 ;  /* 0x0000000102077824 */ /* 0x000fe400000e0636 */
[----:B------:R-:W-:Y:S01]  /*e6140*/  IMAD.MOV.U32 R14, RZ, RZ, R13 ;  /* 0x000000ffff0e7224 */ /* 0x000fe200078e000d */
[----:B-1----:R-:W-:Y:S02]  /*e6150*/  IADD3 R20, P2, R8, R61, RZ ;  /* 0x0000003d08147210 */ /* 0x002fe40007f5e0ff */
[----:B------:R0:W-:Y:S01]  /*e6160*/  STL.64 [R1+0x3690], R6 ;  /* 0x0036900601007387 */ /* 0x0001e20000100a00 */
[C---:B------:R-:W-:Y:S02]  /*e6170*/  IMAD.X R13, R2.reuse, 0x1, R56, P1 ;  /* 0x00000001020d7824 */ /* 0x040fe400008e0638 */
[----:B------:R-:W-:-:S03]  /*e6180*/  IMAD.X R21, R2, 0x1, R60, P2 ;  /* 0x0000000102157824 */ /* 0x000fc600010e063c */
[----:B------:R1:W-:Y:S01]  /*e6190*/  STL.64 [R1+0x3698], R12 ;  /* 0x0036980c01007387 */ /* 0x0003e20000100a00 */
[----:B0-----:R-:W-:Y:S02]  /*e61a0*/  IADD3 R6, P0, R8, R59, RZ ;  /* 0x0000003b08067210 */ /* 0x001fe40007f1e0ff */
[----:B------:R-:W-:Y:S01]  /*e61b0*/  IADD3 R8, P1, R18, R48, RZ ;  /* 0x0000003012087210 */ /* 0x000fe20007f3e0ff */
[----:B------:R0:W-:Y:S02]  /*e61c0*/  STL.64 [R1+0x36a0], R20 ;  /* 0x0036a01401007387 */ /* 0x0001e40000100a00 */
[----:B------:R-:W-:Y:S02]  /*e61d0*/  IMAD.X R7, R2, 0x1, R58, P0 ;  /* 0x0000000102077824 */ /* 0x000fe400000e063a */
[----:B-1----:R-:W-:Y:S02]  /*e61e0*/  IMAD.MOV.U32 R13, RZ, RZ, R9 ;  /* 0x000000ffff0d7224 */ /* 0x002fe400078e0009 */
[----:B------:R-:W-:Y:S01]  /*e61f0*/  IMAD.X R9, R15, 0x1, R46, P1 ;  /* 0x000000010f097824 */ /* 0x000fe200008e062e */
[----:B------:R1:W-:Y:S01]  /*e6200*/  STL.64 [R1+0x3668], R6 ;  /* 0x0036680601007387 */ /* 0x0003e20000100a00 */
[----:B0-----:R-:W-:-:S05]  /*e6210*/  IADD3 R20, P2, R18, R49, RZ ;  /* 0x0000003112147210 */ /* 0x001fca0007f5e0ff */
[----:B------:R-:W-:Y:S01]  /*e6220*/  IMAD.X R21, R15, 0x1, R47, P2 ;  /* 0x000000010f157824 */ /* 0x000fe200010e062f */
[----:B-1----:R-:W4:Y:S01]  /*e6230*/  LDL.LU.64 R6, [R1+0x5d88] ;  /* 0x005d880001067983 */ /* 0x002f220000300a00 */
[----:B------:R-:W-:-:S03]  /*e6240*/  IADD3 R2, P2, R18, R55, RZ ;  /* 0x0000003712027210 */ /* 0x000fc60007f5e0ff */
[----:B------:R0:W-:Y:S04]  /*e6250*/  STL.64 [R1+0x3670], R8 ;  /* 0x0036700801007387 */ /* 0x0001e80000100a00 */
[----:B------:R1:W-:Y:S01]  /*e6260*/  STL.64 [R1+0x3678], R20 ;  /* 0x0036781401007387 */ /* 0x0003e20000100a00 */
[----:B0-----:R-:W-:Y:S01]  /*e6270*/  IADD3 R8, P1, R18, R53, RZ ;  /* 0x0000003512087210 */ /* 0x001fe20007f3e0ff */
[----:B-1----:R-:W-:-:S04]  /*e6280*/  IMAD.MOV.U32 R20, RZ, RZ, R3 ;  /* 0x000000ffff147224 */ /* 0x002fc800078e0003 */
[C---:B------:R-:W-:Y:S02]  /*e6290*/  IMAD.X R9, R15.reuse, 0x1, R52, P1 ;  /* 0x000000010f097824 */ /* 0x040fe400008e0634 */
[----:B------:R-:W-:Y:S02]  /*e62a0*/  IMAD.X R3, R15, 0x1, R54, P2 ;  /* 0x000000010f037824 */ /* 0x000fe400010e0636 */
[----:B--2---:R-:W-:Y:S01]  /*e62b0*/  IMAD.MOV.U32 R12, RZ, RZ, R44 ;  /* 0x000000ffff0c7224 */ /* 0x004fe200078e002c */
[----:B------:R-:W-:Y:S01]  /*e62c0*/  IADD3 R44, P0, R18, R51, RZ ;  /* 0x00000033122c7210 */ /* 0x000fe20007f1e0ff */
[----:B------:R-:W-:-:S04]  /*e62d0*/  IMAD.MOV.U32 R16, RZ, RZ, R45 ;  /* 0x000000ffff107224 */ /* 0x000fc800078e002d */
[----:B------:R-:W-:-:S05]  /*e62e0*/  IMAD.X R45, R15, 0x1, R50, P0 ;  /* 0x000000010f2d7824 */ /* 0x000fca00000e0632 */
[----:B------:R-:W-:Y:S04]  /*e62f0*/  STL.64 [R1+0x3650], R44 ;  /* 0x0036502c01007387 */ /* 0x000fe80000100a00 */
[----:B------:R-:W-:Y:S04]  /*e6300*/  STL.64 [R1+0x3658], R8 ;  /* 0x0036580801007387 */ /* 0x000fe80000100a00 */
[----:B------:R0:W-:Y:S04]  /*e6310*/  STL.64 [R1+0x3660], R2 ;  /* 0x0036600201007387 */ /* 0x0001e80000100a00 */
[----:B0-----:R-:W2:Y:S01]  /*e6320*/  LDL.LU.64 R2, [R1+0x5d80] ;  /* 0x005d800001027983 */ /* 0x001ea20000300a00 */
[----:B------:R-:W-:-:S02]  /*e6330*/  IADD3 R44, P0, R18, R57, RZ ;  /* 0x00000039122c7210 */ /* 0x000fc40007f1e0ff */
[C---:B------:R-:W-:Y:S02]  /*e6340*/  IADD3 R8, P1, R18.reuse, R61, RZ ;  /* 0x0000003d12087210 */ /* 0x040fe40007f3e0ff */
[----:B------:R-:W-:Y:S01]  /*e6350*/  IADD3 R18, P2, R18, R59, RZ ;  /* 0x0000003b12127210 */ /* 0x000fe20007f5e0ff */
        /* <DEDUP_REMOVED lines=47> */
[----:B------:R-:W-:Y:S01]  /*e6650*/  IMAD.X R15, R20, 0x1, R56, P1 ;  /* 0x00000001140f7824 */ /* 0x000fe200008e0638 */
[----:B------:R-:W-:Y:S02]  /*e6660*/  IADD3 R16, P0, R16, R59, RZ ;  /* 0x0000003b10107210 */ /* 0x000fe40007f1e0ff */
[----:B------:R0:W-:Y:S01]  /*e6670*/  STL.64 [R1+0x35d0], R44 ;  /* 0x0035d02c01007387 */ /* 0x0001e20000100a00 */
[C---:B------:R-:W-:Y:S02]  /*e6680*/  IMAD.X R19, R20.reuse, 0x1, R60, P2 ;  /* 0x0000000114137824 */ /* 0x040fe400010e063c */
[----:B------:R-:W-:Y:S01]  /*e6690*/  IMAD.X R17, R20, 0x1, R58, P0 ;  /* 0x0000000114117824 */ /* 0x000fe200000e063a */
[----:B0-----:R-:W3:Y:S04]  /*e66a0*/  LDL.LU.64 R44, [R1+0x5d70] ;  /* 0x005d7000012c7983 */ /* 0x001ee80000300a00 */
        /* <DEDUP_REMOVED lines=14> */
[----:B------:R0:W-:Y:S03]  /*e6790*/  STL.64 [R1+0x3580], R16 ;  /* 0x0035801001007387 */ /* 0x0001e60000100a00 */
[----:B------:R-:W-:Y:S01]  /*e67a0*/  IMAD.X R19, R42, 0x1, R54, P2 ;  /* 0x000000012a137824 */ /* 0x000fe200010e0636 */
[----:B------:R1:W-:Y:S01]  /*e67b0*/  STL.64 [R1+0x3588], R20 ;  /* 0x0035881401007387 */ /* 0x0003e20000100a00 */
[----:B0-----:R-:W-:-:S03]  /*e67c0*/  IADD3 R16, P0, R41, R57, RZ ;  /* 0x0000003929107210 */ /* 0x001fc60007f1e0ff */
[----:B------:R0:W-:Y:S01]  /*e67d0*/  STL.64 [R1+0x3590], R18 ;  /* 0x0035901201007387 */ /* 0x0001e20000100a00 */
[C---:B-1----:R-:W-:Y:S01]  /*e67e0*/  IADD3 R20, P1, R41.reuse, R61, RZ ;  /* 0x0000003d29147210 */ /* 0x042fe20007f3e0ff */
[----:B------:R-:W-:Y:S01]  /*e67f0*/  IMAD.X R17, R42, 0x1, R56, P0 ;  /* 0x000000012a117824 */ /* 0x000fe200000e0638 */
[----:B0-----:R-:W-:-:S04]  /*e6800*/  IADD3 R18, P2, R41, R59, RZ ;  /* 0x0000003b29127210 */ /* 0x001fc80007f5e0ff */
[----:B------:R2:W-:Y:S01]  /*e6810*/  STL.64 [R1+0x3598], R16 ;  /* 0x0035981001007387 */ /* 0x0005e20000100a00 */
[C---:B------:R-:W-:Y:S02]  /*e6820*/  IMAD.X R21, R42.reuse, 0x1, R60, P1 ;  /* 0x000000012a157824 */ /* 0x040fe400008e063c */
[----:B------:R-:W-:Y:S02]  /*e6830*/  IMAD.MOV.U32 R14, RZ, RZ, R13 ;  /* 0x000000ffff0e7224 */ /* 0x000fe400078e000d */
[----:B------:R-:W-:Y:S02]  /*e6840*/  IMAD.X R19, R42, 0x1, R58, P2 ;  /* 0x000000012a137824 */ /* 0x000fe400010e063a */
[----:B------:R-:W-:Y:S01]  /*e6850*/  IMAD.MOV.U32 R13, RZ, RZ, R12 ;  /* 0x000000ffff0d7224 */ /* 0x000fe200078e000c */
[----:B------:R-:W-:Y:S01]  /*e6860*/  STL.64 [R1+0x35a0], R20 ;  /* 0x0035a01401007387 */ /* 0x000fe20000100a00 */
[----:B------:R-:W-:-:S03]  /*e6870*/  IMAD.MOV.U32 R12, RZ, RZ, R40 ;  /* 0x000000ffff0c7224 */ /* 0x000fc600078e0028 */
[----:B------:R0:W-:Y:S01]  /*e6880*/  STL.64 [R1+0x3568], R18 ;  /* 0x0035681201007387 */ /* 0x0001e20000100a00 */
[C---:B--2---:R-:W-:Y:S02]  /*e6890*/  IADD3 R16, P0, R3.reuse, R48, RZ ;  /* 0x0000003003107210 */ /* 0x044fe40007f1e0ff */
[----:B------:R-:W-:-:S03]  /*e68a0*/  IADD3 R40, P1, R3, R49, RZ ;  /* 0x0000003103287210 */ /* 0x000fc60007f3e0ff */
[----:B----4-:R-:W-:Y:S01]  /*e68b0*/  IMAD.X R17, R7, 0x1, R46, P0 ;  /* 0x0000000107117824 */ /* 0x010fe200000e062e */
[C---:B0-----:R-:W-:Y:S02]  /*e68c0*/  IADD3 R18, P0, R3.reuse, R53, RZ ;  /* 0x0000003503127210 */ /* 0x041fe40007f1e0ff */
[----:B------:R-:W-:Y:S01]  /*e68d0*/  IADD3 R20, P2, R3, R51, RZ ;  /* 0x0000003303147210 */ /* 0x000fe20007f5e0ff */
[C---:B------:R-:W-:Y:S02]  /*e68e0*/  IMAD.X R41, R7.reuse, 0x1, R47, P1 ;  /* 0x0000000107297824 */ /* 0x040fe400008e062f */
[C---:B------:R-:W-:Y:S01]  /*e68f0*/  IMAD.X R19, R7.reuse, 0x1, R52, P0 ;  /* 0x0000000107137824 */ /* 0x040fe200000e0634 */
[----:B------:R-:W-:Y:S01]  /*e6900*/  STL.64 [R1+0x3570], R16 ;  /* 0x0035701001007387 */ /* 0x000fe20000100a00 */
[----:B------:R-:W-:-:S03]  /*e6910*/  IMAD.X R21, R7, 0x1, R50, P2 ;  /* 0x0000000107157824 */ /* 0x000fc600010e0632 */
[----:B------:R0:W-:Y:S01]  /*e6920*/  STL.64 [R1+0x3578], R40 ;  /* 0x0035782801007387 */ /* 0x0001e20000100a00 */
[----:B------:R-:W-:-:S03]  /*e6930*/  IADD3 R42, P2, R3, R57, RZ ;  /* 0x00000039032a7210 */ /* 0x000fc60007f5e0ff */
[----:B------:R-:W-:Y:S04]  /*e6940*/  STL.64 [R1+0x3548], R18 ;  /* 0x0035481201007387 */ /* 0x000fe80000100a00 */
[----:B------:R1:W-:Y:S01]  /*e6950*/  STL.64 [R1+0x3540], R20 ;  /* 0x0035401401007387 */ /* 0x0003e20000100a00 */
[----:B0-----:R-:W-:Y:S01]  /*e6960*/  IADD3 R40, P1, R3, R55, RZ ;  /* 0x0000003703287210 */ /* 0x001fe20007f3e0ff */
[----:B------:R-:W-:Y:S02]  /*e6970*/  IMAD.MOV.U32 R16, RZ, RZ, R43 ;  /* 0x000000ffff107224 */ /* 0x000fe400078e002b */
[C---:B------:R-:W-:Y:S02]  /*e6980*/  IMAD.X R43, R7.reuse, 0x1, R56, P2 ;  /* 0x00000001072b7824 */ /* 0x040fe400010e0638 */
[----:B------:R-:W-:Y:S01]  /*e6990*/  IMAD.X R41, R7, 0x1, R54, P1 ;  /* 0x0000000107297824 */ /* 0x000fe200008e0636 */
[C---:B-1----:R-:W-:Y:S01]  /*e69a0*/  IADD3 R20, P0, R3.reuse, R61, RZ ;  /* 0x0000003d03147210 */ /* 0x042fe20007f1e0ff */
[----:B------:R-:W-:Y:S01]  /*e69b0*/  IMAD.MOV.U32 R19, RZ, RZ, R2 ;  /* 0x000000ffff137224 */ /* 0x000fe200078e0002 */
[----:B------:R-:W-:-:S02]  /*e69c0*/  IADD3 R2, P1, R3, R59, RZ ;  /* 0x0000003b03027210 */ /* 0x000fc40007f3e0ff */
[----:B------:R0:W-:Y:S01]  /*e69d0*/  STL.64 [R1+0x3550], R40 ;  /* 0x0035502801007387 */ /* 0x0001e20000100a00 */
[C---:B------:R-:W-:Y:S02]  /*e69e0*/  IMAD.X R21, R7.reuse, 0x1, R60, P0 ;  /* 0x0000000107157824 */ /* 0x040fe400000e063c */
[----:B------:R-:W-:Y:S02]  /*e69f0*/  IMAD.X R3, R7, 0x1, R58, P1 ;  /* 0x0000000107037824 */ /* 0x000fe400008e063a */
[----:B------:R-:W-:Y:S01]  /*e6a00*/  IMAD.MOV.U32 R18, RZ, RZ, R6 ;  /* 0x000000ffff127224 */ /* 0x000fe200078e0006 */
[C---:B------:R-:W-:Y:S01]  /*e6a10*/  IADD3 R6, P1, R14.reuse, R51, RZ ;  /* 0x000000330e067210 */ /* 0x040fe20007f3e0ff */
[----:B0-----:R-:W2:Y:S04]  /*e6a20*/  LDL.LU.64 R40, [R1+0x5d68] ;  /* 0x005d680001287983 */ /* 0x001ea80000300a00 */
        /* <DEDUP_REMOVED lines=8> */
[----:B0-----:R-:W4:Y:S04]  /*e6ab0*/  LDL.LU.64 R2, [R1+0x5d60] ;  /* 0x005d600001027983 */ /* 0x001f280000300a00 */
[----:B------:R-:W-:Y:S04]  /*e6ac0*/  STL.64 [R1+0x3530], R42 ;  /* 0x0035302a01007387 */ /* 0x000fe80000100a00 */
[----:B------:R-:W-:Y:S04]  /*e6ad0*/  STL.64 [R1+0x3538], R20 ;  /* 0x0035381401007387 */ /* 0x000fe80000100a00 */
[----:B------:R0:W-:Y:S04]  /*e6ae0*/  STL.64 [R1+0x3500], R6 ;  /* 0x0035000601007387 */ /* 0x0001e80000100a00 */
[----:B0-----:R-:W3:Y:S01]  /*e6af0*/  LDL.LU R7, [R1+0x5d58] ;  /* 0x005d580001077983 */ /* 0x001ee20000300800 */
[----:B------:R-:W-:-:S05]  /*e6b00*/  IADD3 R42, P2, R14, R53, RZ ;  /* 0x000000350e2a7210 */ /* 0x000fca0007f5e0ff */
[C---:B------:R-:W-:Y:S01]  /*e6b10*/  IMAD.X R43, R13.reuse, 0x1, R52, P2 ;  /* 0x000000010d2b7824 */ /* 0x040fe200010e0634 */
[C---:B------:R-:W-:Y:S02]  /*e6b20*/  IADD3 R20, P0, R14.reuse, R55, RZ ;  /* 0x000000370e147210 */ /* 0x040fe40007f1e0ff */
[C---:B------:R-:W-:Y:S02]  /*e6b30*/  IADD3 R6, P1, R14.reuse, R57, RZ ;  /* 0x000000390e067210 */ /* 0x040fe40007f3e0ff */
[----:B------:R0:W-:Y:S01]  /*e6b40*/  STL.64 [R1+0x3508], R42 ;  /* 0x0035082a01007387 */ /* 0x0001e20000100a00 */
[----:B------:R-:W-:Y:S02]  /*e6b50*/  IMAD.MOV.U32 R15, RZ, RZ, R12 ;  /* 0x000000ffff0f7224 */ /* 0x000fe400078e000c */
[----:B------:R-:W-:Y:S01]  /*e6b60*/  IMAD.X R21, R13, 0x1, R54, P0 ;  /* 0x000000010d157824 */ /* 0x000fe200000e0636 */
[----:B0-----:R-:W-:-:S04]  /*e6b70*/  IADD3 R42, P2, R14, R61, RZ ;  /* 0x0000003d0e2a7210 */ /* 0x001fc80007f5e0ff */
[----:B------:R0:W-:Y:S01]  /*e6b80*/  STL.64 [R1+0x3510], R20 ;  /* 0x0035101401007387 */ /* 0x0001e20000100a00 */
[----:B------:R-:W-:Y:S01]  /*e6b90*/  IMAD.X R43, R13, 0x1, R60, P2 ;  /* 0x000000010d2b7824 */ /* 0x000fe200010e063c */
[----:B0-----:R-:W-:-:S05]  /*e6ba0*/  IADD3 R20, P0, R14, R59, RZ ;  /* 0x0000003b0e147210 */ /* 0x001fca0007f1e0ff */
[C---:B------:R-:W-:Y:S02]  /*e6bb0*/  IMAD.X R21, R13.reuse, 0x1, R58, P0 ;  /* 0x000000010d157824 */ /* 0x040fe400000e063a */
[----:B------:R-:W-:Y:S02]  /*e6bc0*/  IMAD.MOV.U32 R14, RZ, RZ, R8 ;  /* 0x000000ffff0e7224 */ /* 0x000fe400078e0008 */
[----:B---3--:R-:W-:Y:S02]  /*e6bd0*/  IMAD.MOV.U32 R12, RZ, RZ, R7 ;  /* 0x000000ffff0c7224 */ /* 0x008fe400078e0007 */
        /* <DEDUP_REMOVED lines=19> */
[----:B------:R-:W-:Y:S01]  /*e6d10*/  IMAD.X R9, R19, 0x1, R54, P2 ;  /* 0x0000000113097824 */ /* 0x000fe200010e0636 */
[C---:B0-----:R-:W-:Y:S02]  /*e6d20*/  IADD3 R20, P0, R16.reuse, R57, RZ ;  /* 0x0000003910147210 */ /* 0x041fe40007f1e0ff */
[----:B-1----:R-:W-:-:S03]  /*e6d30*/  IADD3 R6, P1, R16, R61, RZ ;  /* 0x0000003d10067210 */ /* 0x002fc60007f3e0ff */
[C---:B------:R-:W-:Y:S01]  /*e6d40*/  IMAD.X R21, R19.reuse, 0x1, R56, P0 ;  /* 0x0000000113157824 */ /* 0x040fe200000e0638 */
[----:B------:R0:W-:Y:S01]  /*e6d50*/  STL.64 [R1+0x34d0], R8 ;  /* 0x0034d00801007387 */ /* 0x0001e20000100a00 */
[C---:B------:R-:W-:Y:S01]  /*e6d60*/  IMAD.X R7, R19.reuse, 0x1, R60, P1 ;  /* 0x0000000113077824 */ /* 0x040fe200008e063c */
[----:B------:R-:W-:Y:S02]  /*e6d70*/  IADD3 R16, P2, R16, R59, RZ ;  /* 0x0000003b10107210 */ /* 0x000fe40007f5e0ff */
[----:B0-----:R-:W4:Y:S04]  /*e6d80*/  LDL.LU.64 R8, [R1+0x5d48] ;  /* 0x005d480001087983 */ /* 0x001f280000300a00 */
        /* <DEDUP_REMOVED lines=21> */
[----:B------:R-:W-:-:S02]  /*e6ee0*/  IADD3 R20, P0, R18, R61, RZ ;  /* 0x0000003d12147210 */ /* 0x000fc40007f1e0ff */
        /* <DEDUP_REMOVED lines=14> */
[----:B------:R-:W-:Y:S04]  /*e6fd0*/  STL.64 [R1+0x3478], R20 ;  /* 0x0034781401007387 */ /* 0x000fe80000100a00 */
[----:B------:R1:W-:Y:S01]  /*e6fe0*/  STL.64 [R1+0x3440], R18 ;  /* 0x0034401201007387 */ /* 0x0003e20000100a00 */
[----:B0-----:R-:W-:-:S05]  /*e6ff0*/  IADD3 R16, P2, R14, R53, RZ ;  /* 0x000000350e107210 */ /* 0x001fca0007f5e0ff */
[C---:B------:R-:W-:Y:S01]  /*e7000*/  IMAD.X R17, R13.reuse, 0x1, R52, P2 ;  /* 0x000000010d117824 */ /* 0x040fe200010e0634 */
[C---:B-1----:R-:W-:Y:S02]  /*e7010*/  IADD3 R18, P1, R14.reuse, R57, RZ ;  /* 0x000000390e127210 */ /* 0x042fe40007f3e0ff */
[----:B------:R-:W-:Y:S02]  /*e7020*/  IADD3 R20, P0, R14, R55, RZ ;  /* 0x000000370e147210 */ /* 0x000fe40007f1e0ff */
[----:B------:R0:W-:Y:S01]  /*e7030*/  STL.64 [R1+0x3448], R16 ;  /* 0x0034481001007387 */ /* 0x0001e20000100a00 */
[C---:B------:R-:W-:Y:S02]  /*e7040*/  IMAD.X R19, R13.reuse, 0x1, R56, P1 ;  /* 0x000000010d137824 */ /* 0x040fe400008e0638 */
[----:B------:R-:W-:-:S03]  /*e7050*/  IMAD.X R21, R13, 0x1, R54, P0 ;  /* 0x000000010d157824 */ /* 0x000fc600000e0636 */
[----:B------:R1:W-:Y:S01]  /*e7060*/  STL.64 [R1+0x3458], R18 ;  /* 0x0034581201007387 */ /* 0x0003e20000100a00 */
[C---:B0-----:R-:W-:Y:S02]  /*e7070*/  IADD3 R16, P2, R14.reuse, R61, RZ ;  /* 0x0000003d0e107210 */ /* 0x041fe40007f5e0ff */
[----:B------:R-:W-:-:S03]  /*e7080*/  IADD3 R14, P0, R14, R59, RZ ;  /* 0x0000003b0e0e7210 */ /* 0x000fc60007f1e0ff */
[----:B------:R-:W-:Y:S01]  /*e7090*/  IMAD.X R17, R13, 0x1, R60, P2 ;  /* 0x000000010d117824 */ /* 0x000fe200010e063c */
[----:B-1----:R-:W-:Y:S01]  /*e70a0*/  IADD3 R18, P1, R41, R48, RZ ;  /* 0x0000003029127210 */ /* 0x002fe20007f3e0ff */
[----:B------:R-:W-:Y:S01]  /*e70b0*/  IMAD.X R15, R13, 0x1, R58, P0 ;  /* 0x000000010d0f7824 */ /* 0x000fe200000e063a */
[----:B------:R-:W-:Y:S03]  /*e70c0*/  STL.64 [R1+0x3450], R20 ;  /* 0x0034501401007387 */ /* 0x000fe60000100a00 */
[----:B------:R-:W-:Y:S01]  /*e70d0*/  IMAD.X R19, R44, 0x1, R46, P1 ;  /* 0x000000012c137824 */ /* 0x000fe200008e062e */
[----:B------:R0:W-:Y:S04]  /*e70e0*/  STL.64 [R1+0x3460], R16 ;  /* 0x0034601001007387 */ /* 0x0001e80000100a00 */
[----:B------:R1:W-:Y:S04]  /*e70f0*/  STL.64 [R1+0x3428], R14 ;  /* 0x0034280e01007387 */ /* 0x0003e80000100a00 */
[----:B------:R1:W-:Y:S01]  /*e7100*/  STL.64 [R1+0x3430], R18 ;  /* 0x0034301201007387 */ /* 0x0003e20000100a00 */
[C---:B0-----:R-:W-:Y:S01]  /*e7110*/  IADD3 R16, P2, R41.reuse, R49, RZ ;  /* 0x0000003129107210 */ /* 0x041fe20007f5e0ff */
[----:B-1----:R-:W-:Y:S01]  /*e7120*/  IMAD.MOV.U32 R14, RZ, RZ, R12 ;  /* 0x000000ffff0e7224 */ /* 0x002fe200078e000c */
[----:B------:R-:W-:-:S03]  /*e7130*/  IADD3 R12, P0, R41, R51, RZ ;  /* 0x00000033290c7210 */ /* 0x000fc60007f1e0ff */
[C---:B------:R-:W-:Y:S01]  /*e7140*/  IMAD.X R17, R44.reuse, 0x1, R47, P2 ;  /* 0x000000012c117824 */ /* 0x040fe200010e062f */
[----:B------:R-:W-:Y:S01]  /*e7150*/  IADD3 R18, P1, R41, R53, RZ ;  /* 0x0000003529127210 */ /* 0x000fe20007f3e0ff */
[----:B------:R-:W-:-:S03]  /*e7160*/  IMAD.X R13, R44, 0x1, R50, P0 ;  /* 0x000000012c0d7824 */ /* 0x000fc600000e0632 */
[----:B------:R0:W-:Y:S01]  /*e7170*/  STL.64 [R1+0x3438], R16 ;  /* 0x0034381001007387 */ /* 0x0001e20000100a00 */
[----:B------:R-:W-:-:S03]  /*e7180*/  IMAD.X R19, R44, 0x1, R52, P1 ;  /* 0x000000012c137824 */ /* 0x000fc600008e0634 */
[----:B------:R-:W-:Y:S01]  /*e7190*/  STL.64 [R1+0x3400], R12 ;  /* 0x0034000c01007387 */ /* 0x000fe20000100a00 */
[----:B------:R-:W-:-:S03]  /*e71a0*/  IADD3 R20, P0, R41, R57, RZ ;  /* 0x0000003929147210 */ /* 0x000fc60007f1e0ff */
[----:B------:R1:W-:Y:S01]  /*e71b0*/  STL.64 [R1+0x3408], R18 ;  /* 0x0034081201007387 */ /* 0x0003e20000100a00 */
[----:B0-----:R-:W-:-:S05]  /*e71c0*/  IADD3 R16, P2, R41, R55, RZ ;  /* 0x0000003729107210 */ /* 0x001fca0007f5e0ff */
[C---:B------:R-:W-:Y:S01]  /*e71d0*/  IMAD.X R17, R44.reuse, 0x1, R54, P2 ;  /* 0x000000012c117824 */ /* 0x040fe200010e0636 */
[----:B-1----:R-:W-:Y:S01]  /*e71e0*/  IADD3 R18, P1, R41, R61, RZ ;  /* 0x0000003d29127210 */ /* 0x002fe20007f3e0ff */
[----:B------:R-:W-:-:S03]  /*e71f0*/  IMAD.X R21, R44, 0x1, R56, P0 ;  /* 0x000000012c157824 */ /* 0x000fc600000e0638 */
[----:B------:R0:W-:Y:S01]  /*e7200*/  STL.64 [R1+0x3410], R16 ;  /* 0x0034101001007387 */ /* 0x0001e20000100a00 */
[----:B------:R-:W-:Y:S02]  /*e7210*/  IMAD.X R19, R44, 0x1, R60, P1 ;  /* 0x000000012c137824 */ /* 0x000fe400008e063c */
[----:B------:R-:W-:-:S03]  /*e7220*/  IMAD.MOV.U32 R12, RZ, RZ, R40 ;  /* 0x000000ffff0c7224 */ /* 0x000fc600078e0028 */
[----:B------:R-:W-:Y:S01]  /*e7230*/  STL.64 [R1+0x3420], R18 ;  /* 0x0034201201007387 */ /* 0x000fe20000100a00 */
[----:B0-----:R-:W-:-:S03]  /*e7240*/  IADD3 R16, P2, R41, R59, RZ ;  /* 0x0000003b29107210 */ /* 0x001fc60007f5e0ff */
[----:B------:R-:W-:Y:S02]  /*e7250*/  STL.64 [R1+0x3418], R20 ;  /* 0x0034181401007387 */ /* 0x000fe40000100a00 */
[----:B------:R-:W-:-:S05]  /*e7260*/  IMAD.X R17, R44, 0x1, R58, P2 ;  /* 0x000000012c117824 */ /* 0x000fca00010e063a */
[----:B------:R0:W-:Y:S02]  /*e7270*/  STL.64 [R1+0x33f0], R16 ;  /* 0x0033f01001007387 */ /* 0x0001e40000100a00 */
[----:B0-----:R-:W-:Y:S01]  /*e7280*/  IMAD.MOV.U32 R16, RZ, RZ, R45 ;  /* 0x000000ffff107224 */ /* 0x001fe200078e002d */
[C---:B---3--:R-:W-:Y:S02]  /*e7290*/  IADD3 R40, P0, R43.reuse, R48, RZ ;  /* 0x000000302b287210 */ /* 0x048fe40007f1e0ff */
[C---:B------:R-:W-:Y:S02]  /*e72a0*/  IADD3 R18, P1, R43.reuse, R49, RZ ;  /* 0x000000312b127210 */ /* 0x040fe40007f3e0ff */
[----:B------:R-:W-:Y:S01]  /*e72b0*/  IADD3 R20, P2, R43, R51, RZ ;  /* 0x000000332b147210 */ /* 0x000fe20007f5e0ff */
[C---:B----4-:R-:W-:Y:S02]  /*e72c0*/  IMAD.X R41, R3.reuse, 0x1, R46, P0 ;  /* 0x0000000103297824 */ /* 0x050fe400000e062e */
[----:B------:R-:W-:-:S02]  /*e72d0*/  IMAD.X R19, R3, 0x1, R47, P1 ;  /* 0x0000000103137824 */ /* 0x000fc400008e062f */
[----:B------:R-:W-:Y:S01]  /*e72e0*/  IMAD.X R21, R3, 0x1, R50, P2 ;  /* 0x0000000103157824 */ /* 0x000fe200010e0632 */
[----:B------:R0:W-:Y:S01]  /*e72f0*/  STL.64 [R1+0x33f8], R40 ;  /* 0x0033f82801007387 */ /* 0x0001e20000100a00 */
[----:B------:R-:W-:-:S03]  /*e7300*/  IADD3 R44, P1, R43, R55, RZ ;  /* 0x000000372b2c7210 */ /* 0x000fc60007f3e0ff */
[----:B------:R-:W-:Y:S04]  /*e7310*/  STL.64 [R1+0x33e8], R18 ;  /* 0x0033e81201007387 */ /* 0x000fe80000100a00 */
[----:B------:R1:W-:Y:S01]  /*e7320*/  STL.64 [R1+0x33c0], R20 ;  /* 0x0033c01401007387 */ /* 0x0003e20000100a00 */
[----:B0-----:R-:W-:Y:S01]  /*e7330*/  IADD3 R40, P0, R43, R53, RZ ;  /* 0x000000352b287210 */ /* 0x001fe20007f1e0ff */
[----:B------:R-:W-:-:S04]  /*e7340*/  IMAD.X R45, R3, 0x1, R54, P1 ;  /* 0x00000001032d7824 */ /* 0x000fc800008e0636 */
[----:B------:R-:W-:Y:S01]  /*e7350*/  IMAD.X R41, R3, 0x1, R52, P0 ;  /* 0x0000000103297824 */ /* 0x000fe200000e0634 */
[----:B-1----:R-:W-:Y:S01]  /*e7360*/  IADD3 R20, P2, R43, R57, RZ ;  /* 0x000000392b147210 */ /* 0x002fe20007f5e0ff */
[----:B------:R-:W-:-:S03]  /*e7370*/  IMAD.MOV.U32 R18, RZ, RZ, R42 ;  /* 0x000000ffff127224 */ /* 0x000fc600078e002a */
[----:B------:R0:W-:Y:S01]  /*e7380*/  STL.64 [R1+0x33c8], R40 ;  /* 0x0033c82801007387 */ /* 0x0001e20000100a00 */
[----:B------:R-:W-:-:S03]  /*e7390*/  IMAD.X R21, R3, 0x1, R56, P2 ;  /* 0x0000000103157824 */ /* 0x000fc600010e0638 */
[----:B------:R1:W-:Y:S01]  /*e73a0*/  STL.64 [R1+0x33d0], R44 ;  /* 0x0033d02c01007387 */ /* 0x0003e20000100a00 */
[C---:B------:R-:W-:Y:S02]  /*e73b0*/  IADD3 R42, P1, R43.reuse, R59, RZ ;  /* 0x0000003b2b2a7210 */ /* 0x040fe40007f3e0ff */
[----:B0-----:R-:W-:Y:S01]  /*e73c0*/  IADD3 R40, P0, R43, R61, RZ ;  /* 0x0000003d2b287210 */ /* 0x001fe20007f1e0ff */
[----:B-1----:R-:W3:Y:S04]  /*e73d0*/  LDL.LU.64 R44, [R1+0x5d38] ;  /* 0x005d3800012c7983 */ /* 0x002ee80000300a00 */
        /* <DEDUP_REMOVED lines=25> */
[----:B-1----:R-:W4:Y:S02]  /*e7570*/  LDL.LU.64 R40, [R1+0x5d28] ;  /* 0x005d280001287983 */ /* 0x002f240000300a00 */
        /* <DEDUP_REMOVED lines=15> */
[----:B------:R-:W-:Y:S01]  /*e7670*/  IADD3 R6, P2, R16, R55, RZ ;  /* 0x0000003710067210 */ /* 0x000fe20007f5e0ff */
[----:B------:R-:W-:-:S02]  /*e7680*/  IMAD.X R15, R18, 0x1, R50, P0 ;  /* 0x00000001120f7824 */ /* 0x000fc400000e0632 */
[----:B------:R-:W-:Y:S02]  /*e7690*/  IMAD.MOV.U32 R12, RZ, RZ, R7 ;  /* 0x000000ffff0c7224 */ /* 0x000fe400078e0007 */
[C---:B------:R-:W-:Y:S02]  /*e76a0*/  IMAD.X R3, R18.reuse, 0x1, R52, P1 ;  /* 0x0000000112037824 */ /* 0x040fe400008e0634 */
[----:B------:R-:W-:Y:S01]  /*e76b0*/  IMAD.X R7, R18, 0x1, R54, P2 ;  /* 0x0000000112077824 */ /* 0x000fe200010e0636 */
[----:B------:R-:W-:Y:S04]  /*e76c0*/  STL.64 [R1+0x3340], R14 ;  /* 0x0033400e01007387 */ /* 0x000fe80000100a00 */
[----:B------:R-:W-:Y:S04]  /*e76d0*/  STL.64 [R1+0x3348], R2 ;  /* 0x0033480201007387 */ /* 0x000fe80000100a00 */
[----:B------:R0:W-:Y:S04]  /*e76e0*/  STL.64 [R1+0x3350], R6 ;  /* 0x0033500601007387 */ /* 0x0001e80000100a00 */
[----:B0-----:R-:W2:Y:S01]  /*e76f0*/  LDL.LU.64 R6, [R1+0x5d20] ;  /* 0x005d200001067983 */ /* 0x001ea20000300a00 */
[----:B------:R-:W-:-:S02]  /*e7700*/  IADD3 R14, P0, R16, R57, RZ ;  /* 0x00000039100e7210 */ /* 0x000fc40007f1e0ff */
[----:B------:R-:W-:-:S03]  /*e7710*/  IADD3 R2, P1, R16, R61, RZ ;  /* 0x0000003d10027210 */ /* 0x000fc60007f3e0ff */
[C---:B------:R-:W-:Y:S02]  /*e7720*/  IMAD.X R15, R18.reuse, 0x1, R56, P0 ;  /* 0x00000001120f7824 */ /* 0x040fe400000e0638 */
[----:B------:R-:W-:Y:S01]  /*e7730*/  IMAD.X R3, R18, 0x1, R60, P1 ;  /* 0x0000000112037824 */ /* 0x000fe200008e063c */
[----:B------:R-:W-:Y:S02]  /*e7740*/  IADD3 R16, P2, R16, R59, RZ ;  /* 0x0000003b10107210 */ /* 0x000fe40007f5e0ff */
[----:B------:R0:W-:Y:S04]  /*e7750*/  STL.64 [R1+0x3358], R14 ;  /* 0x0033580e01007387 */ /* 0x0001e80000100a00 */
[----:B------:R1:W-:Y:S01]  /*e7760*/  STL.64 [R1+0x3360], R2 ;  /* 0x0033600201007387 */ /* 0x0003e20000100a00 */
[----:B------:R-:W-:Y:S01]  /*e7770*/  IMAD.X R17, R18, 0x1, R58, P2 ;  /* 0x0000000112117824 */ /* 0x000fe200010e063a */
[----:B0-----:R-:W-:-:S02]  /*e7780*/  IADD3 R14, P0, R9, R48, RZ ;  /* 0x00000030090e7210 */ /* 0x001fc40007f1e0ff */
[----:B-1----:R-:W-:-:S03]  /*e7790*/  IADD3 R2, P1, R9, R49, RZ ;  /* 0x0000003109027210 */ /* 0x002fc60007f3e0ff */
[C---:B------:R-:W-:Y:S02]  /*e77a0*/  IMAD.X R15, R13.reuse, 0x1, R46, P0 ;  /* 0x000000010d0f7824 */ /* 0x040fe400000e062e */
[----:B------:R-:W-:-:S03]  /*e77b0*/  IMAD.X R3, R13, 0x1, R47, P1 ;  /* 0x000000010d037824 */ /* 0x000fc600008e062f */
[----:B------:R-:W-:Y:S01]  /*e77c0*/  STL.64 [R1+0x3330], R14 ;  /* 0x0033300e01007387 */ /* 0x000fe20000100a00 */
[----:B------:R-:W-:-:S03]  /*e77d0*/  IADD3 R18, P2, R9, R51, RZ ;  /* 0x0000003309127210 */ /* 0x000fc60007f5e0ff */
[----:B------:R0:W-:Y:S04]  /*e77e0*/  STL.64 [R1+0x3328], R16 ;  /* 0x0033281001007387 */ /* 0x0001e80000100a00 */
[----:B------:R1:W-:Y:S01]  /*e77f0*/  STL.64 [R1+0x3338], R2 ;  /* 0x0033380201007387 */ /* 0x0003e20000100a00 */
[----:B------:R-:W-:Y:S01]  /*e7800*/  IMAD.X R19, R13, 0x1, R50, P2 ;  /* 0x000000010d137824 */ /* 0x000fe200010e0632 */
[C---:B0-----:R-:W-:Y:S02]  /*e7810*/  IADD3 R16, P0, R9.reuse, R53, RZ ;  /* 0x0000003509107210 */ /* 0x041fe40007f1e0ff */
[----:B-1----:R-:W-:-:S03]  /*e7820*/  IADD3 R2, P1, R9, R55, RZ ;  /* 0x0000003709027210 */ /* 0x002fc60007f3e0ff */
[C---:B------:R-:W-:Y:S01]  /*e7830*/  IMAD.X R17, R13.reuse, 0x1, R52, P0 ;  /* 0x000000010d117824 */ /* 0x040fe200000e0634 */
        /* <DEDUP_REMOVED lines=37> */
[----:B0-----:R-:W3:Y:S04]  /*e7a90*/  LDL.LU.64 R8, [R1+0x5d10] ;  /* 0x005d100001087983 */ /* 0x001ee80000300a00 */
[----:B------:R0:W-:Y:S04]  /*e7aa0*/  STL.64 [R1+0x32e0], R18 ;  /* 0x0032e01201007387 */ /* 0x0001e80000100a00 */
[----:B------:R1:W-:Y:S01]  /*e7ab0*/  STL.64 [R1+0x32a8], R16 ;  /* 0x0032a81001007387 */ /* 0x0003e20000100a00 */
[C---:B0-----:R-:W-:Y:S02]  /*e7ac0*/  IADD3 R18, P2, R15.reuse, R49, RZ ;  /* 0x000000310f127210 */ /* 0x041fe40007f5e0ff */
[----:B-1----:R-:W-:-:S03]  /*e7ad0*/  IADD3 R16, P0, R15, R51, RZ ;  /* 0x000000330f107210 */ /* 0x002fc60007f1e0ff */
[C---:B------:R-:W-:Y:S02]  /*e7ae0*/  IMAD.X R19, R44.reuse, 0x1, R47, P2 ;  /* 0x000000012c137824 */ /* 0x040fe400010e062f */
[----:B------:R-:W-:Y:S01]  /*e7af0*/  IMAD.X R17, R44, 0x1, R50, P0 ;  /* 0x000000012c117824 */ /* 0x000fe200000e0632 */
[----:B----4-:R-:W-:Y:S01]  /*e7b00*/  SHF.R.S32.HI R13, RZ, 0x1f, R43 ;  /* 0x0000001fff0d7819 */ /* 0x010fe2000001142b */
[----:B------:R-:W-:Y:S02]  /*e7b10*/  IMAD.MOV.U32 R21, RZ, RZ, R40 ;  /* 0x000000ffff157224 */ /* 0x000fe400078e0028 */
[----:B------:R-:W-:Y:S02]  /*e7b20*/  IMAD.MOV.U32 R20, RZ, RZ, R41 ;  /* 0x000000ffff147224 */ /* 0x000fe400078e0029 */
[----:B--2---:R-:W-:Y:S01]  /*e7b30*/  IMAD.MOV.U32 R12, RZ, RZ, R6 ;  /* 0x000000ffff0c7224 */ /* 0x004fe200078e0006 */
[----:B------:R-:W-:Y:S01]  /*e7b40*/  IADD3 R6, P1, R15, R48, RZ ;  /* 0x000000300f067210 */ /* 0x000fe20007f3e0ff */
[----:B------:R-:W-:-:S04]  /*e7b50*/  IMAD.MOV.U32 R14, RZ, RZ, R7 ;  /* 0x000000ffff0e7224 */ /* 0x000fc800078e0007 */
[----:B------:R-:W-:-:S05]  /*e7b60*/  IMAD.X R7, R44, 0x1, R46, P1 ;  /* 0x000000012c077824 */ /* 0x000fca00008e062e */
[----:B------:R0:W-:Y:S04]  /*e7b70*/  STL.64 [R1+0x32b0], R6 ;  /* 0x0032b00601007387 */ /* 0x0001e80000100a00 */
[----:B------:R1:W-:Y:S04]  /*e7b80*/  STL.64 [R1+0x32b8], R18 ;  /* 0x0032b81201007387 */ /* 0x0003e80000100a00 */
[----:B------:R2:W-:Y:S01]  /*e7b90*/  STL.64 [R1+0x3280], R16 ;  /* 0x0032801001007387 */ /* 0x0005e20000100a00 */
[C---:B0-----:R-:W-:Y:S02]  /*e7ba0*/  IADD3 R6, P1, R15.reuse, R53, RZ ;  /* 0x000000350f067210 */ /* 0x041fe40007f3e0ff */
[----:B-1----:R-:W-:-:S03]  /*e7bb0*/  IADD3 R18, P2, R15, R55, RZ ;  /* 0x000000370f127210 */ /* 0x002fc60007f5e0ff */
[C---:B------:R-:W-:Y:S01]  /*e7bc0*/  IMAD.X R7, R44.reuse, 0x1, R52, P1 ;  /* 0x000000012c077824 */ /* 0x040fe200008e0634 */
[C---:B------:R-:W-:Y:S02]  /*e7bd0*/  IADD3 R40, P1, R15.reuse, R61, RZ ;  /* 0x0000003d0f287210 */ /* 0x040fe40007f3e0ff */
[C---:B--2---:R-:W-:Y:S01]  /*e7be0*/  IADD3 R16, P0, R15.reuse, R57, RZ ;  /* 0x000000390f107210 */ /* 0x044fe20007f1e0ff */
[C---:B------:R-:W-:Y:S01]  /*e7bf0*/  IMAD.X R19, R44.reuse, 0x1, R54, P2 ;  /* 0x000000012c137824 */ /* 0x040fe200010e0636 */
[----:B------:R0:W-:Y:S01]  /*e7c00*/  STL.64 [R1+0x3288], R6 ;  /* 0x0032880601007387 */ /* 0x0001e20000100a00 */
[C---:B------:R-:W-:Y:S02]  /*e7c10*/  IMAD.X R41, R44.reuse, 0x1, R60, P1 ;  /* 0x000000012c297824 */ /* 0x040fe400008e063c */
[----:B------:R-:W-:Y:S01]  /*e7c20*/  IMAD.X R17, R44, 0x1, R56, P0 ;  /* 0x000000012c117824 */ /* 0x000fe200000e0638 */
[----:B0-----:R-:W2:Y:S04]  /*e7c30*/  LDL.LU.64 R6, [R1+0x5d08] ;  /* 0x005d080001067983 */ /* 0x001ea80000300a00 */
        /* <DEDUP_REMOVED lines=23> */
[C---:B------:R-:W-:Y:S01]  /*e7db0*/  IADD3 R18, P2, R43.reuse, R57, RZ ;  /* 0x000000392b127210 */ /* 0x040fe20007f5e0ff */
[----:B------:R-:W-:Y:S01]  /*e7dc0*/  IMAD.MOV.U32 R17, RZ, RZ, R42 ;  /* 0x000000ffff117224 */ /* 0x000fe200078e002a */
        /* <DEDUP_REMOVED lines=16> */
[----:B------:R-:W-:Y:S01]  /*e7ed0*/  IMAD.MOV.U32 R13, RZ, RZ, R2 ;  /* 0x000000ffff0d7224 */ /* 0x000fe200078e0002 */
[C---:B0-----:R-:W-:Y:S02]  /*e7ee0*/  IADD3 R18, P2, R20.reuse, R53, RZ ;  /* 0x0000003514127210 */ /* 0x041fe40007f5e0ff */
[----:B-1----:R-:W4:Y:S04]  /*e7ef0*/  LDL.LU.64 R44, [R1+0x5cf8] ;  /* 0x005cf800012c7983 */ /* 0x002f280000300a00 */
[----:B------:R0:W-:Y:S01]  /*e7f00*/  STL.64 [R1+0x3200], R42 ;  /* 0x0032002a01007387 */ /* 0x0001e20000100a00 */
[----:B------:R-:W-:Y:S01]  /*e7f10*/  IADD3 R2, P0, R20, R55, RZ ;  /* 0x0000003714027210 */ /* 0x000fe20007f1e0ff */
[----:B------:R-:W-:-:S02]  /*e7f20*/  IMAD.MOV.U32 R15, RZ, RZ, R14 ;  /* 0x000000ffff0f7224 */ /* 0x000fc400078e000e */
[----:B0-----:R-:W-:-:S04]  /*e7f30*/  IMAD.MOV.U32 R43, RZ, RZ, R21 ;  /* 0x000000ffff2b7224 */ /* 0x001fc800078e0015 */
[C---:B------:R-:W-:Y:S01]  /*e7f40*/  IMAD.X R19, R43.reuse, 0x1, R52, P2 ;  /* 0x000000012b137824 */ /* 0x040fe200010e0634 */
[----:B------:R-:W-:Y:S01]  /*e7f50*/  IADD3 R42, P1, R20, R57, RZ ;  /* 0x00000039142a7210 */ /* 0x000fe20007f3e0ff */
[----:B------:R-:W-:Y:S02]  /*e7f60*/  IMAD.MOV.U32 R21, RZ, RZ, R43 ;  /* 0x000000ffff157224 */ /* 0x000fe400078e002b */
[----:B------:R-:W-:Y:S01]  /*e7f70*/  IMAD.MOV.U32 R14, RZ, RZ, R3 ;  /* 0x000000ffff0e7224 */ /* 0x000fe200078e0003 */
[----:B------:R0:W-:Y:S01]  /*e7f80*/  STL.64 [R1+0x3208], R18 ;  /* 0x0032081201007387 */ /* 0x0001e20000100a00 */
[----:B------:R-:W-:Y:S02]  /*e7f90*/  IMAD.X R3, R43, 0x1, R54, P0 ;  /* 0x000000012b037824 */ /* 0x000fe400000e0636 */
[----:B------:R-:W-:-:S03]  /*e7fa0*/  IMAD.X R43, R21, 0x1, R56, P1 ;  /* 0x00000001152b7824 */ /* 0x000fc600008e0638 */
[----:B------:R1:W-:Y:S01]  /*e7fb0*/  STL.64 [R1+0x3210], R2 ;  /* 0x0032100201007387 */ /* 0x0003e20000100a00 */
[C---:B0-----:R-:W-:Y:S02]  /*e7fc0*/  IADD3 R18, P2, R20.reuse, R61, RZ ;  /* 0x0000003d14127210 */ /* 0x041fe40007f5e0ff */
[----:B------:R-:W-:-:S03]  /*e7fd0*/  IADD3 R20, P0, R20, R59, RZ ;  /* 0x0000003b14147210 */ /* 0x000fc60007f1e0ff */
[C---:B------:R-:W-:Y:S01]  /*e7fe0*/  IMAD.X R19, R21.reuse, 0x1, R60, P2 ;  /* 0x0000000115137824 */ /* 0x040fe200010e063c */
[----:B-1----:R-:W4:Y:S01]  /*e7ff0*/  LDL.LU.64 R2, [R1+0x5cf0] ;  /* 0x005cf00001027983 */ /* 0x002f220000300a00 */
        /* <DEDUP_REMOVED lines=64> */
[----:B------:R-:W-:Y:S01]  /*e8400*/  IMAD.X R19, R17, 0x1, R52, P2 ;  /* 0x0000000111137824 */ /* 0x000fe200010e0634 */
[----:B------:R-:W-:-:S03]  /*e8410*/  SHF.R.S32.HI R13, RZ, 0x1f, R4 ;  /* 0x0000001fff0d7819 */ /* 0x000fc60000011404 */
[----:B------:R-:W-:Y:S01]  /*e8420*/  IMAD.X R21, R17, 0x1, R54, P0 ;  /* 0x0000000111157824 */ /* 0x000fe200000e0636 */
[----:B------:R0:W-:Y:S01]  /*e8430*/  STL.64 [R1+0x3148], R18 ;  /* 0x0031481201007387 */ /* 0x0001e20000100a00 */
[----:B-1----:R-:W-:Y:S01]  /*e8440*/  IADD3 R14, P1, R12, R57, RZ ;  /* 0x000000390c0e7210 */ /* 0x002fe20007f3e0ff */
[----:B------:R-:W-:-:S04]  /*e8450*/  IMAD.MOV.U32 R16, RZ, RZ, R13 ;  /* 0x000000ffff107224 */ /* 0x000fc800078e000d */
[----:B------:R-:W-:Y:S01]  /*e8460*/  IMAD.X R15, R17, 0x1, R56, P1 ;  /* 0x00000001110f7824 */ /* 0x000fe200008e0638 */
[C---:B0-----:R-:W-:Y:S02]  /*e8470*/  IADD3 R18, P2, R12.reuse, R61, RZ ;  /* 0x0000003d0c127210 */ /* 0x041fe40007f5e0ff */
[----:B------:R-:W-:-:S03]  /*e8480*/  IADD3 R12, P0, R12, R59, RZ ;  /* 0x0000003b0c0c7210 */ /* 0x000fc60007f1e0ff */
[C---:B------:R-:W-:Y:S02]  /*e8490*/  IMAD.X R19, R17.reuse, 0x1, R60, P2 ;  /* 0x0000000111137824 */ /* 0x040fe400010e063c */
[----:B------:R-:W-:Y:S01]  /*e84a0*/  IMAD.X R13, R17, 0x1, R58, P0 ;  /* 0x00000001110d7824 */ /* 0x000fe200000e063a */
[----:B------:R2:W-:Y:S04]  /*e84b0*/  STL.64 [R1+0x3158], R14 ;  /* 0x0031580e01007387 */ /* 0x0005e80000100a00 */
[----:B------:R-:W-:Y:S04]  /*e84c0*/  STL.64 [R1+0x3150], R20 ;  /* 0x0031501401007387 */ /* 0x000fe80000100a00 */
[----:B------:R0:W-:Y:S01]  /*e84d0*/  STL.64 [R1+0x3160], R18 ;  /* 0x0031601201007387 */ /* 0x0001e20000100a00 */
[----:B--2---:R-:W-:-:S03]  /*e84e0*/  IADD3 R14, P1, R6, R48, RZ ;  /* 0x00000030060e7210 */ /* 0x004fc60007f3e0ff */
[----:B------:R1:W-:Y:S01]  /*e84f0*/  STL.64 [R1+0x3128], R12 ;  /* 0x0031280c01007387 */ /* 0x0003e20000100a00 */
[----:B0-----:R-:W-:Y:S01]  /*e8500*/  IADD3 R18, P2, R6, R49, RZ ;  /* 0x0000003106127210 */ /* 0x001fe20007f5e0ff */
[----:B------:R-:W-:Y:S01]  /*e8510*/  IMAD.X R15, R8, 0x1, R46, P1 ;  /* 0x00000001080f7824 */ /* 0x000fe200008e062e */
        /* <DEDUP_REMOVED lines=8> */
[----:B----4-:R-:W-:Y:S01]  /*e85a0*/  IMAD.MOV.U32 R13, RZ, RZ, R40 ;  /* 0x000000ffff0d7224 */ /* 0x010fe200078e0028 */
        /* <DEDUP_REMOVED lines=22> */
[----:B------:R-:W-:Y:S01]  /*e8710*/  IMAD.X R19, R16, 0x1, R50, P2 ;  /* 0x0000000110137824 */ /* 0x000fe200010e0632 */
[----:B------:R-:W-:Y:S02]  /*e8720*/  IADD3 R6, P2, R4, R57, RZ ;  /* 0x0000003904067210 */ /* 0x000fe40007f5e0ff */
[----:B------:R0:W-:Y:S01]  /*e8730*/  STL.64 [R1+0x30f8], R14 ;  /* 0x0030f80e01007387 */ /* 0x0001e20000100a00 */
[----:B------:R-:W-:Y:S02]  /*e8740*/  IMAD.MOV.U32 R20, RZ, RZ, R9 ;  /* 0x000000ffff147224 */ /* 0x000fe400078e0009 */
[----:B------:R-:W-:Y:S01]  /*e8750*/  IMAD.X R9, R16, 0x1, R52, P0 ;  /* 0x0000000110097824 */ /* 0x000fe200000e0634 */
[----:B------:R1:W-:Y:S01]  /*e8760*/  STL.64 [R1+0x30c0], R18 ;  /* 0x0030c01201007387 */ /* 0x0003e20000100a00 */
[----:B0-----:R-:W-:-:S03]  /*e8770*/  IADD3 R14, P1, R4, R55, RZ ;  /* 0x00000037040e7210 */ /* 0x001fc60007f3e0ff */
[----:B------:R0:W-:Y:S01]  /*e8780*/  STL.64 [R1+0x30c8], R8 ;  /* 0x0030c80801007387 */ /* 0x0001e20000100a00 */
[----:B-1----:R-:W-:Y:S02]  /*e8790*/  IMAD.MOV.U32 R19, RZ, RZ, R7 ;  /* 0x000000ffff137224 */ /* 0x002fe400078e0007 */
[C---:B------:R-:W-:Y:S02]  /*e87a0*/  IMAD.X R15, R16.reuse, 0x1, R54, P1 ;  /* 0x00000001100f7824 */ /* 0x040fe400008e0636 */
[----:B------:R-:W-:-:S03]  /*e87b0*/  IMAD.X R7, R16, 0x1, R56, P2 ;  /* 0x0000000110077824 */ /* 0x000fc600010e0638 */
[----:B------:R1:W-:Y:S01]  /*e87c0*/  STL.64 [R1+0x30d0], R14 ;  /* 0x0030d00e01007387 */ /* 0x0003e20000100a00 */
[----:B0-----:R-:W-:-:S03]  /*e87d0*/  IADD3 R8, P0, R4, R61, RZ ;  /* 0x0000003d04087210 */ /* 0x001fc60007f1e0ff */
[----:B------:R0:W-:Y:S02]  /*e87e0*/  STL.64 [R1+0x30d8], R6 ;  /* 0x0030d80601007387 */ /* 0x0001e40000100a00 */
[----:B------:R-:W-:Y:S01]  /*e87f0*/  IMAD.X R9, R16, 0x1, R60, P0 ;  /* 0x0000000110097824 */ /* 0x000fe200000e063c */
[----:B-1----:R-:W-:Y:S02]  /*e8800*/  IADD3 R14, P1, R4, R59, RZ ;  /* 0x0000003b040e7210 */ /* 0x002fe40007f3e0ff */
[----:B0-----:R-:W-:-:S03]  /*e8810*/  IADD3 R6, P2, R45, R48, RZ ;  /* 0x000000302d067210 */ /* 0x001fc60007f5e0ff */
[----:B------:R-:W-:Y:S01]  /*e8820*/  IMAD.X R15, R16, 0x1, R58, P1 ;  /* 0x00000001100f7824 */ /* 0x000fe200008e063a */
[----:B------:R0:W-:Y:S01]  /*e8830*/  STL.64 [R1+0x30e0], R8 ;  /* 0x0030e00801007387 */ /* 0x0001e20000100a00 */
[----:B------:R-:W-:Y:S01]  /*e8840*/  IMAD.X R7, R21, 0x1, R46, P2 ;  /* 0x0000000115077824 */ /* 0x000fe200010e062e */
[C---:B------:R-:W-:Y:S02]  /*e8850*/  IADD3 R4, P0, R45.reuse, R49, RZ ;  /* 0x000000312d047210 */ /* 0x040fe40007f1e0ff */
[----:B------:R-:W-:Y:S01]  /*e8860*/  IADD3 R16, P1, R45, R51, RZ ;  /* 0x000000332d107210 */ /* 0x000fe20007f3e0ff */
[----:B------:R-:W-:Y:S01]  /*e8870*/  IMAD.MOV.U32 R12, RZ, RZ, R5 ;  /* 0x000000ffff0c7224 */ /* 0x000fe200078e0005 */
[----:B0-----:R-:W4:Y:S04]  /*e8880*/  LDL.LU.64 R8, [R1+0x5cd8] ;  /* 0x005cd80001087983 */ /* 0x001f280000300a00 */
[----:B------:R-:W-:Y:S04]  /*e8890*/  STL.64 [R1+0x30a8], R14 ;  /* 0x0030a80e01007387 */ /* 0x000fe80000100a00 */
        /* <DEDUP_REMOVED lines=8> */
[----:B0-----:R-:W4:Y:S01]  /*e8920*/  LDL.LU.64 R6, [R1+0x5cd0] ;  /* 0x005cd00001067983 */ /* 0x001f220000300a00 */
[C---:B------:R-:W-:Y:S01]  /*e8930*/  IADD3 R4, P0, R45.reuse, R55, RZ ;  /* 0x000000372d047210 */ /* 0x040fe20007f1e0ff */
[----:B------:R-:W-:Y:S01]  /*e8940*/  IMAD.MOV.U32 R14, RZ, RZ, R13 ;  /* 0x000000ffff0e7224 */ /* 0x000fe200078e000d */
[----:B------:R-:W-:Y:S01]  /*e8950*/  IADD3 R16, P1, R45, R57, RZ ;  /* 0x000000392d107210 */ /* 0x000fe20007f3e0ff */
[----:B------:R-:W-:-:S02]  /*e8960*/  IMAD.MOV.U32 R13, RZ, RZ, R44 ;  /* 0x000000ffff0d7224 */ /* 0x000fc400078e002c */
[----:B------:R-:W-:Y:S01]  /*e8970*/  IMAD.X R5, R21, 0x1, R54, P0 ;  /* 0x0000000115057824 */ /* 0x000fe200000e0636 */
[----:B------:R-:W-:Y:S01]  /*e8980*/  IADD3 R44, P0, R45, R59, RZ ;  /* 0x0000003b2d2c7210 */ /* 0x000fe20007f1e0ff */
[----:B------:R-:W-:-:S03]  /*e8990*/  IMAD.X R17, R21, 0x1, R56, P1 ;  /* 0x0000000115117824 */ /* 0x000fc600008e0638 */
[----:B------:R0:W-:Y:S04]  /*e89a0*/  STL.64 [R1+0x3090], R4 ;  /* 0x0030900401007387 */ /* 0x0001e80000100a00 */
[----:B0-----:R-:W4:Y:S04]  /*e89b0*/  LDL.LU.64 R4, [R1+0x5cc8] ;  /* 0x005cc80001047983 */ /* 0x001f280000300a00 */
[----:B------:R0:W-:Y:S02]  /*e89c0*/  STL.64 [R1+0x3098], R16 ;  /* 0x0030981001007387 */ /* 0x0001e40000100a00 */
[----:B0-----:R-:W-:-:S05]  /*e89d0*/  IADD3 R16, P1, R20, R48, RZ ;  /* 0x0000003014107210 */ /* 0x001fca0007f3e0ff */
[----:B------:R-:W-:Y:S02]  /*e89e0*/  IMAD.X R17, R19, 0x1, R46, P1 ;  /* 0x0000000113117824 */ /* 0x000fe400008e062e */
[----:B--2---:R-:W-:Y:S01]  /*e89f0*/  IMAD.MOV.U32 R15, RZ, RZ, R40 ;  /* 0x000000ffff0f7224 */ /* 0x004fe200078e0028 */
        /* <DEDUP_REMOVED lines=33> */
[----:B0-----:R-:W-:Y:S01]  /*e8c10*/  IMAD.MOV.U32 R20, RZ, RZ, R18 ;  /* 0x000000ffff147224 */ /* 0x001fe200078e0012 */
[C---:B------:R-:W-:Y:S01]  /*e8c20*/  IADD3 R18, P2, R14.reuse, R51, RZ ;  /* 0x000000330e127210 */ /* 0x040fe20007f5e0ff */
        /* <DEDUP_REMOVED lines=26> */
[----:B------:R-:W-:Y:S01]  /*e8dd0*/  IADD3 R16, P1, R42, R51, RZ ;  /* 0x000000332a107210 */ /* 0x000fe20007f3e0ff */
[----:B------:R-:W-:-:S04]  /*e8de0*/  IMAD.MOV.U32 R14, RZ, RZ, R12 ;  /* 0x000000ffff0e7224 */ /* 0x000fc800078e000c */
[C---:B------:R-:W-:Y:S01]  /*e8df0*/  IMAD.X R17, R3.reuse, 0x1, R50, P1 ;  /* 0x0000000103117824 */ /* 0x040fe200008e0632 */
[C---:B------:R-:W-:Y:S02]  /*e8e00*/  IADD3 R18, P2, R42.reuse, R53, RZ ;  /* 0x000000352a127210 */ /* 0x040fe40007f5e0ff */
[C---:B------:R-:W-:Y:S02]  /*e8e10*/  IADD3 R12, P0, R42.reuse, R55, RZ ;  /* 0x000000372a0c7210 */ /* 0x040fe40007f1e0ff */
        /* <DEDUP_REMOVED lines=11> */
[C---:B----4-:R-:W-:Y:S01]  /*e8ed0*/  IADD3 R16, P1, R20.reuse, R48, RZ ;  /* 0x0000003014107210 */ /* 0x050fe20007f3e0ff */
[----:B------:R-:W-:Y:S01]  /*e8ee0*/  IMAD.X R13, R3, 0x1, R58, P0 ;  /* 0x00000001030d7824 */ /* 0x000fe200000e063a */
[----:B------:R-:W-:-:S03]  /*e8ef0*/  IADD3 R42, P2, R20, R49, RZ ;  /* 0x00000031142a7210 */ /* 0x000fc60007f5e0ff */
[----:B------:R-:W-:Y:S01]  /*e8f00*/  IMAD.X R17, R15, 0x1, R46, P1 ;  /* 0x000000010f117824 */ /* 0x000fe200008e062e */
[----:B------:R0:W-:Y:S04]  /*e8f10*/  STL.64 [R1+0x2fe0], R18 ;  /* 0x002fe01201007387 */ /* 0x0001e80000100a00 */
[----:B------:R1:W-:Y:S04]  /*e8f20*/  STL.64 [R1+0x2fa8], R12 ;  /* 0x002fa80c01007387 */ /* 0x0003e80000100a00 */
[----:B------:R4:W-:Y:S01]  /*e8f30*/  STL.64 [R1+0x2fb0], R16 ;  /* 0x002fb01001007387 */ /* 0x0009e20000100a00 */
[----:B0-----:R-:W-:-:S02]  /*e8f40*/  IMAD.MOV.U32 R18, RZ, RZ, R43 ;  /* 0x000000ffff127224 */ /* 0x001fc400078e002b */
[C---:B------:R-:W-:Y:S01]  /*e8f50*/  IMAD.X R43, R15.reuse, 0x1, R47, P2 ;  /* 0x000000010f2b7824 */ /* 0x040fe200010e062f */
[C---:B-1----:R-:W-:Y:S01]  /*e8f60*/  IADD3 R12, P0, R20.reuse, R51, RZ ;  /* 0x00000033140c7210 */ /* 0x042fe20007f1e0ff */
[----:B------:R-:W-:Y:S01]  /*e8f70*/  IMAD.MOV.U32 R19, RZ, RZ, R2 ;  /* 0x000000ffff137224 */ /* 0x000fe200078e0002 */
[C---:B------:R-:W-:Y:S02]  /*e8f80*/  IADD3 R2, P2, R20.reuse, R55, RZ ;  /* 0x0000003714027210 */ /* 0x040fe40007f5e0ff */
[C---:B----4-:R-:W-:Y:S01]  /*e8f90*/  IADD3 R16, P1, R20.reuse, R53, RZ ;  /* 0x0000003514107210 */ /* 0x050fe20007f3e0ff */
[C---:B------:R-:W-:Y:S01]  /*e8fa0*/  IMAD.X R13, R15.reuse, 0x1, R50, P0 ;  /* 0x000000010f0d7824 */ /* 0x040fe200000e0632 */
[----:B------:R0:W-:Y:S01]  /*e8fb0*/  STL.64 [R1+0x2fb8], R42 ;  /* 0x002fb82a01007387 */ /* 0x0001e20000100a00 */
[C---:B------:R-:W-:Y:S02]  /*e8fc0*/  IMAD.X R3, R15.reuse, 0x1, R54, P2 ;  /* 0x000000010f037824 */ /* 0x040fe400010e0636 */
[----:B------:R-:W-:Y:S01]  /*e8fd0*/  IMAD.X R17, R15, 0x1, R52, P1 ;  /* 0x000000010f117824 */ /* 0x000fe200008e0634 */
[----:B0-----:R-:W4:Y:S04]  /*e8fe0*/  LDL.LU.64 R42, [R1+0x5cb0] ;  /* 0x005cb000012a7983 */ /* 0x001f280000300a00 */
[----:B------:R-:W-:Y:S04]  /*e8ff0*/  STL.64 [R1+0x2f80], R12 ;  /* 0x002f800c01007387 */ /* 0x000fe80000100a00 */
[----:B------:R-:W-:Y:S04]  /*e9000*/  STL.64 [R1+0x2f88], R16 ;  /* 0x002f881001007387 */ /* 0x000fe80000100a00 */
[----:B------:R0:W-:Y:S04]  /*e9010*/  STL.64 [R1+0x2f90], R2 ;  /* 0x002f900201007387 */ /* 0x0001e80000100a00 */
[----:B0-----:R-:W4:Y:S01]  /*e9020*/  LDL.LU.64 R2, [R1+0x5ca8] ;  /* 0x005ca80001027983 */ /* 0x001f220000300a00 */
[----:B------:R-:W-:-:S02]  /*e9030*/  IADD3 R12, P0, R20, R57, RZ ;  /* 0x00000039140c7210 */ /* 0x000fc40007f1e0ff */
[----:B------:R-:W-:-:S03]  /*e9040*/  IADD3 R16, P1, R20, R61, RZ ;  /* 0x0000003d14107210 */ /* 0x000fc60007f3e0ff */
[C---:B------:R-:W-:Y:S02]  /*e9050*/  IMAD.X R13, R15.reuse, 0x1, R56, P0 ;  /* 0x000000010f0d7824 */ /* 0x040fe400000e0638 */
[C---:B------:R-:W-:Y:S01]  /*e9060*/  IMAD.X R17, R15.reuse, 0x1, R60, P1 ;  /* 0x000000010f117824 */ /* 0x040fe200008e063c */
        /* <DEDUP_REMOVED lines=28> */
[----:B------:R-:W-:-:S03]  /*e9230*/  IADD3 R6, P0, R18, R49, RZ ;  /* 0x0000003112067210 */ /* 0x000fc60007f1e0ff */
[----:B------:R2:W-:Y:S01]  /*e9240*/  STL.64 [R1+0x2f30], R16 ;  /* 0x002f301001007387 */ /* 0x0005e20000100a00 */
[----:B0-----:R-:W-:Y:S01]  /*e9250*/  IADD3 R20, P2, R18, R48, RZ ;  /* 0x0000003012147210 */ /* 0x001fe20007f5e0ff */
[----:B-1----:R-:W-:-:S04]  /*e9260*/  IMAD.MOV.U32 R12, RZ, RZ, R7 ;  /* 0x000000ffff0c7224 */ /* 0x002fc800078e0007 */
[C---:B------:R-:W-:Y:S01]  /*e9270*/  IMAD.X R21, R19.reuse, 0x1, R46, P2 ;  /* 0x0000000113157824 */ /* 0x040fe200010e062e */
[----:B--2---:R-:W-:Y:S01]  /*e9280*/  IADD3 R16, P1, R18, R51, RZ ;  /* 0x0000003312107210 */ /* 0x004fe20007f3e0ff */
[----:B------:R-:W-:-:S03]  /*e9290*/  IMAD.X R7, R19, 0x1, R47, P0 ;  /* 0x0000000113077824 */ /* 0x000fc600000e062f */
[----:B------:R0:W-:Y:S01]  /*e92a0*/  STL.64 [R1+0x2f38], R20 ;  /* 0x002f381401007387 */ /* 0x0001e20000100a00 */
[----:B------:R-:W-:-:S03]  /*e92b0*/  IMAD.X R17, R19, 0x1, R50, P1 ;  /* 0x0000000113117824 */ /* 0x000fc600008e0632 */
[----:B------:R1:W-:Y:S01]  /*e92c0*/  STL.64 [R1+0x2f28], R6 ;  /* 0x002f280601007387 */ /* 0x0003e20000100a00 */
[----:B------:R-:W-:Y:S01]  /*e92d0*/  IMAD.MOV.U32 R13, RZ, RZ, R8 ;  /* 0x000000ffff0d7224 */ /* 0x000fe200078e0008 */
        /* <DEDUP_REMOVED lines=24> */
[----:B------:R-:W-:Y:S01]  /*e9460*/  IMAD.X R21, R4, 0x1, R47, P2 ;  /* 0x0000000104157824 */ /* 0x000fe200010e062f */
[----:B0-----:R-:W-:-:S04]  /*e9470*/  IADD3 R18, P0, R14, R51, RZ ;  /* 0x000000330e127210 */ /* 0x001fc80007f1e0ff */
[----:B------:R0:W-:Y:S01]  /*e9480*/  STL.64 [R1+0x2ef8], R20 ;  /* 0x002ef81401007387 */ /* 0x0001e20000100a00 */
        /* <DEDUP_REMOVED lines=16> */
[C---:B------:R-:W-:Y:S02]  /*e9590*/  IADD3 R4, P2, R12.reuse, R51, RZ ;  /* 0x000000330c047210 */ /* 0x040fe40007f5e0ff */
[C---:B0-----:R-:W-:Y:S01]  /*e95a0*/  IADD3 R18, P0, R12.reuse, R48, RZ ;  /* 0x000000300c127210 */ /* 0x041fe20007f1e0ff */
[--C-:B------:R-:W-:Y:S01]  /*e95b0*/  IMAD.MOV.U32 R14, RZ, RZ, R5.reuse ;  /* 0x000000ffff0e7224 */ /* 0x100fe200078e0005 */
[----:B------:R-:W-:Y:S02]  /*e95c0*/  SHF.R.S32.HI R15, RZ, 0x1f, R5 ;  /* 0x0000001fff0f7819 */ /* 0x000fe40000011405 */
[----:B-1----:R-:W-:Y:S01]  /*e95d0*/  IADD3 R16, P1, R12, R49, RZ ;  /* 0x000000310c107210 */ /* 0x002fe20007f3e0ff */
[C---:B------:R-:W-:Y:S01]  /*e95e0*/  IMAD.X R19, R13.reuse, 0x1, R46, P0 ;  /* 0x000000010d137824 */ /* 0x040fe200000e062e */
[----:B------:R0:W-:Y:S01]  /*e95f0*/  STL.64 [R1+0x2ea8], R20 ;  /* 0x002ea81401007387 */ /* 0x0001e20000100a00 */
[----:B------:R-:W-:-:S02]  /*e9600*/  IMAD.X R5, R13, 0x1, R50, P2 ;  /* 0x000000010d057824 */ /* 0x000fc400010e0632 */
[----:B------:R-:W-:-:S05]  /*e9610*/  IMAD.X R17, R13, 0x1, R47, P1 ;  /* 0x000000010d117824 */ /* 0x000fca00008e062f */
[----:B------:R-:W-:Y:S01]  /*e9620*/  STL.64 [R1+0x2eb8], R16 ;  /* 0x002eb81001007387 */ /* 0x000fe20000100a00 */
[----:B0-----:R-:W-:-:S03]  /*e9630*/  IADD3 R20, P0, R12, R53, RZ ;  /* 0x000000350c147210 */ /* 0x001fc60007f1e0ff */
        /* <DEDUP_REMOVED lines=36> */
[----:B------:R-:W-:Y:S02]  /*e9880*/  IMAD.MOV.U32 R17, RZ, RZ, R15 ;  /* 0x000000ffff117224 */ /* 0x000fe400078e000f */
[----:B------:R-:W-:Y:S01]  /*e9890*/  IMAD.MOV.U32 R16, RZ, RZ, R44 ;  /* 0x000000ffff107224 */ /* 0x000fe200078e002c */
[----:B------:R3:W-:Y:S01]  /*e98a0*/  STL.64 [R1+0x2e38], R4 ;  /* 0x002e380401007387 */ /* 0x0007e20000100a00 */
[----:B0-----:R-:W-:Y:S02]  /*e98b0*/  IADD3 R20, P0, R45, R59, RZ ;  /* 0x0000003b2d147210 */ /* 0x001fe40007f1e0ff */
[----:B-1----:R-:W-:-:S03]  /*e98c0*/  IADD3 R18, P1, R14, R48, RZ ;  /* 0x000000300e127210 */ /* 0x002fc60007f3e0ff */
[----:B------:R-:W-:Y:S01]  /*e98d0*/  IMAD.X R21, R40, 0x1, R58, P0 ;  /* 0x0000000128157824 */ /* 0x000fe200000e063a */
[C---:B------:R-:W-:Y:S02]  /*e98e0*/  IADD3 R44, P0, R14.reuse, R51, RZ ;  /* 0x000000330e2c7210 */ /* 0x040fe40007f1e0ff */
[C---:B---3--:R-:W-:Y:S01]  /*e98f0*/  IADD3 R4, P2, R14.reuse, R49, RZ ;  /* 0x000000310e047210 */ /* 0x048fe20007f5e0ff */
[C---:B------:R-:W-:Y:S02]  /*e9900*/  IMAD.X R19, R17.reuse, 0x1, R46, P1 ;  /* 0x0000000111137824 */ /* 0x040fe400008e062e */
[C---:B------:R-:W-:Y:S02]  /*e9910*/  IMAD.X R45, R17.reuse, 0x1, R50, P0 ;  /* 0x00000001112d7824 */ /* 0x040fe400000e0632 */
[----:B------:R-:W-:Y:S01]  /*e9920*/  IMAD.X R5, R17, 0x1, R47, P2 ;  /* 0x0000000111057824 */ /* 0x000fe200010e062f */
[----:B------:R-:W-:Y:S04]  /*e9930*/  STL.64 [R1+0x2e00], R20 ;  /* 0x002e001401007387 */ /* 0x000fe80000100a00 */
[----:B------:R-:W-:Y:S04]  /*e9940*/  STL.64 [R1+0x2e08], R18 ;  /* 0x002e081201007387 */ /* 0x000fe80000100a00 */
[----:B------:R-:W-:Y:S04]  /*e9950*/  STL.64 [R1+0x2e10], R4 ;  /* 0x002e100401007387 */ /* 0x000fe80000100a00 */
[----:B------:R0:W-:Y:S04]  /*e9960*/  STL.64 [R1+0x2dd8], R44 ;  /* 0x002dd82c01007387 */ /* 0x0001e80000100a00 */
[----:B0-----:R-:W3:Y:S01]  /*e9970*/  LDL.LU.64 R44, [R1+0x5c90] ;  /* 0x005c9000012c7983 */ /* 0x001ee20000300a00 */
[----:B------:R-:W-:-:S02]  /*e9980*/  IADD3 R40, P1, R14, R53, RZ ;  /* 0x000000350e287210 */ /* 0x000fc40007f3e0ff */
[C---:B------:R-:W-:Y:S01]  /*e9990*/  IADD3 R4, P2, R14.reuse, R55, RZ ;  /* 0x000000370e047210 */ /* 0x040fe20007f5e0ff */
[----:B------:R-:W-:Y:S02]  /*e99a0*/  IMAD.MOV.U32 R20, RZ, RZ, R41 ;  /* 0x000000ffff147224 */ /* 0x000fe400078e0029 */
[C---:B------:R-:W-:Y:S02]  /*e99b0*/  IMAD.X R41, R17.reuse, 0x1, R52, P1 ;  /* 0x0000000111297824 */ /* 0x040fe400008e0634 */
[----:B------:R-:W-:Y:S02]  /*e99c0*/  IMAD.X R5, R17, 0x1, R54, P2 ;  /* 0x0000000111057824 */ /* 0x000fe400010e0636 */
[----:B----4-:R-:W-:Y:S01]  /*e99d0*/  IMAD.MOV.U32 R18, RZ, RZ, R2 ;  /* 0x000000ffff127224 */ /* 0x010fe200078e0002 */
[----:B------:R-:W-:Y:S01]  /*e99e0*/  IADD3 R2, P0, R14, R57, RZ ;  /* 0x000000390e027210 */ /* 0x000fe20007f1e0ff */
[----:B------:R0:W-:Y:S01]  /*e99f0*/  STL.64 [R1+0x2de0], R40 ;  /* 0x002de02801007387 */ /* 0x0001e20000100a00 */
[----:B------:R-:W-:-:S03]  /*e9a00*/  SHF.R.S32.HI R12, RZ, 0x1f, R3 ;  /* 0x0000001fff0c7819 */ /* 0x000fc60000011403 */
[----:B------:R1:W-:Y:S01]  /*e9a10*/  STL.64 [R1+0x2de8], R4 ;  /* 0x002de80401007387 */ /* 0x0003e20000100a00 */
[----:B------:R-:W-:Y:S02]  /*e9a20*/  IMAD.MOV.U32 R13, RZ, RZ, R3 ;  /* 0x000000ffff0d7224 */ /* 0x000fe400078e0003 */
[C---:B------:R-:W-:Y:S01]  /*e9a30*/  IMAD.X R3, R17.reuse, 0x1, R56, P0 ;  /* 0x0000000111037824 */ /* 0x040fe200000e0638 */
[C---:B0-----:R-:W-:Y:S01]  /*e9a40*/  IADD3 R40, P1, R14.reuse, R61, RZ ;  /* 0x0000003d0e287210 */ /* 0x041fe20007f3e0ff */
[----:B-1----:R-:W4:Y:S04]  /*e9a50*/  LDL.LU.64 R4, [R1+0x5c88] ;  /* 0x005c880001047983 */ /* 0x002f280000300a00 */
[C---:B------:R-:W-:Y:S01]  /*e9a60*/  IMAD.X R41, R17.reuse, 0x1, R60, P1 ;  /* 0x0000000111297824 */ /* 0x040fe200008e063c */
        /* <DEDUP_REMOVED lines=22> */
[----:B------:R-:W-:Y:S01]  /*e9bd0*/  IADD3 R2, P0, R43, R61, RZ ;  /* 0x0000003d2b027210 */ /* 0x000fe20007f1e0ff */
[----:B------:R-:W-:-:S02]  /*e9be0*/  IMAD.MOV.U32 R17, RZ, RZ, R42 ;  /* 0x000000ffff117224 */ /* 0x000fc400078e002a */
        /* <DEDUP_REMOVED lines=18> */
[----:B------:R-:W-:Y:S01]  /*e9d10*/  IADD3 R2, P0, R20, R55, RZ ;  /* 0x0000003714027210 */ /* 0x000fe20007f1e0ff */
[C---:B------:R-:W-:Y:S01]  /*e9d20*/  IMAD.X R15, R18.reuse, 0x1, R52, P2 ;  /* 0x00000001120f7824 */ /* 0x040fe200010e0634 */
[----:B------:R0:W-:Y:S01]  /*e9d30*/  STL.64 [R1+0x2d58], R42 ;  /* 0x002d582a01007387 */ /* 0x0001e20000100a00 */
[----:B------:R-:W-:Y:S02]  /*e9d40*/  IMAD.MOV.U32 R16, RZ, RZ, R13 ;  /* 0x000000ffff107224 */ /* 0x000fe400078e000d */
[C---:B------:R-:W-:Y:S02]  /*e9d50*/  IMAD.X R3, R18.reuse, 0x1, R54, P0 ;  /* 0x0000000112037824 */ /* 0x040fe400000e0636 */
[----:B------:R-:W-:Y:S01]  /*e9d60*/  IMAD.X R13, R18, 0x1, R56, P1 ;  /* 0x00000001120d7824 */ /* 0x000fe200008e0638 */
[----:B0-----:R-:W2:Y:S04]  /*e9d70*/  LDL.LU.64 R42, [R1+0x5c78] ;  /* 0x005c7800012a7983 */ /* 0x001ea80000300a00 */
        /* <DEDUP_REMOVED lines=19> */
[----:B------:R-:W-:Y:S02]  /*e9eb0*/  IMAD.MOV.U32 R18, RZ, RZ, R8 ;  /* 0x000000ffff127224 */ /* 0x000fe400078e0008 */
[----:B------:R-:W-:Y:S01]  /*e9ec0*/  IMAD.X R13, R17, 0x1, R52, P1 ;  /* 0x00000001110d7824 */ /* 0x000fe200008e0634 */
[----:B------:R-:W-:Y:S01]  /*e9ed0*/  IADD3 R8, P2, R7, R55, RZ ;  /* 0x0000003707087210 */ /* 0x000fe20007f5e0ff */
[----:B------:R1:W-:Y:S04]  /*e9ee0*/  STL.64 [R1+0x2d18], R20 ;  /* 0x002d181401007387 */ /* 0x0003e80000100a00 */
[----:B------:R1:W-:Y:S01]  /*e9ef0*/  STL.64 [R1+0x2d20], R12 ;  /* 0x002d200c01007387 */ /* 0x0003e20000100a00 */
[----:B0-----:R-:W-:-:S02]  /*e9f00*/  IMAD.MOV.U32 R14, RZ, RZ, R9 ;  /* 0x000000ffff0e7224 */ /* 0x001fc400078e0009 */
[----:B------:R-:W-:Y:S01]  /*e9f10*/  IMAD.MOV.U32 R15, RZ, RZ, R6 ;  /* 0x000000ffff0f7224 */ /* 0x000fe200078e0006 */
[----:B-1----:R-:W-:Y:S01]  /*e9f20*/  IADD3 R20, P0, R7, R57, RZ ;  /* 0x0000003907147210 */ /* 0x002fe20007f1e0ff */
[----:B------:R-:W-:Y:S01]  /*e9f30*/  IMAD.X R9, R17, 0x1, R54, P2 ;  /* 0x0000000111097824 */ /* 0x000fe200010e0636 */
[----:B------:R-:W-:-:S03]  /*e9f40*/  IADD3 R12, P1, R7, R61, RZ ;  /* 0x0000003d070c7210 */ /* 0x000fc60007f3e0ff */
[----:B------:R-:W-:Y:S01]  /*e9f50*/  IMAD.X R21, R17, 0x1, R56, P0 ;  /* 0x0000000111157824 */ /* 0x000fe200000e0638 */
[----:B------:R-:W-:Y:S01]  /*e9f60*/  IADD3 R6, P2, R7, R59, RZ ;  /* 0x0000003b07067210 */ /* 0x000fe20007f5e0ff */
[----:B------:R0:W-:Y:S01]  /*e9f70*/  STL.64 [R1+0x2d28], R8 ;  /* 0x002d280801007387 */ /* 0x0001e20000100a00 */
[----:B------:R-:W-:-:S03]  /*e9f80*/  IMAD.X R13, R17, 0x1, R60, P1 ;  /* 0x00000001110d7824 */ /* 0x000fc600008e063c */
[----:B------:R-:W-:Y:S01]  /*e9f90*/  IMAD.X R7, R17, 0x1, R58, P2 ;  /* 0x0000000111077824 */ /* 0x000fe200010e063a */
[----:B0-----:R-:W2:Y:S04]  /*e9fa0*/  LDL.LU.64 R8, [R1+0x5c68] ;  /* 0x005c680001087983 */ /* 0x001ea80000300a00 */
        /* <DEDUP_REMOVED lines=14> */
[C---:B-1----:R-:W-:Y:S01]  /*ea090*/  IADD3 R6, P2, R16.reuse, R57, RZ ;  /* 0x0000003910067210 */ /* 0x042fe20007f5e0ff */
[----:B---3--:R-:W-:Y:S01]  /*ea0a0*/  IMAD.MOV.U32 R13, RZ, RZ, R44 ;  /* 0x000000ffff0d7224 */ /* 0x008fe200078e002c */
[C---:B------:R-:W-:Y:S01]  /*ea0b0*/  IADD3 R44, P1, R16.reuse, R55, RZ ;  /* 0x00000037102c7210 */ /* 0x040fe20007f3e0ff */
[----:B------:R-:W-:Y:S02]  /*ea0c0*/  IMAD.MOV.U32 R12, RZ, RZ, R45 ;  /* 0x000000ffff0c7224 */ /* 0x000fe400078e002d */
[C---:B------:R-:W-:Y:S02]  /*ea0d0*/  IMAD.X R7, R19.reuse, 0x1, R56, P2 ;  /* 0x0000000113077824 */ /* 0x040fe400010e0638 */
[----:B------:R-:W-:Y:S01]  /*ea0e0*/  IMAD.X R45, R19, 0x1, R54, P1 ;  /* 0x00000001132d7824 */ /* 0x000fe200008e0636 */
[----:B------:R0:W-:Y:S04]  /*ea0f0*/  STL.64 [R1+0x2ce0], R20 ;  /* 0x002ce01401007387 */ /* 0x0001e80000100a00 */
[----:B------:R1:W-:Y:S01]  /*ea100*/  STL.64 [R1+0x2ce8], R44 ;  /* 0x002ce82c01007387 */ /* 0x0003e20000100a00 */
[----:B0-----:R-:W-:-:S02]  /*ea110*/  IADD3 R20, P0, R16, R61, RZ ;  /* 0x0000003d10147210 */ /* 0x001fc40007f1e0ff */
[----:B------:R-:W-:Y:S01]  /*ea120*/  IADD3 R16, P1, R16, R59, RZ ;  /* 0x0000003b10107210 */ /* 0x000fe20007f3e0ff */
[----:B-1----:R-:W3:Y:S02]  /*ea130*/  LDL.LU.64 R44, [R1+0x5c60] ;  /* 0x005c6000012c7983 */ /* 0x002ee40000300a00 */
        /* <DEDUP_REMOVED lines=12> */
[C---:B-1----:R-:W-:Y:S01]  /*ea200*/  IADD3 R6, P2, R18.reuse, R53, RZ ;  /* 0x0000003512067210 */ /* 0x042fe20007f5e0ff */
[----:B------:R0:W-:Y:S04]  /*ea210*/  STL.64 [R1+0x2cd0], R20 ;  /* 0x002cd01401007387 */ /* 0x0001e80000100a00 */
        /* <DEDUP_REMOVED lines=9> */
[C---:B------:R-:W-:Y:S01]  /*ea2b0*/  IMAD.X R7, R15.reuse, 0x1, R60, P2 ;  /* 0x000000010f077824 */ /* 0x040fe200010e063c */
[----:B------:R0:W-:Y:S01]  /*ea2c0*/  STL.64 [R1+0x2c98], R16 ;  /* 0x002c981001007387 */ /* 0x0001e20000100a00 */
[----:B------:R-:W-:-:S03]  /*ea2d0*/  IMAD.X R19, R15, 0x1, R58, P0 ;  /* 0x000000010f137824 */ /* 0x000fc600000e063a */
[----:B------:R-:W-:Y:S04]  /*ea2e0*/  STL.64 [R1+0x2cb8], R20 ;  /* 0x002cb81401007387 */ /* 0x000fe80000100a00 */
[----:B------:R1:W-:Y:S01]  /*ea2f0*/  STL.64 [R1+0x2ca0], R6 ;  /* 0x002ca00601007387 */ /* 0x0003e20000100a00 */
[----:B0-----:R-:W-:-:S03]  /*ea300*/  IADD3 R16, P1, R4, R48, RZ ;  /* 0x0000003004107210 */ /* 0x001fc60007f3e0ff */
[----:B------:R0:W-:Y:S01]  /*ea310*/  STL.64 [R1+0x2c80], R18 ;  /* 0x002c801201007387 */ /* 0x0001e20000100a00 */
[C---:B-1----:R-:W-:Y:S01]  /*ea320*/  IADD3 R6, P2, R4.reuse, R49, RZ ;  /* 0x0000003104067210 */ /* 0x042fe20007f5e0ff */
[----:B------:R-:W-:Y:S01]  /*ea330*/  IMAD.X R17, R13, 0x1, R46, P1 ;  /* 0x000000010d117824 */ /* 0x000fe200008e062e */
[----:B0-----:R-:W-:-:S03]  /*ea340*/  IADD3 R18, P0, R4, R51, RZ ;  /* 0x0000003304127210 */ /* 0x001fc60007f1e0ff */
        /* <DEDUP_REMOVED lines=8> */
[C---:B------:R-:W-:Y:S02]  /*ea3d0*/  IADD3 R20, P1, R4.reuse, R61, RZ ;  /* 0x0000003d04147210 */ /* 0x040fe40007f3e0ff */
[C---:B----4-:R-:W-:Y:S01]  /*ea3e0*/  IADD3 R18, P0, R4.reuse, R57, RZ ;  /* 0x0000003904127210 */ /* 0x050fe20007f1e0ff */
[C---:B------:R-:W-:Y:S01]  /*ea3f0*/  IMAD.X R7, R13.reuse, 0x1, R54, P2 ;  /* 0x000000010d077824 */ /* 0x040fe200010e0636 */
[----:B------:R-:W-:Y:S01]  /*ea400*/  IADD3 R4, P2, R4, R59, RZ ;  /* 0x0000003b04047210 */ /* 0x000fe20007f5e0ff */
[----:B------:R-:W-:Y:S02]  /*ea410*/  IMAD.MOV.U32 R15, RZ, RZ, R12 ;  /* 0x000000ffff0f7224 */ /* 0x000fe400078e000c */
[----:B------:R-:W-:Y:S01]  /*ea420*/  IMAD.X R19, R13, 0x1, R56, P0 ;  /* 0x000000010d137824 */ /* 0x000fe200000e0638 */
[----:B------:R-:W-:Y:S01]  /*ea430*/  STL.64 [R1+0x2c60], R16 ;  /* 0x002c601001007387 */ /* 0x000fe20000100a00 */
[----:B------:R-:W-:-:S02]  /*ea440*/  IMAD.MOV.U32 R12, RZ, RZ, R5 ;  /* 0x000000ffff0c7224 */ /* 0x000fc400078e0005 */
        /* <DEDUP_REMOVED lines=9> */
[----:B--2---:R-:W-:Y:S01]  /*ea4e0*/  IMAD.X R19, R40, 0x1, R46, P0 ;  /* 0x0000000128137824 */ /* 0x004fe200000e062e */
        /* <DEDUP_REMOVED lines=15> */
[----:B0-----:R-:W2:Y:S01]  /*ea5e0*/  LDL.LU R5, [R1+0x5c50] ;  /* 0x005c500001057983 */ /* 0x001ea20000300800 */
[C---:B------:R-:W-:Y:S02]  /*ea5f0*/  IADD3 R18, P0, R14.reuse, R61, RZ ;  /* 0x0000003d0e127210 */ /* 0x040fe40007f1e0ff */
[----:B------:R-:W-:-:S03]  /*ea600*/  IADD3 R20, P1, R14, R59, RZ ;  /* 0x0000003b0e147210 */ /* 0x000fc60007f3e0ff */
[C---:B------:R-:W-:Y:S01]  /*ea610*/  IMAD.X R19, R40.reuse, 0x1, R60, P0 ;  /* 0x0000000128137824 */ /* 0x040fe200000e063c */
[C---:B------:R-:W-:Y:S01]  /*ea620*/  IADD3 R4, P2, R15.reuse, R48, RZ ;  /* 0x000000300f047210 */ /* 0x040fe20007f5e0ff */
[----:B------:R-:W-:Y:S01]  /*ea630*/  IMAD.X R21, R40, 0x1, R58, P1 ;  /* 0x0000000128157824 */ /* 0x000fe200008e063a */
[----:B------:R-:W-:Y:S02]  /*ea640*/  IADD3 R40, P1, R15, R51, RZ ;  /* 0x000000330f287210 */ /* 0x000fe40007f3e0ff */
[----:B------:R0:W-:Y:S01]  /*ea650*/  STL.64 [R1+0x2c38], R18 ;  /* 0x002c381201007387 */ /* 0x0001e20000100a00 */
[----:B------:R-:W-:-:S03]  /*ea660*/  SHF.R.S32.HI R16, RZ, 0x1f, R41 ;  /* 0x0000001fff107819 */ /* 0x000fc60000011429 */
[----:B------:R1:W-:Y:S01]  /*ea670*/  STL.64 [R1+0x2c00], R20 ;  /* 0x002c001401007387 */ /* 0x0003e20000100a00 */
[----:B0-----:R-:W-:Y:S01]  /*ea680*/  IADD3 R18, P0, R15, R49, RZ ;  /* 0x000000310f127210 */ /* 0x001fe20007f1e0ff */
[----:B-1----:R-:W-:-:S04]  /*ea690*/  IMAD.MOV.U32 R20, RZ, RZ, R41 ;  /* 0x000000ffff147224 */ /* 0x002fc800078e0029 */
[C---:B------:R-:W-:Y:S02]  /*ea6a0*/  IMAD.X R19, R12.reuse, 0x1, R47, P0 ;  /* 0x000000010c137824 */ /* 0x040fe400000e062f */
[----:B------:R-:W-:Y:S02]  /*ea6b0*/  IMAD.X R41, R12, 0x1, R50, P1 ;  /* 0x000000010c297824 */ /* 0x000fe400008e0632 */
[----:B------:R-:W-:Y:S01]  /*ea6c0*/  IMAD.MOV.U32 R21, RZ, RZ, R16 ;  /* 0x000000ffff157224 */ /* 0x000fe200078e0010 */
[----:B------:R-:W-:-:S05]  /*ea6d0*/  IADD3 R16, P1, R15, R57, RZ ;  /* 0x000000390f107210 */ /* 0x000fca0007f3e0ff */
[C---:B------:R-:W-:Y:S01]  /*ea6e0*/  IMAD.X R17, R12.reuse, 0x1, R56, P1 ;  /* 0x000000010c117824 */ /* 0x040fe200008e0638 */
[----:B------:R-:W-:Y:S01]  /*ea6f0*/  SHF.R.S32.HI R13, RZ, 0x1f, R43 ;  /* 0x0000001fff0d7819 */ /* 0x000fe2000001142b */
[----:B--2---:R-:W-:Y:S02]  /*ea700*/  IMAD.MOV.U32 R14, RZ, RZ, R5 ;  /* 0x000000ffff0e7224 */ /* 0x004fe400078e0005 */
[----:B------:R-:W-:-:S05]  /*ea710*/  IMAD.X R5, R12, 0x1, R46, P2 ;  /* 0x000000010c057824 */ /* 0x000fca00010e062e */
        /* <DEDUP_REMOVED lines=16> */
[----:B------:R-:W-:Y:S01]  /*ea820*/  IMAD.MOV.U32 R12, RZ, RZ, R2 ;  /* 0x000000ffff0c7224 */ /* 0x000fe200078e0002 */
[C---:B0-----:R-:W-:Y:S02]  /*ea830*/  IADD3 R16, P1, R43.reuse, R48, RZ ;  /* 0x000000302b107210 */ /* 0x041fe40007f3e0ff */
[----:B------:R0:W-:Y:S01]  /*ea840*/  STL.64 [R1+0x2bc0], R18 ;  /* 0x002bc01201007387 */ /* 0x0001e20000100a00 */
[----:B-1----:R-:W-:Y:S02]  /*ea850*/  IADD3 R4, P2, R43, R49, RZ ;  /* 0x000000312b047210 */ /* 0x002fe40007f5e0ff */
[----:B------:R-:W-:Y:S01]  /*ea860*/  IMAD.X R17, R13, 0x1, R46, P1 ;  /* 0x000000010d117824 */ /* 0x000fe200008e062e */
[----:B------:R-:W-:Y:S02]  /*ea870*/  IADD3 R2, P1, R43, R53, RZ ;  /* 0x000000352b027210 */ /* 0x000fe40007f3e0ff */
[----:B------:R-:W-:Y:S01]  /*ea880*/  IMAD.X R5, R13, 0x1, R47, P2 ;  /* 0x000000010d057824 */ /* 0x000fe200010e062f */
[----:B0-----:R-:W-:Y:S01]  /*ea890*/  IADD3 R18, P0, R43, R51, RZ ;  /* 0x000000332b127210 */ /* 0x001fe20007f1e0ff */
[----:B------:R0:W-:Y:S04]  /*ea8a0*/  STL.64 [R1+0x2bc8], R16 ;  /* 0x002bc81001007387 */ /* 0x0001e80000100a00 */
[----:B------:R-:W-:Y:S01]  /*ea8b0*/  IMAD.X R19, R13, 0x1, R50, P0 ;  /* 0x000000010d137824 */ /* 0x000fe200000e0632 */
[----:B------:R1:W-:Y:S01]  /*ea8c0*/  STL.64 [R1+0x2bd0], R4 ;  /* 0x002bd00401007387 */ /* 0x0003e20000100a00 */
[----:B0-----:R-:W-:-:S02]  /*ea8d0*/  IMAD.MOV.U32 R16, RZ, RZ, R3 ;  /* 0x000000ffff107224 */ /* 0x001fc400078e0003 */
[----:B------:R-:W-:Y:S01]  /*ea8e0*/  IMAD.X R3, R13, 0x1, R52, P1 ;  /* 0x000000010d037824 */ /* 0x000fe200008e0634 */
[----:B------:R0:W-:Y:S01]  /*ea8f0*/  STL.64 [R1+0x2b98], R18 ;  /* 0x002b981201007387 */ /* 0x0001e20000100a00 */
[----:B-1----:R-:W-:Y:S01]  /*ea900*/  IADD3 R4, P2, R43, R55, RZ ;  /* 0x000000372b047210 */ /* 0x002fe20007f5e0ff */
[----:B------:R-:W-:Y:S02]  /*ea910*/  IMAD.MOV.U32 R17, RZ, RZ, R14 ;  /* 0x000000ffff117224 */ /* 0x000fe400078e000e */
[----:B------:R1:W-:Y:S01]  /*ea920*/  STL.64 [R1+0x2ba0], R2 ;  /* 0x002ba00201007387 */ /* 0x0003e20000100a00 */
[----:B------:R-:W-:Y:S02]  /*ea930*/  IMAD.MOV.U32 R14, RZ, RZ, R42 ;  /* 0x000000ffff0e7224 */ /* 0x000fe400078e002a */
[----:B------:R-:W-:Y:S01]  /*ea940*/  IMAD.X R5, R13, 0x1, R54, P2 ;  /* 0x000000010d057824 */ /* 0x000fe200010e0636 */
[C---:B------:R-:W-:Y:S02]  /*ea950*/  IADD3 R42, P2, R43.reuse, R59, RZ ;  /* 0x0000003b2b2a7210 */ /* 0x040fe40007f5e0ff */
[----:B0-----:R-:W-:-:S02]  /*ea960*/  IADD3 R18, P0, R43, R57, RZ ;  /* 0x000000392b127210 */ /* 0x001fc40007f1e0ff */
[----:B-1----:R-:W-:-:S03]  /*ea970*/  IADD3 R2, P1, R43, R61, RZ ;  /* 0x0000003d2b027210 */ /* 0x002fc60007f3e0ff */
        /* <DEDUP_REMOVED lines=15> */
[----:B------:R1:W-:Y:S01]  /*eaa70*/  STL.64 [R1+0x2b90], R2 ;  /* 0x002b900201007387 */ /* 0x0003e20000100a00 */
[----:B------:R-:W-:Y:S01]  /*eaa80*/  IMAD.MOV.U32 R15, RZ, RZ, R8 ;  /* 0x000000ffff0f7224 */ /* 0x000fe200078e0008 */
[C---:B------:R-:W-:Y:S02]  /*eaa90*/  IADD3 R8, P1, R20.reuse, R55, RZ ;  /* 0x0000003714087210 */ /* 0x040fe40007f3e0ff */
[----:B0-----:R-:W-:Y:S01]  /*eaaa0*/  IADD3 R18, P0, R20, R53, RZ ;  /* 0x0000003514127210 */ /* 0x001fe20007f1e0ff */
[----:B-1----:R-:W3:Y:S04]  /*eaab0*/  LDL.LU.64 R2, [R1+0x5c38] ;  /* 0x005c380001027983 */ /* 0x002ee80000300a00 */
[----:B------:R0:W-:Y:S01]  /*eaac0*/  STL.64 [R1+0x2b58], R42 ;  /* 0x002b582a01007387 */ /* 0x0001e20000100a00 */
[----:B------:R-:W-:-:S02]  /*eaad0*/  IMAD.MOV.U32 R13, RZ, RZ, R9 ;  /* 0x000000ffff0d7224 */ /* 0x000fc400078e0009 */
[----:B0-----:R-:W-:-:S04]  /*eaae0*/  IMAD.MOV.U32 R43, RZ, RZ, R21 ;  /* 0x000000ffff2b7224 */ /* 0x001fc800078e0015 */
[C---:B------:R-:W-:Y:S01]  /*eaaf0*/  IMAD.X R19, R43.reuse, 0x1, R52, P0 ;  /* 0x000000012b137824 */ /* 0x040fe200000e0634 */
[----:B------:R-:W-:Y:S01]  /*eab00*/  IADD3 R42, P2, R20, R57, RZ ;  /* 0x00000039142a7210 */ /* 0x000fe20007f5e0ff */
        /* <DEDUP_REMOVED lines=53> */
[C---:B------:R-:W-:Y:S02]  /*eae60*/  IMAD.X R19, R15.reuse, 0x1, R56, P0 ;  /* 0x000000010f137824 */ /* 0x040fe400000e0638 */
[----:B------:R-:W-:Y:S02]  /*eae70*/  IMAD.MOV.U32 R14, RZ, RZ, R13 ;  /* 0x000000ffff0e7224 */ /* 0x000fe400078e000d */
[----:B------:R-:W-:Y:S01]  /*eae80*/  IMAD.X R21, R15, 0x1, R60, P1 ;  /* 0x000000010f157824 */ /* 0x000fe200008e063c */
[----:B------:R0:W-:Y:S01]  /*eae90*/  STL.64 [R1+0x2ae8], R42 ;  /* 0x002ae82a01007387 */ /* 0x0001e20000100a00 */
[----:B------:R-:W-:Y:S02]  /*eaea0*/  IMAD.MOV.U32 R13, RZ, RZ, R12 ;  /* 0x000000ffff0d7224 */ /* 0x000fe400078e000c */
[----:B------:R-:W-:Y:S01]  /*eaeb0*/  IMAD.MOV.U32 R12, RZ, RZ, R44 ;  /* 0x000000ffff0c7224 */ /* 0x000fe200078e002c */
[----:B------:R-:W-:Y:S01]  /*eaec0*/  IADD3 R44, P2, R45, R59, RZ ;  /* 0x0000003b2d2c7210 */ /* 0x000fe20007f5e0ff */
[----:B0-----:R-:W4:Y:S04]  /*eaed0*/  LDL.LU.64 R42, [R1+0x5c28] ;  /* 0x005c2800012a7983 */ /* 0x001f280000300a00 */
        /* <DEDUP_REMOVED lines=16> */
[----:B------:R-:W-:Y:S02]  /*eafe0*/  IMAD.X R21, R7, 0x1, R54, P1 ;  /* 0x0000000107157824 */ /* 0x000fe400008e0636 */
[----:B--2---:R-:W-:Y:S01]  /*eaff0*/  IMAD.MOV.U32 R15, RZ, RZ, R40 ;  /* 0x000000ffff0f7224 */ /* 0x004fe200078e0028 */
[----:B------:R-:W-:Y:S01]  /*eb000*/  IADD3 R40, P2, R17, R57, RZ ;  /* 0x0000003911287210 */ /* 0x000fe20007f5e0ff */
[----:B------:R-:W-:Y:S01]  /*eb010*/  IMAD.MOV.U32 R16, RZ, RZ, R41 ;  /* 0x000000ffff107224 */ /* 0x000fe200078e0029 */
        /* <DEDUP_REMOVED lines=13> */
[----:B------:R-:W-:Y:S01]  /*eb0f0*/  IMAD.MOV.U32 R20, RZ, RZ, R6 ;  /* 0x000000ffff147224 */ /* 0x000fe200078e0006 */
[----:B------:R-:W-:Y:S01]  /*eb100*/  IADD3 R6, P1, R14, R51, RZ ;  /* 0x000000330e067210 */ /* 0x000fe20007f3e0ff */
[----:B------:R-:W-:-:S02]  /*eb110*/  IMAD.X R41, R13, 0x1, R46, P2 ;  /* 0x000000010d297824 */ /* 0x000fc400010e062e */
[C---:B------:R-:W-:Y:S02]  /*eb120*/  IMAD.X R19, R13.reuse, 0x1, R47, P0 ;  /* 0x000000010d137824 */ /* 0x040fe400000e062f */
[----:B------:R-:W-:Y:S01]  /*eb130*/  IMAD.X R7, R13, 0x1, R50, P1 ;  /* 0x000000010d077824 */ /* 0x000fe200008e0632 */
[----:B------:R-:W-:Y:S04]  /*eb140*/  STL.64 [R1+0x2a88], R40 ;  /* 0x002a882801007387 */ /* 0x000fe80000100a00 */
[----:B------:R-:W-:Y:S04]  /*eb150*/  STL.64 [R1+0x2a90], R18 ;  /* 0x002a901201007387 */ /* 0x000fe80000100a00 */
[----:B------:R0:W-:Y:S04]  /*eb160*/  STL.64 [R1+0x2a58], R6 ;  /* 0x002a580601007387 */ /* 0x0001e80000100a00 */
[----:B0-----:R-:W4:Y:S01]  /*eb170*/  LDL.LU R7, [R1+0x5c18] ;  /* 0x005c180001077983 */ /* 0x001f220000300800 */
[----:B------:R-:W-:-:S02]  /*eb180*/  IADD3 R40, P2, R14, R53, RZ ;  /* 0x000000350e287210 */ /* 0x000fc40007f5e0ff */
[C---:B------:R-:W-:Y:S02]  /*eb190*/  IADD3 R18, P0, R14.reuse, R55, RZ ;  /* 0x000000370e127210 */ /* 0x040fe40007f1e0ff */
[C---:B------:R-:W-:Y:S01]  /*eb1a0*/  IADD3 R6, P1, R14.reuse, R57, RZ ;  /* 0x000000390e067210 */ /* 0x040fe20007f3e0ff */
[C---:B------:R-:W-:Y:S02]  /*eb1b0*/  IMAD.X R41, R13.reuse, 0x1, R52, P2 ;  /* 0x000000010d297824 */ /* 0x040fe400010e0634 */
[----:B------:R-:W-:Y:S02]  /*eb1c0*/  IMAD.MOV.U32 R21, RZ, RZ, R12 ;  /* 0x000000ffff157224 */ /* 0x000fe400078e000c */
[----:B------:R-:W-:Y:S01]  /*eb1d0*/  IMAD.X R19, R13, 0x1, R54, P0 ;  /* 0x000000010d137824 */ /* 0x000fe200000e0636 */
[----:B------:R0:W-:Y:S04]  /*eb1e0*/  STL.64 [R1+0x2a60], R40 ;  /* 0x002a602801007387 */ /* 0x0001e80000100a00 */
[----:B------:R1:W-:Y:S01]  /*eb1f0*/  STL.64 [R1+0x2a68], R18 ;  /* 0x002a681201007387 */ /* 0x0003e20000100a00 */
[----:B0-----:R-:W-:-:S02]  /*eb200*/  IADD3 R40, P2, R14, R61, RZ ;  /* 0x0000003d0e287210 */ /* 0x001fc40007f5e0ff */
[----:B-1----:R-:W-:-:S03]  /*eb210*/  IADD3 R18, P0, R14, R59, RZ ;  /* 0x0000003b0e127210 */ /* 0x002fc60007f1e0ff */
[C---:B------:R-:W-:Y:S02]  /*eb220*/  IMAD.X R41, R13.reuse, 0x1, R60, P2 ;  /* 0x000000010d297824 */ /* 0x040fe400010e063c */
[C---:B------:R-:W-:Y:S02]  /*eb230*/  IMAD.X R19, R13.reuse, 0x1, R58, P0 ;  /* 0x000000010d137824 */ /* 0x040fe400000e063a */
[----:B---3--:R-:W-:Y:S02]  /*eb240*/  IMAD.MOV.U32 R14, RZ, RZ, R3 ;  /* 0x000000ffff0e7224 */ /* 0x008fe400078e0003 */
[----:B----4-:R-:W-:Y:S02]  /*eb250*/  IMAD.MOV.U32 R12, RZ, RZ, R7 ;  /* 0x000000ffff0c7224 */ /* 0x010fe400078e0007 */
        /* <DEDUP_REMOVED lines=8> */
[C---:B0-----:R-:W-:Y:S01]  /*eb2e0*/  IADD3 R18, P0, R16.reuse, R51, RZ ;  /* 0x0000003310127210 */ /* 0x041fe20007f1e0ff */
[C---:B------:R-:W-:Y:S02]  /*eb2f0*/  IMAD.X R41, R15.reuse, 0x1, R47, P2 ;  /* 0x000000010f297824 */ /* 0x040fe400010e062f */
[----:B------:R-:W-:Y:S02]  /*eb300*/  IMAD.MOV.U32 R13, RZ, RZ, R2 ;  /* 0x000000ffff0d7224 */ /* 0x000fe400078e0002 */
        /* <DEDUP_REMOVED lines=9> */
[----:B0-----:R-:W-:-:S02]  /*eb3a0*/  IADD3 R18, P0, R16, R57, RZ ;  /* 0x0000003910127210 */ /* 0x001fc40007f1e0ff */
[C---:B-1----:R-:W-:Y:S02]  /*eb3b0*/  IADD3 R6, P1, R16.reuse, R61, RZ ;  /* 0x0000003d10067210 */ /* 0x042fe40007f3e0ff */
        /* <DEDUP_REMOVED lines=12> */
[----:B--2---:R-:W-:Y:S01]  /*eb480*/  IADD3 R16, P2, R20, R51, RZ ;  /* 0x0000003314107210 */ /* 0x004fe20007f5e0ff */
[----:B------:R-:W-:-:S03]  /*eb490*/  IMAD.X R7, R21, 0x1, R47, P1 ;  /* 0x0000000115077824 */ /* 0x000fc600008e062f */
[----:B------:R0:W-:Y:S01]  /*eb4a0*/  STL.64 [R1+0x2a08], R18 ;  /* 0x002a081201007387 */ /* 0x0001e20000100a00 */
[----:B------:R-:W-:-:S03]  /*eb4b0*/  IMAD.X R17, R21, 0x1, R50, P2 ;  /* 0x0000000115117824 */ /* 0x000fc600010e0632 */
[----:B------:R-:W-:Y:S04]  /*eb4c0*/  STL.64 [R1+0x2a10], R6 ;  /* 0x002a100601007387 */ /* 0x000fe80000100a00 */
[----:B------:R1:W-:Y:S01]  /*eb4d0*/  STL.64 [R1+0x29d8], R16 ;  /* 0x0029d81001007387 */ /* 0x0003e20000100a00 */
[C---:B0-----:R-:W-:Y:S01]  /*eb4e0*/  IADD3 R18, P0, R20.reuse, R53, RZ ;  /* 0x0000003514127210 */ /* 0x041fe20007f1e0ff */
[----:B-1----:R-:W-:Y:S01]  /*eb4f0*/  IMAD.MOV.U32 R17, RZ, RZ, R21 ;  /* 0x000000ffff117224 */ /* 0x002fe200078e0015 */
[----:B------:R-:W-:-:S03]  /*eb500*/  IADD3 R6, P1, R20, R55, RZ ;  /* 0x0000003714067210 */ /* 0x000fc60007f3e0ff */
        /* <DEDUP_REMOVED lines=52> */
[----:B0-----:R-:W-:Y:S01]  /*eb850*/  IMAD.MOV.U32 R17, RZ, RZ, R4 ;  /* 0x000000ffff117224 */ /* 0x001fe200078e0004 */
[C---:B------:R-:W-:Y:S02]  /*eb860*/  IADD3 R4, P2, R9.reuse, R55, RZ ;  /* 0x0000003709047210 */ /* 0x040fe40007f5e0ff */
[----:B-1----:R-:W-:-:S03]  /*eb870*/  IADD3 R18, P0, R9, R57, RZ ;  /* 0x0000003909127210 */ /* 0x002fc60007f1e0ff */
[----:B------:R-:W-:Y:S01]  /*eb880*/  IMAD.X R5, R15, 0x1, R54, P2 ;  /* 0x000000010f057824 */ /* 0x000fe200010e0636 */
[----:B------:R-:W-:Y:S01]  /*eb890*/  IADD3 R20, P1, R9, R61, RZ ;  /* 0x0000003d09147210 */ /* 0x000fe20007f3e0ff */
[----:B------:R-:W-:-:S03]  /*eb8a0*/  IMAD.X R19, R15, 0x1, R56, P0 ;  /* 0x000000010f137824 */ /* 0x000fc600000e0638 */
[----:B------:R0:W-:Y:S01]  /*eb8b0*/  STL.64 [R1+0x2968], R4 ;  /* 0x0029680401007387 */ /* 0x0001e20000100a00 */
[----:B------:R-:W-:Y:S02]  /*eb8c0*/  IMAD.X R21, R15, 0x1, R60, P1 ;  /* 0x000000010f157824 */ /* 0x000fe400008e063c */
[----:B------:R-:W-:Y:S01]  /*eb8d0*/  IMAD.MOV.U32 R13, RZ, RZ, R8 ;  /* 0x000000ffff0d7224 */ /* 0x000fe200078e0008 */
[----:B------:R-:W-:Y:S01]  /*eb8e0*/  IADD3 R8, P2, R9, R59, RZ ;  /* 0x0000003b09087210 */ /* 0x000fe20007f5e0ff */
[----:B0-----:R-:W3:Y:S04]  /*eb8f0*/  LDL.LU.64 R4, [R1+0x5bf8] ;  /* 0x005bf80001047983 */ /* 0x001ee80000300a00 */
        /* <DEDUP_REMOVED lines=35> */
[----:B------:R-:W-:Y:S01]  /*ebb30*/  IMAD.X R15, R17, 0x1, R50, P1 ;  /* 0x00000001110f7824 */ /* 0x000fe200008e0632 */
[----:B------:R-:W-:Y:S01]  /*ebb40*/  IADD3 R42, P2, R13, R53, RZ ;  /* 0x000000350d2a7210 */ /* 0x000fe20007f5e0ff */
[----:B------:R-:W-:Y:S01]  /*ebb50*/  IMAD.MOV.U32 R16, RZ, RZ, R43 ;  /* 0x000000ffff107224 */ /* 0x000fe200078e002b */
        /* <DEDUP_REMOVED lines=9> */
[----:B0-----:R-:W4:Y:S04]  /*ebbf0*/  LDL.LU.64 R42, [R1+0x5be8] ;  /* 0x005be800012a7983 */ /* 0x001f280000300a00 */
[----:B------:R0:W-:Y:S04]  /*ebc00*/  STL.64 [R1+0x28e8], R18 ;  /* 0x0028e81201007387 */ /* 0x0001e80000100a00 */
[----:B------:R1:W-:Y:S01]  /*ebc10*/  STL.64 [R1+0x28f0], R14 ;  /* 0x0028f00e01007387 */ /* 0x0003e20000100a00 */
[C---:B0-----:R-:W-:Y:S02]  /*ebc20*/  IADD3 R18, P0, R13.reuse, R61, RZ ;  /* 0x0000003d0d127210 */ /* 0x041fe40007f1e0ff */
[----:B-1----:R-:W-:-:S03]  /*ebc30*/  IADD3 R14, P1, R13, R59, RZ ;  /* 0x0000003b0d0e7210 */ /* 0x002fc60007f3e0ff */
[C---:B------:R-:W-:Y:S02]  /*ebc40*/  IMAD.X R19, R17.reuse, 0x1, R60, P0 ;  /* 0x0000000111137824 */ /* 0x040fe400000e063c */
[----:B------:R-:W-:-:S03]  /*ebc50*/  IMAD.X R15, R17, 0x1, R58, P1 ;  /* 0x00000001110f7824 */ /* 0x000fc600008e063a */
[----:B------:R0:W-:Y:S01]  /*ebc60*/  STL.64 [R1+0x28f8], R18 ;  /* 0x0028f81201007387 */ /* 0x0001e20000100a00 */
[----:B------:R-:W-:-:S03]  /*ebc70*/  SHF.R.S32.HI R13, RZ, 0x1f, R2 ;  /* 0x0000001fff0d7819 */ /* 0x000fc60000011402 */
[----:B------:R1:W-:Y:S01]  /*ebc80*/  STL.64 [R1+0x28c8], R14 ;  /* 0x0028c80e01007387 */ /* 0x0003e20000100a00 */
[C---:B0-----:R-:W-:Y:S02]  /*ebc90*/  IADD3 R18, P0, R2.reuse, R48, RZ ;  /* 0x0000003002127210 */ /* 0x041fe40007f1e0ff */
[----:B-1----:R-:W-:-:S03]  /*ebca0*/  IADD3 R14, P1, R2, R49, RZ ;  /* 0x00000031020e7210 */ /* 0x002fc60007f3e0ff */
[C---:B------:R-:W-:Y:S02]  /*ebcb0*/  IMAD.X R19, R13.reuse, 0x1, R46, P0 ;  /* 0x000000010d137824 */ /* 0x040fe400000e062e */
[----:B------:R-:W-:-:S05]  /*ebcc0*/  IMAD.X R15, R13, 0x1, R47, P1 ;  /* 0x000000010d0f7824 */ /* 0x000fca00008e062f */
[----:B------:R-:W-:Y:S04]  /*ebcd0*/  STL.64 [R1+0x2898], R14 ;  /* 0x0028980e01007387 */ /* 0x000fe80000100a00 */
[----:B------:R0:W-:Y:S02]  /*ebce0*/  STL.64 [R1+0x28d0], R18 ;  /* 0x0028d01201007387 */ /* 0x0001e40000100a00 */
[----:B0-----:R-:W-:-:S05]  /*ebcf0*/  IADD3 R18, P1, R2, R53, RZ ;  /* 0x0000003502127210 */ /* 0x001fca0007f3e0ff */
[----:B------:R-:W-:Y:S02]  /*ebd00*/  IMAD.X R19, R13, 0x1, R52, P1 ;  /* 0x000000010d137824 */ /* 0x000fe400008e0634 */
[----:B------:R-:W-:Y:S01]  /*ebd10*/  IMAD.MOV.U32 R15, RZ, RZ, R12 ;  /* 0x000000ffff0f7224 */ /* 0x000fe200078e000c */
[----:B------:R-:W-:Y:S01]  /*ebd20*/  SHF.R.S32.HI R12, RZ, 0x1f, R16 ;  /* 0x0000001fff0c7819 */ /* 0x000fe20000011410 */
[----:B------:R-:W-:Y:S01]  /*ebd30*/  IMAD.MOV.U32 R14, RZ, RZ, R3 ;  /* 0x000000ffff0e7224 */ /* 0x000fe200078e0003 */
[----:B--2---:R-:W-:Y:S01]  /*ebd40*/  ISETP.GE.AND P2, PT, R20, UR54, PT ;  /* 0x0000003614007c0c */ /* 0x004fe2000bf46270 */
[----:B------:R-:W-:Y:S01]  /*ebd50*/  UMOV UR53, UR56 ;  /* 0x0000003800357c82 */ /* 0x000fe20008000000 */
[----:B------:R-:W-:Y:S01]  /*ebd60*/  IADD3 R20, P0, R2, R51, RZ ;  /* 0x0000003302147210 */ /* 0x000fe20007f1e0ff */
[----:B------:R-:W-:Y:S01]  /*ebd70*/  ULDC.64 UR54, c[0x0][0x228] ;  /* 0x00008a0000367ab9 */ /* 0x000fe20000000a00 */
[----:B------:R-:W-:Y:S01]  /*ebd80*/  LOP3.LUT R44, R44, 0xfffffffd, RZ, 0xc0, !PT ;  /* 0xfffffffd2c2c7812 */ /* 0x000fe200078ec0ff */
[----:B------:R-:W-:-:S02]  /*ebd90*/  ULDC.64 UR56, c[0x0][0x228] ;  /* 0x00008a0000387ab9 */ /* 0x000fc40000000a00 */
[----:B------:R-:W-:-:S05]  /*ebda0*/  IMAD.X R21, R13, 0x1, R50, P0 ;  /* 0x000000010d157824 */ /* 0x000fca00000e0632 */
[----:B------:R0:W-:Y:S04]  /*ebdb0*/  STL.64 [R1+0x28a0], R20 ;  /* 0x0028a01401007387 */ /* 0x0001e80000100a00 */
[----:B------:R1:W-:Y:S01]  /*ebdc0*/  STL.64 [R1+0x28a8], R18 ;  /* 0x0028a81201007387 */ /* 0x0003e20000100a00 */
[C---:B0-----:R-:W-:Y:S02]  /*ebdd0*/  IADD3 R20, P0, R2.reuse, R55, RZ ;  /* 0x0000003702147210 */ /* 0x041fe40007f1e0ff */
[----:B-1----:R-:W-:-:S03]  /*ebde0*/  IADD3 R18, P1, R2, R57, RZ ;  /* 0x0000003902127210 */ /* 0x002fc60007f3e0ff */
[C---:B------:R-:W-:Y:S02]  /*ebdf0*/  IMAD.X R21, R13.reuse, 0x1, R54, P0 ;  /* 0x000000010d157824 */ /* 0x040fe400000e0636 */
[----:B------:R-:W-:-:S03]  /*ebe00*/  IMAD.X R19, R13, 0x1, R56, P1 ;  /* 0x000000010d137824 */ /* 0x000fc600008e0638 */
        /* <DEDUP_REMOVED lines=10> */
[----:B------:R-:W-:Y:S01]  /*ebeb0*/  IMAD.X R21, R12, 0x1, R46, P0 ;  /* 0x000000010c157824 */ /* 0x000fe200000e062e */
[----:B------:R-:W-:Y:S01]  /*ebec0*/  IADD3 R2, P0, R16, R51, RZ ;  /* 0x0000003310027210 */ /* 0x000fe20007f1e0ff */
[----:B------:R-:W-:-:S04]  /*ebed0*/  IMAD.X R19, R12, 0x1, R47, P1 ;  /* 0x000000010c137824 */ /* 0x000fc800008e062f */
[----:B------:R-:W-:Y:S01]  /*ebee0*/  IMAD.X R3, R12, 0x1, R50, P0 ;  /* 0x000000010c037824 */ /* 0x000fe200000e0632 */
[----:B------:R-:W-:Y:S04]  /*ebef0*/  STL.64 [R1+0x2890], R20 ;  /* 0x0028901401007387 */ /* 0x000fe80000100a00 */
[----:B------:R0:W-:Y:S04]  /*ebf00*/  STL.64 [R1+0x2858], R18 ;  /* 0x0028581201007387 */ /* 0x0001e80000100a00 */
[----:B------:R1:W-:Y:S01]  /*ebf10*/  STL.64 [R1+0x2860], R2 ;  /* 0x0028600201007387 */ /* 0x0003e20000100a00 */
[----:B0-----:R-:W-:-:S02]  /*ebf20*/  IADD3 R18, P1, R16, R53, RZ ;  /* 0x0000003510127210 */ /* 0x001fc40007f3e0ff */
        /* <DEDUP_REMOVED lines=11> */
[----:B0-----:R-:W-:Y:S02]  /*ebfe0*/  IADD3 R18, P1, R16, R59, RZ ;  /* 0x0000003b10127210 */ /* 0x001fe40007f3e0ff */
[----:B------:R-:W-:Y:S02]  /*ebff0*/  SHF.R.S32.HI R16, RZ, 0x1f, R11 ;  /* 0x0000001fff107819 */ /* 0x000fe4000001140b */
[----:B-1----:R-:W-:-:S05]  /*ec000*/  IADD3 R2, P0, R11, R57, RZ ;  /* 0x000000390b027210 */ /* 0x002fca0007f1e0ff */
[----:B------:R-:W-:Y:S01]  /*ec010*/  IMAD.X R3, R16, 0x1, R56, P0 ;  /* 0x0000000110037824 */ /* 0x000fe200000e0638 */
[----:B------:R-:W-:-:S04]  /*ec020*/  SHF.R.S32.HI R13, RZ, 0x1f, R15 ;  /* 0x0000001fff0d7819 */ /* 0x000fc8000001140f */
[----:B------:R0:W-:Y:S01]  /*ec030*/  STL.64 [R1+0x4720], R2 ;  /* 0x0047200201007387 */ /* 0x0001e20000100a00 */
[----:B------:R-:W-:Y:S01]  /*ec040*/  IMAD.X R19, R12, 0x1, R58, P1 ;  /* 0x000000010c137824 */ /* 0x000fe200008e063a */
[----:B0-----:R-:W-:-:S04]  /*ec050*/  IADD3 R2, P0, R15, R48, RZ ;  /* 0x000000300f027210 */ /* 0x001fc80007f1e0ff */
[----:B------:R0:W-:Y:S01]  /*ec060*/  STL.64 [R1+0x2850], R18 ;  /* 0x0028501201007387 */ /* 0x0001e20000100a00 */
[----:B------:R-:W-:-:S05]  /*ec070*/  IMAD.X R3, R13, 0x1, R46, P0 ;  /* 0x000000010d037824 */ /* 0x000fca00000e062e */
[----:B------:R1:W-:Y:S01]  /*ec080*/  STL.64 [R1+0x2818], R2 ;  /* 0x0028180201007387 */ /* 0x0003e20000100a00 */
[----:B0-----:R-:W-:-:S05]  /*ec090*/  IADD3 R18, P1, R15, R49, RZ ;  /* 0x000000310f127210 */ /* 0x001fca0007f3e0ff */
[----:B------:R-:W-:Y:S01]  /*ec0a0*/  IMAD.X R19, R13, 0x1, R47, P1 ;  /* 0x000000010d137824 */ /* 0x000fe200008e062f */
[----:B-1----:R-:W-:-:S04]  /*ec0b0*/  IADD3 R2, P0, R15, R51, RZ ;  /* 0x000000330f027210 */ /* 0x002fc80007f1e0ff */
        /* <DEDUP_REMOVED lines=13> */
[----:B------:R-:W-:Y:S01]  /*ec190*/  IMAD.X R3, R13, 0x1, R60, P0 ;  /* 0x000000010d037824 */ /* 0x000fe200000e063c */
[----:B------:R-:W-:-:S04]  /*ec1a0*/  SHF.R.S32.HI R12, RZ, 0x1f, R14 ;  /* 0x0000001fff0c7819 */ /* 0x000fc8000001140e */
        /* <DEDUP_REMOVED lines=16> */
[----:B------:R-:W-:Y:S01]  /*ec2b0*/  STL.64 [R1+0x27f8], R18 ;  /* 0x0027f81201007387 */ /* 0x000fe20000100a00 */
[----:B------:R-:W-:-:S05]  /*ec2c0*/  IMAD.X R3, R12, 0x1, R54, P0 ;  /* 0x000000010c037824 */ /* 0x000fca00000e0636 */
[----:B------:R0:W-:Y:S02]  /*ec2d0*/  STL.64 [R1+0x2800], R2 ;  /* 0x0028000201007387 */ /* 0x0001e40000100a00 */
[----:B0-----:R-:W-:-:S05]  /*ec2e0*/  IADD3 R2, P0, R14, R61, RZ ;  /* 0x0000003d0e027210 */ /* 0x001fca0007f1e0ff */
[----:B------:R-:W-:Y:S01]  /*ec2f0*/  IMAD.X R3, R12, 0x1, R60, P0 ;  /* 0x000000010c037824 */ /* 0x000fe200000e063c */
[----:B------:R-:W-:-:S04]  /*ec300*/  IADD3 R18, P1, R14, R57, RZ ;  /* 0x000000390e127210 */ /* 0x000fc80007f3e0ff */
[----:B------:R0:W-:Y:S01]  /*ec310*/  STL.64 [R1+0x27e0], R2 ;  /* 0x0027e00201007387 */ /* 0x0001e20000100a00 */
[----:B------:R-:W-:Y:S01]  /*ec320*/  IMAD.X R19, R12, 0x1, R56, P1 ;  /* 0x000000010c137824 */ /* 0x000fe200008e0638 */
[----:B------:R-:W-:Y:S02]  /*ec330*/  IADD3 R14, P1, R14, R59, RZ ;  /* 0x0000003b0e0e7210 */ /* 0x000fe40007f3e0ff */
[----:B0-----:R-:W-:Y:S02]  /*ec340*/  IADD3 R2, P0, R11, R55, RZ ;  /* 0x000000370b027210 */ /* 0x001fe40007f1e0ff */
[----:B------:R-:W-:Y:S03]  /*ec350*/  STL.64 [R1+0x27d8], R18 ;  /* 0x0027d81201007387 */ /* 0x000fe60000100a00 */
[----:B------:R-:W-:Y:S01]  /*ec360*/  IMAD.X R3, R16, 0x1, R54, P0 ;  /* 0x0000000110037824 */ /* 0x000fe200000e0636 */
[----:B------:R-:W-:Y:S01]  /*ec370*/  SHF.R.S32.HI R13, RZ, 0x1f, R7 ;  /* 0x0000001fff0d7819 */ /* 0x000fe20000011407 */
        /* <DEDUP_REMOVED lines=18> */
[----:B------:R-:W-:Y:S02]  /*ec4a0*/  IMAD.MOV.U32 R20, RZ, RZ, R6 ;  /* 0x000000ffff147224 */ /* 0x000fe400078e0006 */
[----:B------:R-:W-:Y:S01]  /*ec4b0*/  IMAD.X R15, R13, 0x1, R56, P1 ;  /* 0x000000010d0f7824 */ /* 0x000fe200008e0638 */
[----:B------:R0:W-:Y:S01]  /*ec4c0*/  STL.64 [R1+0x1648], R2 ;  /* 0x0016480201007387 */ /* 0x0001e20000100a00 */
[C---:B------:R-:W-:Y:S02]  /*ec4d0*/  IADD3 R6, P1, R7.reuse, R59, RZ ;  /* 0x0000003b07067210 */ /* 0x040fe40007f3e0ff */
[----:B0-----:R-:W-:-:S03]  /*ec4e0*/  IADD3 R2, P0, R7, R61, RZ ;  /* 0x0000003d07027210 */ /* 0x001fc60007f1e0ff */
[C---:B------:R-:W-:Y:S02]  /*ec4f0*/  IMAD.X R7, R13.reuse, 0x1, R58, P1 ;  /* 0x000000010d077824 */ /* 0x040fe400008e063a */
[----:B------:R-:W-:Y:S01]  /*ec500*/  IMAD.X R3, R13, 0x1, R60, P0 ;  /* 0x000000010d037824 */ /* 0x000fe200000e063c */
[----:B------:R-:W-:Y:S01]  /*ec510*/  STL.64 [R1+0x1670], R14 ;  /* 0x0016700e01007387 */ /* 0x000fe20000100a00 */
[----:B---3--:R-:W-:-:S03]  /*ec520*/  SHF.R.S32.HI R12, RZ, 0x1f, R5 ;  /* 0x0000001fff0c7819 */ /* 0x008fc60000011405 */
        /* <DEDUP_REMOVED lines=18> */
[----:B------:R-:W-:Y:S04]  /*ec650*/  STL.64 [R1+0x1200], R2 ;  /* 0x0012000201007387 */ /* 0x000fe80000100a00 */
[----:B------:R0:W-:Y:S04]  /*ec660*/  STL.64 [R1+0x1208], R6 ;  /* 0x0012080601007387 */ /* 0x0001e80000100a00 */
[----:B0-----:R-:W2:Y:S01]  /*ec670*/  LDL.LU.64 R6, [R1+0x5be0] ;  /* 0x005be00001067983 */ /* 0x001ea20000300a00 */
[----:B------:R-:W-:-:S05]  /*ec680*/  IADD3 R2, P0, R5, R61, RZ ;  /* 0x0000003d05027210 */ /* 0x000fca0007f1e0ff */
[----:B------:R-:W-:Y:S02]  /*ec690*/  IMAD.X R3, R12, 0x1, R60, P0 ;  /* 0x000000010c037824 */ /* 0x000fe400000e063c */
[----:B------:R-:W-:-:S03]  /*ec6a0*/  IMAD.MOV.U32 R19, RZ, RZ, R4 ;  /* 0x000000ffff137224 */ /* 0x000fc600078e0004 */
[----:B------:R0:W-:Y:S01]  /*ec6b0*/  STL.64 [R1+0x1300], R2 ;  /* 0x0013000201007387 */ /* 0x0001e20000100a00 */
[----:B------:R-:W-:Y:S02]  /*ec6c0*/  IADD3 R4, P1, R5, R59, RZ ;  /* 0x0000003b05047210 */ /* 0x000fe40007f3e0ff */
[----:B0-----:R-:W-:-:S03]  /*ec6d0*/  IADD3 R2, P0, R11, R53, RZ ;  /* 0x000000350b027210 */ /* 0x001fc60007f1e0ff */
[----:B------:R-:W-:Y:S02]  /*ec6e0*/  IMAD.X R5, R12, 0x1, R58, P1 ;  /* 0x000000010c057824 */ /* 0x000fe400008e063a */
[----:B------:R-:W-:Y:S01]  /*ec6f0*/  IMAD.X R3, R16, 0x1, R52, P0 ;  /* 0x0000000110037824 */ /* 0x000fe200000e0634 */
[----:B------:R-:W-:-:S04]  /*ec700*/  SHF.R.S32.HI R13, RZ, 0x1f, R20 ;  /* 0x0000001fff0d7819 */ /* 0x000fc80000011414 */
[----:B------:R0:W-:Y:S04]  /*ec710*/  STL.64 [R1+0x46a8], R2 ;  /* 0x0046a80201007387 */ /* 0x0001e80000100a00 */
[----:B------:R1:W-:Y:S01]  /*ec720*/  STL.64 [R1+0x11e0], R4 ;  /* 0x0011e00401007387 */ /* 0x0003e20000100a00 */
[C---:B0-----:R-:W-:Y:S02]  /*ec730*/  IADD3 R2, P0, R20.reuse, R48, RZ ;  /* 0x0000003014027210 */ /* 0x041fe40007f1e0ff */
[----:B-1----:R-:W-:-:S03]  /*ec740*/  IADD3 R4, P1, R20, R49, RZ ;  /* 0x0000003114047210 */ /* 0x002fc60007f3e0ff */
[C---:B------:R-:W-:Y:S02]  /*ec750*/  IMAD.X R3, R13.reuse, 0x1, R46, P0 ;  /* 0x000000010d037824 */ /* 0x040fe400000e062e */
[----:B----4-:R-:W-:Y:S02]  /*ec760*/  IMAD.MOV.U32 R14, RZ, RZ, R8 ;  /* 0x000000ffff0e7224 */ /* 0x010fe400078e0008 */
[----:B------:R-:W-:Y:S01]  /*ec770*/  IMAD.X R5, R13, 0x1, R47, P1 ;  /* 0x000000010d057824 */ /* 0x000fe200008e062f */
[----:B------:R-:W-:Y:S01]  /*ec780*/  IADD3 R8, P0, R20, R51, RZ ;  /* 0x0000003314087210 */ /* 0x000fe20007f1e0ff */
[----:B------:R0:W-:Y:S01]  /*ec790*/  STL.64 [R1+0x1188], R2 ;  /* 0x0011880201007387 */ /* 0x0001e20000100a00 */
[----:B------:R-:W-:-:S03]  /*ec7a0*/  IMAD.MOV.U32 R17, RZ, RZ, R9 ;  /* 0x000000ffff117224 */ /* 0x000fc600078e0009 */
[----:B------:R-:W-:Y:S01]  /*ec7b0*/  IMAD.X R9, R13, 0x1, R50, P0 ;  /* 0x000000010d097824 */ /* 0x000fe200000e0632 */
[----:B0-----:R-:W3:Y:S04]  /*ec7c0*/  LDL.LU.64 R2, [R1+0x5bd8] ;  /* 0x005bd80001027983 */ /* 0x001ee80000300a00 */
[----:B------:R0:W-:Y:S04]  /*ec7d0*/  STL.64 [R1+0x1190], R4 ;  /* 0x0011900401007387 */ /* 0x0001e80000100a00 */
[----:B------:R1:W-:Y:S01]  /*ec7e0*/  STL.64 [R1+0x1198], R8 ;  /* 0x0011980801007387 */ /* 0x0003e20000100a00 */
[----:B0-----:R-:W-:-:S05]  /*ec7f0*/  IADD3 R4, P1, R20, R53, RZ ;  /* 0x0000003514047210 */ /* 0x001fca0007f3e0ff */
[----:B------:R-:W-:Y:S01]  /*ec800*/  IMAD.X R5, R13, 0x1, R52, P1 ;  /* 0x000000010d057824 */ /* 0x000fe200008e0634 */
[----:B-1----:R-:W-:Y:S01]  /*ec810*/  IADD3 R8, P0, R20, R55, RZ ;  /* 0x0000003714087210 */ /* 0x002fe20007f1e0ff */
[----:B------:R-:W-:-:S03]  /*ec820*/  IMAD.MOV.U32 R18, RZ, RZ, R14 ;  /* 0x000000ffff127224 */ /* 0x000fc600078e000e */
[----:B------:R0:W-:Y:S01]  /*ec830*/  STL.64 [R1+0x11c0], R4 ;  /* 0x0011c00401007387 */ /* 0x0001e20000100a00 */
[----:B------:R-:W-:Y:S01]  /*ec840*/  IMAD.X R9, R13, 0x1, R54, P0 ;  /* 0x000000010d097824 */ /* 0x000fe200000e0636 */
[C---:B------:R-:W-:Y:S02]  /*ec850*/  IADD3 R14, P0, R20.reuse, R61, RZ ;  /* 0x0000003d140e7210 */ /* 0x040fe40007f1e0ff */
[----:B0-----:R-:W-:-:S03]  /*ec860*/  IADD3 R4, P1, R20, R57, RZ ;  /* 0x0000003914047210 */ /* 0x001fc60007f3e0ff */
[C---:B------:R-:W-:Y:S01]  /*ec870*/  IMAD.X R15, R13.reuse, 0x1, R60, P0 ;  /* 0x000000010d0f7824 */ /* 0x040fe200000e063c */
[----:B------:R0:W-:Y:S01]  /*ec880*/  STL.64 [R1+0x11c8], R8 ;  /* 0x0011c80801007387 */ /* 0x0001e20000100a00 */
[C---:B------:R-:W-:Y:S01]  /*ec890*/  IMAD.X R5, R13.reuse, 0x1, R56, P1 ;  /* 0x000000010d057824 */ /* 0x040fe200008e0638 */
[----:B------:R-:W-:Y:S02]  /*ec8a0*/  IADD3 R20, P1, R20, R59, RZ ;  /* 0x0000003b14147210 */ /* 0x000fe40007f3e0ff */
[----:B------:R-:W-:Y:S01]  /*ec8b0*/  SHF.R.S32.HI R12, RZ, 0x1f, R19 ;  /* 0x0000001fff0c7819 */ /* 0x000fe20000011413 */
[----:B0-----:R-:W4:Y:S04]  /*ec8c0*/  LDL.LU.64 R8, [R1+0x5bd0] ;  /* 0x005bd00001087983 */ /* 0x001f280000300a00 */
[----:B------:R0:W-:Y:S01]  /*ec8d0*/  STL.64 [R1+0x11d0], R4 ;  /* 0x0011d00401007387 */ /* 0x0001e20000100a00 */
[----:B------:R-:W-:-:S03]  /*ec8e0*/  IMAD.X R21, R13, 0x1, R58, P1 ;  /* 0x000000010d157824 */ /* 0x000fc600008e063a */
[----:B0-----:R-:W4:Y:S04]  /*ec8f0*/  LDL.LU.64 R4, [R1+0x5bc8] ;  /* 0x005bc80001047983 */ /* 0x001f280000300a00 */
[----:B------:R0:W-:Y:S02]  /*ec900*/  STL.64 [R1+0x11d8], R14 ;  /* 0x0011d80e01007387 */ /* 0x0001e40000100a00 */
[----:B0-----:R-:W-:Y:S02]  /*ec910*/  IADD3 R14, P0, R19, R48, RZ ;  /* 0x00000030130e7210 */ /* 0x001fe40007f1e0ff */
[----:B------:R0:W-:Y:S03]  /*ec920*/  STL.64 [R1+0x1178], R20 ;  /* 0x0011781401007387 */ /* 0x0001e60000100a00 */
        /* <DEDUP_REMOVED lines=19> */
[----:B------:R0:W-:Y:S01]  /*eca60*/  STL.64 [R1+0x1170], R14 ;  /* 0x0011700e01007387 */ /* 0x0001e20000100a00 */
[----:B------:R-:W-:Y:S02]  /*eca70*/  SHF.R.S32.HI R13, RZ, 0x1f, R17 ;  /* 0x0000001fff0d7819 */ /* 0x000fe40000011411 */
[----:B0-----:R-:W-:-:S05]  /*eca80*/  IADD3 R14, P0, R11, R51, RZ ;  /* 0x000000330b0e7210 */ /* 0x001fca0007f1e0ff */
[----:B------:R-:W-:Y:S01]  /*eca90*/  IMAD.X R15, R16, 0x1, R50, P0 ;  /* 0x00000001100f7824 */ /* 0x000fe200000e0632 */
[----:B------:R-:W-:-:S04]  /*ecaa0*/  IADD3 R20, P1, R19, R59, RZ ;  /* 0x0000003b13147210 */ /* 0x000fc80007f3e0ff */
        /* <DEDUP_REMOVED lines=43> */
[C---:B0-----:R-:W-:Y:S02]  /*ecd60*/  IADD3 R20, P1, R42.reuse, R57, RZ ;  /* 0x000000392a147210 */ /* 0x041fe40007f3e0ff */
[----:B-1----:R-:W-:-:S03]  /*ecd70*/  IADD3 R14, P0, R42, R61, RZ ;  /* 0x0000003d2a0e7210 */ /* 0x002fc60007f1e0ff */
[----:B------:R-:W-:Y:S01]  /*ecd80*/  IMAD.X R21, R12, 0x1, R56, P1 ;  /* 0x000000010c157824 */ /* 0x000fe200008e0638 */
[----:B------:R-:W-:Y:S01]  /*ecd90*/  IADD3 R42, P1, R42, R59, RZ ;  /* 0x0000003b2a2a7210 */ /* 0x000fe20007f3e0ff */
[----:B------:R-:W-:Y:S02]  /*ecda0*/  IMAD.X R15, R12, 0x1, R60, P0 ;  /* 0x000000010c0f7824 */ /* 0x000fe400000e063c */
[----:B------:R-:W-:-:S03]  /*ecdb0*/  IMAD.MOV.U32 R17, RZ, RZ, R43 ;  /* 0x000000ffff117224 */ /* 0x000fc600078e002b */
[----:B------:R-:W-:Y:S01]  /*ecdc0*/  STL.64 [R1+0x1080], R14 ;  /* 0x0010800e01007387 */ /* 0x000fe20000100a00 */
[----:B------:R-:W-:-:S03]  /*ecdd0*/  IMAD.X R43, R12, 0x1, R58, P1 ;  /* 0x000000010c2b7824 */ /* 0x000fc600008e063a */
[----:B------:R0:W-:Y:S01]  /*ecde0*/  STL.64 [R1+0x1070], R20 ;  /* 0x0010701401007387 */ /* 0x0001e20000100a00 */
[----:B------:R-:W-:-:S03]  /*ecdf0*/  SHF.R.S32.HI R13, RZ, 0x1f, R18 ;  /* 0x0000001fff0d7819 */ /* 0x000fc60000011412 */
        /* <DEDUP_REMOVED lines=9> */
[----:B-1----:R-:W-:Y:S01]  /*ece90*/  IADD3 R42, P0, R18, R51, RZ ;  /* 0x00000033122a7210 */ /* 0x002fe20007f1e0ff */
[----:B--2---:R-:W-:-:S03]  /*ecea0*/  IMAD.MOV.U32 R14, RZ, RZ, R6 ;  /* 0x000000ffff0e7224 */ /* 0x004fc600078e0006 */
[----:B------:R0:W-:Y:S01]  /*eceb0*/  STL.64 [R1+0xff8], R20 ;  /* 0x000ff81401007387 */ /* 0x0001e20000100a00 */
[----:B------:R-:W-:Y:S01]  /*ecec0*/  IMAD.X R43, R13, 0x1, R50, P0 ;  /* 0x000000010d2b7824 */ /* 0x000fe200000e0632 */
[C---:B------:R-:W-:Y:S01]  /*eced0*/  IADD3 R6, P0, R18.reuse, R55, RZ ;  /* 0x0000003712067210 */ /* 0x040fe20007f1e0ff */
[----:B------:R-:W-:Y:S01]  /*ecee0*/  IMAD.MOV.U32 R15, RZ, RZ, R7 ;  /* 0x000000ffff0f7224 */ /* 0x000fe200078e0007 */
[----:B0-----:R-:W-:-:S03]  /*ecef0*/  IADD3 R20, P1, R18, R53, RZ ;  /* 0x0000003512147210 */ /* 0x001fc60007f3e0ff */
[C---:B------:R-:W-:Y:S01]  /*ecf00*/  IMAD.X R7, R13.reuse, 0x1, R54, P0 ;  /* 0x000000010d077824 */ /* 0x040fe200000e0636 */
[----:B------:R0:W-:Y:S01]  /*ecf10*/  STL.64 [R1+0x1000], R42 ;  /* 0x0010002a01007387 */ /* 0x0001e20000100a00 */
[----:B------:R-:W-:-:S03]  /*ecf20*/  IMAD.X R21, R13, 0x1, R52, P1 ;  /* 0x000000010d157824 */ /* 0x000fc600008e0634 */
[----:B0-----:R-:W2:Y:S04]  /*ecf30*/  LDL.LU.64 R42, [R1+0x5bc0] ;  /* 0x005bc000012a7983 */ /* 0x001ea80000300a00 */
[----:B------:R0:W-:Y:S04]  /*ecf40*/  STL.64 [R1+0x1008], R20 ;  /* 0x0010081401007387 */ /* 0x0001e80000100a00 */
[----:B------:R1:W-:Y:S01]  /*ecf50*/  STL.64 [R1+0x1010], R6 ;  /* 0x0010100601007387 */ /* 0x0003e20000100a00 */
[C---:B0-----:R-:W-:Y:S02]  /*ecf60*/  IADD3 R20, P1, R18.reuse, R57, RZ ;  /* 0x0000003912147210 */ /* 0x041fe40007f3e0ff */
[----:B-1----:R-:W-:-:S03]  /*ecf70*/  IADD3 R6, P0, R18, R61, RZ ;  /* 0x0000003d12067210 */ /* 0x002fc60007f1e0ff */
[C---:B------:R-:W-:Y:S02]  /*ecf80*/  IMAD.X R21, R13.reuse, 0x1, R56, P1 ;  /* 0x000000010d157824 */ /* 0x040fe400008e0638 */
[----:B------:R-:W-:-:S03]  /*ecf90*/  IMAD.X R7, R13, 0x1, R60, P0 ;  /* 0x000000010d077824 */ /* 0x000fc600000e063c */
[----:B------:R-:W-:Y:S01]  /*ecfa0*/  STL.64 [R1+0x1018], R20 ;  /* 0x0010181401007387 */ /* 0x000fe20000100a00 */
[----:B------:R-:W-:Y:S02]  /*ecfb0*/  IADD3 R18, P1, R18, R59, RZ ;  /* 0x0000003b12127210 */ /* 0x000fe40007f3e0ff */
[----:B------:R-:W-:Y:S01]  /*ecfc0*/  SHF.R.S32.HI R12, RZ, 0x1f, R17 ;  /* 0x0000001fff0c7819 */ /* 0x000fe20000011411 */
[----:B------:R0:W-:Y:S02]  /*ecfd0*/  STL.64 [R1+0x1020], R6 ;  /* 0x0010200601007387 */ /* 0x0001e40000100a00 */
        /* <DEDUP_REMOVED lines=23> */
[----:B0-----:R-:W-:Y:S02]  /*ed150*/  IADD3 R18, P1, R17, R59, RZ ;  /* 0x0000003b11127210 */ /* 0x001fe40007f3e0ff */
[----:B-1----:R-:W-:-:S05]  /*ed160*/  IADD3 R6, P0, R11, R48, RZ ;  /* 0x000000300b067210 */ /* 0x002fca0007f1e0ff */
[----:B------:R-:W-:Y:S02]  /*ed170*/  IMAD.X R7, R16, 0x1, R46, P0 ;  /* 0x0000000110077824 */ /* 0x000fe400000e062e */
[----:B------:R-:W-:Y:S01]  /*ed180*/  IMAD.X R19, R12, 0x1, R58, P1 ;  /* 0x000000010c137824 */ /* 0x000fe200008e063a */
[----:B------:R-:W-:Y:S02]  /*ed190*/  SHF.R.S32.HI R12, RZ, 0x1f, R14 ;  /* 0x0000001fff0c7819 */ /* 0x000fe4000001140e */
[----:B------:R0:W-:Y:S01]  /*ed1a0*/  STL.64 [R1+0x45f8], R6 ;  /* 0x0045f80601007387 */ /* 0x0001e20000100a00 */
[C---:B------:R-:W-:Y:S02]  /*ed1b0*/  IADD3 R16, P1, R14.reuse, R49, RZ ;  /* 0x000000310e107210 */ /* 0x040fe40007f3e0ff */
[----:B0-----:R-:W-:Y:S01]  /*ed1c0*/  IADD3 R6, P0, R14, R48, RZ ;  /* 0x000000300e067210 */ /* 0x001fe20007f1e0ff */
[----:B------:R-:W-:Y:S04]  /*ed1d0*/  STL.64 [R1+0xf68], R18 ;  /* 0x000f681201007387 */ /* 0x000fe80000100a00 */
[----:B------:R-:W-:-:S05]  /*ed1e0*/  IMAD.X R7, R12, 0x1, R46, P0 ;  /* 0x000000010c077824 */ /* 0x000fca00000e062e */
        /* <DEDUP_REMOVED lines=12> */
[----:B0-----:R-:W-:Y:S01]  /*ed2b0*/  IADD3 R16, P1, R14, R57, RZ ;  /* 0x000000390e107210 */ /* 0x001fe20007f3e0ff */
[----:B------:R-:W-:-:S04]  /*ed2c0*/  VIADD R11, R11, UR6 ;  /* 0x000000060b0b7c36 */ /* 0x000fc80008000000 */
[----:B------:R-:W-:Y:S01]  /*ed2d0*/  IMAD.X R17, R12, 0x1, R56, P1 ;  /* 0x000000010c117824 */ /* 0x000fe200008e0638 */
[----:B-1----:R-:W-:-:S04]  /*ed2e0*/  IADD3 R6, P0, R14, R61, RZ ;  /* 0x0000003d0e067210 */ /* 0x002fc80007f1e0ff */
[----:B------:R0:W-:Y:S01]  /*ed2f0*/  STL.64 [R1+0xf50], R16 ;  /* 0x000f501001007387 */ /* 0x0001e20000100a00 */
[----:B------:R-:W-:-:S05]  /*ed300*/  IMAD.X R7, R12, 0x1, R60, P0 ;  /* 0x000000010c077824 */ /* 0x000fca00000e063c */
        /* <DEDUP_REMOVED lines=29> */
[----:B---3--:R-:W-:-:S04]  /*ed4e0*/  SHF.R.S32.HI R12, RZ, 0x1f, R3 ;  /* 0x0000001fff0c7819 */ /* 0x008fc80000011403 */
        /* <DEDUP_REMOVED lines=25> */
[-C--:B0-----:R-:W-:Y:S02]  /*ed680*/  IADD3 R18, P1, R3, R59.reuse, RZ ;  /* 0x0000003b03127210 */ /* 0x081fe40007f3e0ff */
[----:B-1----:R-:W-:-:S05]  /*ed690*/  IADD3 R6, P0, R11, R59, RZ ;  /* 0x0000003b0b067210 */ /* 0x002fca0007f1e0ff */
[--C-:B------:R-:W-:Y:S02]  /*ed6a0*/  IMAD.X R7, R14, 0x1, R58.reuse, P0 ;  /* 0x000000010e077824 */ /* 0x100fe400000e063a */
[----:B------:R-:W-:Y:S01]  /*ed6b0*/  IMAD.X R19, R12, 0x1, R58, P1 ;  /* 0x000000010c137824 */ /* 0x000fe200008e063a */
[----:B----4-:R-:W-:Y:S02]  /*ed6c0*/  SHF.R.S32.HI R12, RZ, 0x1f, R8 ;  /* 0x0000001fff0c7819 */ /* 0x010fe40000011408 */
[----:B------:R0:W-:Y:S04]  /*ed6d0*/  STL.64 [R1+0x4568], R6 ;  /* 0x0045680601007387 */ /* 0x0001e80000100a00 */
[----:B------:R1:W-:Y:S01]  /*ed6e0*/  STL.64 [R1+0xe68], R18 ;  /* 0x000e681201007387 */ /* 0x0003e20000100a00 */
[----:B0-----:R-:W-:-:S05]  /*ed6f0*/  IADD3 R6, P0, R8, R48, RZ ;  /* 0x0000003008067210 */ /* 0x001fca0007f1e0ff */
[----:B------:R-:W-:Y:S01]  /*ed700*/  IMAD.X R7, R12, 0x1, R46, P0 ;  /* 0x000000010c077824 */ /* 0x000fe200000e062e */
[----:B-1----:R-:W-:-:S04]  /*ed710*/  IADD3 R18, P1, R8, R49, RZ ;  /* 0x0000003108127210 */ /* 0x002fc80007f3e0ff */
[----:B------:R0:W-:Y:S01]  /*ed720*/  STL.64 [R1+0xe30], R6 ;  /* 0x000e300601007387 */ /* 0x0001e20000100a00 */
[----:B------:R-:W-:Y:S01]  /*ed730*/  IMAD.X R19, R12, 0x1, R47, P1 ;  /* 0x000000010c137824 */ /* 0x000fe200008e062f */
[----:B0-----:R-:W-:-:S04]  /*ed740*/  IADD3 R6, P0, R8, R51, RZ ;  /* 0x0000003308067210 */ /* 0x001fc80007f1e0ff */
[----:B------:R0:W-:Y:S01]  /*ed750*/  STL.64 [R1+0xe38], R18 ;  /* 0x000e381201007387 */ /* 0x0001e20000100a00 */
[----:B------:R-:W-:-:S05]  /*ed760*/  IMAD.X R7, R12, 0x1, R50, P0 ;  /* 0x000000010c077824 */ /* 0x000fca00000e0632 */
[----:B------:R1:W-:Y:S01]  /*ed770*/  STL.64 [R1+0xe40], R6 ;  /* 0x000e400601007387 */ /* 0x0003e20000100a00 */
[----:B0-----:R-:W-:Y:S01]  /*ed780*/  IMAD.MOV.U32 R19, RZ, RZ, R2 ;  /* 0x000000ffff137224 */ /* 0x001fe200078e0002 */
[----:B------:R-:W-:-:S05]  /*ed790*/  IADD3 R2, P1, R8, R53, RZ ;  /* 0x0000003508027210 */ /* 0x000fca0007f3e0ff */
[----:B------:R-:W-:Y:S01]  /*ed7a0*/  IMAD.X R3, R12, 0x1, R52, P1 ;  /* 0x000000010c037824 */ /* 0x000fe200008e0634 */
[----:B-1----:R-:W-:Y:S01]  /*ed7b0*/  IADD3 R6, P0, R8, R55, RZ ;  /* 0x0000003708067210 */ /* 0x002fe20007f1e0ff */
[----:B------:R-:W-:-:S03]  /*ed7c0*/  IMAD.MOV.U32 R15, RZ, RZ, R4 ;  /* 0x000000ffff0f7224 */ /* 0x000fc600078e0004 */
[----:B------:R0:W-:Y:S01]  /*ed7d0*/  STL.64 [R1+0xe48], R2 ;  /* 0x000e480201007387 */ /* 0x0001e20000100a00 */
[----:B------:R-:W-:Y:S01]  /*ed7e0*/  IMAD.X R7, R12, 0x1, R54, P0 ;  /* 0x000000010c077824 */ /* 0x000fe200000e0636 */
[----:B------:R-:W-:Y:S01]  /*ed7f0*/  IADD3 R4, P1, R8, R57, RZ ;  /* 0x0000003908047210 */ /* 0x000fe20007f3e0ff */
[----:B------:R-:W-:Y:S01]  /*ed800*/  IMAD.MOV.U32 R16, RZ, RZ, R5 ;  /* 0x000000ffff107224 */ /* 0x000fe200078e0005 */
[----:B0-----:R-:W3:Y:S04]  /*ed810*/  LDL.LU.64 R2, [R1+0x5bb8] ;  /* 0x005bb80001027983 */ /* 0x001ee80000300a00 */
[----:B------:R0:W-:Y:S01]  /*ed820*/  STL.64 [R1+0xe50], R6 ;  /* 0x000e500601007387 */ /* 0x0001e20000100a00 */
[----:B------:R-:W-:Y:S02]  /*ed830*/  IMAD.X R5, R12, 0x1, R56, P1 ;  /* 0x000000010c057824 */ /* 0x000fe400008e0638 */
[----:B------:R-:W-:Y:S01]  /*ed840*/  IMAD.MOV.U32 R20, RZ, RZ, R9 ;  /* 0x000000ffff147224 */ /* 0x000fe200078e0009 */
[----:B0-----:R-:W-:-:S02]  /*ed850*/  IADD3 R6, P0, R8, R61, RZ ;  /* 0x0000003d08067210 */ /* 0x001fc40007f1e0ff */
[----:B------:R-:W-:-:S03]  /*ed860*/  IADD3 R8, P1, R8, R59, RZ ;  /* 0x0000003b08087210 */ /* 0x000fc60007f3e0ff */
[C---:B------:R-:W-:Y:S01]  /*ed870*/  IMAD.X R7, R12.reuse, 0x1, R60, P0 ;  /* 0x000000010c077824 */ /* 0x040fe200000e063c */
[----:B------:R0:W-:Y:S01]  /*ed880*/  STL.64 [R1+0xe58], R4 ;  /* 0x000e580401007387 */ /* 0x0001e20000100a00 */
[----:B------:R-:W-:Y:S01]  /*ed890*/  IMAD.X R9, R12, 0x1, R58, P1 ;  /* 0x000000010c097824 */ /* 0x000fe200008e063a */
[----:B------:R-:W-:Y:S01]  /*ed8a0*/  SHF.R.S32.HI R13, RZ, 0x1f, R20 ;  /* 0x0000001fff0d7819 */ /* 0x000fe20000011414 */
[----:B------:R-:W-:Y:S01]  /*ed8b0*/  IMAD.MOV.U32 R18, RZ, RZ, R16 ;  /* 0x000000ffff127224 */ /* 0x000fe200078e0010 */
[----:B0-----:R-:W4:Y:S04]  /*ed8c0*/  LDL.LU.64 R4, [R1+0x5bb0] ;  /* 0x005bb00001047983 */ /* 0x001f280000300a00 */
        /* <DEDUP_REMOVED lines=23> */
[----:B0-----:R-:W4:Y:S04]  /*eda40*/  LDL.LU.64 R8, [R1+0x5ba0] ;  /* 0x005ba00001087983 */ /* 0x001f280000300a00 */
[----:B------:R0:W-:Y:S01]  /*eda50*/  STL.64 [R1+0xdf8], R16 ;  /* 0x000df81001007387 */ /* 0x0001e20000100a00 */
[----:B------:R-:W-:Y:S02]  /*eda60*/  IADD3 R20, P1, R20, R59, RZ ;  /* 0x0000003b14147210 */ /* 0x000fe40007f3e0ff */
[----:B0-----:R-:W-:-:S05]  /*eda70*/  IADD3 R16, P0, R11, R57, RZ ;  /* 0x000000390b107210 */ /* 0x001fca0007f1e0ff */
        /* <DEDUP_REMOVED lines=47> */
[C---:B------:R-:W-:Y:S01]  /*edd70*/  IMAD.X R21, R13.reuse, 0x1, R56, P1 ;  /* 0x000000010d157824 */ /* 0x040fe200008e0638 */
[----:B------:R-:W-:Y:S01]  /*edd80*/  IADD3 R18, P1, R18, R59, RZ ;  /* 0x0000003b12127210 */ /* 0x000fe20007f3e0ff */
[----:B------:R-:W-:-:S04]  /*edd90*/  IMAD.X R17, R13, 0x1, R60, P0 ;  /* 0x000000010d117824 */ /* 0x000fc800000e063c */
[----:B------:R-:W-:Y:S01]  /*edda0*/  IMAD.X R19, R13, 0x1, R58, P1 ;  /* 0x000000010d137824 */ /* 0x000fe200008e063a */
[----:B------:R0:W-:Y:S04]  /*eddb0*/  STL.64 [R1+0xc38], R16 ;  /* 0x000c381001007387 */ /* 0x0001e80000100a00 */
[----:B------:R-:W-:Y:S04]  /*eddc0*/  STL.64 [R1+0xc30], R20 ;  /* 0x000c301401007387 */ /* 0x000fe80000100a00 */
[----:B------:R-:W2:Y:S01]  /*eddd0*/  LDL.LU R13, [R1+0x556c] ;  /* 0x00556c00010d7983 */ /* 0x000ea20000300800 */
[----:B0-----:R-:W-:-:S03]  /*edde0*/  IADD3 R16, P0, R11, R55, RZ ;  /* 0x000000370b107210 */ /* 0x001fc60007f1e0ff */
[----:B------:R0:W-:Y:S02]  /*eddf0*/  STL.64 [R1+0xb58], R18 ;  /* 0x000b581201007387 */ /* 0x0001e40000100a00 */
        /* <DEDUP_REMOVED lines=26> */
[----:B------:R-:W-:-:S04]  /*edfa0*/  SHF.R.S32.HI R12, RZ, 0x1f, R40 ;  /* 0x0000001fff0c7819 */ /* 0x000fc80000011428 */
[----:B------:R0:W-:Y:S02]  /*edfb0*/  STL.64 [R1+0xb50], R16 ;  /* 0x000b501001007387 */ /* 0x0001e40000100a00 */
[----:B0-----:R-:W-:-:S05]  /*edfc0*/  IADD3 R16, P0, R40, R48, RZ ;  /* 0x0000003028107210 */ /* 0x001fca0007f1e0ff */
[----:B------:R-:W-:-:S05]  /*edfd0*/  IMAD.X R17, R12, 0x1, R46, P0 ;  /* 0x000000010c117824 */ /* 0x000fca00000e062e */
[----:B------:R0:W-:Y:S02]  /*edfe0*/  STL.64 [R1+0xa00], R16 ;  /* 0x000a001001007387 */ /* 0x0001e40000100a00 */
[----:B0-----:R-:W-:-:S05]  /*edff0*/  IADD3 R16, P0, R40, R49, RZ ;  /* 0x0000003128107210 */ /* 0x001fca0007f1e0ff */
[----:B------:R-:W-:-:S05]  /*ee000*/  IMAD.X R17, R12, 0x1, R47, P0 ;  /* 0x000000010c117824 */ /* 0x000fca00000e062f */
[----:B------:R0:W-:Y:S04]  /*ee010*/  STL.64 [R1+0xae0], R16 ;  /* 0x000ae01001007387 */ /* 0x0001e80000100a00 */
[----:B------:R-:W3:Y:S01]  /*ee020*/  LDL.LU R15, [R1+0x5578] ;  /* 0x00557800010f7983 */ /* 0x000ee20000300800 */
[----:B0-----:R-:W-:-:S05]  /*ee030*/  IADD3 R16, P0, R40, R51, RZ ;  /* 0x0000003328107210 */ /* 0x001fca0007f1e0ff */
[----:B------:R-:W-:-:S05]  /*ee040*/  IMAD.X R17, R12, 0x1, R50, P0 ;  /* 0x000000010c117824 */ /* 0x000fca00000e0632 */
[----:B------:R0:W-:Y:S02]  /*ee050*/  STL.64 [R1+0xae8], R16 ;  /* 0x000ae81001007387 */ /* 0x0001e40000100a00 */
[----:B0-----:R-:W-:-:S05]  /*ee060*/  IADD3 R16, P0, R40, R53, RZ ;  /* 0x0000003528107210 */ /* 0x001fca0007f1e0ff */
[----:B------:R-:W-:-:S05]  /*ee070*/  IMAD.X R17, R12, 0x1, R52, P0 ;  /* 0x000000010c117824 */ /* 0x000fca00000e0634 */
[----:B------:R0:W-:Y:S01]  /*ee080*/  STL.64 [R1+0xaf0], R16 ;  /* 0x000af01001007387 */ /* 0x0001e20000100a00 */
[----:B------:R-:W-:Y:S01]  /*ee090*/  UMOV UR6, UR9 ;  /* 0x0000000900067c82 */ /* 0x000fe20008000000 */
[----:B------:R-:W-:Y:S01]  /*ee0a0*/  ULDC.64 UR8, c[0x0][0x228] ;  /* 0x00008a0000087ab9 */ /* 0x000fe20000000a00 */
[----:B0-----:R-:W-:-:S05]  /*ee0b0*/  IADD3 R16, P0, R40, R55, RZ ;  /* 0x0000003728107210 */ /* 0x001fca0007f1e0ff */
[----:B------:R-:W-:Y:S01]  /*ee0c0*/  IMAD.X R17, R12, 0x1, R54, P0 ;  /* 0x000000010c117824 */ /* 0x000fe200000e0636 */
[----:B--2---:R-:W-:Y:S02]  /*ee0d0*/  ISETP.GE.AND P1, PT, R13, UR6, PT ;  /* 0x000000060d007c0c */ /* 0x004fe4000bf26270 */
[----:B------:R-:W2:Y:S04]  /*ee0e0*/  LDL.LU R13, [R1+0x557c] ;  /* 0x00557c00010d7983 */ /* 0x000ea80000300800 */
[----:B------:R0:W-:Y:S02]  /*ee0f0*/  STL.64 [R1+0xaf8], R16 ;  /* 0x000af81001007387 */ /* 0x0001e40000100a00 */
[----:B0-----:R-:W-:-:S05]  /*ee100*/  IADD3 R16, P0, R40, R57, RZ ;  /* 0x0000003928107210 */ /* 0x001fca0007f1e0ff */
[----:B------:R-:W-:-:S05]  /*ee110*/  IMAD.X R17, R12, 0x1, R56, P0 ;  /* 0x000000010c117824 */ /* 0x000fca00000e0638 */
[----:B------:R0:W-:Y:S02]  /*ee120*/  STL.64 [R1+0xb00], R16 ;  /* 0x000b001001007387 */ /* 0x0001e40000100a00 */
[----:B0-----:R-:W-:-:S05]  /*ee130*/  IADD3 R16, P0, R40, R61, RZ ;  /* 0x0000003d28107210 */ /* 0x001fca0007f1e0ff */
[----:B------:R-:W-:-:S05]  /*ee140*/  IMAD.X R17, R12, 0x1, R60, P0 ;  /* 0x000000010c117824 */ /* 0x000fca00000e063c */
[----:B------:R0:W-:Y:S02]  /*ee150*/  STL.64 [R1+0xb08], R16 ;  /* 0x000b081001007387 */ /* 0x0001e40000100a00 */
[----:B0-----:R-:W-:-:S05]  /*ee160*/  IADD3 R16, P0, R40, R59, RZ ;  /* 0x0000003b28107210 */ /* 0x001fca0007f1e0ff */
[----:B------:R-:W-:-:S05]  /*ee170*/  IMAD.X R17, R12, 0x1, R58, P0 ;  /* 0x000000010c117824 */ /* 0x000fca00000e063a */
[----:B------:R0:W-:Y:S04]  /*ee180*/  STL.64 [R1+0xb10], R16 ;  /* 0x000b101001007387 */ /* 0x0001e80000100a00 */
[----:B0-----:R-:W4:Y:S04]  /*ee190*/  LDL.LU R17, [R1+0x55a0] ;  /* 0x0055a00001117983 */ /* 0x001f280000300800 */
[----:B------:R-:W4:Y:S01]  /*ee1a0*/  LDL.LU R16, [R1+0x55a4] ;  /* 0x0055a40001107983 */ /* 0x000f220000300800 */
[----:B------:R-:W-:Y:S02]  /*ee1b0*/  UMOV UR6, UR9 ;  /* 0x0000000900067c82 */ /* 0x000fe40008000000 */
[----:B---3--:R-:W-:-:S02]  /*ee1c0*/  ISETP.GE.AND P0, PT, R15, UR6, PT ;  /* 0x000000060f007c0c */ /* 0x008fc4000bf06270 */
[----:B------:R-:W3:Y:S01]  /*ee1d0*/  LDL.LU R15, [R1+0x55a8] ;  /* 0x0055a800010f7983 */ /* 0x000ee20000300800 */
[----:B------:R-:W-:Y:S01]  /*ee1e0*/  @P2 LOP3.LUT R44, R44, 0x2, RZ, 0xfc, !PT ;  /* 0x000000022c2c2812 */ /* 0x000fe200078efcff */
[----:B------:R-:W-:Y:S01]  /*ee1f0*/  UMOV UR41, UR8 ;  /* 0x0000000800297c82 */ /* 0x000fe20008000000 */
[----:B------:R-:W-:Y:S02]  /*ee200*/  ULDC.64 UR8, c[0x0][0x228] ;  /* 0x00008a0000087ab9 */ /* 0x000fe40000000a00 */
[----:B------:R-:W-:Y:S01]  /*ee210*/  LOP3.LUT R44, R44, 0xfffffffe, RZ, 0xc0, !PT ;  /* 0xfffffffe2c2c7812 */ /* 0x000fe200078ec0ff */
[----:B------:R-:W-:Y:S01]  /*ee220*/  UMOV UR6, UR9 ;  /* 0x0000000900067c82 */ /* 0x000fe20008000000 */
[----:B------:R-:W-:Y:S02]  /*ee230*/  LOP3.LUT R43, R43, 0x7fffffff, RZ, 0xc0, !PT ;  /* 0x7fffffff2b2b7812 */ /* 0x000fe400078ec0ff */
[----:B------:R-:W-:Y:S02]  /*ee240*/  @P1 LOP3.LUT R44, R44, 0x1, RZ, 0xfc, !PT ;  /* 0x000000012c2c1812 */ /* 0x000fe400078efcff */
[----:B------:R-:W-:-:S02]  /*ee250*/  @P0 LOP3.LUT R43, R43, 0x80000000, RZ, 0xfc, !PT ;  /* 0x800000002b2b0812 */ /* 0x000fc400078efcff */
[----:B------:R-:W-:Y:S01]  /*ee260*/  IADD3 R18, P0, R11, R53, RZ ;  /* 0x000000350b127210 */ /* 0x000fe20007f1e0ff */
[----:B------:R-:W-:Y:S01]  /*ee270*/  UMOV UR40, UR8 ;  /* 0x0000000800287c82 */ /* 0x000fe20008000000 */
[----:B------:R-:W-:Y:S01]  /*ee280*/  ULDC.64 UR8, c[0x0][0x228] ;  /* 0x00008a0000087ab9 */ /* 0x000fe20000000a00 */
[----:B------:R-:W-:Y:S01]  /*ee290*/  LOP3.LUT R43, R43, 0xbfffffff, RZ, 0xc0, !PT ;  /* 0xbfffffff2b2b7812 */ /* 0x000fe200078ec0ff */
[----:B------:R-:W-:Y:S01]  /*ee2a0*/  UMOV UR7, UR9 ;  /* 0x0000000900077c82 */ /* 0x000fe20008000000 */
[----:B------:R-:W-:Y:S01]  /*ee2b0*/  IMAD.X R19, R14, 0x1, R52, P0 ;  /* 0x000000010e137824 */ /* 0x000fe200000e0634 */
[----:B------:R-:W-:Y:S01]  /*ee2c0*/  UMOV UR44, UR8 ;  /* 0x00000008002c7c82 */ /* 0x000fe20008000000 */
[----:B------:R-:W-:Y:S02]  /*ee2d0*/  ULDC.64 UR8, c[0x0][0x228] ;  /* 0x00008a0000087ab9 */ /* 0x000fe40000000a00 */
[----:B------:R-:W-:Y:S01]  /*ee2e0*/  UMOV UR48, UR8 ;  /* 0x0000000800307c82 */ /* 0x000fe20008000000 */
[----:B--2---:R-:W-:-:S02]  /*ee2f0*/  ISETP.GE.AND P1, PT, R13, UR6, PT ;  /* 0x000000060d007c0c */ /* 0x004fc4000bf26270 */
[----:B------:R-:W2:Y:S01]  /*ee300*/  LDL.LU R13, [R1+0x55ac] ;  /* 0x0055ac00010d7983 */ /* 0x000ea20000300800 */
[----:B------:R-:W-:Y:S01]  /*ee310*/  UMOV UR6, UR9 ;  /* 0x0000000900067c82 */ /* 0x000fe20008000000 */
[----:B------:R-:W-:Y:S02]  /*ee320*/  ULDC.64 UR8, c[0x0][0x228] ;  /* 0x00008a0000087ab9 */ /* 0x000fe40000000a00 */
[----:B------:R0:W-:Y:S07]  /*ee330*/  STL.64 [R1+0x44e0], R18 ;  /* 0x0044e01201007387 */ /* 0x0001ee0000100a00 */
[----:B------:R-:W-:-:S02]  /*ee340*/  @P1 LOP3.LUT R43, R43, 0x40000000, RZ, 0xfc, !PT ;  /* 0x400000002b2b1812 */ /* 0x000fc400078efcff */
[----:B----4-:R-:W-:Y:S02]  /*ee350*/  ISETP.GE.AND P1, PT, R16, UR6, PT ;  /* 0x0000000610007c0c */ /* 0x010fe4000bf26270 */
[----:B------:R-:W4:Y:S01]  /*ee360*/  LDL.LU R16, [R1+0x55b0] ;  /* 0x0055b00001107983 */ /* 0x000f220000300800 */
[----:B------:R-:W-:Y:S02]  /*ee370*/  ISETP.GE.AND P2, PT, R17, UR7, PT ;  /* 0x0000000711007c0c */ /* 0x000fe4000bf46270 */
[----:B0-----:R-:W-:Y:S02]  /*ee380*/  IADD3 R18, P0, R11, R51, RZ ;  /* 0x000000330b127210 */ /* 0x001fe40007f1e0ff */
[----:B------:R-:W-:Y:S01]  /*ee390*/  LOP3.LUT R43, R43, 0xdfffffff, RZ, 0xc0, !PT ;  /* 0xdfffffff2b2b7812 */ /* 0x000fe200078ec0ff */
[----:B------:R-:W4:Y:S02]  /*ee3a0*/  LDL.LU R12, [R1+0x55b4] ;  /* 0x0055b400010c7983 */ /* 0x000f240000300800 */
[----:B------:R-:W-:Y:S01]  /*ee3b0*/  IMAD.X R19, R14, 0x1, R50, P0 ;  /* 0x000000010e137824 */ /* 0x000fe200000e0632 */
[----:B------:R-:W-:-:S04]  /*ee3c0*/  UMOV UR7, UR9 ;  /* 0x0000000900077c82 */ /* 0x000fc80008000000 */
[----:B------:R0:W-:Y:S01]  /*ee3d0*/  STL.64 [R1+0x44f0], R18 ;  /* 0x0044f01201007387 */ /* 0x0001e20000100a00 */
[----:B------:R-:W-:Y:S02]  /*ee3e0*/  @P2 LOP3.LUT R43, R43, 0x20000000, RZ, 0xfc, !PT ;  /* 0x200000002b2b2812 */ /* 0x000fe400078efcff */
[----:B---3--:R-:W-:Y:S02]  /*ee3f0*/  ISETP.GE.AND P2, PT, R15, UR7, PT ;  /* 0x000000070f007c0c */ /* 0x008fe4000bf46270 */
[----:B------:R-:W3:Y:S01]  /*ee400*/  LDL.LU R15, [R1+0x55b8] ;  /* 0x0055b800010f7983 */ /* 0x000ee20000300800 */
[----:B------:R-:W-:Y:S01]  /*ee410*/  LOP3.LUT R43, R43, 0xefffffff, RZ, 0xc0, !PT ;  /* 0xefffffff2b2b7812 */ /* 0x000fe200078ec0ff */
[----:B------:R-:W-:Y:S01]  /*ee420*/  UMOV UR42, UR8 ;  /* 0x00000008002a7c82 */ /* 0x000fe20008000000 */
[----:B------:R-:W-:Y:S02]  /*ee430*/  ULDC.64 UR8, c[0x0][0x228] ;  /* 0x00008a0000087ab9 */ /* 0x000fe40000000a00 */
[----:B------:R-:W-:Y:S01]  /*ee440*/  @P1 LOP3.LUT R43, R43, 0x10000000, RZ, 0xfc, !PT ;  /* 0x100000002b2b1812 */ /* 0x000fe200078efcff */
[----:B------:R-:W-:-:S03]  /*ee450*/  UMOV UR6, UR9 ;  /* 0x0000000900067c82 */ /* 0x000fc60008000000 */
[----:B------:R-:W-:-:S04]  /*ee460*/  LOP3.LUT R43, R43, 0xf7ffffff, RZ, 0xc0, !PT ;  /* 0xf7ffffff2b2b7812 */ /* 0x000fc800078ec0ff */
[----:B------:R-:W-:Y:S01]  /*ee470*/  @P2 LOP3.LUT R43, R43, 0x8000000, RZ, 0xfc, !PT ;  /* 0x080000002b2b2812 */ /* 0x000fe200078efcff */
[----:B------:R-:W-:Y:S01]  /*ee480*/  UMOV UR43, UR8 ;  /* 0x00000008002b7c82 */ /* 0x000fe20008000000 */
[----:B0-----:R-:W-:Y:S01]  /*ee490*/  IADD3 R18, P0, R11, R49, RZ ;  /* 0x000000310b127210 */ /* 0x001fe20007f1e0ff */
[----:B------:R-:W-:Y:S01]  /*ee4a0*/  ULDC.64 UR8, c[0x0][0x228] ;  /* 0x00008a0000087ab9 */ /* 0x000fe20000000a00 */
[----:B------:R-:W-:-:S03]  /*ee4b0*/  LOP3.LUT R43, R43, 0xfbffffff, RZ, 0xc0, !PT ;  /* 0xfbffffff2b2b7812 */ /* 0x000fc600078ec0ff */
[----:B------:R-:W-:Y:S01]  /*ee4c0*/  IMAD.X R19, R14, 0x1, R47, P0 ;  /* 0x000000010e137824 */ /* 0x000fe200000e062f */
[----:B------:R-:W-:Y:S01]  /*ee4d0*/  UMOV UR49, UR8 ;  /* 0x0000000800317c82 */ /* 0x000fe20008000000 */
[----:B------:R-:W-:Y:S01]  /*ee4e0*/  UMOV UR8, UR11 ;  /* 0x0000000b00087c82 */ /* 0x000fe20008000000 */
[----:B------:R-:W-:Y:S02]  /*ee4f0*/  ULDC.64 UR10, c[0x0][0x228] ;  /* 0x00008a00000a7ab9 */ /* 0x000fe40000000a00 */
[----:B------:R-:W-:Y:S01]  /*ee500*/  UMOV UR7, UR11 ;  /* 0x0000000b00077c82 */ /* 0x000fe20008000000 */
[----:B--2---:R-:W-:Y:S01]  /*ee510*/  ISETP.GE.AND P1, PT, R13, UR6, PT ;  /* 0x000000060d007c0c */ /* 0x004fe2000bf26270 */
[----:B------:R-:W-:Y:S01]  /*ee520*/  UMOV UR6, UR9 ;  /* 0x0000000900067c82 */ /* 0x000fe20008000000 */
[----:B------:R-:W2:Y:S11]  /*ee530*/  LDL.LU R13, [R1+0x55bc] ;  /* 0x0055bc00010d7983 */ /* 0x000eb60000300800 */
[----:B------:R-:W-:Y:S01]  /*ee540*/  @P1 LOP3.LUT R43, R43, 0x4000000, RZ, 0xfc, !PT ;  /* 0x040000002b2b1812 */ /* 0x000fe200078efcff */
[----:B------:R0:W-:Y:S01]  /*ee550*/  STL.64 [R1+0x4500], R18 ;  /* 0x0045001201007387 */ /* 0x0001e20000100a00 */
[----:B----4-:R-:W-:Y:S01]  /*ee560*/  ISETP.GE.AND P1, PT, R16, UR6, PT ;  /* 0x0000000610007c0c */ /* 0x010fe2000bf26270 */
[----:B------:R-:W-:Y:S01]  /*ee570*/  ULDC UR6, c[0x0][0x248] ;  /* 0x0000920000067ab9 */ /* 0x000fe20000000800 */
[----:B------:R-:W-:-:S05]  /*ee580*/  IADD3 R16, P0, R11, R48, RZ ;  /* 0x000000300b107210 */ /* 0x000fca0007f1e0ff */
[----:B------:R-:W-:-:S05]  /*ee590*/  IMAD.X R17, R14, 0x1, R46, P0 ;  /* 0x000000010e117824 */ /* 0x000fca00000e062e */
[----:B------:R1:W-:Y:S04]  /*ee5a0*/  STL.64 [R1+0x4520], R16 ;  /* 0x0045201001007387 */ /* 0x0003e80000100a00 */
[----:B0-----:R-:W4:Y:S04]  /*ee5b0*/  LDL.LU R18, [R1+0x55c0] ;  /* 0x0055c00001127983 */ /* 0x001f280000300800 */
[----:B-1----:R-:W4:Y:S04]  /*ee5c0*/  LDL.LU R17, [R1+0x55c4] ;  /* 0x0055c40001117983 */ /* 0x002f280000300800 */
[----:B------:R-:W4:Y:S01]  /*ee5d0*/  LDL.LU R16, [R1+0x55c8] ;  /* 0x0055c80001107983 */ /* 0x000f220000300800 */
[----:B---3--:R-:W-:-:S03]  /*ee5e0*/  ISETP.GE.AND P2, PT, R15, UR7, PT ;  /* 0x000000070f007c0c */ /* 0x008fc6000bf46270 */
[----:B------:R-:W3:Y:S01]  /*ee5f0*/  LDL.LU R15, [R1+0x55cc] ;  /* 0x0055cc00010f7983 */ /* 0x000ee20000300800 */
[----:B------:R-:W-:Y:S02]  /*ee600*/  ISETP.GE.AND P0, PT, R12, UR8, PT ;  /* 0x000000080c007c0c */ /* 0x000fe4000bf06270 */
[----:B------:R-:W-:-:S04]  /*ee610*/  LOP3.LUT R43, R43, 0xfdffffff, RZ, 0xc0, !PT ;  /* 0xfdffffff2b2b7812 */ /* 0x000fc800078ec0ff */
[----:B------:R-:W-:Y:S01]  /*ee620*/  @P1 LOP3.LUT R43, R43, 0x2000000, RZ, 0xfc, !PT ;  /* 0x020000002b2b1812 */ /* 0x000fe200078efcff */
[----:B------:R-:W-:-:S03]  /*ee630*/  VIADD R11, R11, UR6 ;  /* 0x000000060b0b7c36 */ /* 0x000fc60008000000 */
[----:B------:R-:W-:Y:S01]  /*ee640*/  LOP3.LUT R43, R43, 0xfeffffff, RZ, 0xc0, !PT ;  /* 0xfeffffff2b2b7812 */ /* 0x000fe200078ec0ff */
[----:B------:R-:W-:Y:S01]  /*ee650*/  UMOV UR50, UR10 ;  /* 0x0000000a00327c82 */ /* 0x000fe20008000000 */
[----:B------:R-:W-:Y:S02]  /*ee660*/  ULDC.64 UR10, c[0x0][0x228] ;  /* 0x00008a00000a7ab9 */ /* 0x000fe40000000a00 */
[----:B------:R-:W-:Y:S01]  /*ee670*/  @P0 LOP3.LUT R43, R43, 0x1000000, RZ, 0xfc, !PT ;  /* 0x010000002b2b0812 */ /* 0x000fe200078efcff */
[----:B------:R-:W-:Y:S01]  /*ee680*/  UMOV UR6, UR11 ;  /* 0x0000000b00067c82 */ /* 0x000fe20008000000 */
[----:B------:R-:W-:Y:S02]  /*ee690*/  SHF.R.S32.HI R12, RZ, 0x1f, R11 ;  /* 0x0000001fff0c7819 */ /* 0x000fe4000001140b */
[----:B------:R-:W-:Y:S02]  /*ee6a0*/  IADD3 R20, P0, R11, R61, RZ ;  /* 0x0000003d0b147210 */ /* 0x000fe40007f1e0ff */
[----:B------:R-:W-:-:S03]  /*ee6b0*/  LOP3.LUT R43, R43, 0xff7fffff, RZ, 0xc0, !PT ;  /* 0xff7fffff2b2b7812 */ /* 0x000fc600078ec0ff */
[----:B------:R-:W-:Y:S01]  /*ee6c0*/  IMAD.X R21, R12, 0x1, R60, P0 ;  /* 0x000000010c157824 */ /* 0x000fe200000e063c */
[----:B------:R-:W-:-:S04]  /*ee6d0*/  @P2 LOP3.LUT R43, R43, 0x800000, RZ, 0xfc, !PT ;  /* 0x008000002b2b2812 */ /* 0x000fc800078efcff */
[----:B------:R-:W-:Y:S01]  /*ee6e0*/  STL.64 [R1+0x4518], R20 ;  /* 0x0045181401007387 */ /* 0x000fe20000100a00 */
[----:B------:R-:W-:Y:S01]  /*ee6f0*/  LOP3.LUT R43, R43, 0xffbfffff, RZ, 0xc0, !PT ;  /* 0xffbfffff2b2b7812 */ /* 0x000fe200078ec0ff */
[----:B------:R-:W-:Y:S01]  /*ee700*/  IMAD.U32 R14, RZ, RZ, UR10 ;  /* 0x0000000aff0e7e24 */ /* 0x000fe2000f8e00ff */
[----:B------:R-:W-:Y:S01]  /*ee710*/  ULDC.64 UR10, c[0x0][0x228] ;  /* 0x00008a00000a7ab9 */ /* 0x000fe20000000a00 */
[----:B--2---:R-:W-:Y:S01]  /*ee720*/  ISETP.GE.AND P1, PT, R13, UR6, PT ;  /* 0x000000060d007c0c */ /* 0x004fe2000bf26270 */
[----:B------:R-:W-:Y:S02]  /*ee730*/  ULDC.64 UR6, c[0x0][0x228] ;  /* 0x00008a0000067ab9 */ /* 0x000fe40000000a00 */
[----:B------:R-:W-:Y:S01]  /*ee740*/  UMOV UR8, UR7 ;  /* 0x0000000700087c82 */ /* 0x000fe20008000000 */
[----:B------:R-:W-:Y:S01]  /*ee750*/  IMAD.U32 R13, RZ, RZ, UR6 ;  /* 0x00000006ff0d7e24 */ /* 0x000fe2000f8e00ff */
[----:B------:R-:W-:-:S08]  /*ee760*/  ULDC.64 UR6, c[0x0][0x228] ;  /* 0x00008a0000067ab9 */ /* 0x000fd00000000a00 */
[----:B------:R-:W-:-:S04]  /*ee770*/  @P1 LOP3.LUT R43, R43, 0x400000, RZ, 0xfc, !PT ;  /* 0x004000002b2b1812 */ /* 0x000fc800078efcff */
[----:B------:R-:W-:Y:S02]  /*ee780*/  LOP3.LUT R43, R43, 0xffdfffff, RZ, 0xc0, !PT ;  /* 0xffdfffff2b2b7812 */ /* 0x000fe400078ec0ff */
[----:B----4-:R-:W-:Y:S01]  /*ee790*/  ISETP.GE.AND P2, PT, R18, UR8, PT ;  /* 0x0000000812007c0c */ /* 0x010fe2000bf46270 */
[----:B------:R-:W-:Y:S01]  /*ee7a0*/  ULDC.64 UR8, c[0x0][0x228] ;  /* 0x00008a0000087ab9 */ /* 0x000fe20000000a00 */
[----:B------:R-:W-:-:S05]  /*ee7b0*/  IADD3 R18, P0, R11, R59, RZ ;  /* 0x0000003b0b127210 */ /* 0x000fca0007f1e0ff */
[----:B------:R-:W-:-:S05]  /*ee7c0*/  IMAD.X R19, R12, 0x1, R58, P0 ;  /* 0x000000010c137824 */ /* 0x000fca00000e063a */
[----:B------:R0:W-:Y:S04]  /*ee7d0*/  STL.64 [R1+0x44f8], R18 ;  /* 0x0044f81201007387 */ /* 0x0001e80000100a00 */
[----:B0-----:R-:W2:Y:S01]  /*ee7e0*/  LDL.LU R18, [R1+0x55d0] ;  /* 0x0055d00001127983 */ /* 0x001ea20000300800 */
[----:B------:R-:W-:Y:S01]  /*ee7f0*/  ISETP.GE.AND P1, PT, R17, UR7, PT ;  /* 0x0000000711007c0c */ /* 0x000fe2000bf26270 */
[----:B------:R-:W-:Y:S02]  /*ee800*/  ULDC UR7, c[0x0][0x248] ;  /* 0x0000920000077ab9 */ /* 0x000fe40000000800 */
[----:B------:R-:W4:Y:S01]  /*ee810*/  LDL.LU R17, [R1+0x55d4] ;  /* 0x0055d40001117983 */ /* 0x000f220000300800 */
[----:B------:R-:W-:-:S04]  /*ee820*/  @P2 LOP3.LUT R43, R43, 0x200000, RZ, 0xfc, !PT ;  /* 0x002000002b2b2812 */ /* 0x000fc800078efcff */
[----:B------:R-:W-:Y:S02]  /*ee830*/  LOP3.LUT R43, R43, 0xffefffff, RZ, 0xc0, !PT ;  /* 0xffefffff2b2b7812 */ /* 0x000fe400078ec0ff */
[----:B------:R-:W-:Y:S02]  /*ee840*/  ISETP.GE.AND P2, PT, R16, UR9, PT ;  /* 0x0000000910007c0c */ /* 0x000fe4000bf46270 */
[----:B------:R-:W4:Y:S01]  /*ee850*/  LDL.LU R16, [R1+0x55d8] ;  /* 0x0055d80001107983 */ /* 0x000f220000300800 */
[----:B------:R-:W-:Y:S02]  /*ee860*/  @P1 LOP3.LUT R43, R43, 0x100000, RZ, 0xfc, !PT ;  /* 0x001000002b2b1812 */ /* 0x000fe400078efcff */
[----:B---3--:R-:W-:Y:S02]  /*ee870*/  ISETP.GE.AND P1, PT, R15, UR11, PT ;  /* 0x0000000b0f007c0c */ /* 0x008fe4000bf26270 */
[----:B------:R-:W3:Y:S01]  /*ee880*/  LDL.LU R15, [R1+0x55dc] ;  /* 0x0055dc00010f7983 */ /* 0x000ee20000300800 */
[----:B------:R-:W-:-:S02]  /*ee890*/  IADD3 R20, P0, R11, R57, RZ ;  /* 0x000000390b147210 */ /* 0x000fc40007f1e0ff */
[----:B------:R-:W-:-:S03]  /*ee8a0*/  LOP3.LUT R43, R43, 0xfff7ffff, RZ, 0xc0, !PT ;  /* 0xfff7ffff2b2b7812 */ /* 0x000fc600078ec0ff */
[----:B------:R-:W-:Y:S01]  /*ee8b0*/  IMAD.X R21, R12, 0x1, R56, P0 ;  /* 0x000000010c157824 */ /* 0x000fe200000e0638 */
[----:B------:R-:W-:-:S04]  /*ee8c0*/  @P2 LOP3.LUT R43, R43, 0x80000, RZ, 0xfc, !PT ;  /* 0x000800002b2b2812 */ /* 0x000fc800078efcff */
[----:B------:R-:W-:Y:S01]  /*ee8d0*/  STL.64 [R1+0x4530], R20 ;  /* 0x0045301401007387 */ /* 0x000fe20000100a00 */
[----:B------:R-:W-:-:S04]  /*ee8e0*/  LOP3.LUT R43, R43, 0xfffbffff, RZ, 0xc0, !PT ;  /* 0xfffbffff2b2b7812 */ /* 0x000fc800078ec0ff */
[----:B------:R-:W-:-:S04]  /*ee8f0*/  @P1 LOP3.LUT R43, R43, 0x40000, RZ, 0xfc, !PT ;  /* 0x000400002b2b1812 */ /* 0x000fc800078efcff */
[----:B------:R-:W-:Y:S02]  /*ee900*/  LOP3.LUT R43, R43, 0xfffdffff, RZ, 0xc0, !PT ;  /* 0xfffdffff2b2b7812 */ /* 0x000fe400078ec0ff */
[----:B--2---:R-:W-:Y:S02]  /*ee910*/  ISETP.GE.AND P2, PT, R18, UR13, PT ;  /* 0x0000000d12007c0c */ /* 0x004fe4000bf46270 */
[----:B------:R-:W-:-:S05]  /*ee920*/  IADD3 R18, P0, R11, R55, RZ ;  /* 0x000000370b127210 */ /* 0x000fca0007f1e0ff */
[----:B------:R-:W-:-:S05]  /*ee930*/  IMAD.X R19, R12, 0x1, R54, P0 ;  /* 0x000000010c137824 */ /* 0x000fca00000e0636 */
[----:B------:R0:W-:Y:S04]  /*ee940*/  STL.64 [R1+0x4540], R18 ;  /* 0x0045401201007387 */ /* 0x0001e80000100a00 */
[----:B0-----:R-:W2:Y:S01]  /*ee950*/  LDL.LU R18, [R1+0x55e0] ;  /* 0x0055e00001127983 */ /* 0x001ea20000300800 */
[----:B----4-:R-:W-:-:S03]  /*ee960*/  ISETP.GE.AND P1, PT, R17, UR15, PT ;  /* 0x0000000f11007c0c */ /* 0x010fc6000bf26270 */
        /* <DEDUP_REMOVED lines=21> */
[----:B----4-:R-:W-:Y:S02]  /*eeac0*/  ISETP.GE.AND P1, PT, R17, UR23, PT ;  /* 0x0000001711007c0c */ /* 0x010fe4000bf26270 */
[----:B------:R-:W-:-:S04]  /*eead0*/  @P2 LOP3.LUT R43, R43, 0x2000, RZ, 0xfc, !PT ;  /* 0x000020002b2b2812 */ /* 0x000fc800078efcff */
[----:B------:R-:W-:-:S07]  /*eeae0*/  LOP3.LUT R43, R43, 0xffffefff, RZ, 0xc0, !PT ;  /* 0xffffefff2b2b7812 */ /* 0x000fce00078ec0ff */
[----:B------:R-:W-:Y:S02]  /*eeaf0*/  @P1 LOP3.LUT R43, R43, 0x1000, RZ, 0xfc, !PT ;  /* 0x000010002b2b1812 */ /* 0x000fe400078efcff */
[----:B---3--:R-:W-:Y:S01]  /*eeb00*/  ISETP.GE.AND P1, PT, R15, UR27, PT ;  /* 0x0000001b0f007c0c */ /* 0x008fe2000bf26270 */
[----:B------:R-:W-:Y:S01]  /*eeb10*/  UMOV UR13, UR41 ;  /* 0x00000029000d7c82 */ /* 0x000fe20008000000 */
[----:B------:R-:W3:Y:S01]  /*eeb20*/  LDL.LU R15, [R1+0x55f4] ;  /* 0x0055f400010f7983 */ /* 0x000ee20000300800 */
[----:B------:R-:W-:Y:S01]  /*eeb30*/  ISETP.GE.AND P2, PT, R16, UR25, PT ;  /* 0x0000001910007c0c */ /* 0x000fe2000bf46270 */
[----:B------:R-:W-:Y:S01]  /*eeb40*/  UMOV UR15, UR40 ;  /* 0x00000028000f7c82 */ /* 0x000fe20008000000 */
[----:B------:R-:W-:Y:S01]  /*eeb50*/  IADD3 R16, P0, R11, R49, RZ ;  /* 0x000000310b107210 */ /* 0x000fe20007f1e0ff */
[----:B------:R-:W-:Y:S01]  /*eeb60*/  ULDC.64 UR40, c[0x0][0x228] ;  /* 0x00008a0000287ab9 */ /* 0x000fe20000000a00 */
[----:B------:R-:W-:Y:S01]  /*eeb70*/  LOP3.LUT R43, R43, 0xfffff7ff, RZ, 0xc0, !PT ;  /* 0xfffff7ff2b2b7812 */ /* 0x000fe200078ec0ff */
[----:B------:R-:W-:Y:S01]  /*eeb80*/  UMOV UR9, UR43 ;  /* 0x0000002b00097c82 */ /* 0x000fe20008000000 */
[----:B------:R-:W-:Y:S01]  /*eeb90*/  UMOV UR11, UR42 ;  /* 0x0000002a000b7c82 */ /* 0x000fe20008000000 */
[----:B------:R-:W-:Y:S01]  /*eeba0*/  IMAD.X R17, R12, 0x1, R47, P0 ;  /* 0x000000010c117824 */ /* 0x000fe200000e062f */
[----:B------:R-:W-:Y:S01]  /*eebb0*/  ULDC.64 UR42, c[0x0][0x228] ;  /* 0x00008a00002a7ab9 */ /* 0x000fe20000000a00 */
[----:B------:R-:W-:Y:S01]  /*eebc0*/  UMOV UR21, UR49 ;  /* 0x0000003100157c82 */ /* 0x000fe20008000000 */
[----:B------:R-:W-:Y:S01]  /*eebd0*/  UMOV UR23, UR48 ;  /* 0x0000003000177c82 */ /* 0x000fe20008000000 */
[----:B------:R-:W-:Y:S01]  /*eebe0*/  ULDC.64 UR48, c[0x0][0x228] ;  /* 0x00008a0000307ab9 */ /* 0x000fe20000000a00 */
[----:B------:R0:W-:Y:S01]  /*eebf0*/  STL.64 [R1+0x4580], R16 ;  /* 0x0045801001007387 */ /* 0x0001e20000100a00 */
[----:B------:R-:W1:Y:S01]  /*eec00*/  S2UR UR19, SR_CgaCtaId ;  /* 0x00000000001379c3 */ /* 0x000e620000008800 */
[----:B------:R-:W-:Y:S01]  /*eec10*/  LOP3.LUT R42, R42, 0xffff7fff, RZ, 0xc0, !PT ;  /* 0xffff7fff2a2a7812 */ /* 0x000fe200078ec0ff */
[----:B------:R-:W-:Y:S01]  /*eec20*/  UMOV UR17, 0x400 ;  /* 0x0000040000117882 */ /* 0x000fe20000000000 */
[----:B------:R-:W-:Y:S01]  /*eec30*/  ULDC UR25, c[0x0][0x228] ;  /* 0x00008a0000197ab9 */ /* 0x000fe20000000800 */
[----:B------:R-:W-:Y:S01]  /*eec40*/  ULDC UR27, c[0x0][0x228] ;  /* 0x00008a00001b7ab9 */ /* 0x000fe20000000800 */
[----:B0-----:R-:W4:Y:S04]  /*eec50*/  LDL.LU R17, [R1+0x55f8] ;  /* 0x0055f80001117983 */ /* 0x001f280000300800 */
[----:B------:R-:W4:Y:S01]  /*eec60*/  LDL.LU R16, [R1+0x55fc] ;  /* 0x0055fc0001107983 */ /* 0x000f220000300800 */
[----:B------:R-:W-:-:S04]  /*eec70*/  @P2 LOP3.LUT R43, R43, 0x800, RZ, 0xfc, !PT ;  /* 0x000008002b2b2812 */ /* 0x000fc800078efcff */
[----:B------:R-:W-:-:S04]  /*eec80*/  LOP3.LUT R43, R43, 0xfffffbff, RZ, 0xc0, !PT ;  /* 0xfffffbff2b2b7812 */ /* 0x000fc800078ec0ff */
[----:B------:R-:W-:-:S04]  /*eec90*/  @P1 LOP3.LUT R43, R43, 0x400, RZ, 0xfc, !PT ;  /* 0x000004002b2b1812 */ /* 0x000fc800078efcff */
[----:B------:R-:W-:Y:S02]  /*eeca0*/  LOP3.LUT R43, R43, 0xfffffdff, RZ, 0xc0, !PT ;  /* 0xfffffdff2b2b7812 */ /* 0x000fe400078ec0ff */
[----:B--2---:R-:W-:Y:S01]  /*eecb0*/  ISETP.GE.AND P1, PT, R18, UR29, PT ;  /* 0x0000001d12007c0c */ /* 0x004fe2000bf26270 */
[----:B-1----:R-:W-:Y:S01]  /*eecc0*/  ULEA UR17, UR19, UR17, 0x18 ;  /* 0x0000001113117291 */ /* 0x002fe2000f8ec03f */
[----:B------:R-:W-:Y:S01]  /*eecd0*/  IADD3 R18, P0, R11, R48, RZ ;  /* 0x000000300b127210 */ /* 0x000fe20007f1e0ff */
[----:B------:R-:W-:Y:S01]  /*eece0*/  ULDC UR29, c[0x0][0x228] ;  /* 0x00008a00001d7ab9 */ /* 0x000fe20000000800 */
[----:B------:R-:W-:-:S03]  /*eecf0*/  ULDC UR19, c[0x0][0x228] ;  /* 0x00008a0000137ab9 */ /* 0x000fc60000000800 */
[----:B------:R-:W-:-:S05]  /*eed00*/  IMAD.X R19, R12, 0x1, R46, P0 ;  /* 0x000000010c137824 */ /* 0x000fca00000e062e */
[----:B------:R0:W-:Y:S04]  /*eed10*/  STL.64 [R1+0x4598], R18 ;  /* 0x0045981201007387 */ /* 0x0001e80000100a00 */
[----:B0-----:R-:W2:Y:S01]  /*eed20*/  LDL.LU R18, [R1+0x5600] ;  /* 0x0056000001127983 */ /* 0x001ea20000300800 */
[----:B------:R-:W-:Y:S02]  /*eed30*/  @P1 LOP3.LUT R43, R43, 0x200, RZ, 0xfc, !PT ;  /* 0x000002002b2b1812 */ /* 0x000fe400078efcff */
[----:B---3--:R-:W-:Y:S01]  /*eed40*/  ISETP.GE.AND P1, PT, R15, UR31, PT ;  /* 0x0000001f0f007c0c */ /* 0x008fe2000bf26270 */
[----:B------:R-:W-:Y:S01]  /*eed50*/  VIADD R11, R11, UR7 ;  /* 0x000000070b0b7c36 */ /* 0x000fe20008000000 */
[----:B------:R-:W3:Y:S01]  /*eed60*/  LDL.LU R15, [R1+0x5604] ;  /* 0x00560400010f7983 */ /* 0x000ee20000300800 */
[----:B------:R-:W-:Y:S01]  /*eed70*/  LOP3.LUT R43, R43, 0xfffffeff, RZ, 0xc0, !PT ;  /* 0xfffffeff2b2b7812 */ /* 0x000fe200078ec0ff */
[----:B------:R-:W-:Y:S01]  /*eed80*/  ULDC UR31, c[0x0][0x228] ;  /* 0x00008a00001f7ab9 */ /* 0x000fe20000000800 */
[----:B------:R-:W-:Y:S01]  /*eed90*/  ULDC UR7, c[0x0][0x228] ;  /* 0x00008a0000077ab9 */ /* 0x000fe20000000800 */
[----:B----4-:R-:W-:Y:S01]  /*eeda0*/  ISETP.GE.AND P0, PT, R17, UR33, PT ;  /* 0x0000002111007c0c */ /* 0x010fe2000bf06270 */
[----:B------:R-:W-:-:S06]  /*eedb0*/  ULDC UR33, c[0x0][0x228] ;  /* 0x00008a0000217ab9 */ /* 0x000fcc0000000800 */
[----:B------:R-:W-:-:S04]  /*eedc0*/  @P1 LOP3.LUT R43, R43, 0x100, RZ, 0xfc, !PT ;  /* 0x000001002b2b1812 */ /* 0x000fc800078efcff */
[----:B------:R-:W-:Y:S02]  /*eedd0*/  LOP3.LUT R43, R43, 0xffffff7f, RZ, 0xc0, !PT ;  /* 0xffffff7f2b2b7812 */ /* 0x000fe400078ec0ff */
[----:B------:R-:W-:Y:S02]  /*eede0*/  ISETP.GE.AND P1, PT, R16, UR35, PT ;  /* 0x0000002310007c0c */ /* 0x000fe4000bf26270 */
[----:B------:R-:W-:Y:S02]  /*eedf0*/  SHF.R.S32.HI R12, RZ, 0x1f, R11 ;  /* 0x0000001fff0c7819 */ /* 0x000fe4000001140b */
[----:B------:R-:W-:Y:S02]  /*eee00*/  @P0 LOP3.LUT R43, R43, 0x80, RZ, 0xfc, !PT ;  /* 0x000000802b2b0812 */ /* 0x000fe400078efcff */
[----:B------:R-:W-:-:S05]  /*eee10*/  IADD3 R16, P0, R11, R61, RZ ;  /* 0x0000003d0b107210 */ /* 0x000fca0007f1e0ff */
[----:B------:R-:W-:-:S05]  /*eee20*/  IMAD.X R17, R12, 0x1, R60, P0 ;  /* 0x000000010c117824 */ /* 0x000fca00000e063c */
[----:B------:R0:W-:Y:S04]  /*eee30*/  STL.64 [R1+0x4590], R16 ;  /* 0x0045901001007387 */ /* 0x0001e80000100a00 */
[----:B0-----:R-:W4:Y:S04]  /*eee40*/  LDL.LU R17, [R1+0x5608] ;  /* 0x0056080001117983 */ /* 0x001f280000300800 */
[----:B------:R-:W4:Y:S01]  /*eee50*/  LDL.LU R16, [R1+0x560c] ;  /* 0x00560c0001107983 */ /* 0x000f220000300800 */
[----:B------:R-:W-:-:S04]  /*eee60*/  LOP3.LUT R43, R43, 0xffffffbf, RZ, 0xc0, !PT ;  /* 0xffffffbf2b2b7812 */ /* 0x000fc800078ec0ff */
[----:B------:R-:W-:-:S04]  /*eee70*/  @P1 LOP3.LUT R43, R43, 0x40, RZ, 0xfc, !PT ;  /* 0x000000402b2b1812 */ /* 0x000fc800078efcff */
[----:B------:R-:W-:Y:S02]  /*eee80*/  LOP3.LUT R43, R43, 0xffffffdf, RZ, 0xc0, !PT ;  /* 0xffffffdf2b2b7812 */ /* 0x000fe400078ec0ff */
[----:B--2---:R-:W-:-:S13]  /*eee90*/  ISETP.GE.AND P0, PT, R18, UR37, PT ;  /* 0x0000002512007c0c */ /* 0x004fda000bf06270 */
[----:B------:R-:W-:Y:S02]  /*eeea0*/  @P0 LOP3.LUT R43, R43, 0x20, RZ, 0xfc, !PT ;  /* 0x000000202b2b0812 */ /* 0x000fe400078efcff */
[----:B------:R-:W-:-:S05]  /*eeeb0*/  IADD3 R18, P0, R11, R59, RZ ;  /* 0x0000003b0b127210 */ /* 0x000fca0007f1e0ff */
[----:B------:R-:W-:Y:S01]  /*eeec0*/  IMAD.X R19, R12, 0x1, R58, P0 ;  /* 0x000000010c137824 */ /* 0x000fe200000e063a */
[----:B---3--:R-:W-:Y:S01]  /*eeed0*/  ISETP.GE.AND P1, PT, R15, UR39, PT ;  /* 0x000000270f007c0c */ /* 0x008fe2000bf26270 */
[----:B------:R-:W-:Y:S01]  /*eeee0*/  UMOV UR37, UR45 ;  /* 0x0000002d00257c82 */ /* 0x000fe20008000000 */
[----:B------:R-:W-:Y:S02]  /*eeef0*/  LOP3.LUT R43, R43, 0xffffffef, RZ, 0xc0, !PT ;  /* 0xffffffef2b2b7812 */ /* 0x000fe400078ec0ff */
[----:B------:R-:W-:Y:S01]  /*eef00*/  IADD3 R20, P2, R11, R53, RZ ;  /* 0x000000350b147210 */ /* 0x000fe20007f5e0ff */
[----:B------:R0:W-:Y:S01]  /*eef10*/  STL.64 [R1+0x4578], R18 ;  /* 0x0045781201007387 */ /* 0x0001e20000100a00 */
[----:B------:R-:W-:Y:S01]  /*eef20*/  UMOV UR35, UR53 ;  /* 0x0000003500237c82 */ /* 0x000fe20008000000 */
[----:B------:R-:W-:Y:S01]  /*eef30*/  ULDC.64 UR52, c[0x0][0x228] ;  /* 0x00008a0000347ab9 */ /* 0x000fe20000000a00 */
[----:B------:R-:W-:Y:S01]  /*eef40*/  LOP3.LUT R0, R0, 0x7fffffff, RZ, 0xc0, !PT ;  /* 0x7fffffff00007812 */ /* 0x000fe200078ec0ff */
[----:B------:R-:W-:Y:S01]  /*eef50*/  ULDC UR39, c[0x0][0x228] ;  /* 0x00008a0000277ab9 */ /* 0x000fe20000000800 */
[----:B0-----:R-:W2:Y:S04]  /*eef60*/  LDL.LU R18, [R1+0x5610] ;  /* 0x0056100001127983 */ /* 0x001ea80000300800 */
[----:B------:R-:W3:Y:S01]  /*eef70*/  LDL.LU R15, [R1+0x5614] ;  /* 0x00561400010f7983 */ /* 0x000ee20000300800 */
[----:B------:R-:W-:-:S04]  /*eef80*/  @P1 LOP3.LUT R43, R43, 0x10, RZ, 0xfc, !PT ;  /* 0x000000102b2b1812 */ /* 0x000fc800078efcff */
[----:B------:R-:W-:Y:S02]  /*eef90*/  LOP3.LUT R43, R43, 0xfffffff7, RZ, 0xc0, !PT ;  /* 0xfffffff72b2b7812 */ /* 0x000fe400078ec0ff */
[----:B----4-:R-:W-:Y:S01]  /*eefa0*/  ISETP.GE.AND P0, PT, R17, UR41, PT ;  /* 0x0000002911007c0c */ /* 0x010fe2000bf06270 */
[----:B------:R-:W-:Y:S01]  /*eefb0*/  IMAD.X R21, R12, 0x1, R52, P2 ;  /* 0x000000010c157824 */ /* 0x000fe200010e0634 */
[----:B------:R-:W-:Y:S01]  /*eefc0*/  ULDC UR41, c[0x0][0x228] ;  /* 0x00008a0000297ab9 */ /* 0x000fe20000000800 */
[----:B------:R-:W-:-:S10]  /*eefd0*/  ISETP.GE.AND P1, PT, R16, UR43, PT ;  /* 0x0000002b10007c0c */ /* 0x000fd4000bf26270 */
[----:B------:R-:W-:Y:S02]  /*eefe0*/  @P0 LOP3.LUT R43, R43, 0x8, RZ, 0xfc, !PT ;  /* 0x000000082b2b0812 */ /* 0x000fe400078efcff */
[----:B------:R-:W-:-:S05]  /*eeff0*/  IADD3 R16, P0, R11, R57, RZ ;  /* 0x000000390b107210 */ /* 0x000fca0007f1e0ff */
[----:B------:R-:W-:-:S05]  /*ef000*/  IMAD.X R17, R12, 0x1, R56, P0 ;  /* 0x000000010c117824 */ /* 0x000fca00000e0638 */
[----:B------:R0:W-:Y:S04]  /*ef010*/  STL.64 [R1+0x45a8], R16 ;  /* 0x0045a81001007387 */ /* 0x0001e80000100a00 */
[----:B0-----:R-:W4:Y:S04]  /*ef020*/  LDL.LU R17, [R1+0x5618] ;  /* 0x0056180001117983 */ /* 0x001f280000300800 */
[----:B------:R-:W4:Y:S01]  /*ef030*/  LDL.LU R16, [R1+0x561c] ;  /* 0x00561c0001107983 */ /* 0x000f220000300800 */
[----:B------:R-:W-:-:S04]  /*ef040*/  LOP3.LUT R43, R43, 0xfffffffb, RZ, 0xc0, !PT ;  /* 0xfffffffb2b2b7812 */ /* 0x000fc800078ec0ff */
[----:B------:R-:W-:Y:S02]  /*ef050*/  @P1 LOP3.LUT R43, R43, 0x4, RZ, 0xfc, !PT ;  /* 0x000000042b2b1812 */ /* 0x000fe400078efcff */
[----:B---3--:R-:W-:Y:S02]  /*ef060*/  ISETP.GE.AND P1, PT, R15, UR47, PT ;  /* 0x0000002f0f007c0c */ /* 0x008fe4000bf26270 */
[----:B------:R-:W3:Y:S01]  /*ef070*/  LDL.LU R15, [R1+0x5620] ;  /* 0x00562000010f7983 */ /* 0x000ee20000300800 */
[----:B------:R-:W-:Y:S01]  /*ef080*/  UMOV UR43, UR44 ;  /* 0x0000002c002b7c82 */ /* 0x000fe20008000000 */
[----:B------:R-:W-:Y:S02]  /*ef090*/  ULDC.64 UR44, c[0x0][0x228] ;  /* 0x00008a00002c7ab9 */ /* 0x000fe40000000a00 */
[----:B--2---:R-:W-:Y:S02]  /*ef0a0*/  ISETP.GE.AND P0, PT, R18, UR45, PT ;  /* 0x0000002d12007c0c */ /* 0x004fe4000bf06270 */
[----:B------:R-:W-:Y:S01]  /*ef0b0*/  LOP3.LUT R43, R43, 0xfffffffd, RZ, 0xc0, !PT ;  /* 0xfffffffd2b2b7812 */ /* 0x000fe200078ec0ff */
[----:B------:R-:W-:Y:S01]  /*ef0c0*/  UMOV UR45, UR50 ;  /* 0x00000032002d7c82 */ /* 0x000fe20008000000 */
[----:B------:R-:W-:-:S09]  /*ef0d0*/  ULDC.64 UR50, c[0x0][0x228] ;  /* 0x00008a0000327ab9 */ /* 0x000fd20000000a00 */
[----:B------:R-:W-:Y:S02]  /*ef0e0*/  @P0 LOP3.LUT R43, R43, 0x2, RZ, 0xfc, !PT ;  /* 0x000000022b2b0812 */ /* 0x000fe400078efcff */
[----:B------:R-:W-:Y:S02]  /*ef0f0*/  IADD3 R18, P0, R11, R55, RZ ;  /* 0x000000370b127210 */ /* 0x000fe40007f1e0ff */
[----:B------:R-:W-:-:S03]  /*ef100*/  LOP3.LUT R43, R43, 0xfffffffe, RZ, 0xc0, !PT ;  /* 0xfffffffe2b2b7812 */ /* 0x000fc600078ec0ff */
[----:B------:R-:W-:Y:S01]  /*ef110*/  IMAD.X R19, R12, 0x1, R54, P0 ;  /* 0x000000010c137824 */ /* 0x000fe200000e0636 */
[----:B------:R-:W-:-:S04]  /*ef120*/  @P1 LOP3.LUT R43, R43, 0x1, RZ, 0xfc, !PT ;  /* 0x000000012b2b1812 */ /* 0x000fc800078efcff */
[----:B------:R0:W-:Y:S04]  /*ef130*/  STL.64 [R1+0x45b8], R18 ;  /* 0x0045b81201007387 */ /* 0x0001e80000100a00 */
[----:B0-----:R-:W2:Y:S01]  /*ef140*/  LDL.LU R18, [R1+0x5624] ;  /* 0x0056240001127983 */ /* 0x001ea20000300800 */
[----:B----4-:R-:W-:-:S03]  /*ef150*/  ISETP.GE.AND P0, PT, R17, UR49, PT ;  /* 0x0000003111007c0c */ /* 0x010fc6000bf06270 */
[----:B------:R-:W4:Y:S01]  /*ef160*/  LDL.LU R17, [R1+0x5628] ;  /* 0x0056280001117983 */ /* 0x000f220000300800 */
[----:B------:R-:W-:-:S03]  /*ef170*/  ISETP.GE.AND P1, PT, R16, UR51, PT ;  /* 0x0000003310007c0c */ /* 0x000fc6000bf26270 */
[----:B------:R-:W4:Y:S04]  /*ef180*/  LDL.LU R16, [R1+0x562c] ;  /* 0x00562c0001107983 */ /* 0x000f280000300800 */
[----:B------:R0:W-:Y:S01]  /*ef190*/  STL.64 [R1+0x45c0], R20 ;  /* 0x0045c01401007387 */ /* 0x0001e20000100a00 */
[----:B---3--:R-:W-:-:S03]  /*ef1a0*/  ISETP.GE.AND P2, PT, R15, UR53, PT ;  /* 0x000000350f007c0c */ /* 0x008fc6000bf46270 */
[----:B------:R-:W3:Y:S01]  /*ef1b0*/  LDL.LU R15, [R1+0x5630] ;  /* 0x00563000010f7983 */ /* 0x000ee20000300800 */
[----:B------:R-:W-:Y:S01]  /*ef1c0*/  @P0 LOP3.LUT R42, R42, 0x8000, RZ, 0xfc, !PT ;  /* 0x000080002a2a0812 */ /* 0x000fe200078efcff */
[----:B------:R-:W-:Y:S01]  /*ef1d0*/  UMOV UR51, UR61 ;  /* 0x0000003d00337c82 */ /* 0x000fe20008000000 */
[----:B--2---:R-:W-:Y:S02]  /*ef1e0*/  ISETP.GE.AND P3, PT, R18, UR55, PT ;  /* 0x0000003712007c0c */ /* 0x004fe4000bf66270 */
[----:B------:R-:W-:-:S05]  /*ef1f0*/  IADD3 R18, P4, R11, R51, RZ ;  /* 0x000000330b127210 */ /* 0x000fca0007f9e0ff */
[----:B------:R-:W-:Y:S01]  /*ef200*/  IMAD.X R19, R12, 0x1, R50, P4 ;  /* 0x000000010c137824 */ /* 0x000fe200020e0632 */
[----:B----4-:R-:W-:Y:S02]  /*ef210*/  ISETP.GE.AND P5, PT, R16, UR59, PT ;  /* 0x0000003b10007c0c */ /* 0x010fe4000bfa6270 */
[----:B------:R-:W-:Y:S02]  /*ef220*/  IADD3 R16, P6, R11, R49, RZ ;  /* 0x000000310b107210 */ /* 0x000fe40007fde0ff */
[----:B------:R-:W-:-:S03]  /*ef230*/  ISETP.GE.AND P4, PT, R17, UR57, PT ;  /* 0x0000003911007c0c */ /* 0x000fc6000bf86270 */
[----:B------:R-:W-:Y:S01]  /*ef240*/  IMAD.X R17, R12, 0x1, R47, P6 ;  /* 0x000000010c117824 */ /* 0x000fe200030e062f */
[----:B------:R-:W-:Y:S04]  /*ef250*/  STL.64 [R1+0x45d8], R18 ;  /* 0x0045d81201007387 */ /* 0x000fe80000100a00 */
[----:B------:R1:W-:Y:S04]  /*ef260*/  STL.64 [R1+0x45f0], R16 ;  /* 0x0045f01001007387 */ /* 0x0003e80000100a00 */
[----:B0-----:R-:W2:Y:S01]  /*ef270*/  LDL R20, [R1+0x2e68] ;  /* 0x002e680001147983 */ /* 0x001ea20000100800 */
[----:B------:R-:W-:Y:S01]  /*ef280*/  UMOV UR59, UR60 ;  /* 0x0000003c003b7c82 */ /* 0x000fe20008000000 */
[----:B------:R-:W-:Y:S01]  /*ef290*/  ULDC.64 UR60, c[0x0][0x228] ;  /* 0x00008a00003c7ab9 */ /* 0x000fe20000000a00 */
[----:B-1----:R-:W-:-:S05]  /*ef2a0*/  IADD3 R16, P0, R11, R48, RZ ;  /* 0x000000300b107210 */ /* 0x002fca0007f1e0ff */
[----:B------:R-:W-:-:S05]  /*ef2b0*/  IMAD.X R17, R12, 0x1, R46, P0 ;  /* 0x000000010c117824 */ /* 0x000fca00000e062e */
[----:B------:R0:W-:Y:S04]  /*ef2c0*/  STL.64 [R1+0x4610], R16 ;  /* 0x0046101001007387 */ /* 0x0001e80000100a00 */
[----:B------:R-:W4:Y:S04]  /*ef2d0*/  LDL.LU R12, [R1] ;  /* 0x00000000010c7983 */ /* 0x000f280000300800 */
[----:B------:R-:W4:Y:S01]  /*ef2e0*/  LDL R21, [R1+0x2e60] ;  /* 0x002e600001157983 */ /* 0x000f220000100800 */
[----:B---3--:R-:W-:Y:S01]  /*ef2f0*/  ISETP.GE.AND P6, PT, R15, UR61, PT ;  /* 0x0000003d0f007c0c */ /* 0x008fe2000bfc6270 */
[----:B------:R-:W-:Y:S01]  /*ef300*/  IMAD.U32 R15, RZ, RZ, UR17 ;  /* 0x00000011ff0f7e24 */ /* 0x000fe2000f8e00ff */
[----:B------:R-:W-:Y:S01]  /*ef310*/  LOP3.LUT R42, R42, 0xffffbfff, RZ, 0xc0, !PT ;  /* 0xffffbfff2a2a7812 */ /* 0x000fe200078ec0ff */
[----:B------:R-:W-:Y:S01]  /*ef320*/  UMOV UR49, UR9 ;  /* 0x0000000900317c82 */ /* 0x000fe20008000000 */
[----:B------:R-:W-:Y:S01]  /*ef330*/  ULDC UR9, c[0x0][0x228] ;  /* 0x00008a0000097ab9 */ /* 0x000fe20000000800 */
[----:B------:R-:W-:Y:S01]  /*ef340*/  UMOV UR53, UR11 ;  /* 0x0000000b00357c82 */ /* 0x000fe20008000000 */
[----:B------:R1:W-:Y:S01]  /*ef350*/  STL [R1+0x5ab0], R15 ;  /* 0x005ab00f01007387 */ /* 0x0003e20000100800 */
[----:B------:R-:W-:Y:S01]  /*ef360*/  @P1 LOP3.LUT R42, R42, 0x4000, RZ, 0xfc, !PT ;  /* 0x000040002a2a1812 */ /* 0x000fe200078efcff */
[----:B------:R-:W-:Y:S01]  /*ef370*/  ULDC UR11, c[0x0][0x228] ;  /* 0x00008a00000b7ab9 */ /* 0x000fe20000000800 */
[----:B------:R-:W-:Y:S01]  /*ef380*/  UMOV UR55, UR13 ;  /* 0x0000000d00377c82 */ /* 0x000fe20008000000 */
[----:B0-----:R-:W3:Y:S01]  /*ef390*/  LDL R17, [R1+0x2e64] ;  /* 0x002e640001117983 */ /* 0x001ee20000100800 */
[----:B------:R-:W-:Y:S01]  /*ef3a0*/  LOP3.LUT P0, RZ, R44, 0x8, RZ, 0xc0, !PT ;  /* 0x000000082cff7812 */ /* 0x000fe2000780c0ff */
[----:B------:R-:W-:Y:S01]  /*ef3b0*/  ULDC UR13, c[0x0][0x228] ;  /* 0x00008a00000d7ab9 */ /* 0x000fe20000000800 */
[----:B------:R-:W-:Y:S01]  /*ef3c0*/  UMOV UR57, UR15 ;  /* 0x0000000f00397c82 */ /* 0x000fe20008000000 */
[----:B------:R-:W3:Y:S01]  /*ef3d0*/  LDL R19, [R1+0x2e6c] ;  /* 0x002e6c0001137983 */ /* 0x000ee20000100800 */
[----:B------:R-:W-:-:S03]  /*ef3e0*/  ULDC UR17, c[0x0][0x228] ;  /* 0x00008a0000117ab9 */ /* 0x000fc60000000800 */
[----:B-1----:R-:W3:Y:S04]  /*ef3f0*/  LDL R15, [R1+0x2e5c] ;  /* 0x002e5c00010f7983 */ /* 0x002ee80000100800 */
[----:B------:R-:W3:Y:S04]  /*ef400*/  LDL R40, [R1+0x2e70] ;  /* 0x002e700001287983 */ /* 0x000ee80000100800 */
[----:B------:R-:W3:Y:S04]  /*ef410*/  LDL R18, [R1+0x2e58] ;  /* 0x002e580001127983 */ /* 0x000ee80000100800 */
[----:B------:R-:W3:Y:S01]  /*ef420*/  LDL R16, [R1+0x2e54] ;  /* 0x002e540001107983 */ /* 0x000ee20000100800 */
[----:B------:R-:W-:Y:S01]  /*ef430*/  LOP3.LUT R42, R42, 0xfffeffff, RZ, 0xc0, !PT ;  /* 0xfffeffff2a2a7812 */ /* 0x000fe200078ec0ff */
[----:B------:R-:W-:-:S03]  /*ef440*/  ULDC UR15, c[0x0][0x228] ;  /* 0x00008a00000f7ab9 */ /* 0x000fc60000000800 */
[----:B------:R-:W-:Y:S02]  /*ef450*/  @P2 LOP3.LUT R42, R42, 0x10000, RZ, 0xfc, !PT ;  /* 0x000100002a2a2812 */ /* 0x000fe400078efcff */
[----:B------:R-:W-:Y:S02]  /*ef460*/  LOP3.LUT P2, RZ, R44, 0x10, RZ, 0xc0, !PT ;  /* 0x000000102cff7812 */ /* 0x000fe4000784c0ff */
[----:B------:R-:W-:-:S04]  /*ef470*/  LOP3.LUT R42, R42, 0xfffdffff, RZ, 0xc0, !PT ;  /* 0xfffdffff2a2a7812 */ /* 0x000fc800078ec0ff */
[----:B------:R-:W-:Y:S02]  /*ef480*/  @P3 LOP3.LUT R42, R42, 0x20000, RZ, 0xfc, !PT ;  /* 0x000200002a2a3812 */ /* 0x000fe400078efcff */
[----:B--2---:R-:W-:Y:S02]  /*ef490*/  ISETP.LT.AND P1, PT, R20, UR59, !P2 ;  /* 0x0000003b14007c0c */ /* 0x004fe4000d721270 */
[----:B----4-:R-:W-:-:S11]  /*ef4a0*/  LOP3.LUT R12, R12, 0xfffffbff, RZ, 0xc0, !PT ;  /* 0xfffffbff0c0c7812 */ /* 0x010fd600078ec0ff */
[----:B------:R-:W-:Y:S02]  /*ef4b0*/  @P1 LOP3.LUT R12, R12, 0x400, RZ, 0xfc, !PT ;  /* 0x000004000c0c1812 */ /* 0x000fe400078efcff */
[----:B------:R-:W-:Y:S02]  /*ef4c0*/  ISETP.LT.AND P3, PT, R21, UR31, !P2 ;  /* 0x0000001f15007c0c */ /* 0x000fe4000d761270 */
[----:B------:R-:W-:Y:S01]  /*ef4d0*/  LOP3.LUT R12, R12, 0xffffdfff, RZ, 0xc0, !PT ;  /* 0xffffdfff0c0c7812 */ /* 0x000fe200078ec0ff */
[----:B------:R-:W-:Y:S01]  /*ef4e0*/  UMOV UR31, UR35 ;  /* 0x00000023001f7c82 */ /* 0x000fe20008000000 */
[----:B------:R-:W-:Y:S01]  /*ef4f0*/  UMOV UR47, UR21 ;  /* 0x00000015002f7c82 */ /* 0x000fe20008000000 */
[----:B------:R-:W-:Y:S01]  /*ef500*/  ULDC UR21, c[0x0][0x228] ;  /* 0x00008a0000157ab9 */ /* 0x000fe20000000800 */
[----:B------:R-:W-:Y:S01]  /*ef510*/  UMOV UR61, UR23 ;  /* 0x00000017003d7c82 */ /* 0x000fe20008000000 */
[----:B------:R-:W-:Y:S01]  /*ef520*/  ULDC UR23, c[0x0][0x228] ;  /* 0x00008a0000177ab9 */ /* 0x000fe20000000800 */
[----:B------:R-:W-:Y:S01]  /*ef530*/  UMOV UR59, UR37 ;  /* 0x00000025003b7c82 */ /* 0x000fe20008000000 */
[----:B------:R-:W-:Y:S01]  /*ef540*/  ULDC UR37, c[0x0][0x228] ;  /* 0x00008a0000257ab9 */ /* 0x000fe20000000800 */
[----:B------:R-:W-:Y:S01]  /*ef550*/  ULDC UR35, c[0x0][0x228] ;  /* 0x00008a0000237ab9 */ /* 0x000fe20000000800 */
[----:B---3--:R-:W-:Y:S01]  /*ef560*/  ISETP.LT.AND P1, PT, R15, UR33, !P2 ;  /* 0x000000210f007c0c */ /* 0x008fe2000d721270 */
[----:B------:R-:W-:-:S12]  /*ef570*/  ULDC UR33, c[0x0][0x228] ;  /* 0x00008a0000217ab9 */ /* 0x000fd80000000800 */
[----:B------:R-:W-:Y:S02]  /*ef580*/  @P1 LOP3.LUT R12, R12, 0x2000, RZ, 0xfc, !PT ;  /* 0x000020000c0c1812 */ /* 0x000fe400078efcff */
[----:B------:R-:W-:Y:S01]  /*ef590*/  ISETP.LT.AND P1, PT, R17, UR29, !P2 ;  /* 0x0000001d11007c0c */ /* 0x000fe2000d721270 */
[----:B------:R-:W-:Y:S01]  /*ef5a0*/  ULDC UR29, c[0x0][0x228] ;  /* 0x00008a00001d7ab9 */ /* 0x000fe20000000800 */
[----:B------:R-:W-:-:S04]  /*ef5b0*/  LOP3.LUT R12, R12, 0xffffefff, RZ, 0xc0, !PT ;  /* 0xffffefff0c0c7812 */ /* 0x000fc800078ec0ff */
[----:B------:R-:W-:Y:S02]  /*ef5c0*/  @P3 LOP3.LUT R12, R12, 0x1000, RZ, 0xfc, !PT ;  /* 0x000010000c0c3812 */ /* 0x000fe400078efcff */
[----:B------:R-:W-:Y:S01]  /*ef5d0*/  ISETP.LT.AND P3, PT, R19, UR7, !P2 ;  /* 0x0000000713007c0c */ /* 0x000fe2000d761270 */
[----:B------:R-:W-:Y:S01]  /*ef5e0*/  ULDC UR7, c[0x0][0x228] ;  /* 0x00008a0000077ab9 */ /* 0x000fe20000000800 */
[----:B------:R-:W-:-:S04]  /*ef5f0*/  LOP3.LUT R12, R12, 0xfffff7ff, RZ, 0xc0, !PT ;  /* 0xfffff7ff0c0c7812 */ /* 0x000fc800078ec0ff */
[----:B------:R-:W-:-:S04]  /*ef600*/  @P1 LOP3.LUT R12, R12, 0x800, RZ, 0xfc, !PT ;  /* 0x000008000c0c1812 */ /* 0x000fc800078efcff */
[----:B------:R-:W-:-:S04]  /*ef610*/  LOP3.LUT R12, R12, 0xfffffdff, RZ, 0xc0, !PT ;  /* 0xfffffdff0c0c7812 */ /* 0x000fc800078ec0ff */
[----:B------:R-:W-:Y:S02]  /*ef620*/  @P3 LOP3.LUT R12, R12, 0x200, RZ, 0xfc, !PT ;  /* 0x000002000c0c3812 */ /* 0x000fe400078efcff */
[----:B------:R-:W-:Y:S01]  /*ef630*/  ISETP.LT.AND P3, PT, R40, UR9, !P2 ;  /* 0x0000000928007c0c */ /* 0x000fe2000d761270 */
[----:B------:R-:W-:Y:S01]  /*ef640*/  ULDC UR9, c[0x0][0x228] ;  /* 0x00008a0000097ab9 */ /* 0x000fe20000000800 */
[----:B------:R-:W-:-:S11]  /*ef650*/  LOP3.LUT R12, R12, 0xfffffeff, RZ, 0xc0, !PT ;  /* 0xfffffeff0c0c7812 */ /* 0x000fd600078ec0ff */
[----:B------:R-:W-:Y:S02]  /*ef660*/  @P3 LOP3.LUT R12, R12, 0x100, RZ, 0xfc, !PT ;  /* 0x000001000c0c3812 */ /* 0x000fe400078efcff */
[----:B------:R-:W-:Y:S01]  /*ef670*/  ISETP.LT.AND P3, PT, R18, UR11, !P2 ;  /* 0x0000000b12007c0c */ /* 0x000fe2000d761270 */
[----:B------:R-:W-:Y:S01]  /*ef680*/  ULDC UR11, c[0x0][0x228] ;  /* 0x00008a00000b7ab9 */ /* 0x000fe20000000800 */
[----:B------:R-:W-:Y:S01]  /*ef690*/  ISETP.LT.AND P2, PT, R16, UR13, !P2 ;  /* 0x0000000d10007c0c */ /* 0x000fe2000d741270 */
[----:B------:R-:W-:Y:S01]  /*ef6a0*/  ULDC UR13, c[0x0][0x228] ;  /* 0x00008a00000d7ab9 */ /* 0x000fe20000000800 */
[----:B------:R-:W-:-:S09]  /*ef6b0*/  LOP3.LUT R12, R12, 0xffffff7f, RZ, 0xc0, !PT ;  /* 0xffffff7f0c0c7812 */ /* 0x000fd200078ec0ff */
[----:B------:R-:W-:-:S04]  /*ef6c0*/  @P3 LOP3.LUT R12, R12, 0x80, RZ, 0xfc, !PT ;  /* 0x000000800c0c3812 */ /* 0x000fc800078efcff */
[----:B------:R-:W-:-:S04]  /*ef6d0*/  LOP3.LUT R12, R12, 0xffffffbf, RZ, 0xc0, !PT ;  /* 0xffffffbf0c0c7812 */ /* 0x000fc800078ec0ff */
[----:B------:R-:W-:Y:S02]  /*ef6e0*/  @P2 LOP3.LUT R12, R12, 0x40, RZ, 0xfc, !PT ;  /* 0x000000400c0c2812 */ /* 0x000fe400078efcff */
[----:B------:R-:W-:Y:S01]  /*ef6f0*/  ISETP.LT.AND P2, PT, R20, UR31, !P0 ;  /* 0x0000001f14007c0c */ /* 0x000fe2000c741270 */
[----:B------:R-:W-:Y:S01]  /*ef700*/  ULDC UR31, c[0x0][0x228] ;  /* 0x00008a00001f7ab9 */ /* 0x000fe20000000800 */
[----:B------:R-:W-:Y:S02]  /*ef710*/  LOP3.LUT R12, R12, 0xfffffffb, RZ, 0xc0, !PT ;  /* 0xfffffffb0c0c7812 */ /* 0x000fe400078ec0ff */
[----:B------:R-:W-:Y:S01]  /*ef720*/  ISETP.LT.AND P3, PT, R21, UR17, !P0 ;  /* 0x0000001115007c0c */ /* 0x000fe2000c761270 */
[----:B------:R-:W-:-:S08]  /*ef730*/  ULDC UR17, c[0x0][0x228] ;  /* 0x00008a0000117ab9 */ /* 0x000fd00000000800 */
[----:B------:R-:W-:Y:S02]  /*ef740*/  @P2 LOP3.LUT R12, R12, 0x4, RZ, 0xfc, !PT ;  /* 0x000000040c0c2812 */ /* 0x000fe400078efcff */
[----:B------:R-:W-:Y:S01]  /*ef750*/  ISETP.LT.AND P2, PT, R15, UR15, !P0 ;  /* 0x0000000f0f007c0c */ /* 0x000fe2000c741270 */
[----:B------:R-:W-:Y:S01]  /*ef760*/  ULDC UR15, c[0x0][0x228] ;  /* 0x00008a00000f7ab9 */ /* 0x000fe20000000800 */
[----:B------:R-:W-:-:S11]  /*ef770*/  LOP3.LUT R12, R12, 0xffffffdf, RZ, 0xc0, !PT ;  /* 0xffffffdf0c0c7812 */ /* 0x000fd600078ec0ff */
        /* <DEDUP_REMOVED lines=18> */
[----:B------:R-:W-:-:S04]  /*ef8a0*/  ULDC UR27, c[0x0][0x228] ;  /* 0x00008a00001b7ab9 */ /* 0x000fc80000000800 */
[----:B------:R-:W-:Y:S02]  /*ef8b0*/  @P3 LOP3.LUT R0, R0, 0x80000000, RZ, 0xfc, !PT ;  /* 0x8000000000003812 */ /* 0x000fe400078efcff */
[----:B------:R-:W-:Y:S02]  /*ef8c0*/  LOP3.LUT P1, RZ, R44, 0x4, RZ, 0xc0, !PT ;  /* 0x000000042cff7812 */ /* 0x000fe4000782c0ff */
[----:B------:R-:W-:-:S04]  /*ef8d0*/  LOP3.LUT R0, R0, 0xbfffffff, RZ, 0xc0, !PT ;  /* 0xbfffffff00007812 */ /* 0x000fc800078ec0ff */
[----:B------:R-:W-:Y:S02]  /*ef8e0*/  @P2 LOP3.LUT R0, R0, 0x40000000, RZ, 0xfc, !PT ;  /* 0x4000000000002812 */ /* 0x000fe400078efcff */
[----:B------:R-:W-:Y:S02]  /*ef8f0*/  ISETP.LT.AND P2, PT, R20, UR59, !P1 ;  /* 0x0000003b14007c0c */ /* 0x000fe4000cf41270 */
[----:B------:R-:W-:Y:S02]  /*ef900*/  ISETP.LT.AND P3, PT, R15, UR41, !P1 ;  /* 0x000000290f007c0c */ /* 0x000fe4000cf61270 */
[----:B------:R-:W-:-:S09]  /*ef910*/  LOP3.LUT R0, R0, 0xfbffffff, RZ, 0xc0, !PT ;  /* 0xfbffffff00007812 */ /* 0x000fd200078ec0ff */
[----:B------:R-:W-:Y:S02]  /*ef920*/  @P2 LOP3.LUT R0, R0, 0x4000000, RZ, 0xfc, !PT ;  /* 0x0400000000002812 */ /* 0x000fe400078efcff */
[----:B------:R-:W-:Y:S02]  /*ef930*/  ISETP.LT.AND P2, PT, R21, UR39, !P1 ;  /* 0x0000002715007c0c */ /* 0x000fe4000cf41270 */
[----:B------:R-:W-:-:S04]  /*ef940*/  LOP3.LUT R0, R0, 0xdfffffff, RZ, 0xc0, !PT ;  /* 0xdfffffff00007812 */ /* 0x000fc800078ec0ff */
[----:B------:R-:W-:Y:S02]  /*ef950*/  @P3 LOP3.LUT R0, R0, 0x20000000, RZ, 0xfc, !PT ;  /* 0x2000000000003812 */ /* 0x000fe400078efcff */
[----:B------:R-:W-:Y:S02]  /*ef960*/  ISETP.LT.AND P3, PT, R17, UR29, !P1 ;  /* 0x0000001d11007c0c */ /* 0x000fe4000cf61270 */
[----:B------:R-:W-:Y:S01]  /*ef970*/  LOP3.LUT P0, RZ, R44, 0x2, RZ, 0xc0, !PT ;  /* 0x000000022cff7812 */ /* 0x000fe2000780c0ff */
[----:B------:R-:W-:Y:S01]  /*ef980*/  UMOV UR39, UR55 ;  /* 0x0000003700277c82 */ /* 0x000fe20008000000 */
[----:B------:R-:W-:Y:S01]  /*ef990*/  LOP3.LUT R0, R0, 0xefffffff, RZ, 0xc0, !PT ;  /* 0xefffffff00007812 */ /* 0x000fe200078ec0ff */
[----:B------:R-:W-:Y:S01]  /*ef9a0*/  UMOV UR41, UR57 ;  /* 0x0000003900297c82 */ /* 0x000fe20008000000 */
[----:B------:R-:W-:Y:S01]  /*ef9b0*/  ULDC UR55, c[0x0][0x228] ;  /* 0x00008a0000377ab9 */ /* 0x000fe20000000800 */
[----:B------:R-:W-:Y:S01]  /*ef9c0*/  UMOV UR59, UR51 ;  /* 0x00000033003b7c82 */ /* 0x000fe20008000000 */
[----:B------:R-:W-:Y:S01]  /*ef9d0*/  @P2 LOP3.LUT R0, R0, 0x10000000, RZ, 0xfc, !PT ;  /* 0x1000000000002812 */ /* 0x000fe200078efcff */
[----:B------:R-:W-:Y:S01]  /*ef9e0*/  ULDC UR51, c[0x0][0x228] ;  /* 0x00008a0000337ab9 */ /* 0x000fe20000000800 */
        /* <DEDUP_REMOVED lines=19> */
[----:B------:R-:W-:Y:S01]  /*efb20*/  UMOV UR13, UR53 ;  /* 0x00000035000d7c82 */ /* 0x000fe20008000000 */
[----:B------:R-:W-:Y:S01]  /*efb30*/  ISETP.LT.AND P3, PT, R15, UR37, !P0 ;  /* 0x000000250f007c0c */ /* 0x000fe2000c761270 */
[----:B------:R-:W-:Y:S01]  /*efb40*/  ULDC UR53, c[0x0][0x228] ;  /* 0x00008a0000357ab9 */ /* 0x000fe20000000800 */
[----:B------:R-:W-:Y:S01]  /*efb50*/  LOP3.LUT R0, R0, 0xfffbffff, RZ, 0xc0, !PT ;  /* 0xfffbffff00007812 */ /* 0x000fe200078ec0ff */
[----:B------:R-:W-:Y:S01]  /*efb60*/  UMOV UR57, UR49 ;  /* 0x0000003100397c82 */ /* 0x000fe20008000000 */
[----:B------:R-:W-:Y:S01]  /*efb70*/  LOP3.LUT P2, RZ, R44, 0x1, RZ, 0xc0, !PT ;  /* 0x000000012cff7812 */ /* 0x000fe2000784c0ff */
[----:B------:R-:W-:Y:S01]  /*efb80*/  ULDC UR49, c[0x0][0x228] ;  /* 0x00008a0000317ab9 */ /* 0x000fe20000000800 */
[----:B------:R-:W-:Y:S01]  /*efb90*/  LOP3.LUT R2, R2, 0x7fffffff, RZ, 0xc0, !PT ;  /* 0x7fffffff02027812 */ /* 0x000fe200078ec0ff */
[----:B------:R-:W-:Y:S01]  /*efba0*/  ULDC UR39, c[0x0][0x228] ;  /* 0x00008a0000277ab9 */ /* 0x000fe20000000800 */
[----:B------:R-:W-:-:S03]  /*efbb0*/  ULDC UR37, c[0x0][0x228] ;  /* 0x00008a0000257ab9 */ /* 0x000fc60000000800 */
[----:B------:R-:W-:Y:S02]  /*efbc0*/  @P1 LOP3.LUT R0, R0, 0x40000, RZ, 0xfc, !PT ;  /* 0x0004000000001812 */ /* 0x000fe400078efcff */
[----:B------:R-:W-:Y:S01]  /*efbd0*/  ISETP.LT.AND P1, PT, R21, UR35, !P0 ;  /* 0x0000002315007c0c */ /* 0x000fe2000c721270 */
[----:B------:R-:W-:Y:S01]  /*efbe0*/  ULDC UR35, c[0x0][0x228] ;  /* 0x00008a0000237ab9 */ /* 0x000fe20000000800 */
[----:B------:R-:W-:-:S04]  /*efbf0*/  LOP3.LUT R0, R0, 0xffdfffff, RZ, 0xc0, !PT ;  /* 0xffdfffff00007812 */ /* 0x000fc800078ec0ff */
[----:B------:R-:W-:Y:S02]  /*efc00*/  @P3 LOP3.LUT R0, R0, 0x200000, RZ, 0xfc, !PT ;  /* 0x0020000000003812 */ /* 0x000fe400078efcff */
[----:B------:R-:W-:Y:S02]  /*efc10*/  ISETP.LT.AND P3, PT, R17, UR33, !P0 ;  /* 0x0000002111007c0c */ /* 0x000fe4000c761270 */
[----:B------:R-:W-:-:S04]  /*efc20*/  LOP3.LUT R0, R0, 0xffefffff, RZ, 0xc0, !PT ;  /* 0xffefffff00007812 */ /* 0x000fc800078ec0ff */
[----:B------:R-:W-:Y:S02]  /*efc30*/  @P1 LOP3.LUT R0, R0, 0x100000, RZ, 0xfc, !PT ;  /* 0x0010000000001812 */ /* 0x000fe400078efcff */
[----:B------:R-:W-:Y:S01]  /*efc40*/  ISETP.LT.AND P1, PT, R19, UR23, !P0 ;  /* 0x0000001713007c0c */ /* 0x000fe2000c721270 */
[----:B------:R-:W-:Y:S01]  /*efc50*/  UMOV UR33, UR41 ;  /* 0x0000002900217c82 */ /* 0x000fe20008000000 */
[----:B------:R-:W-:Y:S01]  /*efc60*/  LOP3.LUT R0, R0, 0xfff7ffff, RZ, 0xc0, !PT ;  /* 0xfff7ffff00007812 */ /* 0x000fe200078ec0ff */
[----:B------:R-:W-:Y:S01]  /*efc70*/  ULDC UR23, c[0x0][0x228] ;  /* 0x00008a0000177ab9 */ /* 0x000fe20000000800 */
[----:B------:R-:W-:Y:S02]  /*efc80*/  ULDC UR41, c[0x0][0x228] ;  /* 0x00008a0000297ab9 */ /* 0x000fe40000000800 */
[----:B------:R-:W-:Y:S02]  /*efc90*/  @P3 LOP3.LUT R0, R0, 0x80000, RZ, 0xfc, !PT ;  /* 0x0008000000003812 */ /* 0x000fe400078efcff */
[----:B------:R-:W-:Y:S01]  /*efca0*/  ISETP.LT.AND P3, PT, R40, UR31, !P0 ;  /* 0x0000001f28007c0c */ /* 0x000fe2000c761270 */
[----:B------:R-:W-:Y:S01]  /*efcb0*/  ULDC UR31, c[0x0][0x228] ;  /* 0x00008a00001f7ab9 */ /* 0x000fe20000000800 */
[----:B------:R-:W-:-:S04]  /*efcc0*/  LOP3.LUT R0, R0, 0xfffdffff, RZ, 0xc0, !PT ;  /* 0xfffdffff00007812 */ /* 0x000fc800078ec0ff */
[----:B------:R-:W-:Y:S02]  /*efcd0*/  @P1 LOP3.LUT R0, R0, 0x20000, RZ, 0xfc, !PT ;  /* 0x0002000000001812 */ /* 0x000fe400078efcff */
[----:B------:R-:W-:Y:S02]  /*efce0*/  ISETP.LT.AND P1, PT, R18, UR27, !P0 ;  /* 0x0000001b12007c0c */ /* 0x000fe4000c721270 */
        /* <DEDUP_REMOVED lines=9> */
[----:B------:R-:W-:Y:S01]  /*efd80*/  UMOV UR27, UR61 ;  /* 0x0000003d001b7c82 */ /* 0x000fe20008000000 */
[----:B------:R-:W-:Y:S01]  /*efd90*/  LOP3.LUT R0, R0, 0xfffffbff, RZ, 0xc0, !PT ;  /* 0xfffffbff00007812 */ /* 0x000fe200078ec0ff */
[----:B------:R-:W-:Y:S01]  /*efda0*/  ULDC UR33, c[0x0][0x228] ;  /* 0x00008a0000217ab9 */ /* 0x000fe20000000800 */
[----:B------:R-:W-:-:S09]  /*efdb0*/  ISETP.LT.AND P3, PT, R21, UR17, !P2 ;  /* 0x0000001115007c0c */ /* 0x000fd2000d761270 */
[----:B------:R-:W-:Y:S02]  /*efdc0*/  @P1 LOP3.LUT R0, R0, 0x400, RZ, 0xfc, !PT ;  /* 0x0000040000001812 */ /* 0x000fe400078efcff */
[----:B------:R-:W-:Y:S02]  /*efdd0*/  ISETP.LT.AND P1, PT, R15, UR15, !P2 ;  /* 0x0000000f0f007c0c */ /* 0x000fe4000d721270 */
[----:B------:R-:W-:Y:S01]  /*efde0*/  LOP3.LUT P0, RZ, R43, 0x80000000, RZ, 0xc0, !PT ;  /* 0x800000002bff7812 */ /* 0x000fe2000780c0ff */
[----:B------:R-:W-:Y:S01]  /*efdf0*/  UMOV UR61, UR47 ;  /* 0x0000002f003d7c82 */ /* 0x000fe20008000000 */
[----:B------:R-:W-:Y:S01]  /*efe00*/  LOP3.LUT R0, R0, 0xffffdfff, RZ, 0xc0, !PT ;  /* 0xffffdfff00007812 */ /* 0x000fe200078ec0ff */
[----:B------:R-:W-:Y:S01]  /*efe10*/  ULDC UR47, c[0x0][0x228] ;  /* 0x00008a00002f7ab9 */ /* 0x000fe20000000800 */
[----:B------:R-:W-:Y:S01]  /*efe20*/  UMOV UR17, UR13 ;  /* 0x0000000d00117c82 */ /* 0x000fe20008000000 */
[----:B------:R-:W-:Y:S01]  /*efe30*/  ULDC UR15, c[0x0][0x228] ;  /* 0x00008a00000f7ab9 */ /* 0x000fe20000000800 */
[----:B------:R-:W-:-:S05]  /*efe40*/  ULDC UR13, c[0x0][0x228] ;  /* 0x00008a00000d7ab9 */ /* 0x000fca0000000800 */
[----:B------:R-:W-:Y:S02]  /*efe50*/  @P1 LOP3.LUT R0, R0, 0x2000, RZ, 0xfc, !PT ;  /* 0x0000200000001812 */ /* 0x000fe400078efcff */
[----:B------:R-:W-:Y:S02]  /*efe60*/  ISETP.LT.AND P1, PT, R17, UR19, !P2 ;  /* 0x0000001311007c0c */ /* 0x000fe4000d721270 */
        /* <DEDUP_REMOVED lines=8> */
[----:B------:R-:W-:Y:S01]  /*efef0*/  UMOV UR19, UR45 ;  /* 0x0000002d00137c82 */ /* 0x000fe20008000000 */
[----:B------:R-:W-:Y:S01]  /*eff00*/  ULDC UR45, c[0x0][0x228] ;  /* 0x00008a00002d7ab9 */ /* 0x000fe20000000800 */
[----:B------:R-:W-:Y:S01]  /*eff10*/  ULDC UR43, c[0x0][0x228] ;  /* 0x00008a00002b7ab9 */ /* 0x000fe20000000800 */
        /* <DEDUP_REMOVED lines=32> */
[----:B------:R-:W-:Y:S01]  /*f0120*/  ULDC UR17, c[0x0][0x228] ;  /* 0x00008a0000117ab9 */ /* 0x000fe20000000800 */
[----:B------:R-:W-:Y:S01]  /*f0130*/  ULDC UR49, c[0x0][0x228] ;  /* 0x00008a0000317ab9 */ /* 0x000fe20000000800 */
        /* <DEDUP_REMOVED lines=9> */
[----:B------:R-:W-:-:S10]  /*f01d0*/  ULDC UR25, c[0x0][0x228] ;  /* 0x00008a0000197ab9 */ /* 0x000fd40000000800 */
        /* <DEDUP_REMOVED lines=11> */
[----:B------:R-:W-:Y:S01]  /*f0290*/  ULDC UR41, c[0x0][0x228] ;  /* 0x00008a0000297ab9 */ /* 0x000fe20000000800 */
[----:B------:R-:W-:Y:S01]  /*f02a0*/  LOP3.LUT R3, R3, 0x7fffffff, RZ, 0xc0, !PT ;  /* 0x7fffffff03037812 */ /* 0x000fe200078ec0ff */
[----:B------:R-:W-:Y:S01]  /*f02b0*/  UMOV UR51, UR59 ;  /* 0x0000003b00337c82 */ /* 0x000fe20008000000 */
[----:B------:R-:W-:Y:S01]  /*f02c0*/  @P0 LOP3.LUT R2, R2, 0x20000000, RZ, 0xfc, !PT ;  /* 0x2000000002020812 */ /* 0x000fe200078efcff */
[----:B------:R-:W-:Y:S01]  /*f02d0*/  ULDC UR59, c[0x0][0x228] ;  /* 0x00008a00003b7ab9 */ /* 0x000fe20000000800 */
[----:B------:R-:W-:-:S02]  /*f02e0*/  ULDC UR57, c[0x0][0x228] ;  /* 0x00008a0000397ab9 */ /* 0x000fc40000000800 */
        /* <DEDUP_REMOVED lines=19> */
[----:B------:R-:W-:Y:S02]  /*f0420*/  @P3 LOP3.LUT R2, R2, 0x800000, RZ, 0xfc, !PT ;  /* 0x0080000002023812 */ /* 0x000fe400078efcff */
[----:B------:R-:W-:Y:S02]  /*f0430*/  ISETP.LT.AND P3, PT, R20, UR53, !P2 ;  /* 0x0000003514007c0c */ /* 0x000fe4000d761270 */
[----:B------:R-:W-:-:S04]  /*f0440*/  LOP3.LUT R2, R2, 0xffbfffff, RZ, 0xc0, !PT ;  /* 0xffbfffff02027812 */ /* 0x000fc800078ec0ff */
[----:B------:R-:W-:-:S04]  /*f0450*/  @P1 LOP3.LUT R2, R2, 0x400000, RZ, 0xfc, !PT ;  /* 0x0040000002021812 */ /* 0x000fc800078efcff */
[----:B------:R-:W-:-:S04]  /*f0460*/  LOP3.LUT R2, R2, 0xfffbffff, RZ, 0xc0, !PT ;  /* 0xfffbffff02027812 */ /* 0x000fc800078ec0ff */
[----:B------:R-:W-:Y:S02]  /*f0470*/  @P3 LOP3.LUT R2, R2, 0x40000, RZ, 0xfc, !PT ;  /* 0x0004000002023812 */ /* 0x000fe400078efcff */
[----:B------:R-:W-:Y:S02]  /*f0480*/  ISETP.LT.AND P3, PT, R15, UR45, !P2 ;  /* 0x0000002d0f007c0c */ /* 0x000fe4000d761270 */
[C---:B------:R-:W-:Y:S01]  /*f0490*/  LOP3.LUT P0, RZ, R43.reuse, 0x10000000, RZ, 0xc0, !PT ;  /* 0x100000002bff7812 */ /* 0x040fe2000780c0ff */
[----:B------:R-:W-:Y:S01]  /*f04a0*/  UMOV UR53, UR61 ;  /* 0x0000003d00357c82 */ /* 0x000fe20008000000 */
[----:B------:R-:W-:Y:S01]  /*f04b0*/  LOP3.LUT R2, R2, 0xffdfffff, RZ, 0xc0, !PT ;  /* 0xffdfffff02027812 */ /* 0x000fe200078ec0ff */
[----:B------:R-:W-:Y:S01]  /*f04c0*/  ULDC UR61, c[0x0][0x228] ;  /* 0x00008a00003d7ab9 */ /* 0x000fe20000000800 */
[----:B------:R-:W-:Y:S01]  /*f04d0*/  LOP3.LUT P1, RZ, R43, 0x8000000, RZ, 0xc0, !PT ;  /* 0x080000002bff7812 */ /* 0x000fe2000782c0ff */
[----:B------:R-:W-:-:S06]  /*f04e0*/  ULDC UR45, c[0x0][0x228] ;  /* 0x00008a00002d7ab9 */ /* 0x000fcc0000000800 */
        /* <DEDUP_REMOVED lines=28> */
[----:B------:R-:W-:Y:S01]  /*f06b0*/  ISETP.LT.AND P3, PT, R15, UR29, !P0 ;  /* 0x0000001d0f007c0c */ /* 0x000fe2000c761270 */
[----:B------:R-:W-:Y:S01]  /*f06c0*/  UMOV UR47, UR51 ;  /* 0x00000033002f7c82 */ /* 0x000fe20008000000 */
[----:B------:R-:W-:Y:S01]  /*f06d0*/  LOP3.LUT R2, R2, 0xffffdfff, RZ, 0xc0, !PT ;  /* 0xffffdfff02027812 */ /* 0x000fe200078ec0ff */
[----:B------:R-:W-:Y:S01]  /*f06e0*/  ULDC UR29, c[0x0][0x228] ;  /* 0x00008a00001d7ab9 */ /* 0x000fe20000000800 */
[----:B------:R-:W-:Y:S01]  /*f06f0*/  LOP3.LUT P2, RZ, R43, 0x4000000, RZ, 0xc0, !PT ;  /* 0x040000002bff7812 */ /* 0x000fe2000784c0ff */
        /* <DEDUP_REMOVED lines=92> */
[----:B------:R-:W-:Y:S02]  /*f0cc0*/  ISETP.LT.AND P3, PT, R15, UR61, !P0 ;  /* 0x0000003d0f007c0c */ /* 0x000fe4000c761270 */
[----:B------:R-:W-:-:S09]  /*f0cd0*/  LOP3.LUT R3, R3, 0xfffbffff, RZ, 0xc0, !PT ;  /* 0xfffbffff03037812 */ /* 0x000fd200078ec0ff */
        /* <DEDUP_REMOVED lines=23> */
[----:B------:R-:W-:Y:S02]  /*f0e50*/  R2UR UR47, R14 ;  /* 0x000000000e2f72ca */ /* 0x000fe400000e0000 */
[----:B------:R-:W-:Y:S02]  /*f0e60*/  LOP3.LUT R3, R3, 0xffff7fff, RZ, 0xc0, !PT ;  /* 0xffff7fff03037812 */ /* 0x000fe400078ec0ff */
[----:B------:R-:W-:-:S05]  /*f0e70*/  LOP3.LUT P1, RZ, R43, 0x1000000, RZ, 0xc0, !PT ;  /* 0x010000002bff7812 */ /* 0x000fca000782c0ff */
        /* <DEDUP_REMOVED lines=25> */
[----:B------:R-:W-:Y:S02]  /*f1010*/  LOP3.LUT R3, R3, 0xfffffeff, RZ, 0xc0, !PT ;  /* 0xfffffeff03037812 */ /* 0x000fe400078ec0ff */
[----:B------:R-:W-:-:S09]  /*f1020*/  R2UR UR61, R13 ;  /* 0x000000000d3d72ca */ /* 0x000fd200000e0000 */
[----:B------:R-:W-:Y:S02]  /*f1030*/  @P3 LOP3.LUT R3, R3, 0x100, RZ, 0xfc, !PT ;  /* 0x0000010003033812 */ /* 0x000fe400078efcff */
[----:B------:R-:W-:Y:S01]  /*f1040*/  ISETP.LT.AND P3, PT, R18, UR27, !P1 ;  /* 0x0000001b12007c0c */ /* 0x000fe2000cf61270 */
[----:B------:R-:W-:Y:S01]  /*f1050*/  ULDC UR27, c[0x0][0x228] ;  /* 0x00008a00001b7ab9 */ /* 0x000fe20000000800 */
[----:B------:R-:W-:Y:S01]  /*f1060*/  ISETP.LT.AND P1, PT, R16, UR25, !P1 ;  /* 0x0000001910007c0c */ /* 0x000fe2000cf21270 */
[----:B------:R-:W-:Y:S01]  /*f1070*/  ULDC UR25, c[0x0][0x228] ;  /* 0x00008a0000197ab9 */ /* 0x000fe20000000800 */
[----:B------:R-:W-:Y:S02]  /*f1080*/  LOP3.LUT R3, R3, 0xffffff7f, RZ, 0xc0, !PT ;  /* 0xffffff7f03037812 */ /* 0x000fe400078ec0ff */
[----:B------:R-:W-:-:S07]  /*f1090*/  LOP3.LUT P2, RZ, R43, 0x800000, RZ, 0xc0, !PT ;  /* 0x008000002bff7812 */ /* 0x000fce000784c0ff */
        /* <DEDUP_REMOVED lines=34> */
[----:B------:R-:W-:-:S09]  /*f12c0*/  LOP3.LUT P0, RZ, R43, 0x400000, RZ, 0xc0, !PT ;  /* 0x004000002bff7812 */ /* 0x000fd2000780c0ff */
        /* <DEDUP_REMOVED lines=62> */
[----:B------:R-:W-:Y:S02]  /*f16b0*/  LOP3.LUT R4, R4, 0xffff7fff, RZ, 0xc0, !PT ;  /* 0xffff7fff04047812 */ /* 0x000fe400078ec0ff */
[----:B------:R-:W-:-:S07]  /*f16c0*/  LOP3.LUT P2, RZ, R43, 0x100000, RZ, 0xc0, !PT ;  /* 0x001000002bff7812 */ /* 0x000fce000784c0ff */
        /* <DEDUP_REMOVED lines=60> */
[----:B------:R-:W-:Y:S01]  /*f1a90*/  ISETP.LT.AND P0, PT, R16, UR55, !P0 ;  /* 0x0000003710007c0c */ /* 0x000fe2000c701270 */
[----:B------:R-:W-:Y:S01]  /*f1aa0*/  ULDC UR55, c[0x0][0x228] ;  /* 0x00008a0000377ab9 */ /* 0x000fe20000000800 */
[----:B------:R-:W-:Y:S02]  /*f1ab0*/  LOP3.LUT R5, R5, 0x7fffffff, RZ, 0xc0, !PT ;  /* 0x7fffffff05057812 */ /* 0x000fe400078ec0ff */
[----:B------:R-:W-:-:S05]  /*f1ac0*/  LOP3.LUT P1, RZ, R43, 0x40000, RZ, 0xc0, !PT ;  /* 0x000400002bff7812 */ /* 0x000fca000782c0ff */
        /* <DEDUP_REMOVED lines=32> */
[----:B------:R-:W-:-:S07]  /*f1cd0*/  LOP3.LUT R4, R4, 0xfffffffe, RZ, 0xc0, !PT ;  /* 0xfffffffe04047812 */ /* 0x000fce00078ec0ff */
[----:B------:R-:W-:Y:S02]  /*f1ce0*/  @P3 LOP3.LUT R5, R5, 0x800000, RZ, 0xfc, !PT ;  /* 0x0080000005053812 */ /* 0x000fe400078efcff */
[----:B------:R-:W-:Y:S02]  /*f1cf0*/  @P2 LOP3.LUT R4, R4, 0x1, RZ, 0xfc, !PT ;  /* 0x0000000104042812 */ /* 0x000fe400078efcff */
[----:B------:R-:W-:Y:S02]  /*f1d00*/  LOP3.LUT R5, R5, 0xffbfffff, RZ, 0xc0, !PT ;  /* 0xffbfffff05057812 */ /* 0x000fe400078ec0ff */
[----:B------:R-:W-:Y:S02]  /*f1d10*/  LOP3.LUT P2, RZ, R43, 0x20000, RZ, 0xc0, !PT ;  /* 0x000200002bff7812 */ /* 0x000fe4000784c0ff */
        /* <DEDUP_REMOVED lines=310> */
[----:B------:R-:W-:Y:S02]  /*f3080*/  ISETP.LT.AND P3, PT, R17, UR61, !P2 ;  /* 0x0000003d11007c0c */ /* 0x000fe4000d761270 */
[----:B------:R-:W-:Y:S02]  /*f3090*/  LOP3.LUT R8, R8, 0x7fffffff, RZ, 0xc0, !PT ;  /* 0x7fffffff08087812 */ /* 0x000fe400078ec0ff */
[----:B------:R-:W-:Y:S02]  /*f30a0*/  LOP3.LUT R9, R9, 0x7fffffff, RZ, 0xc0, !PT ;  /* 0x7fffffff09097812 */ /* 0x000fe400078ec0ff */
[----:B------:R-:W-:Y:S01]  /*f30b0*/  LOP3.LUT R10, R10, 0x7fffffff, RZ, 0xc0, !PT ;  /* 0x7fffffff0a0a7812 */ /* 0x000fe200078ec0ff */
[----:B------:R0:W-:Y:S01]  /*f30c0*/  STL [R1], R12 ;  /* 0x0000000c01007387 */ /* 0x0001e20000100800 */
[----:B------:R-:W-:Y:S01]  /*f30d0*/  LOP3.LUT R7, R7, 0xfffff7ff, RZ, 0xc0, !PT ;  /* 0xfffff7ff07077812 */ /* 0x000fe200078ec0ff */
[----:B------:R-:W-:-:S04]  /*f30e0*/  ULDC UR61, c[0x0][0x228] ;  /* 0x00008a00003d7ab9 */ /* 0x000fc80000000800 */
        /* <DEDUP_REMOVED lines=44> */
[----:B------:R-:W-:-:S11]  /*f33b0*/  LOP3.LUT P1, RZ, R43, 0x40, RZ, 0xc0, !PT ;  /* 0x000000402bff7812 */ /* 0x000fd6000782c0ff */
        /* <DEDUP_REMOVED lines=132> */
[----:B------:R-:W-:-:S09]  /*f3c00*/  LOP3.LUT P2, RZ, R43, 0x4, RZ, 0xc0, !PT ;  /* 0x000000042bff7812 */ /* 0x000fd2000784c0ff */
        /* <DEDUP_REMOVED lines=78> */
[----:B------:R-:W-:Y:S01]  /*f40f0*/  LOP3.LUT P3, RZ, R42, 0x20000, RZ, 0xc0, !PT ;  /* 0x000200002aff7812 */ /* 0x000fe2000786c0ff */
[----:B------:R-:W-:Y:S01]  /*f4100*/  VIADD R14, R11, UR46 ;  /* 0x0000002e0b0e7c36 */ /* 0x000fe20008000000 */
[----:B------:R-:W-:Y:S01]  /*f4110*/  LOP3.LUT R9, R9, 0xffffefff, RZ, 0xc0, !PT ;  /* 0xffffefff09097812 */ /* 0x000fe200078ec0ff */
[----:B------:R-:W-:-:S08]  /*f4120*/  ULDC UR51, c[0x0][0x228] ;  /* 0x00008a0000337ab9 */ /* 0x000fd00000000800 */
        /* <DEDUP_REMOVED lines=21> */
[----:B------:R-:W-:Y:S02]  /*f4280*/  LOP3.LUT P0, RZ, R42, 0x8000, RZ, 0xc0, !PT ;  /* 0x000080002aff7812 */ /* 0x000fe4000780c0ff */
[----:B------:R-:W-:-:S04]  /*f4290*/  LOP3.LUT R9, R9, 0xffffffbf, RZ, 0xc0, !PT ;  /* 0xffffffbf09097812 */ /* 0x000fc800078ec0ff */
[----:B------:R-:W-:Y:S02]  /*f42a0*/  @P1 LOP3.LUT R9, R9, 0x40, RZ, 0xfc, !PT ;  /* 0x0000004009091812 */ /* 0x000fe400078efcff */
[----:B------:R-:W-:Y:S01]  /*f42b0*/  ISETP.LT.AND P1, PT, R20, UR50, !P0 ;  /* 0x0000003214007c0c */ /* 0x000fe2000c721270 */
[----:B------:R-:W-:Y:S01]  /*f42c0*/  ULDC UR50, c[0x0][0x228] ;  /* 0x00008a0000327ab9 */ /* 0x000fe20000000800 */
[----:B------:R-:W-:-:S11]  /*f42d0*/  LOP3.LUT R9, R9, 0xfffffffb, RZ, 0xc0, !PT ;  /* 0xfffffffb09097812 */ /* 0x000fd600078ec0ff */
[----:B------:R-:W-:Y:S02]  /*f42e0*/  @P1 LOP3.LUT R9, R9, 0x4, RZ, 0xfc, !PT ;  /* 0x0000000409091812 */ /* 0x000fe400078efcff */
[----:B------:R-:W-:Y:S02]  /*f42f0*/  ISETP.LT.AND P1, PT, R15, UR17, !P0 ;  /* 0x000000110f007c0c */ /* 0x000fe4000c721270 */
[----:B------:R-:W-:-:S11]  /*f4300*/  LOP3.LUT R9, R9, 0xffffffdf, RZ, 0xc0, !PT ;  /* 0xffffffdf09097812 */ /* 0x000fd600078ec0ff */
[----:B------:R-:W-:Y:S02]  /*f4310*/  @P1 LOP3.LUT R9, R9, 0x20, RZ, 0xfc, !PT ;  /* 0x0000002009091812 */ /* 0x000fe400078efcff */
[----:B------:R-:W-:Y:S01]  /*f4320*/  ISETP.LT.AND P1, PT, R21, UR16, !P0 ;  /* 0x0000001015007c0c */ /* 0x000fe2000c721270 */
[----:B------:R-:W-:Y:S01]  /*f4330*/  ULDC.64 UR16, c[0x0][0x228] ;  /* 0x00008a0000107ab9 */ /* 0x000fe20000000a00 */
        /* <DEDUP_REMOVED lines=28> */
[----:B------:R-:W-:Y:S02]  /*f4500*/  ISETP.LT.AND P0, PT, R21, UR50, !P1 ;  /* 0x0000003215007c0c */ /* 0x000fe4000cf01270 */
[----:B------:R-:W-:Y:S02]  /*f4510*/  R2UR UR50, R41 ;  /* 0x00000000293272ca */ /* 0x000fe400000e0000 */
[----:B------:R-:W2:Y:S01]  /*f4520*/  LDL.LU R41, [R1+0x5b98] ;  /* 0x005b980001297983 */ /* 0x000ea20000300800 */
[----:B------:R-:W-:-:S03]  /*f4530*/  LOP3.LUT R10, R10, 0xefffffff, RZ, 0xc0, !PT ;  /* 0xefffffff0a0a7812 */ /* 0x000fc600078ec0ff */
[----:B0-----:R-:W3:Y:S05]  /*f4540*/  LDL.LU R12, [R1+0x5634] ;  /* 0x00563400010c7983 */ /* 0x001eea0000300800 */
[----:B------:R-:W-:Y:S02]  /*f4550*/  @P0 LOP3.LUT R10, R10, 0x10000000, RZ, 0xfc, !PT ;  /* 0x100000000a0a0812 */ /* 0x000fe400078efcff */
[----:B------:R-:W-:Y:S02]  /*f4560*/  ISETP.LT.AND P0, PT, R17, UR61, !P1 ;  /* 0x0000003d11007c0c */ /* 0x000fe4000cf01270 */
[----:B------:R-:W-:-:S11]  /*f4570*/  LOP3.LUT R10, R10, 0xf7ffffff, RZ, 0xc0, !PT ;  /* 0xf7ffffff0a0a7812 */ /* 0x000fd600078ec0ff */
        /* <DEDUP_REMOVED lines=64> */
[----:B------:R-:W-:-:S04]  /*f4980*/  @P3 LOP3.LUT R10, R10, 0x2, RZ, 0xfc, !PT ;  /* 0x000000020a0a3812 */ /* 0x000fc800078efcff */
        /* <DEDUP_REMOVED lines=16> */
[----:B------:R-:W-:Y:S02]  /*f4a90*/  ISETP.LT.AND P4, PT, R21, UR9, !P5 ;  /* 0x0000000915007c0c */ /* 0x000fe4000ef81270 */
[----:B--2---:R-:W-:-:S04]  /*f4aa0*/  LOP3.LUT R41, R41, 0x7fffffff, RZ, 0xc0, !PT ;  /* 0x7fffffff29297812 */ /* 0x004fc800078ec0ff */
        /* <DEDUP_REMOVED lines=28> */
[----:B------:R-:W-:Y:S01]  /*f4c70*/  LOP3.LUT R41, R41, 0xffdfffff, RZ, 0xc0, !PT ;  /* 0xffdfffff29297812 */ /* 0x000fe200078ec0ff */
[----:B------:R-:W2:Y:S03]  /*f4c80*/  LDL.LU R21, [R1+0x5b94] ;  /* 0x005b940001157983 */ /* 0x000ea60000300800 */
[----:B------:R-:W-:Y:S02]  /*f4c90*/  @P2 LOP3.LUT R41, R41, 0x200000, RZ, 0xfc, !PT ;  /* 0x0020000029292812 */ /* 0x000fe400078efcff */
[----:B------:R-:W-:-:S02]  /*f4ca0*/  ISETP.LT.AND P4, PT, R17, UR49, !P6 ;  /* 0x0000003111007c0c */ /* 0x000fc4000f781270 */
[----:B------:R-:W-:Y:S01]  /*f4cb0*/  LOP3.LUT R41, R41, 0xffefffff, RZ, 0xc0, !PT ;  /* 0xffefffff29297812 */ /* 0x000fe200078ec0ff */
[----:B------:R-:W4:Y:S01]  /*f4cc0*/  LDL.LU R17, [R1+0x468] ;  /* 0x0004680001117983 */ /* 0x000f220000300800 */
[----:B---3--:R-:W-:Y:S02]  /*f4cd0*/  ISETP.GE.AND P0, PT, R12, UR17, PT ;  /* 0x000000110c007c0c */ /* 0x008fe4000bf06270 */
[----:B------:R-:W-:Y:S01]  /*f4ce0*/  @P3 LOP3.LUT R41, R41, 0x100000, RZ, 0xfc, !PT ;  /* 0x0010000029293812 */ /* 0x000fe200078efcff */
[----:B------:R-:W-:-:S03]  /*f4cf0*/  VIADD R12, R13, UR44 ;  /* 0x0000002c0d0c7c36 */ /* 0x000fc60008000000 */
[----:B------:R-:W-:Y:S01]  /*f4d00*/  LOP3.LUT R41, R41, 0xfff7ffff, RZ, 0xc0, !PT ;  /* 0xfff7ffff29297812 */ /* 0x000fe200078ec0ff */
[----:B------:R-:W-:-:S03]  /*f4d10*/  VIADD R11, R12, UR8 ;  /* 0x000000080c0b7c36 */ /* 0x000fc60008000000 */
[----:B------:R-:W-:Y:S02]  /*f4d20*/  @P4 LOP3.LUT R41, R41, 0x80000, RZ, 0xfc, !PT ;  /* 0x0008000029294812 */ /* 0x000fe400078efcff */
[----:B------:R-:W-:Y:S01]  /*f4d30*/  ISETP.LT.AND P4, PT, R40, UR53, !P6 ;  /* 0x0000003528007c0c */ /* 0x000fe2000f781270 */
[----:B------:R-:W-:Y:S01]  /*f4d40*/  VIADD R40, R11, UR19 ;  /* 0x000000130b287c36 */ /* 0x000fe20008000000 */
[----:B------:R-:W-:Y:S02]  /*f4d50*/  ISETP.LT.AND P2, PT, R20, UR51, !P6 ;  /* 0x0000003314007c0c */ /* 0x000fe4000f741270 */
[----:B------:R-:W3:Y:S01]  /*f4d60*/  LDL.LU R20, [R1+0x5b90] ;  /* 0x005b900001147983 */ /* 0x000ee20000300800 */
[----:B------:R-:W-:-:S03]  /*f4d70*/  ISETP.LT.AND P3, PT, R19, UR6, !P6 ;  /* 0x0000000613007c0c */ /* 0x000fc6000f761270 */
[----:B------:R-:W2:Y:S04]  /*f4d80*/  LDL.LU R19, [R1+0x5b8c] ;  /* 0x005b8c0001137983 */ /* 0x000ea80000300800 */
[----:B------:R0:W-:Y:S04]  /*f4d90*/  STL [R1+0x4], R40 ;  /* 0x0000042801007387 */ /* 0x0001e80000100800 */
[----:B0-----:R-:W4:Y:S01]  /*f4da0*/  LDL.LU R40, [R1+0x5b88] ;  /* 0x005b880001287983 */ /* 0x001f220000300800 */
        /* <DEDUP_REMOVED lines=12> */
[----:B------:R-:W-:Y:S02]  /*f4e70*/  ISETP.GE.AND P3, PT, R16, UR5, PT ;  /* 0x0000000510007c0c */ /* 0x000fe4000bf66270 */
[----:B----4-:R-:W-:Y:S02]  /*f4e80*/  R2UR UR5, R40 ;  /* 0x00000000280572ca */ /* 0x010fe400000e0000 */
[----:B------:R-:W4:Y:S01]  /*f4e90*/  LDL.LU R40, [R1+0x5b84] ;  /* 0x005b840001287983 */ /* 0x000f220000300800 */
[----:B------:R-:W-:Y:S02]  /*f4ea0*/  ISETP.GE.AND P2, PT, R18, UR50, PT ;  /* 0x0000003212007c0c */ /* 0x000fe4000bf46270 */
[C---:B------:R-:W-:Y:S02]  /*f4eb0*/  LOP3.LUT P1, RZ, R45.reuse, 0x40, RZ, 0xc0, !PT ;  /* 0x000000402dff7812 */ /* 0x040fe4000782c0ff */
[----:B------:R-:W-:-:S04]  /*f4ec0*/  LOP3.LUT R45, R45, 0xffffffdf, RZ, 0xc0, !PT ;  /* 0xffffffdf2d2d7812 */ /* 0x000fc800078ec0ff */
[----:B------:R-:W-:Y:S02]  /*f4ed0*/  @P0 LOP3.LUT R45, R45, 0x20, RZ, 0xfc, !PT ;  /* 0x000000202d2d0812 */ /* 0x000fe400078efcff */
[----:B------:R-:W-:Y:S02]  /*f4ee0*/  ISETP.LT.AND P0, PT, R15, UR23, !P0 ;  /* 0x000000170f007c0c */ /* 0x000fe4000c701270 */
[----:B------:R-:W-:-:S04]  /*f4ef0*/  LOP3.LUT R41, R41, 0xfffffbff, RZ, 0xc0, !PT ;  /* 0xfffffbff29297812 */ /* 0x000fc800078ec0ff */
[----:B------:R-:W-:Y:S02]  /*f4f00*/  @P3 LOP3.LUT R41, R41, 0x400, RZ, 0xfc, !PT ;  /* 0x0000040029293812 */ /* 0x000fe400078efcff */
[----:B----4-:R-:W-:-:S04]  /*f4f10*/  LOP3.LUT R40, R40, 0xfffffff7, RZ, 0xc0, !PT ;  /* 0xfffffff728287812 */ /* 0x010fc800078ec0ff */
[----:B------:R-:W-:Y:S02]  /*f4f20*/  @P2 LOP3.LUT R40, R40, 0x8, RZ, 0xfc, !PT ;  /* 0x0000000828282812 */ /* 0x000fe400078efcff */
[----:B------:R-:W-:Y:S02]  /*f4f30*/  ISETP.LT.AND P2, PT, R18, UR4, !P1 ;  /* 0x0000000412007c0c */ /* 0x000fe4000cf41270 */
[----:B------:R-:W4:Y:S01]  /*f4f40*/  LDL.LU R18, [R1+0x5b80] ;  /* 0x005b800001127983 */ /* 0x000f220000300800 */
[----:B------:R-:W-:Y:S02]  /*f4f50*/  R2UR UR4, R17 ;  /* 0x00000000110472ca */ /* 0x000fe400000e0000 */
[----:B------:R-:W-:Y:S01]  /*f4f60*/  ISETP.LT.AND P1, PT, R16, UR18, !P1 ;  /* 0x0000001210007c0c */ /* 0x000fe2000cf21270 */
[----:B------:R-:W3:Y:S04]  /*f4f70*/  LDL.LU R17, [R1+0x5b7c] ;  /* 0x005b7c0001117983 */ /* 0x000ee80000300800 */
[----:B------:R-:W3:Y:S04]  /*f4f80*/  LDL.LU R16, [R1+0x5b78] ;  /* 0x005b780001107983 */ /* 0x000ee80000300800 */
[----:B------:R-:W2:Y:S01]  /*f4f90*/  LDL.LU R15, [R1+0x5b74] ;  /* 0x005b7400010f7983 */ /* 0x000ea20000300800 */
[----:B------:R-:W-:-:S04]  /*f4fa0*/  LOP3.LUT R41, R41, 0xffffbfff, RZ, 0xc0, !PT ;  /* 0xffffbfff29297812 */ /* 0x000fc800078ec0ff */
[----:B------:R-:W-:-:S04]  /*f4fb0*/  @P2 LOP3.LUT R41, R41, 0x4000, RZ, 0xfc, !PT ;  /* 0x0000400029292812 */ /* 0x000fc800078efcff */
[----:B------:R-:W-:-:S04]  /*f4fc0*/  LOP3.LUT R41, R41, 0xfffff7ff, RZ, 0xc0, !PT ;  /* 0xfffff7ff29297812 */ /* 0x000fc800078ec0ff */
[----:B------:R-:W-:-:S04]  /*f4fd0*/  LOP3.LUT R41, R41, 0xffffdfff, RZ, 0xc0, !PT ;  /* 0xffffdfff29297812 */ /* 0x000fc800078ec0ff */
[----:B------:R-:W-:-:S04]  /*f4fe0*/  @P1 LOP3.LUT R41, R41, 0x2000, RZ, 0xfc, !PT ;  /* 0x0000200029291812 */ /* 0x000fc800078efcff */
[----:B------:R-:W-:Y:S01]  /*f4ff0*/  @P0 LOP3.LUT R41, R41, 0x800, RZ, 0xfc, !PT ;  /* 0x0000080029290812 */ /* 0x000fe200078efcff */
[----:B---3--:R0:W-:Y:S01]  /*f5000*/  STL.64 [R1+0x5c00], R16 ;  /* 0x005c001001007387 */ /* 0x0081e20000100a00 */
[----:B------:R-:W-:Y:S01]  /*f5010*/  LOP3.LUT R45, R45, 0xffffffef, RZ, 0xc0, !PT ;  /* 0xffffffef2d2d7812 */ /* 0x000fe200078ec0ff */
[----:B------:R-:W-:Y:S01]  /*f5020*/  ULDC.64 UR8, c[0x0][0x228] ;  /* 0x00008a0000087ab9 */ /* 0x000fe20000000a00 */
[----:B------:R-:W-:Y:S01]  /*f5030*/  LOP3.LUT R44, R44, 0x7fffffff, RZ, 0xc0, !PT ;  /* 0x7fffffff2c2c7812 */ /* 0x000fe200078ec0ff */
[----:B------:R-:W-:Y:S01]  /*f5040*/  ULDC.64 UR10, c[0x0][0x228] ;  /* 0x00008a00000a7ab9 */ /* 0x000fe20000000a00 */
[----:B------:R-:W-:Y:S01]  /*f5050*/  LOP3.LUT R43, R43, 0x7fffffff, RZ, 0xc0, !PT ;  /* 0x7fffffff2b2b7812 */ /* 0x000fe200078ec0ff */
[----:B------:R-:W-:Y:S01]  /*f5060*/  ULDC.64 UR12, c[0x0][0x228] ;  /* 0x00008a00000c7ab9 */ /* 0x000fe20000000a00 */
[----:B------:R-:W-:Y:S01]  /*f5070*/  ULDC.64 UR14, c[0x0][0x228] ;  /* 0x00008a00000e7ab9 */ /* 0x000fe20000000a00 */
[----:B------:R-:W-:Y:S01]  /*f5080*/  ULDC.64 UR16, c[0x0][0x228] ;  /* 0x00008a0000107ab9 */ /* 0x000fe20000000a00 */
[----:B------:R-:W-:Y:S01]  /*f5090*/  ULDC.64 UR18, c[0x0][0x228] ;  /* 0x00008a0000127ab9 */ /* 0x000fe20000000a00 */
[----:B------:R-:W-:Y:S01]  /*f50a0*/  ULDC.64 UR20, c[0x0][0x228] ;  /* 0x00008a0000147ab9 */ /* 0x000fe20000000a00 */
[----:B------:R-:W-:Y:S01]  /*f50b0*/  ULDC.64 UR24, c[0x0][0x228] ;  /* 0x00008a0000187ab9 */ /* 0x000fe20000000a00 */
[----:B0-----:R-:W3:Y:S01]  /*f50c0*/  LDL.LU R16, [R1+0x5644] ;  /* 0x0056440001107983 */ /* 0x001ee20000300800 */
[----:B------:R-:W-:Y:S01]  /*f50d0*/  ULDC.64 UR26, c[0x0][0x228] ;  /* 0x00008a00001a7ab9 */ /* 0x000fe20000000a00 */
[----:B------:R-:W-:Y:S01]  /*f50e0*/  ULDC.64 UR28, c[0x0][0x228] ;  /* 0x00008a00001c7ab9 */ /* 0x000fe20000000a00 */
[----:B------:R-:W-:Y:S01]  /*f50f0*/  ULDC.64 UR30, c[0x0][0x228] ;  /* 0x00008a00001e7ab9 */ /* 0x000fe20000000a00 */
[----:B------:R-:W3:Y:S01]  /*f5100*/  LDL.LU R17, [R1+0x5648] ;  /* 0x0056480001117983 */ /* 0x000ee20000300800 */
[----:B------:R-:W-:Y:S01]  /*f5110*/  ULDC.64 UR32, c[0x0][0x228] ;  /* 0x00008a0000207ab9 */ /* 0x000fe20000000a00 */
[----:B------:R-:W-:Y:S01]  /*f5120*/  ULDC.64 UR34, c[0x0][0x228] ;  /* 0x00008a0000227ab9 */ /* 0x000fe20000000a00 */
[----:B------:R-:W-:Y:S01]  /*f5130*/  ULDC.64 UR52, c[0x0][0x228] ;  /* 0x00008a0000347ab9 */ /* 0x000fe20000000a00 */
[----:B------:R0:W-:Y:S01]  /*f5140*/  STL [R1+0x5bf8], R40 ;  /* 0x005bf82801007387 */ /* 0x0001e20000100800 */
[----:B------:R-:W-:-:S03]  /*f5150*/  ULDC.64 UR54, c[0x0][0x228] ;  /* 0x00008a0000367ab9 */ /* 0x000fc60000000a00 */
[----:B0-----:R-:W3:Y:S04]  /*f5160*/  LDL.LU R40, [R1+0x5640] ;  /* 0x0056400001287983 */ /* 0x001ee80000300800 */
[----:B----4-:R0:W-:Y:S04]  /*f5170*/  STL [R1+0x5bf4], R18 ;  /* 0x005bf41201007387 */ /* 0x0101e80000100800 */
[----:B0-----:R-:W4:Y:S04]  /*f5180*/  LDL.LU R18, [R1+0x563c] ;  /* 0x00563c0001127983 */ /* 0x001f280000300800 */
[----:B--2---:R0:W-:Y:S04]  /*f5190*/  STL [R1+0x5bf0], R19 ;  /* 0x005bf01301007387 */ /* 0x0041e80000100800 */
[----:B0-----:R-:W2:Y:S01]  /*f51a0*/  LDL.LU R19, [R1+0x5638] ;  /* 0x0056380001137983 */ /* 0x001ea20000300800 */
[----:B------:R-:W-:-:S03]  /*f51b0*/  UMOV UR48, UR8 ;  /* 0x0000000800307c82 */ /* 0x000fc60008000000 */
        /* <DEDUP_REMOVED lines=22> */
[----:B------:R-:W-:Y:S01]  /*f5320*/  STL [R1+0x5b90], R8 ;  /* 0x005b900801007387 */ /* 0x000fe20000100800 */
[----:B0-----:R-:W-:-:S03]  /*f5330*/  MOV R10, UR4 ;  /* 0x00000004000a7c02 */ /* 0x001fc60008000f00 */
[----:B------:R-:W-:Y:S04]  /*f5340*/  STL [R1+0x5b8c], R7 ;  /* 0x005b8c0701007387 */ /* 0x000fe80000100800 */
[----:B------:R0:W-:Y:S04]  /*f5350*/  STL [R1+0x5b88], R6 ;  /* 0x005b880601007387 */ /* 0x0001e80000100800 */
[----:B------:R-:W-:Y:S04]  /*f5360*/  STL [R1+0x5b84], R5 ;  /* 0x005b840501007387 */ /* 0x000fe80000100800 */
[----:B------:R-:W-:Y:S01]  /*f5370*/  STL [R1+0x5b80], R4 ;  /* 0x005b800401007387 */ /* 0x000fe20000100800 */
[----:B0-----:R-:W-:Y:S01]  /*f5380*/  MOV R6, UR5 ;  /* 0x0000000500067c02 */ /* 0x001fe20008000f00 */
[----:B------:R-:W-:-:S02]  /*f5390*/  UMOV UR5, UR9 ;  /* 0x0000000900057c82 */ /* 0x000fc40008000000 */
[----:B------:R0:W-:Y:S01]  /*f53a0*/  STL [R1+0x5b7c], R3 ;  /* 0x005b7c0301007387 */ /* 0x0001e20000100800 */
[----:B------:R-:W-:Y:S02]  /*f53b0*/  ULDC.64 UR8, c[0x0][0x228] ;  /* 0x00008a0000087ab9 */ /* 0x000fe40000000a00 */
[----:B------:R-:W-:Y:S01]  /*f53c0*/  UMOV UR4, UR9 ;  /* 0x0000000900047c82 */ /* 0x000fe20008000000 */
[----:B------:R-:W-:Y:S01]  /*f53d0*/  STL [R1+0x5b78], R2 ;  /* 0x005b780201007387 */ /* 0x000fe20000100800 */
[----:B------:R-:W-:Y:S01]  /*f53e0*/  UMOV UR60, UR8 ;  /* 0x00000008003c7c82 */ /* 0x000fe20008000000 */
[----:B------:R-:W-:Y:S02]  /*f53f0*/  ULDC.64 UR8, c[0x0][0x228] ;  /* 0x00008a0000087ab9 */ /* 0x000fe40000000a00 */
[----:B------:R1:W-:Y:S04]  /*f5400*/  STL [R1+0x5b74], R0 ;  /* 0x005b740001007387 */ /* 0x0003e80000100800 */
[----:B0-----:R-:W3:Y:S04]  /*f5410*/  LDL.LU R3, [R1+0x564c] ;  /* 0x00564c0001037983 */ /* 0x001ee80000300800 */
[----:B------:R-:W3:Y:S01]  /*f5420*/  LDL.LU R4, [R1+0x5650] ;  /* 0x0056500001047983 */ /* 0x000ee20000300800 */
[----:B-1----:R-:W-:-:S02]  /*f5430*/  SHF.R.S32.HI R0, RZ, 0x1f, R14 ;  /* 0x0000001fff007819 */ /* 0x002fc4000001140e */
[----:B--2---:R-:W-:Y:S01]  /*f5440*/  ISETP.GE.AND P0, PT, R19, UR7, PT ;  /* 0x0000000713007c0c */ /* 0x004fe2000bf06270 */
[----:B------:R-:W-:Y:S01]  /*f5450*/  ULDC.64 UR6, c[0x0][0x228] ;  /* 0x00008a0000067ab9 */ /* 0x000fe20000000a00 */
[----:B----4-:R-:W-:-:S11]  /*f5460*/  ISETP.GE.AND P2, PT, R18, UR5, PT ;  /* 0x0000000512007c0c */ /* 0x010fd6000bf46270 */
[----:B------:R-:W-:Y:S02]  /*f5470*/  @P0 LOP3.LUT R45, R45, 0x10, RZ, 0xfc, !PT ;  /* 0x000000102d2d0812 */ /* 0x000fe400078efcff */
[----:B------:R-:W-:-:S05]  /*f5480*/  IADD3 R8, P0, R14, R61, RZ ;  /* 0x0000003d0e087210 */ /* 0x000fca0007f1e0ff */
[----:B------:R-:W-:-:S05]  /*f5490*/  IMAD.X R9, R0, 0x1, R60, P0 ;  /* 0x0000000100097824 */ /* 0x000fca00000e063c */
[----:B------:R0:W-:Y:S04]  /*f54a0*/  STL.64 [R1+0x4608], R8 ;  /* 0x0046080801007387 */ /* 0x0001e80000100a00 */
[----:B------:R-:W2:Y:S01]  /*f54b0*/  LDL.LU R2, [R1+0x5654] ;  /* 0x0056540001027983 */ /* 0x000ea20000300800 */
[----:B---3--:R-:W-:Y:S02]  /*f54c0*/  ISETP.GE.AND P1, PT, R40, UR4, PT ;  /* 0x0000000428007c0c */ /* 0x008fe4000bf26270 */
[----:B------:R-:W-:Y:S01]  /*f54d0*/  LOP3.LUT R45, R45, 0xfffffff7, RZ, 0xc0, !PT ;  /* 0xfffffff72d2d7812 */ /* 0x000fe200078ec0ff */
[----:B------:R-:W-:Y:S01]  /*f54e0*/  UMOV UR5, UR7 ;  /* 0x0000000700057c82 */ /* 0x000fe20008000000 */
[----:B------:R-:W3:Y:S02]  /*f54f0*/  LDL.LU R7, [R1+0x5658] ;  /* 0x0056580001077983 */ /* 0x000ee40000300800 */
[----:B------:R-:W-:-:S02]  /*f5500*/  @P2 LOP3.LUT R45, R45, 0x8, RZ, 0xfc, !PT ;  /* 0x000000082d2d2812 */ /* 0x000fc400078efcff */
[----:B0-----:R-:W-:Y:S02]  /*f5510*/  IADD3 R8, P0, R14, R59, RZ ;  /* 0x0000003b0e087210 */ /* 0x001fe40007f1e0ff */
[----:B------:R-:W-:Y:S02]  /*f5520*/  ISETP.GE.AND P2, PT, R16, UR5, PT ;  /* 0x0000000510007c0c */ /* 0x000fe4000bf46270 */
[----:B------:R-:W-:Y:S01]  /*f5530*/  LOP3.LUT R45, R45, 0xfffffffb, RZ, 0xc0, !PT ;  /* 0xfffffffb2d2d7812 */ /* 0x000fe200078ec0ff */
[----:B------:R-:W-:Y:S01]  /*f5540*/  UMOV UR61, UR6 ;  /* 0x00000006003d7c82 */ /* 0x000fe20008000000 */
[----:B------:R-:W-:Y:S01]  /*f5550*/  IMAD.X R9, R0, 0x1, R58, P0 ;  /* 0x0000000100097824 */ /* 0x000fe200000e063a */
[----:B------:R-:W-:Y:S01]  /*f5560*/  ULDC.64 UR6, c[0x0][0x228] ;  /* 0x00008a0000067ab9 */ /* 0x000fe20000000a00 */
[----:B------:R-:W-:Y:S01]  /*f5570*/  @P1 LOP3.LUT R45, R45, 0x4, RZ, 0xfc, !PT ;  /* 0x000000042d2d1812 */ /* 0x000fe200078efcff */
[----:B------:R-:W-:Y:S02]  /*f5580*/  UMOV UR4, UR7 ;  /* 0x0000000700047c82 */ /* 0x000fe40008000000 */
[----:B------:R-:W-:Y:S01]  /*f5590*/  ISETP.GE.AND P1, PT, R17, UR4, PT ;  /* 0x0000000411007c0c */ /* 0x000fe2000bf26270 */
[----:B------:R0:W-:Y:S01]  /*f55a0*/  STL.64 [R1+0x45e8], R8 ;  /* 0x0045e80801007387 */ /* 0x0001e20000100a00 */
[----:B------:R-:W-:-:S03]  /*f55b0*/  LOP3.LUT R45, R45, 0xfffffffd, RZ, 0xc0, !PT ;  /* 0xfffffffd2d2d7812 */ /* 0x000fc600078ec0ff */
[----:B------:R-:W4:Y:S01]  /*f55c0*/  LDL.LU R5, [R1+0x565c] ;  /* 0x00565c0001057983 */ /* 0x000f220000300800 */
[----:B------:R-:W-:Y:S01]  /*f55d0*/  @P2 LOP3.LUT R45, R45, 0x2, RZ, 0xfc, !PT ;  /* 0x000000022d2d2812 */ /* 0x000fe200078efcff */
[----:B------:R-:W-:Y:S01]  /*f55e0*/  UMOV UR56, UR6 ;  /* 0x0000000600387c82 */ /* 0x000fe20008000000 */
[----:B------:R-:W-:Y:S01]  /*f55f0*/  ULDC.64 UR6, c[0x0][0x228] ;  /* 0x00008a0000067ab9 */ /* 0x000fe20000000a00 */
[----:B0-----:R-:W-:Y:S01]  /*f5600*/  IADD3 R8, P0, R14, R57, RZ ;  /* 0x000000390e087210 */ /* 0x001fe20007f1e0ff */
[----:B------:R-:W-:Y:S01]  /*f5610*/  UMOV UR5, UR7 ;  /* 0x0000000700057c82 */ /* 0x000fe20008000000 */
[----:B------:R-:W-:Y:S01]  /*f5620*/  LOP3.LUT R45, R45, 0xfffffffe, RZ, 0xc0, !PT ;  /* 0xfffffffe2d2d7812 */ /* 0x000fe200078ec0ff */
[----:B------:R-:W-:Y:S01]  /*f5630*/  UMOV UR43, UR6 ;  /* 0x00000006002b7c82 */ /* 0x000fe20008000000 */
[----:B------:R-:W-:Y:S01]  /*f5640*/  ULDC.64 UR6, c[0x0][0x228] ;  /* 0x00008a0000067ab9 */ /* 0x000fe20000000a00 */
[----:B------:R-:W-:Y:S01]  /*f5650*/  IMAD.X R9, R0, 0x1, R56, P0 ;  /* 0x0000000100097824 */ /* 0x000fe200000e0638 */
[----:B------:R-:W-:Y:S01]  /*f5660*/  UMOV UR4, UR7 ;  /* 0x0000000700047c82 */ /* 0x000fe20008000000 */
[----:B------:R-:W-:Y:S01]  /*f5670*/  @P1 LOP3.LUT R45, R45, 0x1, RZ, 0xfc, !PT ;  /* 0x000000012d2d1812 */ /* 0x000fe200078efcff */
[----:B------:R-:W-:Y:S01]  /*f5680*/  UMOV UR49, UR6 ;  /* 0x0000000600317c82 */ /* 0x000fe20008000000 */
[----:B------:R-:W-:Y:S01]  /*f5690*/  ULDC.64 UR6, c[0x0][0x228] ;  /* 0x00008a0000067ab9 */ /* 0x000fe20000000a00 */
[----:B------:R-:W-:-:S02]  /*f56a0*/  ISETP.GE.AND P2, PT, R3, UR5, PT ;  /* 0x0000000503007c0c */ /* 0x000fc4000bf46270 */
[----:B------:R-:W4:Y:S01]  /*f56b0*/  LDL.LU R3, [R1+0x5660] ;  /* 0x0056600001037983 */ /* 0x000f220000300800 */
[----:B------:R-:W-:-:S03]  /*f56c0*/  ISETP.GE.AND P1, PT, R4, UR4, PT ;  /* 0x0000000404007c0c */ /* 0x000fc6000bf26270 */
[----:B------:R0:W-:Y:S04]  /*f56d0*/  STL.64 [R1+0x4618], R8 ;  /* 0x0046180801007387 */ /* 0x0001e80000100a00 */
[----:B------:R-:W4:Y:S01]  /*f56e0*/  LDL.LU R4, [R1+0x5664] ;  /* 0x0056640001047983 */ /* 0x000f220000300800 */
[----:B------:R-:W-:Y:S02]  /*f56f0*/  UMOV UR5, UR7 ;  /* 0x0000000700057c82 */ /* 0x000fe40008000000 */
[----:B------:R-:W-:Y:S02]  /*f5700*/  @P2 LOP3.LUT R44, R44, 0x80000000, RZ, 0xfc, !PT ;  /* 0x800000002c2c2812 */ /* 0x000fe400078efcff */
[----:B--2---:R-:W-:Y:S02]  /*f5710*/  ISETP.GE.AND P2, PT, R2, UR5, PT ;  /* 0x0000000502007c0c */ /* 0x004fe4000bf46270 */
[----:B------:R-:W2:Y:S01]  /*f5720*/  LDL.LU R2, [R1+0x5668] ;  /* 0x0056680001027983 */ /* 0x000ea20000300800 */
[----:B------:R-:W-:Y:S01]  /*f5730*/  LOP3.LUT R44, R44, 0xbfffffff, RZ, 0xc0, !PT ;  /* 0xbfffffff2c2c7812 */ /* 0x000fe200078ec0ff */
[----:B------:R-:W-:Y:S01]  /*f5740*/  UMOV UR42, UR6 ;  /* 0x00000006002a7c82 */ /* 0x000fe20008000000 */
[----:B------:R-:W-:-:S02]  /*f5750*/  ULDC.64 UR6, c[0x0][0x228] ;  /* 0x00008a0000067ab9 */ /* 0x000fc40000000a00 */
[----:B------:R-:W-:Y:S01]  /*f5760*/  @P1 LOP3.LUT R44, R44, 0x40000000, RZ, 0xfc, !PT ;  /* 0x400000002c2c1812 */ /* 0x000fe200078efcff */
[----:B------:R-:W-:Y:S02]  /*f5770*/  UMOV UR4, UR7 ;  /* 0x0000000700047c82 */ /* 0x000fe40008000000 */
[----:B---3--:R-:W-:Y:S02]  /*f5780*/  ISETP.GE.AND P1, PT, R7, UR4, PT ;  /* 0x0000000407007c0c */ /* 0x008fe4000bf26270 */
[----:B------:R-:W-:Y:S01]  /*f5790*/  LOP3.LUT R44, R44, 0xdfffffff, RZ, 0xc0, !PT ;  /* 0xdfffffff2c2c7812 */ /* 0x000fe200078ec0ff */
[----:B------:R-:W-:Y:S01]  /*f57a0*/  UMOV UR45, UR6 ;  /* 0x00000006002d7c82 */ /* 0x000fe20008000000 */
[----:B------:R-:W-:Y:S01]  /*f57b0*/  ULDC.64 UR6, c[0x0][0x228] ;  /* 0x00008a0000067ab9 */ /* 0x000fe20000000a00 */
[----:B0-----:R-:W-:Y:S01]  /*f57c0*/  IADD3 R8, P0, R14, R55, RZ ;  /* 0x000000370e087210 */ /* 0x001fe20007f1e0ff */
[----:B------:R-:W-:Y:S01]  /*f57d0*/  UMOV UR5, UR7 ;  /* 0x0000000700057c82 */ /* 0x000fe20008000000 */
[----:B------:R-:W-:-:S04]  /*f57e0*/  @P2 LOP3.LUT R44, R44, 0x20000000, RZ, 0xfc, !PT ;  /* 0x200000002c2c2812 */ /* 0x000fc800078efcff */
[----:B------:R-:W-:Y:S01]  /*f57f0*/  LOP3.LUT R44, R44, 0xefffffff, RZ, 0xc0, !PT ;  /* 0xefffffff2c2c7812 */ /* 0x000fe200078ec0ff */
[----:B------:R-:W-:Y:S01]  /*f5800*/  IMAD.X R9, R0, 0x1, R54, P0 ;  /* 0x0000000100097824 */ /* 0x000fe200000e0636 */
[----:B----4-:R-:W-:Y:S01]  /*f5810*/  ISETP.GE.AND P2, PT, R5, UR5, PT ;  /* 0x0000000505007c0c */ /* 0x010fe2000bf46270 */
[----:B------:R-:W-:Y:S01]  /*f5820*/  UMOV UR40, UR6 ;  /* 0x0000000600287c82 */ /* 0x000fe20008000000 */
[----:B------:R-:W-:Y:S01]  /*f5830*/  @P1 LOP3.LUT R44, R44, 0x10000000, RZ, 0xfc, !PT ;  /* 0x100000002c2c1812 */ /* 0x000fe200078efcff */
[----:B------:R-:W-:Y:S01]  /*f5840*/  ULDC.64 UR6, c[0x0][0x228] ;  /* 0x00008a0000067ab9 */ /* 0x000fe20000000a00 */
[----:B------:R0:W-:Y:S01]  /*f5850*/  STL.64 [R1+0x4620], R8 ;  /* 0x0046200801007387 */ /* 0x0001e20000100a00 */
[----:B------:R-:W-:Y:S01]  /*f5860*/  UMOV UR4, UR7 ;  /* 0x0000000700047c82 */ /* 0x000fe20008000000 */
[----:B------:R-:W-:Y:S01]  /*f5870*/  UMOV UR44, UR6 ;  /* 0x00000006002c7c82 */ /* 0x000fe20008000000 */
[----:B------:R-:W-:Y:S01]  /*f5880*/  LOP3.LUT R44, R44, 0xf7ffffff, RZ, 0xc0, !PT ;  /* 0xf7ffffff2c2c7812 */ /* 0x000fe200078ec0ff */
[----:B------:R-:W-:Y:S01]  /*f5890*/  ULDC.64 UR6, c[0x0][0x228] ;  /* 0x00008a0000067ab9 */ /* 0x000fe20000000a00 */
[----:B------:R-:W3:Y:S01]  /*f58a0*/  LDL.LU R7, [R1+0x566c] ;  /* 0x00566c0001077983 */ /* 0x000ee20000300800 */
[----:B------:R-:W-:Y:S01]  /*f58b0*/  UMOV UR5, UR7 ;  /* 0x0000000700057c82 */ /* 0x000fe20008000000 */
[----:B0-----:R-:W-:-:S02]  /*f58c0*/  IADD3 R8, P0, R14, R53, RZ ;  /* 0x000000350e087210 */ /* 0x001fc40007f1e0ff */
[----:B------:R-:W-:-:S03]  /*f58d0*/  @P2 LOP3.LUT R44, R44, 0x8000000, RZ, 0xfc, !PT ;  /* 0x080000002c2c2812 */ /* 0x000fc600078efcff */
[----:B------:R-:W-:Y:S01]  /*f58e0*/  IMAD.X R9, R0, 0x1, R52, P0 ;  /* 0x0000000100097824 */ /* 0x000fe200000e0634 */
[----:B------:R-:W-:Y:S01]  /*f58f0*/  LOP3.LUT R44, R44, 0xfbffffff, RZ, 0xc0, !PT ;  /* 0xfbffffff2c2c7812 */ /* 0x000fe200078ec0ff */
[----:B------:R-:W-:Y:S01]  /*f5900*/  UMOV UR58, UR6 ;  /* 0x00000006003a7c82 */ /* 0x000fe20008000000 */
[----:B------:R-:W-:Y:S01]  /*f5910*/  ULDC.64 UR6, c[0x0][0x228] ;  /* 0x00008a0000067ab9 */ /* 0x000fe20000000a00 */
[----:B------:R-:W-:Y:S02]  /*f5920*/  ISETP.GE.AND P1, PT, R3, UR4, PT ;  /* 0x0000000403007c0c */ /* 0x000fe4000bf26270 */
[----:B------:R-:W4:Y:S01]  /*f5930*/  LDL.LU R3, [R1+0x5670] ;  /* 0x0056700001037983 */ /* 0x000f220000300800 */
[----:B------:R-:W-:Y:S02]  /*f5940*/  ISETP.GE.AND P2, PT, R4, UR5, PT ;  /* 0x0000000504007c0c */ /* 0x000fe4000bf46270 */
[----:B------:R-:W-:Y:S01]  /*f5950*/  IADD3 R4, P0, R14, R51, RZ ;  /* 0x000000330e047210 */ /* 0x000fe20007f1e0ff */
[----:B------:R-:W-:Y:S04]  /*f5960*/  STL.64 [R1+0x4630], R8 ;  /* 0x0046300801007387 */ /* 0x000fe80000100a00 */
[----:B------:R-:W-:Y:S01]  /*f5970*/  IMAD.X R5, R0, 0x1, R50, P0 ;  /* 0x0000000100057824 */ /* 0x000fe200000e0632 */
[----:B------:R-:W-:-:S02]  /*f5980*/  UMOV UR4, UR7 ;  /* 0x0000000700047c82 */ /* 0x000fc40008000000 */
[----:B------:R-:W-:Y:S02]  /*f5990*/  @P1 LOP3.LUT R44, R44, 0x4000000, RZ, 0xfc, !PT ;  /* 0x040000002c2c1812 */ /* 0x000fe400078efcff */
[----:B------:R0:W-:Y:S04]  /*f59a0*/  STL.64 [R1+0x4648], R4 ;  /* 0x0046480401007387 */ /* 0x0001e80000100a00 */
[----:B0-----:R-:W4:Y:S01]  /*f59b0*/  LDL.LU R5, [R1+0x5674] ;  /* 0x0056740001057983 */ /* 0x001f220000300800 */
[----:B--2---:R-:W-:-:S03]  /*f59c0*/  ISETP.GE.AND P1, PT, R2, UR4, PT ;  /* 0x0000000402007c0c */ /* 0x004fc6000bf26270 */
[----:B------:R-:W2:Y:S01]  /*f59d0*/  LDL.LU R2, [R1+0x5678] ;  /* 0x0056780001027983 */ /* 0x000ea20000300800 */
[----:B------:R-:W-:-:S03]  /*f59e0*/  IADD3 R8, P0, R14, R49, RZ ;  /* 0x000000310e087210 */ /* 0x000fc60007f1e0ff */
[----:B------:R-:W2:Y:S02]  /*f59f0*/  LDL.LU R4, [R1+0x567c] ;  /* 0x00567c0001047983 */ /* 0x000ea40000300800 */
[----:B------:R-:W-:-:S05]  /*f5a00*/  IMAD.X R9, R0, 0x1, R47, P0 ;  /* 0x0000000100097824 */ /* 0x000fca00000e062f */
[----:B------:R0:W-:Y:S01]  /*f5a10*/  STL.64 [R1+0x4668], R8 ;  /* 0x0046680801007387 */ /* 0x0001e20000100a00 */
[----:B------:R-:W-:Y:S01]  /*f5a20*/  LOP3.LUT R44, R44, 0xfdffffff, RZ, 0xc0, !PT ;  /* 0xfdffffff2c2c7812 */ /* 0x000fe200078ec0ff */
[----:B------:R-:W-:Y:S01]  /*f5a30*/  UMOV UR22, UR6 ;  /* 0x0000000600167c82 */ /* 0x000fe20008000000 */
[----:B------:R-:W-:Y:S01]  /*f5a40*/  ULDC.64 UR6, c[0x0][0x228] ;  /* 0x00008a0000067ab9 */ /* 0x000fe20000000a00 */
[----:B0-----:R-:W-:-:S05]  /*f5a50*/  IADD3 R8, P0, R14, R48, RZ ;  /* 0x000000300e087210 */ /* 0x001fca0007f1e0ff */
[----:B------:R-:W-:Y:S02]  /*f5a60*/  IMAD.X R9, R0, 0x1, R46, P0 ;  /* 0x0000000100097824 */ /* 0x000fe400000e062e */
[----:B------:R-:W2:Y:S01]  /*f5a70*/  LDL.LU R0, [R1+0x5680] ;  /* 0x0056800001007983 */ /* 0x000ea20000300800 */
[----:B------:R-:W-:Y:S01]  /*f5a80*/  @P2 LOP3.LUT R44, R44, 0x2000000, RZ, 0xfc, !PT ;  /* 0x020000002c2c2812 */ /* 0x000fe200078efcff */
[----:B------:R-:W-:Y:S02]  /*f5a90*/  UMOV UR5, UR7 ;  /* 0x0000000700057c82 */ /* 0x000fe40008000000 */
[----:B---3--:R-:W-:Y:S02]  /*f5aa0*/  ISETP.GE.AND P2, PT, R7, UR5, PT ;  /* 0x0000000507007c0c */ /* 0x008fe4000bf46270 */
[----:B------:R-:W-:Y:S01]  /*f5ab0*/  LOP3.LUT R44, R44, 0xfeffffff, RZ, 0xc0, !PT ;  /* 0xfeffffff2c2c7812 */ /* 0x000fe200078ec0ff */
[----:B------:R-:W-:Y:S01]  /*f5ac0*/  UMOV UR41, UR6 ;  /* 0x0000000600297c82 */ /* 0x000fe20008000000 */
[----:B------:R-:W-:-:S02]  /*f5ad0*/  ULDC.64 UR6, c[0x0][0x228] ;  /* 0x00008a0000067ab9 */ /* 0x000fc40000000a00 */
[----:B------:R-:W-:Y:S01]  /*f5ae0*/  @P1 LOP3.LUT R44, R44, 0x1000000, RZ, 0xfc, !PT ;  /* 0x010000002c2c1812 */ /* 0x000fe200078efcff */
[----:B------:R-:W-:Y:S01]  /*f5af0*/  UMOV UR4, UR7 ;  /* 0x0000000700047c82 */ /* 0x000fe20008000000 */
[----:B------:R-:W-:Y:S02]  /*f5b00*/  UMOV UR50, UR6 ;  /* 0x0000000600327c82 */ /* 0x000fe40008000000 */
[----:B------:R-:W-:-:S04]  /*f5b10*/  LOP3.LUT R44, R44, 0xff7fffff, RZ, 0xc0, !PT ;  /* 0xff7fffff2c2c7812 */ /* 0x000fc800078ec0ff */
[----:B------:R-:W-:Y:S02]  /*f5b20*/  @P2 LOP3.LUT R44, R44, 0x800000, RZ, 0xfc, !PT ;  /* 0x008000002c2c2812 */ /* 0x000fe400078efcff */
[----:B----4-:R-:W-:Y:S01]  /*f5b30*/  ISETP.GE.AND P1, PT, R3, UR4, PT ;  /* 0x0000000403007c0c */ /* 0x010fe2000bf26270 */
[----:B------:R-:W-:Y:S01]  /*f5b40*/  ULDC.64 UR4, c[0x0][0x228] ;  /* 0x00008a0000047ab9 */ /* 0x000fe20000000a00 */
[----:B------:R-:W3:Y:S01]  /*f5b50*/  LDL.LU R3, [R1+0x5684] ;  /* 0x0056840001037983 */ /* 0x000ee20000300800 */
[----:B------:R-:W-:Y:S01]  /*f5b60*/  UMOV UR6, UR5 ;  /* 0x0000000500067c82 */ /* 0x000fe20008000000 */
[----:B------:R-:W-:Y:S02]  /*f5b70*/  UMOV UR5, UR9 ;  /* 0x0000000900057c82 */ /* 0x000fe40008000000 */
[----:B------:R0:W-:Y:S01]  /*f5b80*/  STL.64 [R1+0x4660], R8 ;  /* 0x0046600801007387 */ /* 0x0001e20000100a00 */
[----:B--2---:R-:W-:-:S03]  /*f5b90*/  ISETP.GE.AND P2, PT, R2, UR5, PT ;  /* 0x0000000502007c0c */ /* 0x004fc6000bf46270 */
[----:B------:R-:W2:Y:S01]  /*f5ba0*/  LDL.LU R2, [R1+0x5688] ;  /* 0x0056880001027983 */ /* 0x000ea20000300800 */
[----:B------:R-:W-:Y:S02]  /*f5bb0*/  ISETP.GE.AND P0, PT, R5, UR6, PT ;  /* 0x0000000605007c0c */ /* 0x000fe4000bf06270 */
[----:B------:R-:W-:Y:S01]  /*f5bc0*/  LOP3.LUT R44, R44, 0xffbfffff, RZ, 0xc0, !PT ;  /* 0xffbfffff2c2c7812 */ /* 0x000fe200078ec0ff */
[----:B------:R-:W-:Y:S01]  /*f5bd0*/  UMOV UR39, UR8 ;  /* 0x0000000800277c82 */ /* 0x000fe20008000000 */
[----:B------:R-:W-:Y:S01]  /*f5be0*/  ULDC.64 UR8, c[0x0][0x228] ;  /* 0x00008a0000087ab9 */ /* 0x000fe20000000a00 */
[----:B------:R-:W-:Y:S01]  /*f5bf0*/  UMOV UR57, UR4 ;  /* 0x0000000400397c82 */ /* 0x000fe20008000000 */
[----:B------:R-:W-:Y:S01]  /*f5c00*/  @P1 LOP3.LUT R44, R44, 0x400000, RZ, 0xfc, !PT ;  /* 0x004000002c2c1812 */ /* 0x000fe200078efcff */
[----:B------:R-:W-:-:S03]  /*f5c10*/  ULDC.64 UR6, c[0x0][0x228] ;  /* 0x00008a0000067ab9 */ /* 0x000fc60000000a00 */
[----:B------:R-:W-:Y:S01]  /*f5c20*/  LOP3.LUT R44, R44, 0xffdfffff, RZ, 0xc0, !PT ;  /* 0xffdfffff2c2c7812 */ /* 0x000fe200078ec0ff */
[----:B------:R-:W-:Y:S01]  /*f5c30*/  UMOV UR4, UR9 ;  /* 0x0000000900047c82 */ /* 0x000fe20008000000 */
[----:B------:R-:W-:Y:S02]  /*f5c40*/  SHF.R.S32.HI R5, RZ, 0x1f, R13 ;  /* 0x0000001fff057819 */ /* 0x000fe4000001140d */
[----:B------:R-:W-:Y:S02]  /*f5c50*/  @P0 LOP3.LUT R44, R44, 0x200000, RZ, 0xfc, !PT ;  /* 0x002000002c2c0812 */ /* 0x000fe400078efcff */
[----:B0-----:R-:W-:Y:S02]  /*f5c60*/  IADD3 R8, P0, R13, R61, RZ ;  /* 0x0000003d0d087210 */ /* 0x001fe40007f1e0ff */
[----:B------:R-:W-:Y:S02]  /*f5c70*/  ISETP.GE.AND P1, PT, R4, UR4, PT ;  /* 0x0000000404007c0c */ /* 0x000fe4000bf26270 */
[----:B------:R-:W4:Y:S01]  /*f5c80*/  LDL.LU R4, [R1+0x568c] ;  /* 0x00568c0001047983 */ /* 0x000f220000300800 */
[----:B------:R-:W-:Y:S01]  /*f5c90*/  LOP3.LUT R44, R44, 0xffefffff, RZ, 0xc0, !PT ;  /* 0xffefffff2c2c7812 */ /* 0x000fe200078ec0ff */
[----:B------:R-:W-:Y:S01]  /*f5ca0*/  IMAD.X R9, R5, 0x1, R60, P0 ;  /* 0x0000000105097824 */ /* 0x000fe200000e063c */
[----:B------:R-:W-:-:S02]  /*f5cb0*/  UMOV UR5, UR7 ;  /* 0x0000000700057c82 */ /* 0x000fc40008000000 */
[----:B------:R-:W-:Y:S02]  /*f5cc0*/  @P2 LOP3.LUT R44, R44, 0x100000, RZ, 0xfc, !PT ;  /* 0x001000002c2c2812 */ /* 0x000fe400078efcff */
[----:B------:R0:W-:Y:S01]  /*f5cd0*/  STL.64 [R1+0x4678], R8 ;  /* 0x0046780801007387 */ /* 0x0001e20000100a00 */
[----:B------:R-:W-:-:S03]  /*f5ce0*/  ISETP.GE.AND P2, PT, R0, UR5, PT ;  /* 0x0000000500007c0c */ /* 0x000fc6000bf46270 */
[----:B------:R-:W4:Y:S01]  /*f5cf0*/  LDL.LU R0, [R1+0x5690] ;  /* 0x0056900001007983 */ /* 0x000f220000300800 */
[----:B------:R-:W-:-:S03]  /*f5d00*/  LOP3.LUT R44, R44, 0xfff7ffff, RZ, 0xc0, !PT ;  /* 0xfff7ffff2c2c7812 */ /* 0x000fc600078ec0ff */
[----:B------:R-:W4:Y:S01]  /*f5d10*/  LDL.LU R7, [R1+0x5694] ;  /* 0x0056940001077983 */ /* 0x000f220000300800 */
[----:B------:R-:W-:Y:S02]  /*f5d20*/  @P1 LOP3.LUT R44, R44, 0x80000, RZ, 0xfc, !PT ;  /* 0x000800002c2c1812 */ /* 0x000fe400078efcff */
[----:B0-----:R-:W-:Y:S01]  /*f5d30*/  IADD3 R8, P0, R13, R59, RZ ;  /* 0x0000003b0d087210 */ /* 0x001fe20007f1e0ff */
[----:B------:R-:W-:Y:S01]  /*f5d40*/  UMOV UR36, UR6 ;  /* 0x0000000600247c82 */ /* 0x000fe20008000000 */
[----:B------:R-:W-:Y:S01]  /*f5d50*/  ULDC.64 UR6, c[0x0][0x228] ;  /* 0x00008a0000067ab9 */ /* 0x000fe20000000a00 */
[----:B------:R-:W-:Y:S01]  /*f5d60*/  LOP3.LUT R44, R44, 0xfffbffff, RZ, 0xc0, !PT ;  /* 0xfffbffff2c2c7812 */ /* 0x000fe200078ec0ff */
[----:B------:R-:W-:Y:S01]  /*f5d70*/  UMOV UR4, UR7 ;  /* 0x0000000700047c82 */ /* 0x000fe20008000000 */
[----:B------:R-:W-:Y:S01]  /*f5d80*/  IMAD.X R9, R5, 0x1, R58, P0 ;  /* 0x0000000105097824 */ /* 0x000fe200000e063a */
[----:B------:R-:W-:Y:S01]  /*f5d90*/  UMOV UR46, UR6 ;  /* 0x00000006002e7c82 */ /* 0x000fe20008000000 */
[----:B------:R-:W-:Y:S01]  /*f5da0*/  ULDC.64 UR6, c[0x0][0x228] ;  /* 0x00008a0000067ab9 */ /* 0x000fe20000000a00 */
[----:B------:R-:W-:Y:S01]  /*f5db0*/  @P2 LOP3.LUT R44, R44, 0x40000, RZ, 0xfc, !PT ;  /* 0x000400002c2c2812 */ /* 0x000fe200078efcff */
[----:B------:R-:W-:Y:S01]  /*f5dc0*/  UMOV UR5, UR7 ;  /* 0x0000000700057c82 */ /* 0x000fe20008000000 */
[----:B------:R0:W-:Y:S01]  /*f5dd0*/  STL.64 [R1+0x4658], R8 ;  /* 0x0046580801007387 */ /* 0x0001e20000100a00 */
[----:B---3--:R-:W-:-:S03]  /*f5de0*/  ISETP.GE.AND P1, PT, R3, UR4, PT ;  /* 0x0000000403007c0c */ /* 0x008fc6000bf26270 */
[----:B------:R-:W3:Y:S01]  /*f5df0*/  LDL.LU R3, [R1+0x5698] ;  /* 0x0056980001037983 */ /* 0x000ee20000300800 */
[----:B--2---:R-:W-:-:S03]  /*f5e00*/  ISETP.GE.AND P2, PT, R2, UR5, PT ;  /* 0x0000000502007c0c */ /* 0x004fc6000bf46270 */
[----:B------:R-:W2:Y:S01]  /*f5e10*/  LDL.LU R2, [R1+0x569c] ;  /* 0x00569c0001027983 */ /* 0x000ea20000300800 */
[----:B------:R-:W-:Y:S01]  /*f5e20*/  LOP3.LUT R44, R44, 0xfffdffff, RZ, 0xc0, !PT ;  /* 0xfffdffff2c2c7812 */ /* 0x000fe200078ec0ff */
[----:B------:R-:W-:Y:S01]  /*f5e30*/  UMOV UR38, UR6 ;  /* 0x0000000600267c82 */ /* 0x000fe20008000000 */
[----:B------:R-:W-:Y:S01]  /*f5e40*/  ULDC.64 UR6, c[0x0][0x228] ;  /* 0x00008a0000067ab9 */ /* 0x000fe20000000a00 */
[----:B0-----:R-:W-:Y:S01]  /*f5e50*/  IADD3 R8, P0, R13, R57, RZ ;  /* 0x000000390d087210 */ /* 0x001fe20007f1e0ff */
[----:B------:R-:W-:Y:S01]  /*f5e60*/  UMOV UR4, UR7 ;  /* 0x0000000700047c82 */ /* 0x000fe20008000000 */
[----:B------:R-:W-:Y:S01]  /*f5e70*/  @P1 LOP3.LUT R44, R44, 0x20000, RZ, 0xfc, !PT ;  /* 0x000200002c2c1812 */ /* 0x000fe200078efcff */
[----:B------:R-:W-:Y:S01]  /*f5e80*/  UMOV UR47, UR6 ;  /* 0x00000006002f7c82 */ /* 0x000fe20008000000 */
[----:B------:R-:W-:Y:S02]  /*f5e90*/  ULDC.64 UR6, c[0x0][0x228] ;  /* 0x00008a0000067ab9 */ /* 0x000fe40000000a00 */
[----:B------:R-:W-:Y:S01]  /*f5ea0*/  LOP3.LUT R44, R44, 0xfffeffff, RZ, 0xc0, !PT ;  /* 0xfffeffff2c2c7812 */ /* 0x000fe200078ec0ff */
[----:B------:R-:W-:Y:S01]  /*f5eb0*/  IMAD.X R9, R5, 0x1, R56, P0 ;  /* 0x0000000105097824 */ /* 0x000fe200000e0638 */
[----:B------:R-:W-:-:S02]  /*f5ec0*/  UMOV UR5, UR7 ;  /* 0x0000000700057c82 */ /* 0x000fc40008000000 */
[----:B------:R-:W-:Y:S02]  /*f5ed0*/  @P2 LOP3.LUT R44, R44, 0x10000, RZ, 0xfc, !PT ;  /* 0x000100002c2c2812 */ /* 0x000fe400078efcff */
[----:B----4-:R-:W-:Y:S01]  /*f5ee0*/  ISETP.GE.AND P1, PT, R4, UR4, PT ;  /* 0x0000000404007c0c */ /* 0x010fe2000bf26270 */
[----:B------:R0:W-:Y:S01]  /*f5ef0*/  STL.64 [R1+0x4690], R8 ;  /* 0x0046900801007387 */ /* 0x0001e20000100a00 */
[----:B------:R-:W-:Y:S01]  /*f5f00*/  LOP3.LUT R44, R44, 0xffff7fff, RZ, 0xc0, !PT ;  /* 0xffff7fff2c2c7812 */ /* 0x000fe200078ec0ff */
[----:B------:R-:W-:Y:S01]  /*f5f10*/  UMOV UR37, UR6 ;  /* 0x0000000600257c82 */ /* 0x000fe20008000000 */
[----:B------:R-:W-:Y:S01]  /*f5f20*/  ULDC.64 UR6, c[0x0][0x228] ;  /* 0x00008a0000067ab9 */ /* 0x000fe20000000a00 */
[----:B------:R-:W4:Y:S01]  /*f5f30*/  LDL.LU R4, [R1+0x5714] ;  /* 0x0057140001047983 */ /* 0x000f220000300800 */
[----:B------:R-:W-:Y:S01]  /*f5f40*/  ISETP.GE.AND P2, PT, R0, UR5, PT ;  /* 0x0000000500007c0c */ /* 0x000fe2000bf46270 */
[----:B------:R-:W-:-:S06]  /*f5f50*/  UMOV UR4, UR7 ;  /* 0x0000000700047c82 */ /* 0x000fcc0008000000 */
[----:B------:R-:W-:Y:S01]  /*f5f60*/  @P1 LOP3.LUT R44, R44, 0x8000, RZ, 0xfc, !PT ;  /* 0x000080002c2c1812 */ /* 0x000fe200078efcff */
[----:B------:R-:W4:Y:S01]  /*f5f70*/  LDL.LU R0, [R1+0x571c] ;  /* 0x00571c0001007983 */ /* 0x000f220000300800 */
[----:B------:R-:W-:Y:S02]  /*f5f80*/  ISETP.GE.AND P1, PT, R7, UR4, PT ;  /* 0x0000000407007c0c */ /* 0x000fe4000bf26270 */
[----:B0-----:R-:W-:Y:S01]  /*f5f90*/  IADD3 R8, P0, R13, R55, RZ ;  /* 0x000000370d087210 */ /* 0x001fe20007f1e0ff */
[----:B------:R-:W-:Y:S01]  /*f5fa0*/  IMAD.U32 R40, RZ, RZ, UR6 ;  /* 0x00000006ff287e24 */ /* 0x000fe2000f8e00ff */
[----:B------:R-:W-:Y:S01]  /*f5fb0*/  LOP3.LUT R44, R44, 0xffffbfff, RZ, 0xc0, !PT ;  /* 0xffffbfff2c2c7812 */ /* 0x000fe200078ec0ff */
[----:B------:R-:W-:Y:S01]  /*f5fc0*/  ULDC.64 UR4, c[0x0][0x228] ;  /* 0x00008a0000047ab9 */ /* 0x000fe20000000a00 */
[----:B------:R-:W-:Y:S02]  /*f5fd0*/  ULDC.64 UR6, c[0x0][0x228] ;  /* 0x00008a0000067ab9 */ /* 0x000fe40000000a00 */
[----:B------:R-:W-:Y:S01]  /*f5fe0*/  @P2 LOP3.LUT R44, R44, 0x4000, RZ, 0xfc, !PT ;  /* 0x000040002c2c2812 */ /* 0x000fe200078efcff */
[----:B------:R-:W-:-:S03]  /*f5ff0*/  IMAD.X R9, R5, 0x1, R54, P0 ;  /* 0x0000000105097824 */ /* 0x000fc600000e0636 */
[----:B------:R-:W-:Y:S01]  /*f6000*/  LOP3.LUT R44, R44, 0xffffdfff, RZ, 0xc0, !PT ;  /* 0xffffdfff2c2c7812 */ /* 0x000fe200078ec0ff */
[----:B------:R-:W-:Y:S01]  /*f6010*/  IMAD.U32 R18, RZ, RZ, UR4 ;  /* 0x00000004ff127e24 */ /* 0x000fe2000f8e00ff */
[----:B------:R-:W-:Y:S01]  /*f6020*/  UMOV UR4, UR7 ;  /* 0x0000000700047c82 */ /* 0x000fe20008000000 */
[----:B------:R0:W-:Y:S01]  /*f6030*/  STL.64 [R1+0x46a0], R8 ;  /* 0x0046a00801007387 */ /* 0x0001e20000100a00 */
[----:B------:R-:W-:Y:S02]  /*f6040*/  @P1 LOP3.LUT R44, R44, 0x2000, RZ, 0xfc, !PT ;  /* 0x000020002c2c1812 */ /* 0x000fe400078efcff */
[----:B---3--:R-:W-:Y:S02]  /*f6050*/  ISETP.GE.AND P2, PT, R3, UR5, PT ;  /* 0x0000000503007c0c */ /* 0x008fe4000bf46270 */
[----:B------:R-:W3:Y:S01]  /*f6060*/  LDL.LU R3, [R1+0x5724] ;  /* 0x0057240001037983 */ /* 0x000ee20000300800 */
[----:B--2---:R-:W-:Y:S01]  /*f6070*/  ISETP.GE.AND P1, PT, R2, UR4, PT ;  /* 0x0000000402007c0c */ /* 0x004fe2000bf26270 */
[----:B------:R-:W-:-:S02]  /*f6080*/  ULDC.64 UR4, c[0x0][0x228] ;  /* 0x00008a0000047ab9 */ /* 0x000fc40000000a00 */
[----:B------:R-:W2:Y:S01]  /*f6090*/  LDL.LU R2, [R1+0x572c] ;  /* 0x00572c0001027983 */ /* 0x000ea20000300800 */
[----:B------:R-:W-:-:S06]  /*f60a0*/  LOP3.LUT R44, R44, 0xffffefff, RZ, 0xc0, !PT ;  /* 0xffffefff2c2c7812 */ /* 0x000fcc00078ec0ff */
[----:B------:R-:W-:Y:S01]  /*f60b0*/  @P2 LOP3.LUT R44, R44, 0x1000, RZ, 0xfc, !PT ;  /* 0x000010002c2c2812 */ /* 0x000fe200078efcff */
[----:B------:R-:W-:Y:S01]  /*f60c0*/  IMAD.U32 R19, RZ, RZ, UR6 ;  /* 0x00000006ff137e24 */ /* 0x000fe2000f8e00ff */
[----:B------:R-:W-:Y:S02]  /*f60d0*/  ULDC.64 UR6, c[0x0][0x228] ;  /* 0x00008a0000067ab9 */ /* 0x000fe40000000a00 */
[----:B------:R-:W-:Y:S01]  /*f60e0*/  LOP3.LUT R44, R44, 0xfffff7ff, RZ, 0xc0, !PT ;  /* 0xfffff7ff2c2c7812 */ /* 0x000fe200078ec0ff */
[----:B------:R-:W-:Y:S01]  /*f60f0*/  IMAD.U32 R20, RZ, RZ, UR4 ;  /* 0x00000004ff147e24 */ /* 0x000fe2000f8e00ff */
[----:B0-----:R-:W-:Y:S01]  /*f6100*/  IADD3 R8, P0, R13, R53, RZ ;  /* 0x000000350d087210 */ /* 0x001fe20007f1e0ff */
[----:B------:R-:W-:Y:S01]  /*f6110*/  UMOV UR4, UR7 ;  /* 0x0000000700047c82 */ /* 0x000fe20008000000 */
[----:B------:R-:W-:Y:S02]  /*f6120*/  @P1 LOP3.LUT R44, R44, 0x800, RZ, 0xfc, !PT ;  /* 0x000008002c2c1812 */ /* 0x000fe400078efcff */
[----:B----4-:R-:W-:Y:S01]  /*f6130*/  ISETP.GE.AND P2, PT, R4, UR5, PT ;  /* 0x0000000504007c0c */ /* 0x010fe2000bf46270 */
[----:B------:R-:W-:Y:S01]  /*f6140*/  IMAD.X R9, R5, 0x1, R52, P0 ;  /* 0x0000000105097824 */ /* 0x000fe200000e0634 */
[----:B------:R-:W-:-:S02]  /*f6150*/  LOP3.LUT R44, R44, 0xfffffbff, RZ, 0xc0, !PT ;  /* 0xfffffbff2c2c7812 */ /* 0x000fc400078ec0ff */
[----:B------:R-:W-:Y:S02]  /*f6160*/  ISETP.GE.AND P1, PT, R0, UR4, PT ;  /* 0x0000000400007c0c */ /* 0x000fe4000bf26270 */
[----:B------:R0:W-:Y:S01]  /*f6170*/  STL.64 [R1+0x46b8], R8 ;  /* 0x0046b80801007387 */ /* 0x0001e20000100a00 */
[----:B------:R-:W-:Y:S01]  /*f6180*/  IMAD.U32 R21, RZ, RZ, UR6 ;  /* 0x00000006ff157e24 */ /* 0x000fe2000f8e00ff */
[----:B------:R-:W-:-:S05]  /*f6190*/  ULDC.64 UR4, c[0x0][0x228] ;  /* 0x00008a0000047ab9 */ /* 0x000fca0000000a00 */
[----:B------:R-:W-:Y:S01]  /*f61a0*/  @P2 LOP3.LUT R44, R44, 0x400, RZ, 0xfc, !PT ;  /* 0x000004002c2c2812 */ /* 0x000fe200078efcff */
[----:B------:R-:W4:Y:S01]  /*f61b0*/  LDL.LU R0, [R1+0x5738] ;  /* 0x0057380001007983 */ /* 0x000f220000300800 */
[----:B------:R-:W-:Y:S02]  /*f61c0*/  ULDC.64 UR6, c[0x0][0x228] ;  /* 0x00008a0000067ab9 */ /* 0x000fe40000000a00 */
[----:B------:R-:W-:Y:S01]  /*f61d0*/  LOP3.LUT R44, R44, 0xfffffdff, RZ, 0xc0, !PT ;  /* 0xfffffdff2c2c7812 */ /* 0x000fe200078ec0ff */
[----:B------:R-:W-:Y:S01]  /*f61e0*/  IMAD.U32 R22, RZ, RZ, UR4 ;  /* 0x00000004ff167e24 */ /* 0x000fe2000f8e00ff */
[----:B------:R-:W-:Y:S01]  /*f61f0*/  UMOV UR4, UR7 ;  /* 0x0000000700047c82 */ /* 0x000fe20008000000 */
[----:B------:R-:W4:Y:S01]  /*f6200*/  LDL.LU R4, [R1+0x573c] ;  /* 0x00573c0001047983 */ /* 0x000f220000300800 */
[----:B0-----:R-:W-:Y:S02]  /*f6210*/  IADD3 R8, P0, R13, R51, RZ ;  /* 0x000000330d087210 */ /* 0x001fe40007f1e0ff */
[----:B------:R-:W-:Y:S01]  /*f6220*/  @P1 LOP3.LUT R44, R44, 0x200, RZ, 0xfc, !PT ;  /* 0x000002002c2c1812 */ /* 0x000fe200078efcff */
[----:B------:R-:W4:Y:S02]  /*f6230*/  LDL.LU R7, [R1+0x5744] ;  /* 0x0057440001077983 */ /* 0x000f240000300800 */
[----:B------:R-:W-:-:S05]  /*f6240*/  IMAD.X R9, R5, 0x1, R50, P0 ;  /* 0x0000000105097824 */ /* 0x000fca00000e0632 */
[----:B------:R-:W-:Y:S01]  /*f6250*/  STL.64 [R1+0x46c8], R8 ;  /* 0x0046c80801007387 */ /* 0x000fe20000100a00 */
[----:B---3--:R-:W-:Y:S02]  /*f6260*/  ISETP.GE.AND P2, PT, R3, UR5, PT ;  /* 0x0000000503007c0c */ /* 0x008fe4000bf46270 */
[----:B--2---:R-:W-:Y:S01]  /*f6270*/  ISETP.GE.AND P1, PT, R2, UR4, PT ;  /* 0x0000000402007c0c */ /* 0x004fe2000bf26270 */
[----:B------:R-:W-:Y:S01]  /*f6280*/  ULDC.64 UR4, c[0x0][0x228] ;  /* 0x00008a0000047ab9 */ /* 0x000fe20000000a00 */
[----:B------:R-:W-:-:S05]  /*f6290*/  IADD3 R2, P0, R13, R49, RZ ;  /* 0x000000310d027210 */ /* 0x000fca0007f1e0ff */
[----:B------:R-:W-:-:S05]  /*f62a0*/  IMAD.X R3, R5, 0x1, R47, P0 ;  /* 0x0000000105037824 */ /* 0x000fca00000e062f */
[----:B------:R0:W-:Y:S02]  /*f62b0*/  STL.64 [R1+0x46e0], R2 ;  /* 0x0046e00201007387 */ /* 0x0001e40000100a00 */
[----:B0-----:R-:W-:-:S05]  /*f62c0*/  IADD3 R2, P0, R13, R48, RZ ;  /* 0x000000300d027210 */ /* 0x001fca0007f1e0ff */
[----:B------:R-:W-:-:S05]  /*f62d0*/  IMAD.X R3, R5, 0x1, R46, P0 ;  /* 0x0000000105037824 */ /* 0x000fca00000e062e */
[----:B------:R0:W-:Y:S04]  /*f62e0*/  STL.64 [R1+0x46d8], R2 ;  /* 0x0046d80201007387 */ /* 0x0001e80000100a00 */
[----:B0-----:R-:W2:Y:S04]  /*f62f0*/  LDL.LU R3, [R1+0x5748] ;  /* 0x0057480001037983 */ /* 0x001ea80000300800 */
[----:B------:R-:W3:Y:S01]  /*f6300*/  LDL.LU R2, [R1+0x574c] ;  /* 0x00574c0001027983 */ /* 0x000ee20000300800 */
[----:B------:R-:W-:Y:S01]  /*f6310*/  LOP3.LUT R44, R44, 0xfffffeff, RZ, 0xc0, !PT ;  /* 0xfffffeff2c2c7812 */ /* 0x000fe200078ec0ff */
[----:B------:R-:W-:Y:S01]  /*f6320*/  IMAD.U32 R23, RZ, RZ, UR6 ;  /* 0x00000006ff177e24 */ /* 0x000fe2000f8e00ff */
[----:B------:R-:W-:Y:S01]  /*f6330*/  UMOV UR6, UR5 ;  /* 0x0000000500067c82 */ /* 0x000fe20008000000 */
[----:B------:R-:W-:Y:S01]  /*f6340*/  IMAD.U32 R24, RZ, RZ, UR4 ;  /* 0x00000004ff187e24 */ /* 0x000fe2000f8e00ff */
[----:B------:R-:W-:Y:S01]  /*f6350*/  @P2 LOP3.LUT R44, R44, 0x100, RZ, 0xfc, !PT ;  /* 0x000001002c2c2812 */ /* 0x000fe200078efcff */
[----:B------:R-:W-:Y:S01]  /*f6360*/  ULDC.64 UR4, c[0x0][0x228] ;  /* 0x00008a0000047ab9 */ /* 0x000fe20000000a00 */
[----:B----4-:R-:W-:Y:S01]  /*f6370*/  ISETP.GE.AND P0, PT, R0, UR6, PT ;  /* 0x0000000600007c0c */ /* 0x010fe2000bf06270 */
[----:B------:R-:W4:Y:S01]  /*f6380*/  LDL.LU R5, [R1+0x5750] ;  /* 0x0057500001057983 */ /* 0x000f220000300800 */
[----:B------:R-:W-:-:S02]  /*f6390*/  LOP3.LUT R44, R44, 0xffffff7f, RZ, 0xc0, !PT ;  /* 0xffffff7f2c2c7812 */ /* 0x000fc400078ec0ff */
[----:B------:R-:W-:Y:S01]  /*f63a0*/  ISETP.GE.AND P2, PT, R4, UR5, PT ;  /* 0x0000000504007c0c */ /* 0x000fe2000bf46270 */
[----:B------:R-:W-:Y:S01]  /*f63b0*/  UMOV UR59, UR8 ;  /* 0x00000008003b7c82 */ /* 0x000fe20008000000 */
[----:B------:R-:W-:Y:S01]  /*f63c0*/  @P1 LOP3.LUT R44, R44, 0x80, RZ, 0xfc, !PT ;  /* 0x000000802c2c1812 */ /* 0x000fe200078efcff */
[----:B------:R-:W4:Y:S01]  /*f63d0*/  LDL.LU R4, [R1+0x5758] ;  /* 0x0057580001047983 */ /* 0x000f220000300800 */
[----:B------:R-:W-:Y:S01]  /*f63e0*/  ULDC.64 UR8, c[0x0][0x228] ;  /* 0x00008a0000087ab9 */ /* 0x000fe20000000a00 */
[----:B------:R-:W-:Y:S01]  /*f63f0*/  IMAD.U32 R25, RZ, RZ, UR4 ;  /* 0x00000004ff197e24 */ /* 0x000fe2000f8e00ff */
[----:B------:R-:W-:Y:S01]  /*f6400*/  LOP3.LUT R44, R44, 0xffffffbf, RZ, 0xc0, !PT ;  /* 0xffffffbf2c2c7812 */ /* 0x000fe200078ec0ff */
[----:B------:R-:W-:Y:S01]  /*f6410*/  UMOV UR4, UR9 ;  /* 0x0000000900047c82 */ /* 0x000fe20008000000 */
[----:B------:R-:W-:Y:S01]  /*f6420*/  SHF.R.S32.HI R0, RZ, 0x1f, R12 ;  /* 0x0000001fff007819 */ /* 0x000fe2000001140c */
[----:B------:R-:W-:Y:S01]  /*f6430*/  ULDC.64 UR6, c[0x0][0x228] ;  /* 0x00008a0000067ab9 */ /* 0x000fe20000000a00 */
[----:B------:R-:W-:-:S02]  /*f6440*/  @P0 LOP3.LUT R44, R44, 0x40, RZ, 0xfc, !PT ;  /* 0x000000402c2c0812 */ /* 0x000fc400078efcff */
[----:B------:R-:W-:Y:S01]  /*f6450*/  ISETP.GE.AND P1, PT, R7, UR4, PT ;  /* 0x0000000407007c0c */ /* 0x000fe2000bf26270 */
[----:B------:R-:W-:Y:S01]  /*f6460*/  ULDC.64 UR4, c[0x0][0x228] ;  /* 0x00008a0000047ab9 */ /* 0x000fe20000000a00 */
[----:B------:R-:W-:Y:S02]  /*f6470*/  LOP3.LUT R44, R44, 0xffffffdf, RZ, 0xc0, !PT ;  /* 0xffffffdf2c2c7812 */ /* 0x000fe400078ec0ff */
[----:B------:R-:W-:Y:S02]  /*f6480*/  IADD3 R8, P0, R12, R61, RZ ;  /* 0x0000003d0c087210 */ /* 0x000fe40007f1e0ff */
[----:B------:R-:W-:-:S03]  /*f6490*/  @P2 LOP3.LUT R44, R44, 0x20, RZ, 0xfc, !PT ;  /* 0x000000202c2c2812 */ /* 0x000fc600078efcff */
[----:B------:R-:W-:Y:S01]  /*f64a0*/  IMAD.X R9, R0, 0x1, R60, P0 ;  /* 0x0000000100097824 */ /* 0x000fe200000e063c */
[----:B------:R-:W-:Y:S01]  /*f64b0*/  LOP3.LUT R44, R44, 0xffffffef, RZ, 0xc0, !PT ;  /* 0xffffffef2c2c7812 */ /* 0x000fe200078ec0ff */
[----:B------:R-:W-:Y:S01]  /*f64c0*/  IMAD.U32 R27, RZ, RZ, UR4 ;  /* 0x00000004ff1b7e24 */ /* 0x000fe2000f8e00ff */
[----:B------:R-:W-:Y:S02]  /*f64d0*/  UMOV UR4, UR7 ;  /* 0x0000000700047c82 */ /* 0x000fe40008000000 */
[----:B------:R-:W-:Y:S01]  /*f64e0*/  @P1 LOP3.LUT R44, R44, 0x10, RZ, 0xfc, !PT ;  /* 0x000000102c2c1812 */ /* 0x000fe200078efcff */
[----:B------:R0:W-:Y:S01]  /*f64f0*/  STL.64 [R1+0x46f8], R8 ;  /* 0x0046f80801007387 */ /* 0x0001e20000100a00 */
[----:B--2---:R-:W-:-:S03]  /*f6500*/  ISETP.GE.AND P2, PT, R3, UR5, PT ;  /* 0x0000000503007c0c */ /* 0x004fc6000bf46270 */
[----:B------:R-:W2:Y:S01]  /*f6510*/  LDL.LU R3, [R1+0x5760] ;  /* 0x0057600001037983 */ /* 0x000ea20000300800 */
[----:B---3--:R-:W-:Y:S01]  /*f6520*/  ISETP.GE.AND P1, PT, R2, UR4, PT ;  /* 0x0000000402007c0c */ /* 0x008fe2000bf26270 */
[----:B------:R-:W-:Y:S02]  /*f6530*/  IMAD.U32 R28, RZ, RZ, UR6 ;  /* 0x00000006ff1c7e24 */ /* 0x000fe4000f8e00ff */
[----:B------:R-:W3:Y:S01]  /*f6540*/  LDL.LU R2, [R1+0x5764] ;  /* 0x0057640001027983 */ /* 0x000ee20000300800 */
[----:B0-----:R-:W-:Y:S01]  /*f6550*/  IADD3 R8, P0, R12, R59, RZ ;  /* 0x0000003b0c087210 */ /* 0x001fe20007f1e0ff */
[----:B------:R-:W-:Y:S01]  /*f6560*/  ULDC.64 UR4, c[0x0][0x228] ;  /* 0x00008a0000047ab9 */ /* 0x000fe20000000a00 */
[----:B------:R-:W-:Y:S01]  /*f6570*/  LOP3.LUT R44, R44, 0xfffffff7, RZ, 0xc0, !PT ;  /* 0xfffffff72c2c7812 */ /* 0x000fe200078ec0ff */
[----:B------:R-:W-:Y:S02]  /*f6580*/  ULDC.64 UR6, c[0x0][0x228] ;  /* 0x00008a0000067ab9 */ /* 0x000fe40000000a00 */
[----:B------:R-:W-:Y:S01]  /*f6590*/  IMAD.X R9, R0, 0x1, R58, P0 ;  /* 0x0000000100097824 */ /* 0x000fe200000e063a */
[----:B------:R-:W-:-:S04]  /*f65a0*/  @P2 LOP3.LUT R44, R44, 0x8, RZ, 0xfc, !PT ;  /* 0x000000082c2c2812 */ /* 0x000fc800078efcff */
[----:B------:R0:W-:Y:S01]  /*f65b0*/  STL.64 [R1+0x46d0], R8 ;  /* 0x0046d00801007387 */ /* 0x0001e20000100a00 */
[----:B------:R-:W-:Y:S01]  /*f65c0*/  LOP3.LUT R44, R44, 0xfffffffb, RZ, 0xc0, !PT ;  /* 0xfffffffb2c2c7812 */ /* 0x000fe200078ec0ff */
[----:B------:R-:W-:Y:S01]  /*f65d0*/  IMAD.U32 R29, RZ, RZ, UR4 ;  /* 0x00000004ff1d7e24 */ /* 0x000fe2000f8e00ff */
[----:B------:R-:W-:Y:S01]  /*f65e0*/  UMOV UR4, UR7 ;  /* 0x0000000700047c82 */ /* 0x000fe20008000000 */
[----:B----4-:R-:W-:Y:S01]  /*f65f0*/  ISETP.GE.AND P2, PT, R5, UR5, PT ;  /* 0x0000000505007c0c */ /* 0x010fe2000bf46270 */
[----:B0-----:R-:W4:Y:S01]  /*f6600*/  LDL.LU R8, [R1+0x5768] ;  /* 0x0057680001087983 */ /* 0x001f220000300800 */
[----:B------:R-:W-:Y:S02]  /*f6610*/  @P1 LOP3.LUT R44, R44, 0x4, RZ, 0xfc, !PT ;  /* 0x000000042c2c1812 */ /* 0x000fe400078efcff */
[----:B------:R-:W-:Y:S01]  /*f6620*/  ISETP.GE.AND P1, PT, R4, UR4, PT ;  /* 0x0000000404007c0c */ /* 0x000fe2000bf26270 */
[----:B------:R-:W4:Y:S01]  /*f6630*/  LDL.LU R7, [R1+0x576c] ;  /* 0x00576c0001077983 */ /* 0x000f220000300800 */
[----:B------:R-:W-:Y:S01]  /*f6640*/  IADD3 R4, P0, R12, R57, RZ ;  /* 0x000000390c047210 */ /* 0x000fe20007f1e0ff */
[----:B------:R-:W-:Y:S01]  /*f6650*/  IMAD.U32 R30, RZ, RZ, UR6 ;  /* 0x00000006ff1e7e24 */ /* 0x000fe2000f8e00ff */
[----:B------:R-:W-:Y:S01]  /*f6660*/  LOP3.LUT R44, R44, 0xfffffffd, RZ, 0xc0, !PT ;  /* 0xfffffffd2c2c7812 */ /* 0x000fe200078ec0ff */
[----:B------:R-:W-:Y:S01]  /*f6670*/  ULDC.64 UR4, c[0x0][0x228] ;  /* 0x00008a0000047ab9 */ /* 0x000fe20000000a00 */
[----:B------:R-:W-:Y:S01]  /*f6680*/  ULDC.64 UR6, c[0x0][0x228] ;  /* 0x00008a0000067ab9 */ /* 0x000fe20000000a00 */
[----:B------:R-:W-:-:S02]  /*f6690*/  IMAD.X R5, R0, 0x1, R56, P0 ;  /* 0x0000000100057824 */ /* 0x000fc400000e0638 */
[----:B------:R-:W-:-:S03]  /*f66a0*/  @P2 LOP3.LUT R44, R44, 0x2, RZ, 0xfc, !PT ;  /* 0x000000022c2c2812 */ /* 0x000fc600078efcff */
[----:B------:R0:W-:Y:S01]  /*f66b0*/  STL.64 [R1+0x4708], R4 ;  /* 0x0047080401007387 */ /* 0x0001e20000100a00 */
[----:B------:R-:W-:Y:S01]  /*f66c0*/  LOP3.LUT R44, R44, 0xfffffffe, RZ, 0xc0, !PT ;  /* 0xfffffffe2c2c7812 */ /* 0x000fe200078ec0ff */
[----:B------:R-:W-:Y:S01]  /*f66d0*/  IMAD.U32 R31, RZ, RZ, UR4 ;  /* 0x00000004ff1f7e24 */ /* 0x000fe2000f8e00ff */
[----:B------:R-:W-:Y:S01]  /*f66e0*/  UMOV UR4, UR7 ;  /* 0x0000000700047c82 */ /* 0x000fe20008000000 */
[----:B0-----:R-:W4:Y:S04]  /*f66f0*/  LDL.LU R5, [R1+0x5770] ;  /* 0x0057700001057983 */ /* 0x001f280000300800 */
[----:B------:R-:W4:Y:S01]  /*f6700*/  LDL.LU R4, [R1+0x5774] ;  /* 0x0057740001047983 */ /* 0x000f220000300800 */
[----:B------:R-:W-:Y:S02]  /*f6710*/  @P1 LOP3.LUT R44, R44, 0x1, RZ, 0xfc, !PT ;  /* 0x000000012c2c1812 */ /* 0x000fe400078efcff */
[----:B---3--:R-:W-:-:S02]  /*f6720*/  ISETP.GE.AND P1, PT, R2, UR4, PT ;  /* 0x0000000402007c0c */ /* 0x008fc4000bf26270 */
[----:B------:R-:W-:Y:S02]  /*f6730*/  IADD3 R2, P0, R12, R55, RZ ;  /* 0x000000370c027210 */ /* 0x000fe40007f1e0ff */
[----:B--2---:R-:W-:Y:S01]  /*f6740*/  ISETP.GE.AND P2, PT, R3, UR5, PT ;  /* 0x0000000503007c0c */ /* 0x004fe2000bf46270 */
[----:B------:R-:W-:Y:S02]  /*f6750*/  ULDC.64 UR4, c[0x0][0x228] ;  /* 0x00008a0000047ab9 */ /* 0x000fe40000000a00 */
[----:B------:R-:W-:-:S05]  /*f6760*/  IMAD.X R3, R0, 0x1, R54, P0 ;  /* 0x0000000100037824 */ /* 0x000fca00000e0636 */
[----:B------:R0:W-:Y:S04]  /*f6770*/  STL.64 [R1+0x4718], R2 ;  /* 0x0047180201007387 */ /* 0x0001e80000100a00 */
[----:B0-----:R-:W2:Y:S04]  /*f6780*/  LDL.LU R3, [R1+0x5780] ;  /* 0x0057800001037983 */ /* 0x001ea80000300800 */
[----:B------:R-:W3:Y:S01]  /*f6790*/  LDL.LU R2, [R1+0x5784] ;  /* 0x0057840001027983 */ /* 0x000ee20000300800 */
[----:B------:R-:W-:Y:S02]  /*f67a0*/  @P2 LOP3.LUT R43, R43, 0x80000000, RZ, 0xfc, !PT ;  /* 0x800000002b2b2812 */ /* 0x000fe400078efcff */
[----:B----4-:R-:W-:-:S02]  /*f67b0*/  ISETP.GE.AND P2, PT, R8, UR5, PT ;  /* 0x0000000508007c0c */ /* 0x010fc4000bf46270 */
[----:B------:R-:W-:Y:S01]  /*f67c0*/  LOP3.LUT R43, R43, 0xbfffffff, RZ, 0xc0, !PT ;  /* 0xbfffffff2b2b7812 */ /* 0x000fe200078ec0ff */
[----:B------:R-:W-:Y:S01]  /*f67d0*/  IMAD.U32 R32, RZ, RZ, UR6 ;  /* 0x00000006ff207e24 */ /* 0x000fe2000f8e00ff */
[----:B------:R-:W-:Y:S01]  /*f67e0*/  ULDC.64 UR6, c[0x0][0x228] ;  /* 0x00008a0000067ab9 */ /* 0x000fe20000000a00 */
[----:B------:R-:W-:Y:S01]  /*f67f0*/  IMAD.U32 R33, RZ, RZ, UR4 ;  /* 0x00000004ff217e24 */ /* 0x000fe2000f8e00ff */
[----:B------:R-:W-:Y:S01]  /*f6800*/  @P1 LOP3.LUT R43, R43, 0x40000000, RZ, 0xfc, !PT ;  /* 0x400000002b2b1812 */ /* 0x000fe200078efcff */
[----:B------:R-:W-:Y:S02]  /*f6810*/  UMOV UR4, UR7 ;  /* 0x0000000700047c82 */ /* 0x000fe40008000000 */
[----:B------:R-:W-:Y:S01]  /*f6820*/  ISETP.GE.AND P1, PT, R7, UR4, PT ;  /* 0x0000000407007c0c */ /* 0x000fe2000bf26270 */
[----:B------:R-:W-:Y:S01]  /*f6830*/  IMAD.U32 R34, RZ, RZ, UR6 ;  /* 0x00000006ff227e24 */ /* 0x000fe2000f8e00ff */
[----:B------:R-:W-:Y:S01]  /*f6840*/  LOP3.LUT R43, R43, 0xdfffffff, RZ, 0xc0, !PT ;  /* 0xdfffffff2b2b7812 */ /* 0x000fe200078ec0ff */
[----:B------:R-:W-:Y:S01]  /*f6850*/  ULDC.64 UR4, c[0x0][0x228] ;  /* 0x00008a0000047ab9 */ /* 0x000fe20000000a00 */
[----:B------:R-:W-:Y:S01]  /*f6860*/  IADD3 R8, P0, R12, R53, RZ ;  /* 0x000000350c087210 */ /* 0x000fe20007f1e0ff */
[----:B------:R-:W-:Y:S01]  /*f6870*/  ULDC.64 UR6, c[0x0][0x228] ;  /* 0x00008a0000067ab9 */ /* 0x000fe20000000a00 */
[----:B------:R-:W-:Y:S01]  /*f6880*/  @P2 LOP3.LUT R43, R43, 0x20000000, RZ, 0xfc, !PT ;  /* 0x200000002b2b2812 */ /* 0x000fe200078efcff */
[----:B------:R-:W-:-:S03]  /*f6890*/  IMAD.U32 R35, RZ, RZ, UR4 ;  /* 0x00000004ff237e24 */ /* 0x000fc6000f8e00ff */
[----:B------:R-:W-:Y:S01]  /*f68a0*/  LOP3.LUT R43, R43, 0xefffffff, RZ, 0xc0, !PT ;  /* 0xefffffff2b2b7812 */ /* 0x000fe200078ec0ff */
[----:B------:R-:W-:Y:S01]  /*f68b0*/  UMOV UR4, UR7 ;  /* 0x0000000700047c82 */ /* 0x000fe20008000000 */
[----:B------:R-:W-:Y:S01]  /*f68c0*/  ISETP.GE.AND P2, PT, R5, UR5, PT ;  /* 0x0000000505007c0c */ /* 0x000fe2000bf46270 */
[----:B------:R-:W-:Y:S01]  /*f68d0*/  IMAD.X R9, R0, 0x1, R52, P0 ;  /* 0x0000000100097824 */ /* 0x000fe200000e0634 */
[----:B------:R-:W-:Y:S02]  /*f68e0*/  @P1 LOP3.LUT R43, R43, 0x10000000, RZ, 0xfc, !PT ;  /* 0x100000002b2b1812 */ /* 0x000fe400078efcff */
[----:B------:R-:W-:Y:S01]  /*f68f0*/  ISETP.GE.AND P1, PT, R4, UR4, PT ;  /* 0x0000000404007c0c */ /* 0x000fe2000bf26270 */
[----:B------:R-:W-:Y:S01]  /*f6900*/  IMAD.U32 R36, RZ, RZ, UR6 ;  /* 0x00000006ff247e24 */ /* 0x000fe2000f8e00ff */
[----:B------:R-:W-:Y:S01]  /*f6910*/  IADD3 R4, P0, R12, R51, RZ ;  /* 0x000000330c047210 */ /* 0x000fe20007f1e0ff */
[----:B------:R-:W-:Y:S01]  /*f6920*/  STL.64 [R1+0x4730], R8 ;  /* 0x0047300801007387 */ /* 0x000fe20000100a00 */
        /* <DEDUP_REMOVED lines=8> */
[----:B------:R-:W-:Y:S02]  /*f69b0*/  UMOV UR4, UR7 ;  /* 0x0000000700047c82 */ /* 0x000fe40008000000 */
[----:B------:R-:W-:Y:S02]  /*f69c0*/  @P1 LOP3.LUT R43, R43, 0x4000000, RZ, 0xfc, !PT ;  /* 0x040000002b2b1812 */ /* 0x000fe400078efcff */
[----:B0-----:R-:W-:-:S05]  /*f69d0*/  IADD3 R4, P0, R12, R49, RZ ;  /* 0x000000310c047210 */ /* 0x001fca0007f1e0ff */
[----:B------:R-:W-:Y:S01]  /*f69e0*/  IMAD.X R5, R0, 0x1, R47, P0 ;  /* 0x0000000100057824 */ /* 0x000fe200000e062f */
[----:B---3--:R-:W-:Y:S02]  /*f69f0*/  ISETP.GE.AND P1, PT, R2, UR4, PT ;  /* 0x0000000402007c0c */ /* 0x008fe4000bf26270 */
[----:B------:R-:W3:Y:S04]  /*f6a00*/  LDL.LU R2, [R1+0x5788] ;  /* 0x0057880001027983 */ /* 0x000ee80000300800 */
[----:B------:R0:W-:Y:S01]  /*f6a10*/  STL.64 [R1+0x4758], R4 ;  /* 0x0047580401007387 */ /* 0x0001e20000100a00 */
[----:B--2---:R-:W-:Y:S01]  /*f6a20*/  ISETP.GE.AND P2, PT, R3, UR5, PT ;  /* 0x0000000503007c0c */ /* 0x004fe2000bf46270 */
[----:B------:R-:W-:Y:S02]  /*f6a30*/  ULDC.64 UR4, c[0x0][0x228] ;  /* 0x00008a0000047ab9 */ /* 0x000fe40000000a00 */
[----:B0-----:R-:W2:Y:S04]  /*f6a40*/  LDL.LU R4, [R1+0x578c] ;  /* 0x00578c0001047983 */ /* 0x001ea80000300800 */
[----:B------:R-:W4:Y:S01]  /*f6a50*/  LDL.LU R3, [R1+0x5790] ;  /* 0x0057900001037983 */ /* 0x000f220000300800 */
[----:B------:R-:W-:-:S03]  /*f6a60*/  IADD3 R8, P0, R12, R48, RZ ;  /* 0x000000300c087210 */ /* 0x000fc60007f1e0ff */
[----:B------:R-:W3:Y:S01]  /*f6a70*/  LDL.LU R5, [R1+0x5794] ;  /* 0x0057940001057983 */ /* 0x000ee20000300800 */
[----:B------:R-:W-:Y:S01]  /*f6a80*/  LOP3.LUT R43, R43, 0xfdffffff, RZ, 0xc0, !PT ;  /* 0xfdffffff2b2b7812 */ /* 0x000fe200078ec0ff */
[----:B------:R-:W-:Y:S02]  /*f6a90*/  IMAD.X R9, R0, 0x1, R46, P0 ;  /* 0x0000000100097824 */ /* 0x000fe400000e062e */
[----:B------:R-:W3:Y:S01]  /*f6aa0*/  LDL.LU R0, [R1+0x5798] ;  /* 0x0057980001007983 */ /* 0x000ee20000300800 */
[----:B------:R-:W-:Y:S01]  /*f6ab0*/  IMAD.U32 R26, RZ, RZ, UR8 ;  /* 0x00000008ff1a7e24 */ /* 0x000fe2000f8e00ff */
[----:B------:R-:W-:Y:S01]  /*f6ac0*/  @P2 LOP3.LUT R43, R43, 0x2000000, RZ, 0xfc, !PT ;  /* 0x020000002b2b2812 */ /* 0x000fe200078efcff */
[----:B------:R-:W-:Y:S01]  /*f6ad0*/  IMAD.U32 R39, RZ, RZ, UR4 ;  /* 0x00000004ff277e24 */ /* 0x000fe2000f8e00ff */
[----:B------:R-:W-:Y:S01]  /*f6ae0*/  UMOV UR8, UR5 ;  /* 0x0000000500087c82 */ /* 0x000fe20008000000 */
[----:B------:R-:W-:Y:S01]  /*f6af0*/  ULDC.64 UR4, c[0x0][0x228] ;  /* 0x00008a0000047ab9 */ /* 0x000fe20000000a00 */
[----:B------:R-:W-:Y:S01]  /*f6b00*/  LOP3.LUT R43, R43, 0xfeffffff, RZ, 0xc0, !PT ;  /* 0xfeffffff2b2b7812 */ /* 0x000fe200078ec0ff */
[----:B------:R-:W-:Y:S01]  /*f6b10*/  UMOV UR7, UR5 ;  /* 0x0000000500077c82 */ /* 0x000fe20008000000 */
[----:B------:R0:W-:Y:S01]  /*f6b20*/  STL.64 [R1+0x4750], R8 ;  /* 0x0047500801007387 */ /* 0x0001e20000100a00 */
[----:B------:R-:W-:Y:S01]  /*f6b30*/  IMAD.U32 R38, RZ, RZ, UR6 ;  /* 0x00000006ff267e24 */ /* 0x000fe2000f8e00ff */
[----:B------:R-:W-:Y:S01]  /*f6b40*/  UMOV UR6, UR11 ;  /* 0x0000000b00067c82 */ /* 0x000fe20008000000 */
[----:B------:R-:W-:-:S04]  /*f6b50*/  @P1 LOP3.LUT R43, R43, 0x1000000, RZ, 0xfc, !PT ;  /* 0x010000002b2b1812 */ /* 0x000fc800078efcff */
[----:B------:R-:W-:Y:S02]  /*f6b60*/  LOP3.LUT R43, R43, 0xff7fffff, RZ, 0xc0, !PT ;  /* 0xff7fffff2b2b7812 */ /* 0x000fe400078ec0ff */
[----:B--2---:R-:W-:Y:S02]  /*f6b70*/  ISETP.GE.AND P2, PT, R4, UR7, PT ;  /* 0x0000000704007c0c */ /* 0x004fe4000bf46270 */
[----:B------:R-:W2:Y:S01]  /*f6b80*/  LDL.LU R4, [R1+0x579c] ;  /* 0x00579c0001047983 */ /* 0x000ea20000300800 */
[----:B----4-:R-:W-:Y:S01]  /*f6b90*/  ISETP.GE.AND P1, PT, R3, UR6, PT ;  /* 0x0000000603007c0c */ /* 0x010fe2000bf26270 */
[----:B------:R-:W-:Y:S02]  /*f6ba0*/  ULDC.64 UR6, c[0x0][0x228] ;  /* 0x00008a0000067ab9 */ /* 0x000fe40000000a00 */
[----:B------:R-:W4:Y:S01]  /*f6bb0*/  LDL.LU R3, [R1+0x57a0] ;  /* 0x0057a00001037983 */ /* 0x000f220000300800 */
[----:B---3--:R-:W-:Y:S01]  /*f6bc0*/  ISETP.GE.AND P0, PT, R2, UR8, PT ;  /* 0x0000000802007c0c */ /* 0x008fe2000bf06270 */
[----:B------:R-:W-:Y:S01]  /*f6bd0*/  ULDC.64 UR8, c[0x0][0x228] ;  /* 0x00008a0000087ab9 */ /* 0x000fe20000000a00 */
[----:B------:R-:W-:-:S11]  /*f6be0*/  SHF.R.S32.HI R2, RZ, 0x1f, R11 ;  /* 0x0000001fff027819 */ /* 0x000fd6000001140b */
[----:B------:R-:W-:Y:S02]  /*f6bf0*/  @P0 LOP3.LUT R43, R43, 0x800000, RZ, 0xfc, !PT ;  /* 0x008000002b2b0812 */ /* 0x000fe400078efcff */
[----:B0-----:R-:W-:Y:S02]  /*f6c00*/  IADD3 R8, P0, R11, R61, RZ ;  /* 0x0000003d0b087210 */ /* 0x001fe40007f1e0ff */
[----:B------:R-:W-:-:S03]  /*f6c10*/  LOP3.LUT R43, R43, 0xffbfffff, RZ, 0xc0, !PT ;  /* 0xffbfffff2b2b7812 */ /* 0x000fc600078ec0ff */
[----:B------:R-:W-:Y:S01]  /*f6c20*/  IMAD.X R9, R2, 0x1, R60, P0 ;  /* 0x0000000102097824 */ /* 0x000fe200000e063c */
[----:B------:R-:W-:Y:S02]  /*f6c30*/  @P2 LOP3.LUT R43, R43, 0x400000, RZ, 0xfc, !PT ;  /* 0x004000002b2b2812 */ /* 0x000fe400078efcff */
[----:B------:R-:W-:Y:S02]  /*f6c40*/  ISETP.GE.AND P2, PT, R5, UR7, PT ;  /* 0x0000000705007c0c */ /* 0x000fe4000bf46270 */
[----:B------:R0:W-:Y:S01]  /*f6c50*/  STL.64 [R1+0x4768], R8 ;  /* 0x0047680801007387 */ /* 0x0001e20000100a00 */
[----:B------:R-:W-:-:S03]  /*f6c60*/  LOP3.LUT R43, R43, 0xffdfffff, RZ, 0xc0, !PT ;  /* 0xffdfffff2b2b7812 */ /* 0x000fc600078ec0ff */
[----:B------:R-:W3:Y:S01]  /*f6c70*/  LDL.LU R5, [R1+0x57a4] ;  /* 0x0057a40001057983 */ /* 0x000ee20000300800 */
[----:B------:R-:W-:Y:S02]  /*f6c80*/  @P1 LOP3.LUT R43, R43, 0x200000, RZ, 0xfc, !PT ;  /* 0x002000002b2b1812 */ /* 0x000fe400078efcff */
[----:B------:R-:W-:Y:S02]  /*f6c90*/  ISETP.GE.AND P1, PT, R0, UR9, PT ;  /* 0x0000000900007c0c */ /* 0x000fe4000bf26270 */
[----:B------:R-:W-:Y:S01]  /*f6ca0*/  LOP3.LUT R43, R43, 0xffefffff, RZ, 0xc0, !PT ;  /* 0xffefffff2b2b7812 */ /* 0x000fe200078ec0ff */
[----:B------:R-:W3:Y:S01]  /*f6cb0*/  LDL.LU R0, [R1+0x57b0] ;  /* 0x0057b00001007983 */ /* 0x000ee20000300800 */
[----:B0-----:R-:W-:Y:S01]  /*f6cc0*/  IADD3 R8, P0, R11, R59, RZ ;  /* 0x0000003b0b087210 */ /* 0x001fe20007f1e0ff */
[----:B------:R-:W-:Y:S01]  /*f6cd0*/  UMOV UR5, UR4 ;  /* 0x0000000400057c82 */ /* 0x000fe20008000000 */
[----:B------:R-:W-:Y:S01]  /*f6ce0*/  @P2 LOP3.LUT R43, R43, 0x100000, RZ, 0xfc, !PT ;  /* 0x001000002b2b2812 */ /* 0x000fe200078efcff */
[----:B------:R-:W-:Y:S01]  /*f6cf0*/  UMOV UR4, UR10 ;  /* 0x0000000a00047c82 */ /* 0x000fe20008000000 */
[----:B------:R-:W-:Y:S01]  /*f6d00*/  ULDC.64 UR10, c[0x0][0x228] ;  /* 0x00008a00000a7ab9 */ /* 0x000fe20000000a00 */
[----:B------:R-:W-:Y:S01]  /*f6d10*/  IMAD.X R9, R2, 0x1, R58, P0 ;  /* 0x0000000102097824 */ /* 0x000fe200000e063a */
[----:B------:R-:W-:-:S04]  /*f6d20*/  LOP3.LUT R43, R43, 0xfff7ffff, RZ, 0xc0, !PT ;  /* 0xfff7ffff2b2b7812 */ /* 0x000fc800078ec0ff */
[----:B------:R0:W-:Y:S01]  /*f6d30*/  STL.64 [R1+0x4748], R8 ;  /* 0x0047480801007387 */ /* 0x0001e20000100a00 */
[----:B------:R-:W-:Y:S02]  /*f6d40*/  @P1 LOP3.LUT R43, R43, 0x80000, RZ, 0xfc, !PT ;  /* 0x000800002b2b1812 */ /* 0x000fe400078efcff */
[----:B--2---:R-:W-:Y:S02]  /*f6d50*/  ISETP.GE.AND P2, PT, R4, UR11, PT ;  /* 0x0000000b04007c0c */ /* 0x004fe4000bf46270 */
[----:B------:R-:W2:Y:S01]  /*f6d60*/  LDL.LU R4, [R1+0x57b4] ;  /* 0x0057b40001047983 */ /* 0x000ea20000300800 */
[----:B----4-:R-:W-:-:S03]  /*f6d70*/  ISETP.GE.AND P1, PT, R3, UR13, PT ;  /* 0x0000000d03007c0c */ /* 0x010fc6000bf26270 */
[----:B------:R-:W4:Y:S01]  /*f6d80*/  LDL.LU R3, [R1+0x57b8] ;  /* 0x0057b80001037983 */ /* 0x000f220000300800 */
[----:B0-----:R-:W-:Y:S02]  /*f6d90*/  IADD3 R8, P0, R11, R57, RZ ;  /* 0x000000390b087210 */ /* 0x001fe40007f1e0ff */
[----:B------:R-:W-:-:S03]  /*f6da0*/  LOP3.LUT R43, R43, 0xfffbffff, RZ, 0xc0, !PT ;  /* 0xfffbffff2b2b7812 */ /* 0x000fc600078ec0ff */
[----:B------:R-:W-:Y:S01]  /*f6db0*/  IMAD.X R9, R2, 0x1, R56, P0 ;  /* 0x0000000102097824 */ /* 0x000fe200000e0638 */
[----:B------:R-:W-:-:S04]  /*f6dc0*/  @P2 LOP3.LUT R43, R43, 0x40000, RZ, 0xfc, !PT ;  /* 0x000400002b2b2812 */ /* 0x000fc800078efcff */
[----:B------:R0:W-:Y:S01]  /*f6dd0*/  STL.64 [R1+0x4778], R8 ;  /* 0x0047780801007387 */ /* 0x0001e20000100a00 */
[----:B------:R-:W-:-:S04]  /*f6de0*/  LOP3.LUT R43, R43, 0xfffdffff, RZ, 0xc0, !PT ;  /* 0xfffdffff2b2b7812 */ /* 0x000fc800078ec0ff */
[----:B------:R-:W-:Y:S02]  /*f6df0*/  @P1 LOP3.LUT R43, R43, 0x20000, RZ, 0xfc, !PT ;  /* 0x000200002b2b1812 */ /* 0x000fe400078efcff */
[----:B---3--:R-:W-:Y:S02]  /*f6e00*/  ISETP.GE.AND P2, PT, R5, UR15, PT ;  /* 0x0000000f05007c0c */ /* 0x008fe4000bf46270 */
[----:B------:R-:W3:Y:S01]  /*f6e10*/  LDL.LU R5, [R1+0x57bc] ;  /* 0x0057bc0001057983 */ /* 0x000ee20000300800 */
[----:B0-----:R-:W-:Y:S02]  /*f6e20*/  IADD3 R8, P0, R11, R55, RZ ;  /* 0x000000370b087210 */ /* 0x001fe40007f1e0ff */
[----:B------:R-:W-:Y:S02]  /*f6e30*/  LOP3.LUT R43, R43, 0xfffeffff, RZ, 0xc0, !PT ;  /* 0xfffeffff2b2b7812 */ /* 0x000fe400078ec0ff */
[----:B------:R-:W-:Y:S02]  /*f6e40*/  ISETP.GE.AND P1, PT, R0, UR17, PT ;  /* 0x0000001100007c0c */ /* 0x000fe4000bf26270 */
[----:B------:R-:W3:Y:S01]  /*f6e50*/  LDL.LU R0, [R1+0x57c0] ;  /* 0x0057c00001007983 */ /* 0x000ee20000300800 */
[----:B------:R-:W-:-:S03]  /*f6e60*/  IMAD.X R9, R2, 0x1, R54, P0 ;  /* 0x0000000102097824 */ /* 0x000fc600000e0636 */
[----:B------:R-:W-:Y:S02]  /*f6e70*/  @P2 LOP3.LUT R43, R43, 0x10000, RZ, 0xfc, !PT ;  /* 0x000100002b2b2812 */ /* 0x000fe400078efcff */
[----:B------:R0:W-:Y:S02]  /*f6e80*/  STL.64 [R1+0x4788], R8 ;  /* 0x0047880801007387 */ /* 0x0001e40000100a00 */
[----:B------:R-:W-:-:S04]  /*f6e90*/  LOP3.LUT R43, R43, 0xffff7fff, RZ, 0xc0, !PT ;  /* 0xffff7fff2b2b7812 */ /* 0x000fc800078ec0ff */
[----:B------:R-:W-:Y:S01]  /*f6ea0*/  @P1 LOP3.LUT R43, R43, 0x8000, RZ, 0xfc, !PT ;  /* 0x000080002b2b1812 */ /* 0x000fe200078efcff */
[----:B0-----:R-:W3:Y:S01]  /*f6eb0*/  LDL R9, [R1+0x4] ;  /* 0x0000040001097983 */ /* 0x001ee20000100800 */
[----:B--2---:R-:W-:-:S03]  /*f6ec0*/  ISETP.GE.AND P0, PT, R4, UR19, PT ;  /* 0x0000001304007c0c */ /* 0x004fc6000bf06270 */
[----:B------:R-:W2:Y:S01]  /*f6ed0*/  LDL.LU R4, [R1+0x57c4] ;  /* 0x0057c40001047983 */ /* 0x000ea20000300800 */
[----:B----4-:R-:W-:-:S03]  /*f6ee0*/  ISETP.GE.AND P1, PT, R3, UR21, PT ;  /* 0x0000001503007c0c */ /* 0x010fc6000bf26270 */
[----:B------:R-:W4:Y:S01]  /*f6ef0*/  LDL.LU R3, [R1+0x57c8] ;  /* 0x0057c80001037983 */ /* 0x000f220000300800 */
[----:B------:R-:W-:Y:S01]  /*f6f00*/  LOP3.LUT R43, R43, 0xffffbfff, RZ, 0xc0, !PT ;  /* 0xffffbfff2b2b7812 */ /* 0x000fe200078ec0ff */
[----:B------:R-:W-:Y:S01]  /*f6f10*/  UMOV UR19, UR22 ;  /* 0x0000001600137c82 */ /* 0x000fe20008000000 */
[----:B------:R-:W-:-:S03]  /*f6f20*/  ULDC.64 UR22, c[0x0][0x228] ;  /* 0x00008a0000167ab9 */ /* 0x000fc60000000a00 */
[----:B------:R-:W-:Y:S02]  /*f6f30*/  @P0 LOP3.LUT R43, R43, 0x4000, RZ, 0xfc, !PT ;  /* 0x000040002b2b0812 */ /* 0x000fe400078efcff */
[----:B------:R-:W-:Y:S02]  /*f6f40*/  IADD3 R16, P0, R11, R53, RZ ;  /* 0x000000350b107210 */ /* 0x000fe40007f1e0ff */
[----:B------:R-:W-:-:S03]  /*f6f50*/  LOP3.LUT R43, R43, 0xffffdfff, RZ, 0xc0, !PT ;  /* 0xffffdfff2b2b7812 */ /* 0x000fc600078ec0ff */
[----:B------:R-:W-:Y:S01]  /*f6f60*/  IMAD.X R17, R2, 0x1, R52, P0 ;  /* 0x0000000102117824 */ /* 0x000fe200000e0634 */
[----:B------:R-:W-:-:S04]  /*f6f70*/  @P1 LOP3.LUT R43, R43, 0x2000, RZ, 0xfc, !PT ;  /* 0x000020002b2b1812 */ /* 0x000fc800078efcff */
[----:B------:R0:W-:Y:S01]  /*f6f80*/  STL.64 [R1+0x4790], R16 ;  /* 0x0047901001007387 */ /* 0x0001e20000100a00 */
[----:B---3--:R-:W-:Y:S02]  /*f6f90*/  ISETP.GE.AND P2, PT, R5, UR23, PT ;  /* 0x0000001705007c0c */ /* 0x008fe4000bf46270 */
[----:B------:R-:W-:Y:S02]  /*f6fa0*/  LOP3.LUT R43, R43, 0xffffefff, RZ, 0xc0, !PT ;  /* 0xffffefff2b2b7812 */ /* 0x000fe400078ec0ff */
[----:B------:R-:W-:Y:S02]  /*f6fb0*/  ISETP.GE.AND P1, PT, R0, UR25, PT ;  /* 0x0000001900007c0c */ /* 0x000fe4000bf26270 */
[----:B------:R-:W3:Y:S01]  /*f6fc0*/  LDL.LU R0, [R1+0x57cc] ;  /* 0x0057cc0001007983 */ /* 0x000ee20000300800 */
[----:B0-----:R-:W-:-:S06]  /*f6fd0*/  IADD3 R16, P0, R11, R51, RZ ;  /* 0x000000330b107210 */ /* 0x001fcc0007f1e0ff */
[----:B------:R-:W-:Y:S01]  /*f6fe0*/  @P2 LOP3.LUT R43, R43, 0x1000, RZ, 0xfc, !PT ;  /* 0x000010002b2b2812 */ /* 0x000fe200078efcff */
[----:B------:R-:W-:-:S03]  /*f6ff0*/  IMAD.X R17, R2, 0x1, R50, P0 ;  /* 0x0000000102117824 */ /* 0x000fc600000e0632 */
[----:B------:R-:W-:Y:S02]  /*f7000*/  LOP3.LUT R43, R43, 0xfffff7ff, RZ, 0xc0, !PT ;  /* 0xfffff7ff2b2b7812 */ /* 0x000fe400078ec0ff */
[----:B------:R-:W-:Y:S02]  /*f7010*/  STL.64 [R1+0x47a0], R16 ;  /* 0x0047a01001007387 */ /* 0x000fe40000100a00 */
[----:B------:R-:W-:Y:S02]  /*f7020*/  @P1 LOP3.LUT R43, R43, 0x800, RZ, 0xfc, !PT ;  /* 0x000008002b2b1812 */ /* 0x000fe400078efcff */
[----:B--2---:R-:W-:Y:S02]  /*f7030*/  ISETP.GE.AND P2, PT, R4, UR27, PT ;  /* 0x0000001b04007c0c */ /* 0x004fe4000bf46270 */
[----:B------:R-:W-:Y:S02]  /*f7040*/  IADD3 R4, P0, R11, R49, RZ ;  /* 0x000000310b047210 */ /* 0x000fe40007f1e0ff */
[----:B----4-:R-:W-:-:S02]  /*f7050*/  ISETP.GE.AND P1, PT, R3, UR29, PT ;  /* 0x0000001d03007c0c */ /* 0x010fc4000bf26270 */
[----:B------:R-:W2:Y:S01]  /*f7060*/  LDL.LU R3, [R1+0x57d0] ;  /* 0x0057d00001037983 */ /* 0x000ea20000300800 */
[----:B------:R-:W-:-:S05]  /*f7070*/  IMAD.X R5, R2, 0x1, R47, P0 ;  /* 0x0000000102057824 */ /* 0x000fca00000e062f */
[----:B------:R0:W-:Y:S02]  /*f7080*/  STL.64 [R1+0x47c0], R4 ;  /* 0x0047c00401007387 */ /* 0x0001e40000100a00 */
[----:B0-----:R-:W-:-:S05]  /*f7090*/  IADD3 R4, P0, R11, R48, RZ ;  /* 0x000000300b047210 */ /* 0x001fca0007f1e0ff */
[----:B------:R-:W-:Y:S02]  /*f70a0*/  IMAD.X R5, R2, 0x1, R46, P0 ;  /* 0x0000000102057824 */ /* 0x000fe400000e062e */
[----:B------:R-:W4:Y:S01]  /*f70b0*/  LDL.LU R2, [R1+0x57d8] ;  /* 0x0057d80001027983 */ /* 0x000f220000300800 */
[----:B------:R-:W-:-:S04]  /*f70c0*/  LOP3.LUT R43, R43, 0xfffffbff, RZ, 0xc0, !PT ;  /* 0xfffffbff2b2b7812 */ /* 0x000fc800078ec0ff */
[----:B------:R-:W-:-:S04]  /*f70d0*/  @P2 LOP3.LUT R43, R43, 0x400, RZ, 0xfc, !PT ;  /* 0x000004002b2b2812 */ /* 0x000fc800078efcff */
[----:B------:R-:W-:Y:S02]  /*f70e0*/  LOP3.LUT R43, R43, 0xfffffdff, RZ, 0xc0, !PT ;  /* 0xfffffdff2b2b7812 */ /* 0x000fe400078ec0ff */
[----:B---3--:R-:W-:Y:S02]  /*f70f0*/  ISETP.GE.AND P0, PT, R0, UR31, PT ;  /* 0x0000001f00007c0c */ /* 0x008fe4000bf06270 */
[----:B------:R-:W-:-:S04]  /*f7100*/  @P1 LOP3.LUT R43, R43, 0x200, RZ, 0xfc, !PT ;  /* 0x000002002b2b1812 */ /* 0x000fc800078efcff */
[----:B------:R-:W-:Y:S01]  /*f7110*/  LOP3.LUT R43, R43, 0xfffffeff, RZ, 0xc0, !PT ;  /* 0xfffffeff2b2b7812 */ /* 0x000fe200078ec0ff */
[----:B------:R0:W-:Y:S06]  /*f7120*/  STL.64 [R1+0x47b8], R4 ;  /* 0x0047b80401007387 */ /* 0x0001ec0000100a00 */
[----:B------:R-:W-:Y:S01]  /*f7130*/  @P0 LOP3.LUT R43, R43, 0x100, RZ, 0xfc, !PT ;  /* 0x000001002b2b0812 */ /* 0x000fe200078efcff */
[----:B0-----:R-:W3:Y:S03]  /*f7140*/  LDL.LU R5, [R1+0x57e0] ;  /* 0x0057e00001057983 */ /* 0x001ee60000300800 */
[----:B------:R-:W-:-:S02]  /*f7150*/  LOP3.LUT R43, R43, 0xffffff7f, RZ, 0xc0, !PT ;  /* 0xffffff7f2b2b7812 */ /* 0x000fc400078ec0ff */
[----:B------:R-:W-:Y:S01]  /*f7160*/  SHF.R.S32.HI R4, RZ, 0x1f, R9 ;  /* 0x0000001fff047819 */ /* 0x000fe20000011409 */
[----:B------:R-:W3:Y:S04]  /*f7170*/  LDL.LU R0, [R1+0x57e4] ;  /* 0x0057e40001007983 */ /* 0x000ee80000300800 */
[----:B------:R-:W-:Y:S01]  /*f7180*/  STL [R1+0x5b9c], R61 ;  /* 0x005b9c3d01007387 */ /* 0x000fe20000100800 */
[----:B--2---:R-:W-:-:S13]  /*f7190*/  ISETP.GE.AND P0, PT, R3, UR33, PT ;  /* 0x0000002103007c0c */ /* 0x004fda000bf06270 */
[----:B------:R-:W-:Y:S02]  /*f71a0*/  @P0 LOP3.LUT R43, R43, 0x80, RZ, 0xfc, !PT ;  /* 0x000000802b2b0812 */ /* 0x000fe400078efcff */
[----:B----4-:R-:W-:Y:S02]  /*f71b0*/  ISETP.GE.AND P1, PT, R2, UR35, PT ;  /* 0x0000002302007c0c */ /* 0x010fe4000bf26270 */
[----:B------:R-:W-:-:S05]  /*f71c0*/  IADD3 R2, P0, R9, R61, RZ ;  /* 0x0000003d09027210 */ /* 0x000fca0007f1e0ff */
[----:B------:R-:W-:-:S05]  /*f71d0*/  IMAD.X R3, R4, 0x1, R60, P0 ;  /* 0x0000000104037824 */ /* 0x000fca00000e063c */
[----:B------:R0:W-:Y:S04]  /*f71e0*/  STL.64 [R1+0x47d0], R2 ;  /* 0x0047d00201007387 */ /* 0x0001e80000100a00 */
[----:B0-----:R-:W2:Y:S04]  /*f71f0*/  LDL.LU R3, [R1+0x57e8] ;  /* 0x0057e80001037983 */ /* 0x001ea80000300800 */
[----:B------:R-:W4:Y:S01]  /*f7200*/  LDL.LU R2, [R1+0x57ec] ;  /* 0x0057ec0001027983 */ /* 0x000f220000300800 */
[----:B------:R-:W-:Y:S01]  /*f7210*/  UMOV UR23, UR37 ;  /* 0x0000002500177c82 */ /* 0x000fe20008000000 */
[----:B------:R-:W-:Y:S01]  /*f7220*/  UMOV UR29, UR36 ;  /* 0x00000024001d7c82 */ /* 0x000fe20008000000 */
[----:B------:R-:W-:Y:S01]  /*f7230*/  ULDC.64 UR36, c[0x0][0x228] ;  /* 0x00008a0000247ab9 */ /* 0x000fe20000000a00 */
[----:B------:R-:W-:-:S02]  /*f7240*/  LOP3.LUT R43, R43, 0xffffffbf, RZ, 0xc0, !PT ;  /* 0xffffffbf2b2b7812 */ /* 0x000fc400078ec0ff */
[----:B---3--:R-:W-:Y:S02]  /*f7250*/  ISETP.GE.AND P0, PT, R5, UR37, PT ;  /* 0x0000002505007c0c */ /* 0x008fe4000bf06270 */
[----:B------:R-:W-:Y:S01]  /*f7260*/  @P1 LOP3.LUT R43, R43, 0x40, RZ, 0xfc, !PT ;  /* 0x000000402b2b1812 */ /* 0x000fe200078efcff */
[----:B------:R-:W-:Y:S01]  /*f7270*/  UMOV UR33, UR39 ;  /* 0x0000002700217c82 */ /* 0x000fe20008000000 */
[----:B------:R-:W-:Y:S01]  /*f7280*/  UMOV UR25, UR38 ;  /* 0x0000002600197c82 */ /* 0x000fe20008000000 */
[----:B------:R-:W-:Y:S01]  /*f7290*/  ULDC.64 UR38, c[0x0][0x228] ;  /* 0x00008a0000267ab9 */ /* 0x000fe20000000a00 */
[----:B------:R-:W-:Y:S01]  /*f72a0*/  LOP3.LUT R43, R43, 0xffffffdf, RZ, 0xc0, !PT ;  /* 0xffffffdf2b2b7812 */ /* 0x000fe200078ec0ff */
[----:B------:R-:W-:Y:S01]  /*f72b0*/  UMOV UR17, UR41 ;  /* 0x0000002900117c82 */ /* 0x000fe20008000000 */
[----:B------:R-:W-:Y:S01]  /*f72c0*/  ISETP.GE.AND P1, PT, R0, UR39, PT ;  /* 0x0000002700007c0c */ /* 0x000fe2000bf26270 */
[----:B------:R-:W-:Y:S01]  /*f72d0*/  UMOV UR15, UR40 ;  /* 0x00000028000f7c82 */ /* 0x000fe20008000000 */
[----:B------:R-:W-:Y:S01]  /*f72e0*/  ULDC.64 UR40, c[0x0][0x228] ;  /* 0x00008a0000287ab9 */ /* 0x000fe20000000a00 */
[----:B------:R-:W3:Y:S02]  /*f72f0*/  LDL.LU R5, [R1+0x57f0] ;  /* 0x0057f00001057983 */ /* 0x000ee40000300800 */
[----:B------:R-:W-:-:S02]  /*f7300*/  @P0 LOP3.LUT R43, R43, 0x20, RZ, 0xfc, !PT ;  /* 0x000000202b2b0812 */ /* 0x000fc400078efcff */
[----:B------:R-:W-:Y:S01]  /*f7310*/  IADD3 R16, P0, R9, R59, RZ ;  /* 0x0000003b09107210 */ /* 0x000fe20007f1e0ff */
[----:B------:R-:W-:Y:S01]  /*f7320*/  UMOV UR27, UR43 ;  /* 0x0000002b001b7c82 */ /* 0x000fe20008000000 */
[----:B------:R-:W-:Y:S01]  /*f7330*/  LOP3.LUT R43, R43, 0xffffffef, RZ, 0xc0, !PT ;  /* 0xffffffef2b2b7812 */ /* 0x000fe200078ec0ff */
[----:B------:R-:W-:Y:S01]  /*f7340*/  UMOV UR21, UR42 ;  /* 0x0000002a00157c82 */ /* 0x000fe20008000000 */
[----:B------:R-:W-:Y:S01]  /*f7350*/  ULDC.64 UR42, c[0x0][0x228] ;  /* 0x00008a00002a7ab9 */ /* 0x000fe20000000a00 */
[----:B------:R-:W-:Y:S01]  /*f7360*/  IMAD.X R17, R4, 0x1, R58, P0 ;  /* 0x0000000104117824 */ /* 0x000fe200000e063a */
[----:B------:R-:W-:Y:S01]  /*f7370*/  @P1 LOP3.LUT R43, R43, 0x10, RZ, 0xfc, !PT ;  /* 0x000000102b2b1812 */ /* 0x000fe200078efcff */
[----:B------:R-:W3:Y:S03]  /*f7380*/  LDL.LU R0, [R1+0x57f4] ;  /* 0x0057f40001007983 */ /* 0x000ee60000300800 */
[----:B------:R-:W-:Y:S01]  /*f7390*/  LOP3.LUT R43, R43, 0xfffffff7, RZ, 0xc0, !PT ;  /* 0xfffffff72b2b7812 */ /* 0x000fe200078ec0ff */
[----:B------:R-:W-:Y:S01]  /*f73a0*/  STL.64 [R1+0x47b0], R16 ;  /* 0x0047b01001007387 */ /* 0x000fe20000100a00 */
[----:B--2---:R-:W-:-:S02]  /*f73b0*/  ISETP.GE.AND P0, PT, R3, UR41, PT ;  /* 0x0000002903007c0c */ /* 0x004fc4000bf06270 */
[----:B----4-:R-:W-:-:S11]  /*f73c0*/  ISETP.GE.AND P1, PT, R2, UR43, PT ;  /* 0x0000002b02007c0c */ /* 0x010fd6000bf26270 */
[----:B------:R-:W-:Y:S02]  /*f73d0*/  @P0 LOP3.LUT R43, R43, 0x8, RZ, 0xfc, !PT ;  /* 0x000000082b2b0812 */ /* 0x000fe400078efcff */
        /* <DEDUP_REMOVED lines=9> */
[----:B---3--:R-:W-:Y:S01]  /*f7470*/  ISETP.GE.AND P0, PT, R5, UR45, PT ;  /* 0x0000002d05007c0c */ /* 0x008fe2000bf06270 */
[----:B------:R-:W-:Y:S01]  /*f7480*/  UMOV UR9, UR47 ;  /* 0x0000002f00097c82 */ /* 0x000fe20008000000 */
[----:B------:R-:W-:Y:S01]  /*f7490*/  UMOV UR11, UR46 ;  /* 0x0000002e000b7c82 */ /* 0x000fe20008000000 */
[----:B------:R-:W-:Y:S01]  /*f74a0*/  @P1 LOP3.LUT R43, R43, 0x4, RZ, 0xfc, !PT ;  /* 0x000000042b2b1812 */ /* 0x000fe200078efcff */
[----:B------:R-:W-:Y:S02]  /*f74b0*/  ULDC.64 UR46, c[0x0][0x228] ;  /* 0x00008a00002e7ab9 */ /* 0x000fe40000000a00 */
[----:B------:R-:W-:Y:S02]  /*f74c0*/  ISETP.GE.AND P1, PT, R0, UR47, PT ;  /* 0x0000002f00007c0c */ /* 0x000fe4000bf26270 */
[----:B------:R-:W-:Y:S01]  /*f74d0*/  LOP3.LUT R43, R43, 0xfffffffd, RZ, 0xc0, !PT ;  /* 0xfffffffd2b2b7812 */ /* 0x000fe200078ec0ff */
[----:B------:R-:W-:Y:S01]  /*f74e0*/  UMOV UR37, UR50 ;  /* 0x0000003200257c82 */ /* 0x000fe20008000000 */
[----:B------:R-:W-:Y:S01]  /*f74f0*/  ULDC.64 UR50, c[0x0][0x228] ;  /* 0x00008a0000327ab9 */ /* 0x000fe20000000a00 */
[----:B------:R-:W-:Y:S01]  /*f7500*/  UMOV UR45, UR49 ;  /* 0x00000031002d7c82 */ /* 0x000fe20008000000 */
[----:B------:R-:W-:Y:S01]  /*f7510*/  UMOV UR7, UR48 ;  /* 0x0000003000077c82 */ /* 0x000fe20008000000 */
[----:B------:R-:W-:Y:S01]  /*f7520*/  @P0 LOP3.LUT R43, R43, 0x2, RZ, 0xfc, !PT ;  /* 0x000000022b2b0812 */ /* 0x000fe200078efcff */
[----:B------:R-:W-:Y:S01]  /*f7530*/  ULDC.64 UR48, c[0x0][0x228] ;  /* 0x00008a0000307ab9 */ /* 0x000fe20000000a00 */
[----:B------:R-:W-:Y:S01]  /*f7540*/  IADD3 R16, P0, R9, R55, RZ ;  /* 0x0000003709107210 */ /* 0x000fe20007f1e0ff */
[----:B------:R-:W3:Y:S01]  /*f7550*/  LDL.LU R0, [R1+0x5800] ;  /* 0x0058000001007983 */ /* 0x000ee20000300800 */
[----:B------:R-:W-:-:S04]  /*f7560*/  LOP3.LUT R43, R43, 0xfffffffe, RZ, 0xc0, !PT ;  /* 0xfffffffe2b2b7812 */ /* 0x000fc800078ec0ff */
[----:B------:R-:W-:Y:S01]  /*f7570*/  @P1 LOP3.LUT R43, R43, 0x1, RZ, 0xfc, !PT ;  /* 0x000000012b2b1812 */ /* 0x000fe200078efcff */
[----:B------:R-:W-:-:S05]  /*f7580*/  IMAD.X R17, R4, 0x1, R54, P0 ;  /* 0x0000000104117824 */ /* 0x000fca00000e0636 */
[----:B------:R-:W-:Y:S04]  /*f7590*/  STL.64 [R1+0x47f0], R16 ;  /* 0x0047f01001007387 */ /* 0x000fe80000100a00 */
[----:B------:R-:W3:Y:S04]  /*f75a0*/  LDL.LU R7, [R1+0x5804] ;  /* 0x0058040001077983 */ /* 0x000ee80000300800 */
[----:B------:R-:W3:Y:S01]  /*f75b0*/  LDL.LU R5, [R1+0x5810] ;  /* 0x0058100001057983 */ /* 0x000ee20000300800 */
[----:B----4-:R-:W-:Y:S02]  /*f75c0*/  ISETP.GE.AND P1, PT, R2, UR51, PT ;  /* 0x0000003302007c0c */ /* 0x010fe4000bf26270 */
[----:B------:R-:W-:-:S02]  /*f75d0*/  IADD3 R2, P2, R9, R53, RZ ;  /* 0x0000003509027210 */ /* 0x000fc40007f5e0ff */
[----:B--2---:R-:W-:-:S03]  /*f75e0*/  ISETP.GE.AND P0, PT, R3, UR49, PT ;  /* 0x0000003103007c0c */ /* 0x004fc6000bf06270 */
[----:B------:R-:W-:-:S05]  /*f75f0*/  IMAD.X R3, R4, 0x1, R52, P2 ;  /* 0x0000000104037824 */ /* 0x000fca00010e0634 */
[----:B------:R0:W-:Y:S04]  /*f7600*/  STL.64 [R1+0x47f8], R2 ;  /* 0x0047f80201007387 */ /* 0x0001e80000100a00 */
[----:B0-----:R-:W2:Y:S04]  /*f7610*/  LDL.LU R3, [R1+0x5814] ;  /* 0x0058140001037983 */ /* 0x001ea80000300800 */
[----:B------:R-:W4:Y:S01]  /*f7620*/  LDL.LU R2, [R1+0x5818] ;  /* 0x0058180001027983 */ /* 0x000f220000300800 */
[----:B------:R-:W-:Y:S02]  /*f7630*/  IADD3 R16, P4, R9, R51, RZ ;  /* 0x0000003309107210 */ /* 0x000fe40007f9e0ff */
[----:B---3--:R-:W-:Y:S01]  /*f7640*/  ISETP.GE.AND P2, PT, R0, UR53, PT ;  /* 0x0000003500007c0c */ /* 0x008fe2000bf46270 */
[----:B------:R-:W-:Y:S01]  /*f7650*/  UMOV UR31, UR59 ;  /* 0x0000003b001f7c82 */ /* 0x000fe20008000000 */
[----:B------:R-:W3:Y:S01]  /*f7660*/  LDL R0, [R1+0x2e6c] ;  /* 0x002e6c0001007983 */ /* 0x000ee20000100800 */
[----:B------:R-:W-:Y:S01]  /*f7670*/  IMAD.X R17, R4, 0x1, R50, P4 ;  /* 0x0000000104117824 */ /* 0x000fe200020e0632 */
[----:B------:R-:W-:Y:S01]  /*f7680*/  UMOV UR43, UR58 ;  /* 0x0000003a002b7c82 */ /* 0x000fe20008000000 */
[----:B------:R-:W-:Y:S01]  /*f7690*/  UMOV UR35, UR57 ;  /* 0x0000003900237c82 */ /* 0x000fe20008000000 */
[----:B------:R-:W-:Y:S01]  /*f76a0*/  ISETP.GE.AND P3, PT, R7, UR55, PT ;  /* 0x0000003707007c0c */ /* 0x000fe2000bf66270 */
[----:B------:R-:W-:Y:S01]  /*f76b0*/  UMOV UR55, UR56 ;  /* 0x0000003800377c82 */ /* 0x000fe20008000000 */
[----:B------:R0:W-:Y:S01]  /*f76c0*/  STL.64 [R1+0x4808], R16 ;  /* 0x0048081001007387 */ /* 0x0001e20000100a00 */
[----:B------:R-:W-:Y:S01]  /*f76d0*/  ULDC.64 UR56, c[0x0][0x228] ;  /* 0x00008a0000387ab9 */ /* 0x000fe20000000a00 */
[----:B------:R-:W-:Y:S01]  /*f76e0*/  ULDC.64 UR58, c[0x0][0x228] ;  /* 0x00008a00003a7ab9 */ /* 0x000fe20000000a00 */
[----:B------:R-:W-:-:S02]  /*f76f0*/  LOP3.LUT R42, R42, 0xffff7fff, RZ, 0xc0, !PT ;  /* 0xffff7fff2a2a7812 */ /* 0x000fc400078ec0ff */
[----:B------:R-:W-:Y:S01]  /*f7700*/  ISETP.GE.AND P4, PT, R5, UR57, PT ;  /* 0x0000003905007c0c */ /* 0x000fe2000bf86270 */
[----:B------:R-:W-:Y:S01]  /*f7710*/  UMOV UR57, UR61 ;  /* 0x0000003d00397c82 */ /* 0x000fe20008000000 */
[----:B0-----:R-:W-:Y:S02]  /*f7720*/  IADD3 R16, P6, R9, R49, RZ ;  /* 0x0000003109107210 */ /* 0x001fe40007fde0ff */
[----:B------:R-:W-:-:S03]  /*f7730*/  @P0 LOP3.LUT R42, R42, 0x8000, RZ, 0xfc, !PT ;  /* 0x000080002a2a0812 */ /* 0x000fc600078efcff */
[----:B------:R-:W-:-:S05]  /*f7740*/  IMAD.X R17, R4, 0x1, R47, P6 ;  /* 0x0000000104117824 */ /* 0x000fca00030e062f */
[----:B------:R0:W-:Y:S04]  /*f7750*/  STL.64 [R1+0x4818], R16 ;  /* 0x0048181001007387 */ /* 0x0001e80000100a00 */
[----:B0-----:R-:W3:Y:S04]  /*f7760*/  LDL.LU.64 R16, [R1+0x5c00] ;  /* 0x005c000001107983 */ /* 0x001ee80000300a00 */
[----:B------:R-:W3:Y:S04]  /*f7770*/  LDL R8, [R1+0x2e58] ;  /* 0x002e580001087983 */ /* 0x000ee80000100800 */
[----:B------:R-:W3:Y:S01]  /*f7780*/  LDL R7, [R1+0x2e54] ;  /* 0x002e540001077983 */ /* 0x000ee20000100800 */
[----:B--2---:R-:W-:Y:S01]  /*f7790*/  ISETP.GE.AND P5, PT, R3, UR59, PT ;  /* 0x0000003b03007c0c */ /* 0x004fe2000bfa6270 */
[----:B------:R-:W-:Y:S01]  /*f77a0*/  UMOV UR59, UR60 ;  /* 0x0000003c003b7c82 */ /* 0x000fe20008000000 */
[----:B------:R-:W-:-:S02]  /*f77b0*/  ULDC.64 UR60, c[0x0][0x228] ;  /* 0x00008a00003c7ab9 */ /* 0x000fc40000000a00 */
[----:B----4-:R-:W-:Y:S02]  /*f77c0*/  ISETP.GE.AND P6, PT, R2, UR61, PT ;  /* 0x0000003d02007c0c */ /* 0x010fe4000bfc6270 */
[----:B------:R-:W-:Y:S02]  /*f77d0*/  IADD3 R2, P0, R9, R48, RZ ;  /* 0x0000003009027210 */ /* 0x000fe40007f1e0ff */
[----:B------:R-:W2:Y:S03]  /*f77e0*/  LDL R9, [R1+0x2e70] ;  /* 0x002e700001097983 */ /* 0x000ea60000100800 */
[----:B------:R-:W-:-:S05]  /*f77f0*/  IMAD.X R3, R4, 0x1, R46, P0 ;  /* 0x0000000104037824 */ /* 0x000fca00000e062e */
[----:B------:R0:W-:Y:S04]  /*f7800*/  STL.64 [R1+0x4828], R2 ;  /* 0x0048280201007387 */ /* 0x0001e80000100a00 */
[----:B------:R-:W4:Y:S04]  /*f7810*/  LDL R4, [R1+0x2e60] ;  /* 0x002e600001047983 */ /* 0x000f280000100800 */
[----:B------:R-:W2:Y:S04]  /*f7820*/  LDL R5, [R1+0x2e5c] ;  /* 0x002e5c0001057983 */ /* 0x000ea80000100800 */
[----:B0-----:R-:W2:Y:S04]  /*f7830*/  LDL R3, [R1+0x2e64] ;  /* 0x002e640001037983 */ /* 0x001ea80000100800 */
[----:B------:R-:W2:Y:S01]  /*f7840*/  LDL R2, [R1+0x2e68] ;  /* 0x002e680001027983 */ /* 0x000ea20000100800 */
[----:B------:R-:W-:-:S04]  /*f7850*/  LOP3.LUT R42, R42, 0xffffbfff, RZ, 0xc0, !PT ;  /* 0xffffbfff2a2a7812 */ /* 0x000fc800078ec0ff */
[----:B------:R-:W-:Y:S02]  /*f7860*/  @P1 LOP3.LUT R42, R42, 0x4000, RZ, 0xfc, !PT ;  /* 0x000040002a2a1812 */ /* 0x000fe400078efcff */
[----:B------:R-:W-:Y:S02]  /*f7870*/  LOP3.LUT P1, RZ, R45, 0x20, RZ, 0xc0, !PT ;  /* 0x000000202dff7812 */ /* 0x000fe4000782c0ff */
[----:B------:R-:W-:Y:S01]  /*f7880*/  LOP3.LUT R42, R42, 0xfffeffff, RZ, 0xc0, !PT ;  /* 0xfffeffff2a2a7812 */ /* 0x000fe200078ec0ff */
[----:B------:R-:W-:Y:S01]  /*f7890*/  UMOV UR61, UR7 ;  /* 0x00000007003d7c82 */ /* 0x000fe20008000000 */
[----:B------:R-:W-:Y:S01]  /*f78a0*/  LOP3.LUT R41, R41, 0xffffffbf, RZ, 0xc0, !PT ;  /* 0xffffffbf29297812 */ /* 0x000fe200078ec0ff */
[----:B------:R-:W-:Y:S01]  /*f78b0*/  UMOV UR39, UR17 ;  /* 0x0000001100277c82 */ /* 0x000fe20008000000 */
[----:B------:R-:W-:Y:S01]  /*f78c0*/  @P2 LOP3.LUT R42, R42, 0x10000, RZ, 0xfc, !PT ;  /* 0x000100002a2a2812 */ /* 0x000fe200078efcff */
[----:B------:R-:W-:Y:S01]  /*f78d0*/  ULDC UR17, c[0x0][0x228] ;  /* 0x00008a0000117ab9 */ /* 0x000fe20000000800 */
[----:B---3--:R-:W-:Y:S01]  /*f78e0*/  ISETP.LT.AND P2, PT, R0, UR61, !P1 ;  /* 0x0000003d00007c0c */ /* 0x008fe2000cf41270 */
[----:B------:R-:W-:Y:S01]  /*f78f0*/  UMOV UR47, UR15 ;  /* 0x0000000f002f7c82 */ /* 0x000fe20008000000 */
[----:B------:R-:W-:Y:S01]  /*f7900*/  LOP3.LUT R42, R42, 0xfffdffff, RZ, 0xc0, !PT ;  /* 0xfffdffff2a2a7812 */ /* 0x000fe200078ec0ff */
[----:B------:R-:W-:Y:S01]  /*f7910*/  ULDC UR15, c[0x0][0x228] ;  /* 0x00008a00000f7ab9 */ /* 0x000fe20000000800 */
[----:B------:R-:W-:Y:S01]  /*f7920*/  UMOV UR49, UR13 ;  /* 0x0000000d00317c82 */ /* 0x000fe20008000000 */
[----:B------:R-:W-:Y:S01]  /*f7930*/  ULDC UR13, c[0x0][0x228] ;  /* 0x00008a00000d7ab9 */ /* 0x000fe20000000800 */
[----:B------:R-:W-:Y:S01]  /*f7940*/  UMOV UR53, UR27 ;  /* 0x0000001b00357c82 */ /* 0x000fe20008000000 */
[----:B------:R-:W-:Y:S01]  /*f7950*/  UMOV UR51, UR21 ;  /* 0x0000001500337c82 */ /* 0x000fe20008000000 */
[----:B------:R-:W-:-:S05]  /*f7960*/  ULDC UR7, c[0x0][0x228] ;  /* 0x00008a0000077ab9 */ /* 0x000fca0000000800 */
[----:B------:R-:W-:Y:S02]  /*f7970*/  @P2 LOP3.LUT R41, R41, 0x40, RZ, 0xfc, !PT ;  /* 0x0000004029292812 */ /* 0x000fe400078efcff */
[----:B------:R-:W-:Y:S02]  /*f7980*/  @P3 LOP3.LUT R42, R42, 0x20000, RZ, 0xfc, !PT ;  /* 0x000200002a2a3812 */ /* 0x000fe400078efcff */
[----:B------:R-:W-:Y:S01]  /*f7990*/  LOP3.LUT R41, R41, 0xfffffdff, RZ, 0xc0, !PT ;  /* 0xfffffdff29297812 */ /* 0x000fe200078ec0ff */
[----:B------:R-:W-:Y:S01]  /*f79a0*/  UMOV UR27, UR11 ;  /* 0x0000000b001b7c82 */ /* 0x000fe20008000000 */
[----:B------:R-:W-:Y:S01]  /*f79b0*/  ULDC UR11, c[0x0][0x228] ;  /* 0x00008a00000b7ab9 */ /* 0x000fe20000000800 */
[----:B------:R-:W-:Y:S01]  /*f79c0*/  UMOV UR21, UR9 ;  /* 0x0000000900157c82 */ /* 0x000fe20008000000 */
[----:B------:R-:W-:Y:S01]  /*f79d0*/  ULDC UR9, c[0x0][0x228] ;  /* 0x00008a0000097ab9 */ /* 0x000fe20000000800 */
[----:B------:R-:W-:Y:S01]  /*f79e0*/  LOP3.LUT P0, RZ, R45, 0x10, RZ, 0xc0, !PT ;  /* 0x000000102dff7812 */ /* 0x000fe2000780c0ff */
[----:B------:R-:W-:Y:S01]  /*f79f0*/  UMOV UR61, UR59 ;  /* 0x0000003b003d7c82 */ /* 0x000fe20008000000 */
[----:B------:R-:W-:Y:S01]  /*f7a00*/  UMOV UR59, UR57 ;  /* 0x00000039003b7c82 */ /* 0x000fe20008000000 */
[----:B------:R-:W-:Y:S01]  /*f7a10*/  UMOV UR57, UR55 ;  /* 0x0000003700397c82 */ /* 0x000fe20008000000 */
[----:B------:R-:W-:Y:S01]  /*f7a20*/  UMOV UR55, UR53 ;  /* 0x0000003500377c82 */ /* 0x000fe20008000000 */
[----:B------:R-:W-:Y:S01]  /*f7a30*/  UMOV UR53, UR45 ;  /* 0x0000002d00357c82 */ /* 0x000fe20008000000 */
[----:B------:R-:W-:Y:S01]  /*f7a40*/  UMOV UR45, UR41 ;  /* 0x00000029002d7c82 */ /* 0x000fe20008000000 */
[----:B------:R-:W-:Y:S01]  /*f7a50*/  UMOV UR41, UR19 ;  /* 0x0000001300297c82 */ /* 0x000fe20008000000 */
[----:B------:R-:W-:Y:S01]  /*f7a60*/  ULDC UR19, c[0x0][0x228] ;  /* 0x00008a0000137ab9 */ /* 0x000fe20000000800 */
[----:B------:R-:W-:-:S02]  /*f7a70*/  LOP3.LUT R11, R11, 0xbfffffff, RZ, 0xc0, !PT ;  /* 0xbfffffff0b0b7812 */ /* 0x000fc400078ec0ff */
[----:B----4-:R-:W-:Y:S01]  /*f7a80*/  ISETP.LT.AND P2, PT, R4, UR17, !P1 ;  /* 0x0000001104007c0c */ /* 0x010fe2000cf41270 */
[----:B------:R-:W-:Y:S01]  /*f7a90*/  ULDC UR17, c[0x0][0x228] ;  /* 0x00008a0000117ab9 */ /* 0x000fe20000000800 */
[----:B--2---:R-:W-:Y:S01]  /*f7aa0*/  ISETP.LT.AND P3, PT, R3, UR15, !P1 ;  /* 0x0000000f03007c0c */ /* 0x004fe2000cf61270 */
[----:B------:R-:W-:-:S10]  /*f7ab0*/  ULDC UR15, c[0x0][0x228] ;  /* 0x00008a00000f7ab9 */ /* 0x000fd40000000800 */
        /* <DEDUP_REMOVED lines=13> */
[----:B------:R-:W-:Y:S02]  /*f7b90*/  LOP3.LUT R41, R41, 0xffffffef, RZ, 0xc0, !PT ;  /* 0xffffffef29297812 */ /* 0x000fe400078ec0ff */
[----:B------:R-:W-:Y:S01]  /*f7ba0*/  ISETP.LT.AND P1, PT, R7, UR7, !P1 ;  /* 0x0000000707007c0c */ /* 0x000fe2000cf21270 */
[----:B------:R-:W-:Y:S01]  /*f7bb0*/  ULDC UR7, c[0x0][0x228] ;  /* 0x00008a0000077ab9 */ /* 0x000fe20000000800 */
[----:B------:R-:W-:Y:S02]  /*f7bc0*/  @P2 LOP3.LUT R41, R41, 0x10, RZ, 0xfc, !PT ;  /* 0x0000001029292812 */ /* 0x000fe400078efcff */
[----:B------:R-:W-:Y:S01]  /*f7bd0*/  ISETP.LT.AND P2, PT, R0, UR61, !P0 ;  /* 0x0000003d00007c0c */ /* 0x000fe2000c741270 */
[----:B------:R-:W-:Y:S01]  /*f7be0*/  ULDC UR61, c[0x0][0x228] ;  /* 0x00008a00003d7ab9 */ /* 0x000fe20000000800 */
[----:B------:R-:W-:Y:S01]  /*f7bf0*/  ISETP.LT.AND P3, PT, R5, UR19, !P0 ;  /* 0x0000001305007c0c */ /* 0x000fe2000c761270 */
[----:B------:R-:W-:Y:S01]  /*f7c00*/  ULDC UR19, c[0x0][0x228] ;  /* 0x00008a0000137ab9 */ /* 0x000fe20000000800 */
[----:B------:R-:W-:-:S05]  /*f7c10*/  LOP3.LUT R41, R41, 0xfffffff7, RZ, 0xc0, !PT ;  /* 0xfffffff729297812 */ /* 0x000fca00078ec0ff */
[----:B------:R-:W-:-:S04]  /*f7c20*/  @P1 LOP3.LUT R41, R41, 0x8, RZ, 0xfc, !PT ;  /* 0x0000000829291812 */ /* 0x000fc800078efcff */
        /* <DEDUP_REMOVED lines=11> */
[----:B------:R-:W-:Y:S02]  /*f7ce0*/  LOP3.LUT R41, R41, 0xfffffffe, RZ, 0xc0, !PT ;  /* 0xfffffffe29297812 */ /* 0x000fe400078ec0ff */
[----:B------:R-:W-:Y:S02]  /*f7cf0*/  LOP3.LUT R11, R11, 0x7fffffff, RZ, 0xc0, !PT ;  /* 0x7fffffff0b0b7812 */ /* 0x000fe400078ec0ff */
[----:B------:R-:W-:Y:S02]  /*f7d00*/  @P3 LOP3.LUT R41, R41, 0x1, RZ, 0xfc, !PT ;  /* 0x0000000129293812 */ /* 0x000fe400078efcff */
[----:B------:R-:W-:Y:S01]  /*f7d10*/  ISETP.LT.AND P3, PT, R9, UR11, !P0 ;  /* 0x0000000b09007c0c */ /* 0x000fe2000c761270 */
[----:B------:R-:W-:-:S04]  /*f7d20*/  ULDC UR11, c[0x0][0x228] ;  /* 0x00008a00000b7ab9 */ /* 0x000fc80000000800 */
        /* <DEDUP_REMOVED lines=8> */
[----:B------:R-:W-:Y:S02]  /*f7db0*/  LOP3.LUT P1, RZ, R45, 0x8, RZ, 0xc0, !PT ;  /* 0x000000082dff7812 */ /* 0x000fe4000782c0ff */
        /* <DEDUP_REMOVED lines=99> */
[----:B------:R-:W-:Y:S02]  /*f83f0*/  LOP3.LUT P0, RZ, R45, 0x1, RZ, 0xc0, !PT ;  /* 0x000000012dff7812 */ /* 0x000fe4000780c0ff */
[----:B------:R-:W-:-:S04]  /*f8400*/  LOP3.LUT R11, R11, 0xfffffff7, RZ, 0xc0, !PT ;  /* 0xfffffff70b0b7812 */ /* 0x000fc800078ec0ff */
[----:B------:R-:W-:Y:S02]  /*f8410*/  @P2 LOP3.LUT R11, R11, 0x8, RZ, 0xfc, !PT ;  /* 0x000000080b0b2812 */ /* 0x000fe400078efcff */
[----:B------:R-:W-:Y:S02]  /*f8420*/  ISETP.LT.AND P2, PT, R0, UR53, !P0 ;  /* 0x0000003500007c0c */ /* 0x000fe4000c741270 */
        /* <DEDUP_REMOVED lines=130> */
[----:B------:R-:W-:Y:S01]  /*f8c50*/  ISETP.LT.AND P3, PT, R5, UR19, !P1 ;  /* 0x0000001305007c0c */ /* 0x000fe2000cf61270 */
[----:B------:R-:W-:Y:S01]  /*f8c60*/  ULDC UR19, c[0x0][0x228] ;  /* 0x00008a0000137ab9 */ /* 0x000fe20000000800 */
[----:B------:R-:W-:Y:S02]  /*f8c70*/  LOP3.LUT R13, R13, 0xbfffffff, RZ, 0xc0, !PT ;  /* 0xbfffffff0d0d7812 */ /* 0x000fe400078ec0ff */
[----:B------:R-:W-:-:S07]  /*f8c80*/  LOP3.LUT R12, R12, 0xfffffffb, RZ, 0xc0, !PT ;  /* 0xfffffffb0c0c7812 */ /* 0x000fce00078ec0ff */
[----:B------:R-:W-:Y:S02]  /*f8c90*/  @P2 LOP3.LUT R13, R13, 0x40000000, RZ, 0xfc, !PT ;  /* 0x400000000d0d2812 */ /* 0x000fe400078efcff */
[----:B------:R-:W-:Y:S01]  /*f8ca0*/  ISETP.LT.AND P2, PT, R4, UR17, !P1 ;  /* 0x0000001104007c0c */ /* 0x000fe2000cf41270 */
[----:B------:R-:W-:Y:S01]  /*f8cb0*/  ULDC UR17, c[0x0][0x228] ;  /* 0x00008a0000117ab9 */ /* 0x000fe20000000800 */
[----:B------:R-:W-:Y:S02]  /*f8cc0*/  @P3 LOP3.LUT R12, R12, 0x4, RZ, 0xfc, !PT ;  /* 0x000000040c0c3812 */ /* 0x000fe400078efcff */
[----:B------:R-:W-:Y:S01]  /*f8cd0*/  ISETP.LT.AND P3, PT, R3, UR15, !P1 ;  /* 0x0000000f03007c0c */ /* 0x000fe2000cf61270 */
[----:B------:R-:W-:Y:S01]  /*f8ce0*/  ULDC UR15, c[0x0][0x228] ;  /* 0x00008a00000f7ab9 */ /* 0x000fe20000000800 */
[----:B------:R-:W-:-:S07]  /*f8cf0*/  LOP3.LUT R12, R12, 0xfffffffd, RZ, 0xc0, !PT ;  /* 0xfffffffd0c0c7812 */ /* 0x000fce00078ec0ff */
        /* <DEDUP_REMOVED lines=253> */
[----:B------:R-:W-:Y:S02]  /*f9cd0*/  LOP3.LUT R14, R14, 0xfffffffd, RZ, 0xc0, !PT ;  /* 0xfffffffd0e0e7812 */ /* 0x000fe400078ec0ff */
[----:B------:R-:W-:-:S09]  /*f9ce0*/  ISETP.LT.AND P0, PT, R0, UR29, !P2 ;  /* 0x0000001d00007c0c */ /* 0x000fd2000d701270 */
[----:B------:R-:W-:Y:S02]  /*f9cf0*/  @P3 LOP3.LUT R14, R14, 0x2, RZ, 0xfc, !PT ;  /* 0x000000020e0e3812 */ /* 0x000fe400078efcff */
[----:B------:R-:W-:Y:S01]  /*f9d00*/  ISETP.LT.AND P3, PT, R3, UR15, !P2 ;  /* 0x0000000f03007c0c */ /* 0x000fe2000d761270 */
[----:B------:R-:W-:Y:S01]  /*f9d10*/  ULDC UR15, c[0x0][0x228] ;  /* 0x00008a00000f7ab9 */ /* 0x000fe20000000800 */
[----:B------:R-:W-:Y:S02]  /*f9d20*/  LOP3.LUT R14, R14, 0xfffffffe, RZ, 0xc0, !PT ;  /* 0xfffffffe0e0e7812 */ /* 0x000fe400078ec0ff */
[----:B------:R-:W-:-:S09]  /*f9d30*/  LOP3.LUT R15, R15, 0xbfffffff, RZ, 0xc0, !PT ;  /* 0xbfffffff0f0f7812 */ /* 0x000fd200078ec0ff */
[----:B------:R-:W-:Y:S02]  /*f9d40*/  @P3 LOP3.LUT R14, R14, 0x1, RZ, 0xfc, !PT ;  /* 0x000000010e0e3812 */ /* 0x000fe400078efcff */
[----:B------:R-:W-:Y:S01]  /*f9d50*/  ISETP.LT.AND P3, PT, R2, UR13, !P2 ;  /* 0x0000000d02007c0c */ /* 0x000fe2000d761270 */
[----:B------:R-:W-:Y:S01]  /*f9d60*/  ULDC UR13, c[0x0][0x228] ;  /* 0x00008a00000d7ab9 */ /* 0x000fe20000000800 */
[----:B------:R-:W-:-:S04]  /*f9d70*/  @P0 LOP3.LUT R15, R15, 0x40000000, RZ, 0xfc, !PT ;  /* 0x400000000f0f0812 */ /* 0x000fc800078efcff */
[----:B------:R-:W-:-:S07]  /*f9d80*/  LOP3.LUT R15, R15, 0x7fffffff, RZ, 0xc0, !PT ;  /* 0x7fffffff0f0f7812 */ /* 0x000fce00078ec0ff */
        /* <DEDUP_REMOVED lines=140> */
[----:B------:R-:W-:Y:S01]  /*fa650*/  LOP3.LUT R16, R16, 0xefffffff, RZ, 0xc0, !PT ;  /* 0xefffffff10107812 */ /* 0x000fe200078ec0ff */
[----:B------:R-:W2:Y:S01]  /*fa660*/  LDL.LU R40, [R1+0x5bf8] ;  /* 0x005bf80001287983 */ /* 0x000ea20000300800 */
        /* <DEDUP_REMOVED lines=34> */
[----:B------:R-:W3:Y:S01]  /*fa890*/  LDL.LU R18, [R1+0x5bf4] ;  /* 0x005bf40001127983 */ /* 0x000ee20000300800 */
        /* <DEDUP_REMOVED lines=34> */
[----:B------:R-:W4:Y:S01]  /*faac0*/  LDL.LU R19, [R1+0x5bf0] ;  /* 0x005bf00001137983 */ /* 0x000f220000300800 */
        /* <DEDUP_REMOVED lines=181> */
[----:B--2---:R-:W-:Y:S02]  /*fb620*/  LOP3.LUT R40, R40, 0xbfffffff, RZ, 0xc0, !PT ;  /* 0xbfffffff28287812 */ /* 0x004fe400078ec0ff */
        /* <DEDUP_REMOVED lines=131> */
[----:B------:R-:W-:Y:S02]  /*fbe60*/  @P3 LOP3.LUT R40, R40, 0x10, RZ, 0xfc, !PT ;  /* 0x0000001028283812 */ /* 0x000fe400078efcff */
[----:B------:R-:W-:Y:S01]  /*fbe70*/  ISETP.LT.AND P3, PT, R5, UR39, !P1 ;  /* 0x0000002705007c0c */ /* 0x000fe2000cf61270 */
[----:B------:R-:W-:Y:S01]  /*fbe80*/  ULDC UR39, c[0x0][0x228] ;  /* 0x00008a0000277ab9 */ /* 0x000fe20000000800 */
[----:B------:R-:W-:-:S04]  /*fbe90*/  LOP3.LUT R40, R40, 0xfffffffb, RZ, 0xc0, !PT ;  /* 0xfffffffb28287812 */ /* 0x000fc800078ec0ff */
[----:B------:R-:W-:Y:S02]  /*fbea0*/  @P2 LOP3.LUT R40, R40, 0x4, RZ, 0xfc, !PT ;  /* 0x0000000428282812 */ /* 0x000fe400078efcff */
[----:B------:R-:W-:Y:S02]  /*fbeb0*/  ISETP.LT.AND P2, PT, R0, UR51, !P1 ;  /* 0x0000003300007c0c */ /* 0x000fe4000cf41270 */
[----:B------:R-:W-:Y:S02]  /*fbec0*/  LOP3.LUT R40, R40, 0xfffffffd, RZ, 0xc0, !PT ;  /* 0xfffffffd28287812 */ /* 0x000fe400078ec0ff */
[----:B---3--:R-:W-:Y:S02]  /*fbed0*/  LOP3.LUT R18, R18, 0xdfffffff, RZ, 0xc0, !PT ;  /* 0xdfffffff12127812 */ /* 0x008fe400078ec0ff */
        /* <DEDUP_REMOVED lines=57> */
[----:B------:R-:W-:-:S05]  /*fc270*/  LOP3.LUT R40, R40, 0xfffffffe, RZ, 0xc0, !PT ;  /* 0xfffffffe28287812 */ /* 0x000fca00078ec0ff */
[----:B------:R-:W-:Y:S02]  /*fc280*/  @P3 LOP3.LUT R18, R18, 0x80000, RZ, 0xfc, !PT ;  /* 0x0008000012123812 */ /* 0x000fe400078efcff */
[----:B------:R-:W-:Y:S02]  /*fc290*/  @P2 LOP3.LUT R40, R40, 0x1, RZ, 0xfc, !PT ;  /* 0x0000000128282812 */ /* 0x000fe400078efcff */
[----:B------:R-:W-:Y:S02]  /*fc2a0*/  LOP3.LUT R18, R18, 0xfffbffff, RZ, 0xc0, !PT ;  /* 0xfffbffff12127812 */ /* 0x000fe400078ec0ff */
[----:B------:R-:W-:Y:S02]  /*fc2b0*/  LOP3.LUT P2, RZ, R44, 0x4, RZ, 0xc0, !PT ;  /* 0x000000042cff7812 */ /* 0x000fe4000784c0ff */
[----:B------:R-:W-:Y:S02]  /*fc2c0*/  @P0 LOP3.LUT R18, R18, 0x40000, RZ, 0xfc, !PT ;  /* 0x0004000012120812 */ /* 0x000fe400078efcff */
[----:B------:R-:W-:-:S02]  /*fc2d0*/  ISETP.LT.AND P0, PT, R0, UR51, !P2 ;  /* 0x0000003300007c0c */ /* 0x000fc4000d701270 */
        /* <DEDUP_REMOVED lines=55> */
[----:B------:R-:W-:Y:S02]  /*fc650*/  R2UR UR51, R32 ;  /* 0x00000000203372ca */ /* 0x000fe400000e0000 */
[----:B------:R-:W-:Y:S01]  /*fc660*/  LOP3.LUT P0, RZ, R44, 0x1, RZ, 0xc0, !PT ;  /* 0x000000012cff7812 */ /* 0x000fe2000780c0ff */
[----:B------:R-:W3:Y:S06]  /*fc670*/  LDL.LU R32, [R1+0x5bbc] ;  /* 0x005bbc0001207983 */ /* 0x000eec0000300800 */
[----:B------:R-:W-:-:S02]  /*fc680*/  @P3 LOP3.LUT R18, R18, 0x10, RZ, 0xfc, !PT ;  /* 0x0000001012123812 */ /* 0x000fc400078efcff */
[----:B------:R-:W-:Y:S01]  /*fc690*/  ISETP.LT.AND P3, PT, R8, UR35, !P1 ;  /* 0x0000002308007c0c */ /* 0x000fe2000cf61270 */
[----:B------:R-:W-:Y:S01]  /*fc6a0*/  ULDC UR35, c[0x0][0x228] ;  /* 0x00008a0000237ab9 */ /* 0x000fe20000000800 */
[----:B------:R-:W-:Y:S02]  /*fc6b0*/  LOP3.LUT R18, R18, 0xfffffff7, RZ, 0xc0, !PT ;  /* 0xfffffff712127812 */ /* 0x000fe400078ec0ff */
[----:B------:R-:W-:Y:S01]  /*fc6c0*/  ISETP.LT.AND P1, PT, R7, UR27, !P1 ;  /* 0x0000001b07007c0c */ /* 0x000fe2000cf21270 */
[----:B------:R-:W-:-:S08]  /*fc6d0*/  ULDC UR27, c[0x0][0x228] ;  /* 0x00008a00001b7ab9 */ /* 0x000fd00000000800 */
[----:B------:R-:W-:Y:S02]  /*fc6e0*/  @P3 LOP3.LUT R18, R18, 0x8, RZ, 0xfc, !PT ;  /* 0x0000000812123812 */ /* 0x000fe400078efcff */
[----:B------:R-:W-:Y:S02]  /*fc6f0*/  ISETP.LT.AND P3, PT, R0, UR51, !P0 ;  /* 0x0000003300007c0c */ /* 0x000fe4000c761270 */
[----:B----4-:R-:W-:Y:S02]  /*fc700*/  LOP3.LUT R19, R19, 0xdfffffff, RZ, 0xc0, !PT ;  /* 0xdfffffff13137812 */ /* 0x010fe400078ec0ff */
[----:B------:R-:W-:-:S09]  /*fc710*/  LOP3.LUT R18, R18, 0xfffffffb, RZ, 0xc0, !PT ;  /* 0xfffffffb12127812 */ /* 0x000fd200078ec0ff */
[----:B------:R-:W-:Y:S02]  /*fc720*/  @P3 LOP3.LUT R19, R19, 0x20000000, RZ, 0xfc, !PT ;  /* 0x2000000013133812 */ /* 0x000fe400078efcff */
[----:B------:R-:W-:Y:S02]  /*fc730*/  ISETP.LT.AND P3, PT, R5, UR47, !P0 ;  /* 0x0000002f05007c0c */ /* 0x000fe4000c761270 */
        /* <DEDUP_REMOVED lines=20> */
[----:B------:R-:W4:Y:S06]  /*fc880*/  LDL.LU R33, [R1+0x5bb8] ;  /* 0x005bb80001217983 */ /* 0x000f2c0000300800 */
[----:B------:R-:W-:-:S02]  /*fc890*/  @P3 LOP3.LUT R19, R19, 0x10000000, RZ, 0xfc, !PT ;  /* 0x1000000013133812 */ /* 0x000fc400078efcff */
        /* <DEDUP_REMOVED lines=104> */
[----:B------:R-:W-:Y:S02]  /*fcf20*/  R2UR UR33, R36 ;  /* 0x00000000242172ca */ /* 0x000fe400000e0000 */
[----:B------:R-:W-:Y:S01]  /*fcf30*/  LOP3.LUT R19, R19, 0xfffffff7, RZ, 0xc0, !PT ;  /* 0xfffffff713137812 */ /* 0x000fe200078ec0ff */
[----:B------:R-:W4:Y:S01]  /*fcf40*/  LDL.LU R36, [R1+0x5bac] ;  /* 0x005bac0001247983 */ /* 0x000f220000300800 */
[----:B------:R-:W-:Y:S02]  /*fcf50*/  LOP3.LUT P2, RZ, R43, 0x10000000, RZ, 0xc0, !PT ;  /* 0x100000002bff7812 */ /* 0x000fe4000784c0ff */
[----:B------:R-:W-:-:S02]  /*fcf60*/  @P3 LOP3.LUT R19, R19, 0x8, RZ, 0xfc, !PT ;  /* 0x0000000813133812 */ /* 0x000fc400078efcff */
[----:B------:R-:W-:Y:S02]  /*fcf70*/  ISETP.LT.AND P3, PT, R5, UR61, !P2 ;  /* 0x0000003d05007c0c */ /* 0x000fe4000d761270 */
        /* <DEDUP_REMOVED lines=20> */
[----:B------:R-:W-:Y:S01]  /*fd0c0*/  ISETP.LT.AND P0, PT, R4, UR39, !P2 ;  /* 0x0000002704007c0c */ /* 0x000fe2000d701270 */
[----:B------:R-:W-:Y:S01]  /*fd0d0*/  ULDC UR39, c[0x0][0x228] ;  /* 0x00008a0000277ab9 */ /* 0x000fe20000000800 */
[----:B------:R-:W-:Y:S01]  /*fd0e0*/  LOP3.LUT P1, RZ, R43, 0x8000000, RZ, 0xc0, !PT ;  /* 0x080000002bff7812 */ /* 0x000fe2000782c0ff */
[----:B------:R-:W4:Y:S04]  /*fd0f0*/  LDL.LU R37, [R1+0x5ba8] ;  /* 0x005ba80001257983 */ /* 0x000f280000300800 */
        /* <DEDUP_REMOVED lines=40> */
[----:B------:R-:W-:-:S05]  /*fd380*/  LOP3.LUT R19, R19, 0xfffffffe, RZ, 0xc0, !PT ;  /* 0xfffffffe13137812 */ /* 0x000fca00078ec0ff */
[----:B------:R-:W-:Y:S02]  /*fd390*/  @P3 LOP3.LUT R20, R20, 0x80000, RZ, 0xfc, !PT ;  /* 0x0008000014143812 */ /* 0x000fe400078efcff */
[----:B------:R-:W-:Y:S02]  /*fd3a0*/  @P0 LOP3.LUT R19, R19, 0x1, RZ, 0xfc, !PT ;  /* 0x0000000113130812 */ /* 0x000fe400078efcff */
[----:B------:R-:W-:Y:S02]  /*fd3b0*/  LOP3.LUT R20, R20, 0xfffbffff, RZ, 0xc0, !PT ;  /* 0xfffbffff14147812 */ /* 0x000fe400078ec0ff */
[----:B------:R-:W-:Y:S02]  /*fd3c0*/  LOP3.LUT P0, RZ, R43, 0x4000000, RZ, 0xc0, !PT ;  /* 0x040000002bff7812 */ /* 0x000fe4000780c0ff */
[----:B------:R-:W-:Y:S02]  /*fd3d0*/  @P1 LOP3.LUT R20, R20, 0x40000, RZ, 0xfc, !PT ;  /* 0x0004000014141812 */ /* 0x000fe400078efcff */
[----:B------:R-:W-:Y:S01]  /*fd3e0*/  ISETP.LT.AND P1, PT, R0, UR61, !P0 ;  /* 0x0000003d00007c0c */ /* 0x000fe2000c721270 */
[----:B------:R-:W-:Y:S01]  /*fd3f0*/  ULDC UR61, c[0x0][0x228] ;  /* 0x00008a00003d7ab9 */ /* 0x000fe20000000800 */
[----:B------:R-:W-:-:S02]  /*fd400*/  LOP3.LUT R20, R20, 0xffffdfff, RZ, 0xc0, !PT ;  /* 0xffffdfff14147812 */ /* 0x000fc400078ec0ff */
[----:B------:R-:W-:-:S09]  /*fd410*/  ISETP.LT.AND P3, PT, R5, UR61, !P0 ;  /* 0x0000003d05007c0c */ /* 0x000fd2000c761270 */
        /* <DEDUP_REMOVED lines=63> */
[----:B------:R-:W-:Y:S02]  /*fd810*/  ISETP.LT.AND P3, PT, R0, UR5, !P1 ;  /* 0x0000000500007c0c */ /* 0x000fe4000cf61270 */
        /* <DEDUP_REMOVED lines=141> */
[----:B------:R-:W-:Y:S02]  /*fe0f0*/  LOP3.LUT R21, R21, 0xfffffffe, RZ, 0xc0, !PT ;  /* 0xfffffffe15157812 */ /* 0x000fe400078ec0ff */
[----:B------:R-:W-:-:S05]  /*fe100*/  LOP3.LUT R22, R22, 0x7fffffff, RZ, 0xc0, !PT ;  /* 0x7fffffff16167812 */ /* 0x000fca00078ec0ff */
        /* <DEDUP_REMOVED lines=387> */
[----:B--2---:R-:W-:Y:S02]  /*ff940*/  LOP3.LUT R25, R25, 0xdfffffff, RZ, 0xc0, !PT ;  /* 0xdfffffff19197812 */ /* 0x004fe400078ec0ff */
        /* <DEDUP_REMOVED lines=52> */
[----:B------:R-:W-:Y:S01]  /*ffc90*/  ISETP.LT.AND P1, PT, R7, UR37, !P1 ;  /* 0x0000002507007c0c */ /* 0x000fe2000cf21270 */
[----:B------:R-:W-:Y:S01]  /*ffca0*/  ULDC UR37, c[0x0][0x228] ;  /* 0x00008a0000257ab9 */ /* 0x000fe20000000800 */
[----:B------:R-:W-:Y:S02]  /*ffcb0*/  LOP3.LUT R25, R25, 0xfff7ffff, RZ, 0xc0, !PT ;  /* 0xfff7ffff19197812 */ /* 0x000fe400078ec0ff */
[----:B------:R-:W-:Y:S02]  /*ffcc0*/  @P0 LOP3.LUT R24, R24, 0x1, RZ, 0xfc, !PT ;  /* 0x0000000118180812 */ /* 0x000fe400078efcff */
        /* <DEDUP_REMOVED lines=315> */
[----:B------:R-:W2:Y:S03]  /*101080*/  LDL.LU R6, [R1+0x581c] ;  /* 0x00581c0001067983 */ /* 0x000ea60000300800 */
[----:B------:R-:W-:-:S02]  /*101090*/  @P1 LOP3.LUT R27, R27, 0x100, RZ, 0xfc, !PT ;  /* 0x000001001b1b1812 */ /* 0x000fc400078efcff */
        /* <DEDUP_REMOVED lines=19> */
[----:B------:R-:W-:-:S02]  /*1011d0*/  LOP3.LUT R27, R27, 0xfffffffb, RZ, 0xc0, !PT ;  /* 0xfffffffb1b1b7812 */ /* 0x000fc400078ec0ff */
[----:B------:R-:W-:Y:S02]  /*1011e0*/  LOP3.LUT R28, R28, 0xdfffffff, RZ, 0xc0, !PT ;  /* 0xdfffffff1c1c7812 */ /* 0x000fe400078ec0ff */
[----:B------:R-:W-:Y:S02]  /*1011f0*/  @P0 LOP3.LUT R27, R27, 0x4, RZ, 0xfc, !PT ;  /* 0x000000041b1b0812 */ /* 0x000fe400078efcff */
[----:B------:R-:W-:Y:S01]  /*101200*/  ISETP.LT.AND P0, PT, R5, UR50, !P3 ;  /* 0x0000003205007c0c */ /* 0x000fe2000df01270 */
[----:B------:R-:W-:Y:S01]  /*101210*/  ULDC UR50, c[0x0][0x228] ;  /* 0x00008a0000327ab9 */ /* 0x000fe20000000800 */
[----:B------:R-:W-:Y:S01]  /*101220*/  ISETP.LT.AND P2, PT, R4, UR56, !P3 ;  /* 0x0000003804007c0c */ /* 0x000fe2000df41270 */
[----:B------:R-:W-:Y:S02]  /*101230*/  ULDC UR56, c[0x0][0x228] ;  /* 0x00008a0000387ab9 */ /* 0x000fe40000000800 */
        /* <DEDUP_REMOVED lines=8> */
[----:B------:R-:W-:-:S03]  /*1012c0*/  LOP3.LUT R27, R27, 0xfffffffe, RZ, 0xc0, !PT ;  /* 0xfffffffe1b1b7812 */ /* 0x000fc600078ec0ff */
[----:B------:R-:W-:Y:S02]  /*1012d0*/  @P1 LOP3.LUT R28, R28, 0x80000000, RZ, 0xfc, !PT ;  /* 0x800000001c1c1812 */ /* 0x000fe400078efcff */
        /* <DEDUP_REMOVED lines=23> */
[----:B------:R-:W-:Y:S02]  /*101450*/  LOP3.LUT R28, R28, 0xfdffffff, RZ, 0xc0, !PT ;  /* 0xfdffffff1c1c7812 */ /* 0x000fe400078ec0ff */
[----:B------:R-:W-:Y:S01]  /*101460*/  ISETP.LT.AND P1, PT, R3, UR54, !P4 ;  /* 0x0000003603007c0c */ /* 0x000fe2000e721270 */
[----:B------:R-:W-:-:S08]  /*101470*/  ULDC UR54, c[0x0][0x228] ;  /* 0x00008a0000367ab9 */ /* 0x000fd00000000800 */
[----:B------:R-:W-:-:S04]  /*101480*/  @P0 LOP3.LUT R28, R28, 0x2000000, RZ, 0xfc, !PT ;  /* 0x020000001c1c0812 */ /* 0x000fc800078efcff */
        /* <DEDUP_REMOVED lines=10> */
[----:B------:R-:W-:Y:S01]  /*101530*/  ULDC.64 UR10, c[0x0][0x228] ;  /* 0x00008a00000a7ab9 */ /* 0x000fe20000000a00 */
        /* <DEDUP_REMOVED lines=40> */
[----:B------:R-:W-:Y:S01]  /*1017c0*/  ULDC.64 UR12, c[0x0][0x228] ;  /* 0x00008a00000c7ab9 */ /* 0x000fe20000000a00 */
        /* <DEDUP_REMOVED lines=27> */
[----:B--2---:R-:W-:Y:S01]  /*101980*/  ISETP.GE.AND P0, PT, R6, UR11, PT ;  /* 0x0000000b06007c0c */ /* 0x004fe2000bf06270 */
[----:B------:R-:W-:Y:S01]  /*101990*/  ULDC UR11, c[0x0][0x228] ;  /* 0x00008a00000b7ab9 */ /* 0x000fe20000000800 */
[----:B------:R-:W2:Y:S02]  /*1019a0*/  LDL.LU R6, [R1+0x5820] ;  /* 0x0058200001067983 */ /* 0x000ea40000300800 */
[----:B------:R-:W-:Y:S01]  /*1019b0*/  ISETP.LT.AND P1, PT, R0, UR12, !P0 ;  /* 0x0000000c00007c0c */ /* 0x000fe2000c721270 */
[----:B------:R-:W-:Y:S01]  /*1019c0*/  ULDC UR12, c[0x0][0x228] ;  /* 0x00008a00000c7ab9 */ /* 0x000fe20000000800 */
[----:B------:R-:W-:Y:S01]  /*1019d0*/  ISETP.LT.AND P3, PT, R5, UR31, !P0 ;  /* 0x0000001f05007c0c */ /* 0x000fe2000c761270 */
[----:B------:R-:W-:Y:S01]  /*1019e0*/  ULDC UR31, c[0x0][0x228] ;  /* 0x00008a00001f7ab9 */ /* 0x000fe20000000800 */
[----:B---3--:R-:W-:-:S02]  /*1019f0*/  LOP3.LUT R29, R29, 0xdfffffff, RZ, 0xc0, !PT ;  /* 0xdfffffff1d1d7812 */ /* 0x008fc400078ec0ff */
[----:B------:R-:W-:Y:S01]  /*101a00*/  ISETP.LT.AND P2, PT, R4, UR32, !P0 ;  /* 0x0000002004007c0c */ /* 0x000fe2000c741270 */
[----:B------:R-:W-:Y:S01]  /*101a10*/  ULDC UR32, c[0x0][0x228] ;  /* 0x00008a0000207ab9 */ /* 0x000fe20000000800 */
[----:B------:R-:W-:-:S05]  /*101a20*/  LOP3.LUT R28, R28, 0xfffffffd, RZ, 0xc0, !PT ;  /* 0xfffffffd1c1c7812 */ /* 0x000fca00078ec0ff */
        /* <DEDUP_REMOVED lines=30> */
[----:B------:R-:W-:-:S02]  /*101c10*/  LOP3.LUT R29, R29, 0xffdfffff, RZ, 0xc0, !PT ;  /* 0xffdfffff1d1d7812 */ /* 0x000fc400078ec0ff */
[----:B------:R-:W-:Y:S01]  /*101c20*/  ISETP.LT.AND P2, PT, R4, UR26, !P0 ;  /* 0x0000001a04007c0c */ /* 0x000fe2000c741270 */
[----:B------:R-:W-:-:S06]  /*101c30*/  ULDC UR26, c[0x0][0x228] ;  /* 0x00008a00001a7ab9 */ /* 0x000fcc0000000800 */
[----:B------:R-:W-:-:S04]  /*101c40*/  @P1 LOP3.LUT R29, R29, 0x200000, RZ, 0xfc, !PT ;  /* 0x002000001d1d1812 */ /* 0x000fc800078efcff */
        /* <DEDUP_REMOVED lines=31> */
[----:B------:R-:W-:Y:S02]  /*101e40*/  R2UR UR4, R10 ;  /* 0x000000000a0472ca */ /* 0x000fe400000e0000 */
[----:B------:R-:W3:Y:S01]  /*101e50*/  LDL.LU R10, [R1+0x582c] ;  /* 0x00582c00010a7983 */ /* 0x000ee20000300800 */
[----:B------:R-:W-:Y:S01]  /*101e60*/  ISETP.LT.AND P2, PT, R4, UR39, !P0 ;  /* 0x0000002704007c0c */ /* 0x000fe2000c741270 */
[----:B------:R-:W-:-:S03]  /*101e70*/  ULDC UR39, c[0x0][0x228] ;  /* 0x00008a0000277ab9 */ /* 0x000fc60000000800 */
[----:B------:R-:W-:-:S04]  /*101e80*/  @P1 LOP3.LUT R29, R29, 0x2000, RZ, 0xfc, !PT ;  /* 0x000020001d1d1812 */ /* 0x000fc800078efcff */
        /* <DEDUP_REMOVED lines=23> */
[----:B------:R-:W-:-:S04]  /*102000*/  @P0 LOP3.LUT R29, R29, 0x400, RZ, 0xfc, !PT ;  /* 0x000004001d1d0812 */ /* 0x000fc800078efcff */
[----:B------:R-:W-:Y:S02]  /*102010*/  LOP3.LUT R29, R29, 0xffffffdf, RZ, 0xc0, !PT ;  /* 0xffffffdf1d1d7812 */ /* 0x000fe400078ec0ff */
[----:B--2---:R-:W-:Y:S01]  /*102020*/  ISETP.GE.AND P0, PT, R6, UR21, PT ;  /* 0x0000001506007c0c */ /* 0x004fe2000bf06270 */
[----:B------:R-:W-:Y:S01]  /*102030*/  ULDC UR21, c[0x0][0x228] ;  /* 0x00008a0000157ab9 */ /* 0x000fe20000000800 */
[----:B------:R-:W2:Y:S02]  /*102040*/  LDL R6, [R1+0x107c] ;  /* 0x00107c0001067983 */ /* 0x000ea40000100800 */
[----:B------:R-:W-:Y:S01]  /*102050*/  ISETP.LT.AND P1, PT, R0, UR28, !P0 ;  /* 0x0000001c00007c0c */ /* 0x000fe2000c721270 */
[----:B------:R-:W-:Y:S01]  /*102060*/  ULDC UR28, c[0x0][0x228] ;  /* 0x00008a00001c7ab9 */ /* 0x000fe20000000800 */
[----:B------:R-:W-:Y:S01]  /*102070*/  ISETP.LT.AND P3, PT, R5, UR31, !P0 ;  /* 0x0000001f05007c0c */ /* 0x000fe2000c761270 */
[----:B------:R-:W-:Y:S01]  /*102080*/  ULDC UR31, c[0x0][0x228] ;  /* 0x00008a00001f7ab9 */ /* 0x000fe20000000800 */
[----:B------:R-:W-:Y:S01]  /*102090*/  ISETP.LT.AND P2, PT, R4, UR34, !P0 ;  /* 0x0000002204007c0c */ /* 0x000fe2000c741270 */
[----:B------:R-:W-:-:S08]  /*1020a0*/  ULDC.64 UR34, c[0x0][0x228] ;  /* 0x00008a0000227ab9 */ /* 0x000fd00000000a00 */
        /* <DEDUP_REMOVED lines=25> */
[----:B---3--:R-:W-:Y:S01]  /*102240*/  ISETP.GE.AND P0, PT, R10, UR23, PT ;  /* 0x000000170a007c0c */ /* 0x008fe2000bf06270 */
[----:B------:R-:W-:-:S03]  /*102250*/  ULDC UR23, c[0x0][0x228] ;  /* 0x00008a0000177ab9 */ /* 0x000fc60000000800 */
[----:B------:R-:W-:Y:S01]  /*102260*/  ISETP.LT.AND P1, PT, R0, UR34, !P0 ;  /* 0x0000002200007c0c */ /* 0x000fe2000c721270 */
[----:B------:R-:W-:Y:S01]  /*102270*/  ULDC UR34, c[0x0][0x228] ;  /* 0x00008a0000227ab9 */ /* 0x000fe20000000800 */
[----:B------:R-:W-:Y:S01]  /*102280*/  ISETP.LT.AND P3, PT, R5, UR39, !P0 ;  /* 0x0000002705007c0c */ /* 0x000fe2000c761270 */
[----:B------:R-:W-:Y:S01]  /*102290*/  ULDC UR39, c[0x0][0x228] ;  /* 0x00008a0000277ab9 */ /* 0x000fe20000000800 */
[----:B------:R-:W-:Y:S02]  /*1022a0*/  LOP3.LUT R30, R30, 0xdfffffff, RZ, 0xc0, !PT ;  /* 0xdfffffff1e1e7812 */ /* 0x000fe400078ec0ff */
[----:B------:R-:W-:Y:S02]  /*1022b0*/  ISETP.LT.AND P2, PT, R4, UR36, !P0 ;  /* 0x0000002404007c0c */ /* 0x000fe4000c741270 */
[----:B------:R-:W-:-:S05]  /*1022c0*/  LOP3.LUT R29, R29, 0xfffffffd, RZ, 0xc0, !PT ;  /* 0xfffffffd1d1d7812 */ /* 0x000fca00078ec0ff */
[----:B------:R-:W-:Y:S02]  /*1022d0*/  @P1 LOP3.LUT R30, R30, 0x20000000, RZ, 0xfc, !PT ;  /* 0x200000001e1e1812 */ /* 0x000fe400078efcff */
[----:B------:R-:W-:Y:S01]  /*1022e0*/  ISETP.LT.AND P1, PT, R3, UR37, !P0 ;  /* 0x0000002503007c0c */ /* 0x000fe2000c721270 */
[----:B------:R-:W-:Y:S01]  /*1022f0*/  ULDC.64 UR36, c[0x0][0x228] ;  /* 0x00008a0000247ab9 */ /* 0x000fe20000000a00 */
[----:B------:R-:W-:Y:S02]  /*102300*/  @P3 LOP3.LUT R29, R29, 0x2, RZ, 0xfc, !PT ;  /* 0x000000021d1d3812 */ /* 0x000fe400078efcff */
[----:B------:R-:W-:Y:S01]  /*102310*/  ISETP.LT.AND P3, PT, R2, UR56, !P0 ;  /* 0x0000003802007c0c */ /* 0x000fe2000c761270 */
[----:B------:R-:W-:Y:S01]  /*102320*/  ULDC UR56, c[0x0][0x228] ;  /* 0x00008a0000387ab9 */ /* 0x000fe20000000800 */
[----:B------:R-:W-:Y:S02]  /*102330*/  LOP3.LUT R30, R30, 0x7fffffff, RZ, 0xc0, !PT ;  /* 0x7fffffff1e1e7812 */ /* 0x000fe400078ec0ff */
[----:B------:R-:W-:-:S05]  /*102340*/  LOP3.LUT R29, R29, 0xfffffffe, RZ, 0xc0, !PT ;  /* 0xfffffffe1d1d7812 */ /* 0x000fca00078ec0ff */
        /* <DEDUP_REMOVED lines=16> */
[----:B------:R-:W-:Y:S01]  /*102450*/  LOP3.LUT R30, R30, 0xffdfffff, RZ, 0xc0, !PT ;  /* 0xffdfffff1e1e7812 */ /* 0x000fe200078ec0ff */
[----:B--2---:R-:W-:-:S05]  /*102460*/  VIADD R10, R6, 0x57 ;  /* 0x00000057060a7836 */ /* 0x004fca0000000000 */
[----:B------:R-:W-:Y:S01]  /*102470*/  ISETP.GE.AND P0, PT, R10, UR29, PT ;  /* 0x0000001d0a007c0c */ /* 0x000fe2000bf06270 */
[----:B------:R-:W-:Y:S01]  /*102480*/  VIADD R10, R6, 0x56 ;  /* 0x00000056060a7836 */ /* 0x000fe20000000000 */
[----:B------:R-:W-:Y:S01]  /*102490*/  LOP3.LUT R31, R31, 0xdfffffff, RZ, 0xc0, !PT ;  /* 0xdfffffff1f1f7812 */ /* 0x000fe200078ec0ff */
[----:B------:R-:W-:Y:S01]  /*1024a0*/  ULDC UR29, c[0x0][0x228] ;  /* 0x00008a00001d7ab9 */ /* 0x000fe20000000800 */
[----:B------:R-:W-:Y:S01]  /*1024b0*/  ISETP.LT.AND P2, PT, R0, UR36, !P0 ;  /* 0x0000002400007c0c */ /* 0x000fe2000c741270 */
[----:B------:R-:W-:Y:S01]  /*1024c0*/  ULDC UR36, c[0x0][0x228] ;  /* 0x00008a0000247ab9 */ /* 0x000fe20000000800 */
[----:B------:R-:W-:Y:S01]  /*1024d0*/  ISETP.LT.AND P1, PT, R5, UR39, !P0 ;  /* 0x0000002705007c0c */ /* 0x000fe2000c721270 */
        /* <DEDUP_REMOVED lines=27> */
[----:B------:R-:W-:-:S04]  /*102690*/  ISETP.GE.AND P0, PT, R10, UR35, PT ;  /* 0x000000230a007c0c */ /* 0x000fc8000bf06270 */
[----:B------:R-:W-:Y:S02]  /*1026a0*/  ISETP.LT.AND P1, PT, R0, UR38, !P0 ;  /* 0x0000002600007c0c */ /* 0x000fe4000c721270 */
[----:B------:R-:W-:Y:S01]  /*1026b0*/  LOP3.LUT R30, R30, 0xffffdfff, RZ, 0xc0, !PT ;  /* 0xffffdfff1e1e7812 */ /* 0x000fe200078ec0ff */
[----:B------:R-:W-:Y:S01]  /*1026c0*/  VIADD R10, R6, 0x55 ;  /* 0x00000055060a7836 */ /* 0x000fe20000000000 */
[----:B------:R-:W-:Y:S01]  /*1026d0*/  ISETP.LT.AND P3, PT, R5, UR36, !P0 ;  /* 0x0000002405007c0c */ /* 0x000fe2000c761270 */
[----:B------:R-:W-:Y:S01]  /*1026e0*/  ULDC UR36, c[0x0][0x228] ;  /* 0x00008a0000247ab9 */ /* 0x000fe20000000800 */
[----:B------:R-:W-:Y:S01]  /*1026f0*/  ISETP.LT.AND P2, PT, R4, UR55, !P0 ;  /* 0x0000003704007c0c */ /* 0x000fe2000c741270 */
[----:B------:R-:W-:Y:S01]  /*102700*/  ULDC UR55, c[0x0][0x228] ;  /* 0x00008a0000377ab9 */ /* 0x000fe20000000800 */
[----:B------:R-:W-:Y:S01]  /*102710*/  LOP3.LUT R32, R32, 0xdfffffff, RZ, 0xc0, !PT ;  /* 0xdfffffff20207812 */ /* 0x000fe200078ec0ff */
[----:B------:R-:W-:-:S04]  /*102720*/  ULDC UR38, c[0x0][0x228] ;  /* 0x00008a0000267ab9 */ /* 0x000fc80000000800 */
        /* <DEDUP_REMOVED lines=33> */
[----:B------:R-:W-:-:S05]  /*102940*/  ULDC UR60, c[0x0][0x228] ;  /* 0x00008a00003c7ab9 */ /* 0x000fca0000000800 */
        /* <DEDUP_REMOVED lines=25> */
[----:B------:R-:W-:Y:S02]  /*102ae0*/  ISETP.GE.AND P0, PT, R10, UR39, PT ;  /* 0x000000270a007c0c */ /* 0x000fe4000bf06270 */
[----:B------:R-:W-:Y:S01]  /*102af0*/  LOP3.LUT R30, R30, 0xfffffffd, RZ, 0xc0, !PT ;  /* 0xfffffffd1e1e7812 */ /* 0x000fe200078ec0ff */
[----:B------:R-:W-:Y:S01]  /*102b00*/  VIADD R10, R6, 0x53 ;  /* 0x00000053060a7836 */ /* 0x000fe20000000000 */
[----:B------:R-:W-:Y:S01]  /*102b10*/  ISETP.LT.AND P1, PT, R0, UR36, !P0 ;  /* 0x0000002400007c0c */ /* 0x000fe2000c721270 */
[----:B------:R-:W-:Y:S01]  /*102b20*/  ULDC UR36, c[0x0][0x228] ;  /* 0x00008a0000247ab9 */ /* 0x000fe20000000800 */
[----:B------:R-:W-:Y:S01]  /*102b30*/  ISETP.LT.AND P3, PT, R5, UR53, !P0 ;  /* 0x0000003505007c0c */ /* 0x000fe2000c761270 */
[----:B------:R-:W-:Y:S01]  /*102b40*/  ULDC UR39, c[0x0][0x228] ;  /* 0x00008a0000277ab9 */ /* 0x000fe20000000800 */
[----:B------:R-:W-:Y:S01]  /*102b50*/  ISETP.LT.AND P2, PT, R4, UR54, !P0 ;  /* 0x0000003604007c0c */ /* 0x000fe2000c741270 */
[----:B------:R-:W-:Y:S01]  /*102b60*/  ULDC UR54, c[0x0][0x228] ;  /* 0x00008a0000367ab9 */ /* 0x000fe20000000800 */
[----:B----4-:R-:W-:Y:S01]  /*102b70*/  LOP3.LUT R33, R33, 0xdfffffff, RZ, 0xc0, !PT ;  /* 0xdfffffff21217812 */ /* 0x010fe200078ec0ff */
[----:B------:R-:W-:-:S06]  /*102b80*/  ULDC UR53, c[0x0][0x228] ;  /* 0x00008a0000357ab9 */ /* 0x000fcc0000000800 */
[----:B------:R-:W-:Y:S02]  /*102b90*/  @P1 LOP3.LUT R31, R31, 0x20000000, RZ, 0xfc, !PT ;  /* 0x200000001f1f1812 */ /* 0x000fe400078efcff */
[----:B------:R-:W-:Y:S02]  /*102ba0*/  ISETP.LT.AND P1, PT, R3, UR34, !P0 ;  /* 0x0000002203007c0c */ /* 0x000fe4000c721270 */
[----:B------:R-:W-:Y:S02]  /*102bb0*/  @P3 LOP3.LUT R30, R30, 0x2, RZ, 0xfc, !PT ;  /* 0x000000021e1e3812 */ /* 0x000fe400078efcff */
[----:B------:R-:W-:Y:S02]  /*102bc0*/  ISETP.LT.AND P3, PT, R2, UR14, !P0 ;  /* 0x0000000e02007c0c */ /* 0x000fe4000c761270 */
        /* <DEDUP_REMOVED lines=21> */
[----:B------:R-:W-:Y:S01]  /*102d20*/  ULDC.64 UR34, c[0x0][0x228] ;  /* 0x00008a0000227ab9 */ /* 0x000fe20000000a00 */
[----:B------:R-:W-:Y:S01]  /*102d30*/  ISETP.LT.AND P3, PT, R5, UR11, !P0 ;  /* 0x0000000b05007c0c */ /* 0x000fe2000c761270 */
[----:B------:R-:W-:Y:S01]  /*102d40*/  ULDC UR11, c[0x0][0x228] ;  /* 0x00008a00000b7ab9 */ /* 0x000fe20000000800 */
[----:B------:R-:W-:Y:S01]  /*102d50*/  ISETP.LT.AND P2, PT, R4, UR10, !P0 ;  /* 0x0000000a04007c0c */ /* 0x000fe2000c741270 */
[----:B------:R-:W-:Y:S01]  /*102d60*/  ULDC UR14, c[0x0][0x228] ;  /* 0x00008a00000e7ab9 */ /* 0x000fe20000000800 */
[----:B------:R-:W-:-:S07]  /*102d70*/  ULDC UR10, c[0x0][0x228] ;  /* 0x00008a00000a7ab9 */ /* 0x000fce0000000800 */
        /* <DEDUP_REMOVED lines=32> */
[----:B------:R-:W-:-:S08]  /*102f80*/  ULDC UR6, c[0x0][0x228] ;  /* 0x00008a0000067ab9 */ /* 0x000fd00000000800 */
[----:B------:R-:W-:-:S04]  /*102f90*/  @P1 LOP3.LUT R31, R31, 0x2000, RZ, 0xfc, !PT ;  /* 0x000020001f1f1812 */ /* 0x000fc800078efcff */
        /* <DEDUP_REMOVED lines=67> */
[----:B------:R-:W-:Y:S01]  /*1033d0*/  LOP3.LUT R34, R34, 0xdfffffff, RZ, 0xc0, !PT ;  /* 0xdfffffff22227812 */ /* 0x000fe200078ec0ff */
[----:B------:R-:W-:-:S06]  /*1033e0*/  ULDC UR7, c[0x0][0x228] ;  /* 0x00008a0000077ab9 */ /* 0x000fcc0000000800 */
        /* <DEDUP_REMOVED lines=128> */
[----:B------:R-:W-:Y:S01]  /*103bf0*/  ISETP.LT.AND P3, PT, R5, UR56, !P0 ;  /* 0x0000003805007c0c */ /* 0x000fe2000c761270 */
[----:B------:R-:W-:Y:S01]  /*103c00*/  ULDC UR56, c[0x0][0x228] ;  /* 0x00008a0000387ab9 */ /* 0x000fe20000000800 */
[----:B------:R-:W-:Y:S01]  /*103c10*/  ISETP.LT.AND P2, PT, R4, UR57, !P0 ;  /* 0x0000003904007c0c */ /* 0x000fe2000c741270 */
[----:B------:R-:W-:Y:S01]  /*103c20*/  ULDC UR57, c[0x0][0x228] ;  /* 0x00008a0000397ab9 */ /* 0x000fe20000000800 */
[----:B------:R-:W-:-:S07]  /*103c30*/  LOP3.LUT R32, R32, 0xfffffffd, RZ, 0xc0, !PT ;  /* 0xfffffffd20207812 */ /* 0x000fce00078ec0ff */
[----:B------:R-:W-:Y:S02]  /*103c40*/  @P1 LOP3.LUT R33, R33, 0x20000000, RZ, 0xfc, !PT ;  /* 0x2000000021211812 */ /* 0x000fe400078efcff */
[----:B------:R-:W-:Y:S01]  /*103c50*/  ISETP.LT.AND P1, PT, R3, UR34, !P0 ;  /* 0x0000002203007c0c */ /* 0x000fe2000c721270 */
[----:B------:R-:W-:Y:S01]  /*103c60*/  ULDC UR34, c[0x0][0x228] ;  /* 0x00008a0000227ab9 */ /* 0x000fe20000000800 */
[----:B------:R-:W-:Y:S02]  /*103c70*/  @P3 LOP3.LUT R32, R32, 0x2, RZ, 0xfc, !PT ;  /* 0x0000000220203812 */ /* 0x000fe400078efcff */
[----:B------:R-:W-:Y:S01]  /*103c80*/  ISETP.LT.AND P3, PT, R2, UR55, !P0 ;  /* 0x0000003702007c0c */ /* 0x000fe2000c761270 */
[----:B------:R-:W-:Y:S01]  /*103c90*/  VIADD R10, R6, 0x4b ;  /* 0x0000004b060a7836 */ /* 0x000fe20000000000 */
[----:B------:R-:W-:Y:S01]  /*103ca0*/  LOP3.LUT R33, R33, 0x7fffffff, RZ, 0xc0, !PT ;  /* 0x7fffffff21217812 */ /* 0x000fe200078ec0ff */
[----:B------:R-:W-:Y:S01]  /*103cb0*/  ULDC UR55, c[0x0][0x228] ;  /* 0x00008a0000377ab9 */ /* 0x000fe20000000800 */
        /* <DEDUP_REMOVED lines=60> */
[----:B------:R-:W-:Y:S01]  /*104080*/  LOP3.LUT R35, R35, 0xdfffffff, RZ, 0xc0, !PT ;  /* 0xdfffffff23237812 */ /* 0x000fe200078ec0ff */
[----:B------:R-:W-:-:S06]  /*104090*/  ULDC UR55, c[0x0][0x228] ;  /* 0x00008a0000377ab9 */ /* 0x000fcc0000000800 */
        /* <DEDUP_REMOVED lines=97> */
[----:B------:R-:W-:Y:S01]  /*1046b0*/  ULDC.64 UR20, c[0x0][0x228] ;  /* 0x00008a0000147ab9 */ /* 0x000fe20000000a00 */
        /* <DEDUP_REMOVED lines=104> */
[----:B------:R-:W-:Y:S02]  /*104d40*/  ISETP.LT.AND P3, PT, R5, UR37, !P0 ;  /* 0x0000002505007c0c */ /* 0x000fe4000c761270 */
[----:B------:R-:W-:Y:S01]  /*104d50*/  ISETP.LT.AND P2, PT, R4, UR38, !P0 ;  /* 0x0000002604007c0c */ /* 0x000fe2000c741270 */
[----:B------:R-:W-:-:S08]  /*104d60*/  ULDC UR38, c[0x0][0x228] ;  /* 0x00008a0000267ab9 */ /* 0x000fd00000000800 */
        /* <DEDUP_REMOVED lines=122> */
[----:B------:R-:W-:Y:S01]  /*105510*/  LOP3.LUT R38, R38, 0xdfffffff, RZ, 0xc0, !PT ;  /* 0xdfffffff26267812 */ /* 0x000fe200078ec0ff */
[----:B------:R-:W-:Y:S01]  /*105520*/  VIADD R61, R6, 0x37 ;  /* 0x00000037063d7836 */ /* 0x000fe20000000000 */
[----:B------:R-:W-:Y:S01]  /*105530*/  LOP3.LUT R35, R35, 0xfffffff7, RZ, 0xc0, !PT ;  /* 0xfffffff723237812 */ /* 0x000fe200078ec0ff */
[----:B------:R-:W-:-:S03]  /*105540*/  ULDC UR55, c[0x0][0x228] ;  /* 0x00008a0000377ab9 */ /* 0x000fc60000000800 */
        /* <DEDUP_REMOVED lines=278> */
[----:B------:R-:W-:-:S07]  /*1066b0*/  ULDC.64 UR32, c[0x0][0x228] ;  /* 0x00008a0000207ab9 */ /* 0x000fce0000000a00 */
[----:B------:R-:W-:Y:S02]  /*1066c0*/  @P1 LOP3.LUT R38, R38, 0x20000000, RZ, 0xfc, !PT ;  /* 0x2000000026261812 */ /* 0x000fe400078efcff */
[----:B------:R-:W-:Y:S01]  /*1066d0*/  ISETP.LT.AND P1, PT, R3, UR42, !P0 ;  /* 0x0000002a03007c0c */ /* 0x000fe2000c721270 */
[----:B------:R-:W-:Y:S01]  /*1066e0*/  ULDC UR42, c[0x0][0x228] ;  /* 0x00008a00002a7ab9 */ /* 0x000fe20000000800 */
[----:B------:R-:W-:Y:S02]  /*1066f0*/  @P3 LOP3.LUT R37, R37, 0x2, RZ, 0xfc, !PT ;  /* 0x0000000225253812 */ /* 0x000fe400078efcff */
[----:B------:R-:W-:Y:S02]  /*106700*/  ISETP.LT.AND P3, PT, R2, UR45, !P0 ;  /* 0x0000002d02007c0c */ /* 0x000fe4000c761270 */
[----:B------:R-:W-:Y:S02]  /*106710*/  LOP3.LUT R38, R38, 0x7fffffff, RZ, 0xc0, !PT ;  /* 0x7fffffff26267812 */ /* 0x000fe400078ec0ff */
[----:B------:R-:W-:-:S05]  /*106720*/  LOP3.LUT R37, R37, 0xfffffffe, RZ, 0xc0, !PT ;  /* 0xfffffffe25257812 */ /* 0x000fca00078ec0ff */
[----:B------:R-:W-:Y:S02]  /*106730*/  @P1 LOP3.LUT R38, R38, 0x80000000, RZ, 0xfc, !PT ;  /* 0x8000000026261812 */ /* 0x000fe400078efcff */
        /* <DEDUP_REMOVED lines=18> */
[----:B------:R-:W-:Y:S02]  /*106860*/  LOP3.LUT R38, R38, 0xffdfffff, RZ, 0xc0, !PT ;  /* 0xffdfffff26267812 */ /* 0x000fe400078ec0ff */
[----:B------:R-:W-:Y:S01]  /*106870*/  ISETP.LT.AND P2, PT, R4, UR60, !P0 ;  /* 0x0000003c04007c0c */ /* 0x000fe2000c741270 */
[----:B------:R-:W-:-:S06]  /*106880*/  ULDC UR60, c[0x0][0x228] ;  /* 0x00008a00003c7ab9 */ /* 0x000fcc0000000800 */
[----:B------:R-:W-:-:S04]  /*106890*/  @P1 LOP3.LUT R38, R38, 0x200000, RZ, 0xfc, !PT ;  /* 0x0020000026261812 */ /* 0x000fc800078efcff */
        /* <DEDUP_REMOVED lines=19> */
[----:B------:R-:W-:Y:S02]  /*1069d0*/  LOP3.LUT R38, R38, 0xfff7ffff, RZ, 0xc0, !PT ;  /* 0xfff7ffff26267812 */ /* 0x000fe400078ec0ff */
[----:B------:R-:W-:Y:S02]  /*1069e0*/  ISETP.GE.AND P0, PT, R10, UR29, PT ;  /* 0x0000001d0a007c0c */ /* 0x000fe4000bf06270 */
[----:B------:R-:W-:Y:S02]  /*1069f0*/  @P2 LOP3.LUT R38, R38, 0x80000, RZ, 0xfc, !PT ;  /* 0x0008000026262812 */ /* 0x000fe400078efcff */
[----:B------:R-:W-:-:S02]  /*106a00*/  ISETP.LT.AND P2, PT, R0, UR38, !P0 ;  /* 0x0000002600007c0c */ /* 0x000fc4000c741270 */
        /* <DEDUP_REMOVED lines=19> */
[----:B------:R-:W-:-:S03]  /*106b40*/  VIADD R61, R6, 0x35 ;  /* 0x00000035063d7836 */ /* 0x000fc60000000000 */
[----:B------:R-:W-:Y:S02]  /*106b50*/  @P3 LOP3.LUT R38, R38, 0x1000, RZ, 0xfc, !PT ;  /* 0x0000100026263812 */ /* 0x000fe400078efcff */
[----:B------:R-:W-:Y:S02]  /*106b60*/  ISETP.LT.AND P1, PT, R7, UR12, !P0 ;  /* 0x0000000c07007c0c */ /* 0x000fe4000c721270 */
        /* <DEDUP_REMOVED lines=33> */
[----:B------:R-:W-:-:S03]  /*106d80*/  ISETP.LT.AND P3, PT, R4, UR11, !P0 ;  /* 0x0000000b04007c0c */ /* 0x000fc6000c761270 */
[----:B------:R-:W-:Y:S02]  /*106d90*/  @P2 LOP3.LUT R39, R39, 0x20000000, RZ, 0xfc, !PT ;  /* 0x2000000027272812 */ /* 0x000fe400078efcff */
[----:B------:R-:W-:Y:S02]  /*106da0*/  ISETP.LT.AND P2, PT, R3, UR9, !P0 ;  /* 0x0000000903007c0c */ /* 0x000fe4000c741270 */
[----:B------:R-:W-:Y:S02]  /*106db0*/  LOP3.LUT R38, R38, 0xfffffffd, RZ, 0xc0, !PT ;  /* 0xfffffffd26267812 */ /* 0x000fe400078ec0ff */
[----:B------:R-:W-:Y:S02]  /*106dc0*/  LOP3.LUT R39, R39, 0x7fffffff, RZ, 0xc0, !PT ;  /* 0x7fffffff27277812 */ /* 0x000fe400078ec0ff */
[----:B------:R-:W-:Y:S02]  /*106dd0*/  @P1 LOP3.LUT R38, R38, 0x2, RZ, 0xfc, !PT ;  /* 0x0000000226261812 */ /* 0x000fe400078efcff */
[----:B------:R-:W-:-:S02]  /*106de0*/  ISETP.LT.AND P1, PT, R2, UR7, !P0 ;  /* 0x0000000702007c0c */ /* 0x000fc4000c721270 */
[----:B------:R-:W-:-:S03]  /*106df0*/  LOP3.LUT R38, R38, 0xfffffffe, RZ, 0xc0, !PT ;  /* 0xfffffffe26267812 */ /* 0x000fc600078ec0ff */
[----:B------:R-:W-:Y:S02]  /*106e00*/  @P2 LOP3.LUT R39, R39, 0x80000000, RZ, 0xfc, !PT ;  /* 0x8000000027272812 */ /* 0x000fe400078efcff */
        /* <DEDUP_REMOVED lines=11> */
[----:B------:R-:W-:Y:S01]  /*106ec0*/  @P2 LOP3.LUT R39, R39, 0x8000000, RZ, 0xfc, !PT ;  /* 0x0800000027272812 */ /* 0x000fe200078efcff */
[----:B------:R-:W-:Y:S01]  /*106ed0*/  VIADD R10, R6, 0x32 ;  /* 0x00000032060a7836 */ /* 0x000fe20000000000 */
[----:B------:R-:W-:Y:S01]  /*106ee0*/  ISETP.LT.AND P2, PT, R0, UR42, !P0 ;  /* 0x0000002a00007c0c */ /* 0x000fe2000c741270 */
[----:B------:R-:W2:Y:S01]  /*106ef0*/  LDL.LU R61, [R1+0x5b9c] ;  /* 0x005b9c00013d7983 */ /* 0x000ea20000300800 */
        /* <DEDUP_REMOVED lines=21> */
[----:B------:R-:W-:Y:S02]  /*107050*/  LOP3.LUT R39, R39, 0xfff7ffff, RZ, 0xc0, !PT ;  /* 0xfff7ffff27277812 */ /* 0x000fe400078ec0ff */
[----:B------:R-:W-:Y:S02]  /*107060*/  ISETP.GE.AND P0, PT, R10, UR33, PT ;  /* 0x000000210a007c0c */ /* 0x000fe4000bf06270 */
[----:B------:R-:W-:Y:S01]  /*107070*/  @P2 LOP3.LUT R39, R39, 0x80000, RZ, 0xfc, !PT ;  /* 0x0008000027272812 */ /* 0x000fe200078efcff */
[----:B------:R-:W-:Y:S01]  /*107080*/  VIADD R6, R6, 0x31 ;  /* 0x0000003106067836 */ /* 0x000fe20000000000 */
[----:B------:R-:W-:Y:S01]  /*107090*/  ISETP.LT.AND P2, PT, R5, UR27, !P0 ;  /* 0x0000001b05007c0c */ /* 0x000fe2000c741270 */
[----:B------:R-:W3:Y:S01]  /*1070a0*/  LDL.LU R10, [R1+0x5b98] ;  /* 0x005b9800010a7983 */ /* 0x000ee20000300800 */
        /* <DEDUP_REMOVED lines=16> */
[----:B------:R-:W4:Y:S03]  /*1071b0*/  LDL.LU R9, [R1+0x5b94] ;  /* 0x005b940001097983 */ /* 0x000f260000300800 */
[----:B------:R-:W-:Y:S02]  /*1071c0*/  @P1 LOP3.LUT R39, R39, 0x2000, RZ, 0xfc, !PT ;  /* 0x0000200027271812 */ /* 0x000fe400078efcff */
[----:B------:R-:W-:-:S02]  /*1071d0*/  ISETP.LT.AND P2, PT, R8, UR49, !P0 ;  /* 0x0000003108007c0c */ /* 0x000fc4000c741270 */
[----:B------:R-:W-:Y:S01]  /*1071e0*/  LOP3.LUT R39, R39, 0xffffefff, RZ, 0xc0, !PT ;  /* 0xffffefff27277812 */ /* 0x000fe200078ec0ff */
[----:B------:R-:W2:Y:S03]  /*1071f0*/  LDL.LU R8, [R1+0x5b90] ;  /* 0x005b900001087983 */ /* 0x000ea60000300800 */
[----:B------:R-:W-:Y:S02]  /*107200*/  @P3 LOP3.LUT R39, R39, 0x1000, RZ, 0xfc, !PT ;  /* 0x0000100027273812 */ /* 0x000fe400078efcff */
[----:B------:R-:W-:Y:S02]  /*107210*/  ISETP.LT.AND P1, PT, R7, UR55, !P0 ;  /* 0x0000003707007c0c */ /* 0x000fe4000c721270 */
[----:B------:R-:W-:Y:S01]  /*107220*/  LOP3.LUT R39, R39, 0xfffff7ff, RZ, 0xc0, !PT ;  /* 0xfffff7ff27277812 */ /* 0x000fe200078ec0ff */
[----:B------:R-:W2:Y:S01]  /*107230*/  LDL.LU R7, [R1+0x5b8c] ;  /* 0x005b8c0001077983 */ /* 0x000ea20000300800 */
[----:B------:R-:W-:-:S02]  /*107240*/  ISETP.GE.AND P0, PT, R6, UR43, PT ;  /* 0x0000002b06007c0c */ /* 0x000fc4000bf06270 */
[----:B------:R-:W-:Y:S01]  /*107250*/  @P2 LOP3.LUT R39, R39, 0x800, RZ, 0xfc, !PT ;  /* 0x0000080027272812 */ /* 0x000fe200078efcff */
[----:B------:R-:W2:Y:S01]  /*107260*/  LDL.LU R6, [R1+0x5b88] ;  /* 0x005b880001067983 */ /* 0x000ea20000300800 */
[----:B------:R-:W-:Y:S02]  /*107270*/  ISETP.LT.AND P2, PT, R5, UR56, !P0 ;  /* 0x0000003805007c0c */ /* 0x000fe4000c741270 */
[----:B------:R-:W-:Y:S01]  /*107280*/  LOP3.LUT R39, R39, 0xfffffbff, RZ, 0xc0, !PT ;  /* 0xfffffbff27277812 */ /* 0x000fe200078ec0ff */
[----:B------:R-:W2:Y:S03]  /*107290*/  LDL.LU R5, [R1+0x5b84] ;  /* 0x005b840001057983 */ /* 0x000ea60000300800 */
[----:B------:R-:W-:Y:S02]  /*1072a0*/  @P1 LOP3.LUT R39, R39, 0x400, RZ, 0xfc, !PT ;  /* 0x0000040027271812 */ /* 0x000fe400078efcff */
[----:B------:R-:W-:-:S02]  /*1072b0*/  ISETP.LT.AND P1, PT, R4, UR57, !P0 ;  /* 0x0000003904007c0c */ /* 0x000fc4000c721270 */
[----:B------:R-:W-:Y:S01]  /*1072c0*/  LOP3.LUT R39, R39, 0xfffffdff, RZ, 0xc0, !PT ;  /* 0xfffffdff27277812 */ /* 0x000fe200078ec0ff */
[----:B------:R-:W2:Y:S03]  /*1072d0*/  LDL.LU R4, [R1+0x5b80] ;  /* 0x005b800001047983 */ /* 0x000ea60000300800 */
[----:B------:R-:W-:-:S04]  /*1072e0*/  @P2 LOP3.LUT R39, R39, 0x200, RZ, 0xfc, !PT ;  /* 0x0000020027272812 */ /* 0x000fc800078efcff */
[----:B------:R-:W-:Y:S02]  /*1072f0*/  LOP3.LUT R39, R39, 0xfffffeff, RZ, 0xc0, !PT ;  /* 0xfffffeff27277812 */ /* 0x000fe400078ec0ff */
[----:B------:R-:W-:Y:S02]  /*107300*/  ISETP.LT.AND P3, PT, R3, UR58, !P0 ;  /* 0x0000003a03007c0c */ /* 0x000fe4000c761270 */
[----:B------:R-:W2:Y:S01]  /*107310*/  LDL.LU R3, [R1+0x5b7c] ;  /* 0x005b7c0001037983 */ /* 0x000ea20000300800 */
[----:B------:R-:W-:Y:S02]  /*107320*/  ISETP.LT.AND P2, PT, R2, UR36, !P0 ;  /* 0x0000002402007c0c */ /* 0x000fe4000c741270 */
[----:B------:R-:W-:Y:S01]  /*107330*/  @P1 LOP3.LUT R39, R39, 0x100, RZ, 0xfc, !PT ;  /* 0x0000010027271812 */ /* 0x000fe200078efcff */
[----:B------:R-:W2:Y:S01]  /*107340*/  LDL.LU R2, [R1+0x5b78] ;  /* 0x005b780001027983 */ /* 0x000ea20000300800 */
[----:B------:R-:W-:-:S03]  /*107350*/  ISETP.LT.AND P1, PT, R0, UR46, !P0 ;  /* 0x0000002e00007c0c */ /* 0x000fc6000c721270 */
[----:B------:R-:W3:Y:S01]  /*107360*/  LDL.LU R0, [R1+0x5b74] ;  /* 0x005b740001007983 */ /* 0x000ee20000300800 */
[----:B------:R-:W-:-:S04]  /*107370*/  LOP3.LUT R39, R39, 0xffffff7f, RZ, 0xc0, !PT ;  /* 0xffffff7f27277812 */ /* 0x000fc800078ec0ff */
[----:B------:R-:W-:-:S04]  /*107380*/  @P3 LOP3.LUT R39, R39, 0x80, RZ, 0xfc, !PT ;  /* 0x0000008027273812 */ /* 0x000fc800078efcff */
[----:B------:R-:W-:-:S04]  /*107390*/  LOP3.LUT R39, R39, 0xffffffdf, RZ, 0xc0, !PT ;  /* 0xffffffdf27277812 */ /* 0x000fc800078ec0ff */
[----:B------:R-:W-:-:S04]  /*1073a0*/  LOP3.LUT R39, R39, 0xffffffbf, RZ, 0xc0, !PT ;  /* 0xffffffbf27277812 */ /* 0x000fc800078ec0ff */
[----:B------:R-:W-:-:S04]  /*1073b0*/  @P2 LOP3.LUT R39, R39, 0x40, RZ, 0xfc, !PT ;  /* 0x0000004027272812 */ /* 0x000fc800078efcff */
[----:B------:R-:W-:Y:S01]  /*1073c0*/  @P1 LOP3.LUT R39, R39, 0x20, RZ, 0xfc, !PT ;  /* 0x0000002027271812 */ /* 0x000fe200078efcff */
[----:B---3--:R0:W-:Y:S01]  /*1073d0*/  STL [R1+0x60f8], R0 ;  /* 0x0060f80001007387 */ /* 0x0081e20000100800 */
        /* <DEDUP_REMOVED lines=9> */
[----:B0-----:R-:W3:Y:S01]  /*107470*/  LDL.LU R0, [R1+0xa0c] ;  /* 0x000a0c0001007983 */ /* 0x001ee20000300800 */
        /* <DEDUP_REMOVED lines=53> */
[----:B0-----:R-:W3:Y:S04]  /*1077d0*/  LDL.LU R43, [R1+0x9f8] ;  /* 0x0009f800012b7983 */ /* 0x001ee80000300800 */
[----:B------:R-:W-:Y:S04]  /*1077e0*/  STL [R1+0x5c0c], R42 ;  /* 0x005c0c2a01007387 */ /* 0x000fe80000100800 */
[----:B------:R0:W-:Y:S04]  /*1077f0*/  STL [R1+0x5c08], R41 ;  /* 0x005c082901007387 */ /* 0x0001e80000100800 */
[----:B0-----:R-:W3:Y:S04]  /*107800*/  LDL.LU R41, [R1+0x9f4] ;  /* 0x0009f40001297983 */ /* 0x001ee80000300800 */
[----:B------:R0:W-:Y:S04]  /*107810*/  STL [R1+0x5c04], R38 ;  /* 0x005c042601007387 */ /* 0x0001e80000100800 */
[----:B0-----:R-:W3:Y:S04]  /*107820*/  LDL.LU R38, [R1+0x9f0] ;  /* 0x0009f00001267983 */ /* 0x001ee80000300800 */
        /* <DEDUP_REMOVED lines=28> */
[----:B----4-:R-:W-:Y:S04]  /*1079f0*/  STL [R1+0x5b90], R9 ;  /* 0x005b900901007387 */ /* 0x010fe80000100800 */
[----:B--2---:R-:W-:Y:S04]  /*107a00*/  STL [R1+0x5b8c], R8 ;  /* 0x005b8c0801007387 */ /* 0x004fe80000100800 */
[----:B------:R-:W-:Y:S04]  /*107a10*/  STL [R1+0x5b88], R7 ;  /* 0x005b880701007387 */ /* 0x000fe80000100800 */
[----:B------:R-:W-:Y:S04]  /*107a20*/  STL [R1+0x5b84], R6 ;  /* 0x005b840601007387 */ /* 0x000fe80000100800 */
[----:B------:R-:W-:Y:S04]  /*107a30*/  STL [R1+0x5b80], R5 ;  /* 0x005b800501007387 */ /* 0x000fe80000100800 */
[----:B------:R-:W-:Y:S04]  /*107a40*/  STL [R1+0x5b7c], R4 ;  /* 0x005b7c0401007387 */ /* 0x000fe80000100800 */
[----:B------:R-:W-:Y:S04]  /*107a50*/  STL [R1+0x5b78], R3 ;  /* 0x005b780301007387 */ /* 0x000fe80000100800 */
[----:B------:R-:W-:Y:S04]  /*107a60*/  STL [R1+0x5b74], R2 ;  /* 0x005b740201007387 */ /* 0x000fe80000100800 */
[----:B0-----:R-:W2:Y:S04]  /*107a70*/  LDL.LU R20, [R1+0x9e0] ;  /* 0x0009e00001147983 */ /* 0x001ea80000300800 */
[----:B------:R-:W2:Y:S01]  /*107a80*/  LDL.LU R21, [R1+0x9e4] ;  /* 0x0009e40001157983 */ /* 0x000ea20000300800 */
[----:B---3--:R-:W-:-:S05]  /*107a90*/  F2FP.SATFINITE.E4M3.F32.PACK_AB_MERGE_C R0, R0, R39, RZ ;  /* 0x000000270000723e */ /* 0x008fca00048070ff */
[----:B------:R0:W-:Y:S04]  /*107aa0*/  STL [R1+0x5950], R0 ;  /* 0x0059500001007387 */ /* 0x0001e80000100800 */
[----:B------:R-:W3:Y:S04]  /*107ab0*/  LDL.LU R22, [R1+0x9e8] ;  /* 0x0009e80001167983 */ /* 0x000ee80000300800 */
[----:B------:R-:W3:Y:S01]  /*107ac0*/  LDL.LU R23, [R1+0x9ec] ;  /* 0x0009ec0001177983 */ /* 0x000ee20000300800 */
[----:B------:R-:W-:Y:S01]  /*107ad0*/  VIADD R40, R45, UR6 ;  /* 0x000000062d287c36 */ /* 0x000fe20008000000 */
[----:B------:R-:W-:-:S02]  /*107ae0*/  ULDC UR6, c[0x0][0x248] ;  /* 0x0000920000067ab9 */ /* 0x000fc40000000800 */
[----:B------:R-:W4:Y:S04]  /*107af0*/  LDL.LU R24, [R1+0x9d0] ;  /* 0x0009d00001187983 */ /* 0x000f280000300800 */
[----:B------:R-:W4:Y:S04]  /*107b00*/  LDL.LU R25, [R1+0x9d4] ;  /* 0x0009d40001197983 */ /* 0x000f280000300800 */
[----:B------:R-:W4:Y:S04]  /*107b10*/  LDL.LU R45, [R1+0x9d8] ;  /* 0x0009d800012d7983 */ /* 0x000f280000300800 */
        /* <DEDUP_REMOVED lines=15> */
[----:B------:R-:W-:-:S02]  /*107c10*/  SHF.R.S32.HI R4, RZ, 0x1f, R40 ;  /* 0x0000001fff047819 */ /* 0x000fc40000011428 */
[----:B------:R-:W-:-:S05]  /*107c20*/  IADD3 R2, P1, R40, R59, RZ ;  /* 0x0000003b28027210 */ /* 0x000fca0007f3e0ff */
[----:B------:R-:W-:-:S05]  /*107c30*/  IMAD.X R3, R4, 0x1, R58, P1 ;  /* 0x0000000104037824 */ /* 0x000fca00008e063a */
[----:B------:R0:W-:Y:S02]  /*107c40*/  STL.64 [R1+0x5698], R2 ;  /* 0x0056980201007387 */ /* 0x0001e40000100a00 */
[----:B0-----:R-:W-:Y:S02]  /*107c50*/  F2FP.SATFINITE.E4M3.F32.PACK_AB_MERGE_C R3, R41, R38, RZ ;  /* 0x000000262903723e */ /* 0x001fe400048070ff */
[----:B------:R-:W-:Y:S02]  /*107c60*/  F2FP.SATFINITE.E4M3.F32.PACK_AB_MERGE_C R2, R44, R43, RZ ;  /* 0x0000002b2c02723e */ /* 0x000fe400048070ff */
[----:B------:R-:W4:Y:S04]  /*107c70*/  LDL.LU R43, [R1+0x998] ;  /* 0x00099800012b7983 */ /* 0x000f280000300800 */
[----:B------:R-:W-:Y:S04]  /*107c80*/  STL [R1+0x5900], R3 ;  /* 0x0059000301007387 */ /* 0x000fe80000100800 */
[----:B------:R-:W4:Y:S04]  /*107c90*/  LDL.LU R44, [R1+0x99c] ;  /* 0x00099c00012c7983 */ /* 0x000f280000300800 */
[----:B------:R0:W-:Y:S04]  /*107ca0*/  STL [R1+0x5914], R2 ;  /* 0x0059140201007387 */ /* 0x0001e80000100800 */
[----:B------:R-:W4:Y:S04]  /*107cb0*/  LDL.LU R38, [R1+0x980] ;  /* 0x0009800001267983 */ /* 0x000f280000300800 */
[----:B------:R-:W4:Y:S01]  /*107cc0*/  LDL.LU R41, [R1+0x984] ;  /* 0x0009840001297983 */ /* 0x000f220000300800 */
[----:B0-----:R-:W-:-:S05]  /*107cd0*/  IADD3 R2, P1, R40, R61, RZ ;  /* 0x0000003d28027210 */ /* 0x001fca0007f3e0ff */
[----:B------:R-:W-:-:S05]  /*107ce0*/  IMAD.X R3, R4, 0x1, R60, P1 ;  /* 0x0000000104037824 */ /* 0x000fca00008e063c */
[----:B------:R0:W-:Y:S02]  /*107cf0*/  STL.64 [R1+0x5690], R2 ;  /* 0x0056900201007387 */ /* 0x0001e40000100a00 */
[----:B0-----:R-:W-:-:S05]  /*107d00*/  IADD3 R2, P1, R40, R57, RZ ;  /* 0x0000003928027210 */ /* 0x001fca0007f3e0ff */
[----:B------:R-:W-:Y:S01]  /*107d10*/  IMAD.X R3, R4, 0x1, R56, P1 ;  /* 0x0000000104037824 */ /* 0x000fe200008e0638 */
[----:B--2---:R-:W-:-:S05]  /*107d20*/  F2FP.SATFINITE.E4M3.F32.PACK_AB_MERGE_C R6, R21, R20, RZ ;  /* 0x000000141506723e */ /* 0x004fca00048070ff */
[----:B------:R-:W-:Y:S01]  /*107d30*/  STL [R1+0x58c4], R6 ;  /* 0x0058c40601007387 */ /* 0x000fe20000100800 */
[----:B---3--:R-:W-:-:S05]  /*107d40*/  F2FP.SATFINITE.E4M3.F32.PACK_AB_MERGE_C R5, R23, R22, RZ ;  /* 0x000000161705723e */ /* 0x008fca00048070ff */
[----:B------:R-:W-:Y:S04]  /*107d50*/  STL [R1+0x59e8], R5 ;  /* 0x0059e80501007387 */ /* 0x000fe80000100800 */
[----:B------:R4:W-:Y:S02]  /*107d60*/  STL.64 [R1+0x5688], R2 ;  /* 0x0056880201007387 */ /* 0x0009e40000100a00 */
[----:B----4-:R-:W-:Y:S02]  /*107d70*/  F2FP.SATFINITE.E4M3.F32.PACK_AB_MERGE_C R3, R25, R24, RZ ;  /* 0x000000181903723e */ /* 0x010fe400048070ff */
[----:B------:R-:W-:Y:S02]  /*107d80*/  F2FP.SATFINITE.E4M3.F32.PACK_AB_MERGE_C R2, R0, R45, RZ ;  /* 0x0000002d0002723e */ /* 0x000fe400048070ff */
[----:B------:R-:W2:Y:S04]  /*107d90*/  LDL.LU R45, [R1+0x988] ;  /* 0x00098800012d7983 */ /* 0x000ea80000300800 */
[----:B------:R-:W-:Y:S04]  /*107da0*/  STL [R1+0x587c], R3 ;  /* 0x00587c0301007387 */ /* 0x000fe80000100800 */
[----:B------:R-:W2:Y:S04]  /*107db0*/  LDL.LU R0, [R1+0x98c] ;  /* 0x00098c0001007983 */ /* 0x000ea80000300800 */
[----:B------:R0:W-:Y:S02]  /*107dc0*/  STL [R1+0x5890], R2 ;  /* 0x0058900201007387 */ /* 0x0001e40000100800 */
[----:B0-----:R-:W-:-:S05]  /*107dd0*/  IADD3 R2, P1, R40, R55, RZ ;  /* 0x0000003728027210 */ /* 0x001fca0007f3e0ff */
[----:B------:R-:W-:Y:S01]  /*107de0*/  IMAD.X R3, R4, 0x1, R54, P1 ;  /* 0x0000000104037824 */ /* 0x000fe200008e0636 */
[----:B------:R-:W-:-:S04]  /*107df0*/  F2FP.SATFINITE.E4M3.F32.PACK_AB_MERGE_C R6, R27, R26, RZ ;  /* 0x0000001a1b06723e */ /* 0x000fc800048070ff */
[----:B------:R0:W-:Y:S01]  /*107e00*/  STL.64 [R1+0x5680], R2 ;  /* 0x0056800201007387 */ /* 0x0001e20000100a00 */
[----:B------:R-:W-:-:S03]  /*107e10*/  F2FP.SATFINITE.E4M3.F32.PACK_AB_MERGE_C R5, R29, R28, RZ ;  /* 0x0000001c1d05723e */ /* 0x000fc600048070ff */
[----:B------:R1:W-:Y:S01]  /*107e20*/  STL [R1+0x5834], R6 ;  /* 0x0058340601007387 */ /* 0x0003e20000100800 */
[----:B0-----:R-:W-:-:S03]  /*107e30*/  IADD3 R2, P1, R40, R53, RZ ;  /* 0x0000003528027210 */ /* 0x001fc60007f3e0ff */
[----:B------:R0:W-:Y:S02]  /*107e40*/  STL [R1+0x583c], R5 ;  /* 0x00583c0501007387 */ /* 0x0001e40000100800 */
[----:B------:R-:W-:Y:S01]  /*107e50*/  IMAD.X R3, R4, 0x1, R52, P1 ;  /* 0x0000000104037824 */ /* 0x000fe200008e0634 */
[----:B-1----:R-:W-:-:S04]  /*107e60*/  F2FP.SATFINITE.E4M3.F32.PACK_AB_MERGE_C R6, R31, R30, RZ ;  /* 0x0000001e1f06723e */ /* 0x002fc800048070ff */
[----:B------:R1:W-:Y:S01]  /*107e70*/  STL.64 [R1+0x5678], R2 ;  /* 0x0056780201007387 */ /* 0x0003e20000100a00 */
[----:B0-----:R-:W-:-:S03]  /*107e80*/  F2FP.SATFINITE.E4M3.F32.PACK_AB_MERGE_C R5, R33, R32, RZ ;  /* 0x000000202105723e */ /* 0x001fc600048070ff */
[----:B------:R0:W-:Y:S01]  /*107e90*/  STL [R1+0x57fc], R6 ;  /* 0x0057fc0601007387 */ /* 0x0001e20000100800 */
[----:B-1----:R-:W-:-:S03]  /*107ea0*/  IADD3 R2, P1, R40, R51, RZ ;  /* 0x0000003328027210 */ /* 0x002fc60007f3e0ff */
[----:B------:R1:W-:Y:S02]  /*107eb0*/  STL [R1+0x5804], R5 ;  /* 0x0058040501007387 */ /* 0x0003e40000100800 */
[----:B------:R-:W-:Y:S01]  /*107ec0*/  IMAD.X R3, R4, 0x1, R50, P1 ;  /* 0x0000000104037824 */ /* 0x000fe200008e0632 */
[----:B0-----:R-:W-:-:S04]  /*107ed0*/  F2FP.SATFINITE.E4M3.F32.PACK_AB_MERGE_C R6, R35, R34, RZ ;  /* 0x000000222306723e */ /* 0x001fc800048070ff */
[----:B------:R0:W-:Y:S01]  /*107ee0*/  STL.64 [R1+0x5670], R2 ;  /* 0x0056700201007387 */ /* 0x0001e20000100a00 */
[----:B-1----:R-:W-:-:S03]  /*107ef0*/  F2FP.SATFINITE.E4M3.F32.PACK_AB_MERGE_C R5, R37, R36, RZ ;  /* 0x000000242505723e */ /* 0x002fc600048070ff */
[----:B------:R-:W-:Y:S01]  /*107f00*/  STL [R1+0x57c4], R6 ;  /* 0x0057c40601007387 */ /* 0x000fe20000100800 */
[----:B0-----:R-:W-:-:S03]  /*107f10*/  IADD3 R2, P1, R40, R49, RZ ;  /* 0x0000003128027210 */ /* 0x001fc60007f3e0ff */
[----:B------:R0:W-:Y:S02]  /*107f20*/  STL [R1+0x5a18], R5 ;  /* 0x005a180501007387 */ /* 0x0001e40000100800 */
[----:B------:R-:W-:Y:S01]  /*107f30*/  IMAD.X R3, R4, 0x1, R47, P1 ;  /* 0x0000000104037824 */ /* 0x000fe200008e062f */
[----:B0-----:R-:W-:-:S04]  /*107f40*/  F2FP.SATFINITE.E4M3.F32.PACK_AB_MERGE_C R5, R39, R42, RZ ;  /* 0x0000002a2705723e */ /* 0x001fc800048070ff */
[----:B------:R0:W-:Y:S04]  /*107f50*/  STL.64 [R1+0x5668], R2 ;  /* 0x0056680201007387 */ /* 0x0001e80000100a00 */
[----:B------:R-:W-:Y:S04]  /*107f60*/  STL [R1+0x57a0], R5 ;  /* 0x0057a00501007387 */ /* 0x000fe80000100800 */
[----:B------:R-:W3:Y:S04]  /*107f70*/  LDL.LU R42, [R1+0x970] ;  /* 0x00097000012a7983 */ /* 0x000ee80000300800 */
[----:B------:R-:W3:Y:S01]  /*107f80*/  LDL.LU R39, [R1+0x974] ;  /* 0x0009740001277983 */ /* 0x000ee20000300800 */
[----:B0-----:R-:W-:-:S05]  /*107f90*/  IADD3 R2, P1, R40, R48, RZ ;  /* 0x0000003028027210 */ /* 0x001fca0007f3e0ff */
[----:B------:R-:W-:-:S05]  /*107fa0*/  IMAD.X R3, R4, 0x1, R46, P1 ;  /* 0x0000000104037824 */ /* 0x000fca00008e062e */
[----:B------:R0:W-:Y:S02]  /*107fb0*/  STL.64 [R1+0x5660], R2 ;  /* 0x0056600201007387 */ /* 0x0001e40000100a00 */
[----:B0-----:R-:W-:Y:S02]  /*107fc0*/  F2FP.SATFINITE.E4M3.F32.PACK_AB_MERGE_C R2, R44, R43, RZ ;  /* 0x0000002b2c02723e */ /* 0x001fe400048070ff */
[----:B------:R-:W4:Y:S04]  /*107fd0*/  LDL.LU R43, [R1+0x978] ;  /* 0x00097800012b7983 */ /* 0x000f280000300800 */
[----:B------:R-:W4:Y:S04]  /*107fe0*/  LDL.LU R44, [R1+0x97c] ;  /* 0x00097c00012c7983 */ /* 0x000f280000300800 */
[----:B------:R0:W-:Y:S04]  /*107ff0*/  STL [R1+0x57a4], R2 ;  /* 0x0057a40201007387 */ /* 0x0001e80000100800 */
[----:B------:R-:W4:Y:S04]  /*108000*/  LDL.LU R22, [R1+0x960] ;  /* 0x0009600001167983 */ /* 0x000f280000300800 */
[----:B------:R-:W4:Y:S01]  /*108010*/  LDL.LU R23, [R1+0x964] ;  /* 0x0009640001177983 */ /* 0x000f220000300800 */
[----:B0-----:R-:W-:-:S05]  /*108020*/  F2FP.SATFINITE.E4M3.F32.PACK_AB_MERGE_C R2, R41, R38, RZ ;  /* 0x000000262902723e */ /* 0x001fca00048070ff */
[----:B------:R0:W-:Y:S04]  /*108030*/  STL [R1+0x5770], R2 ;  /* 0x0057700201007387 */ /* 0x0001e80000100800 */
[----:B------:R-:W4:Y:S04]  /*108040*/  LDL.LU R24, [R1+0x968] ;  /* 0x0009680001187983 */ /* 0x000f280000300800 */
[----:B------:R-:W4:Y:S04]  /*108050*/  LDL.LU R25, [R1+0x96c] ;  /* 0x00096c0001197983 */ /* 0x000f280000300800 */
[----:B------:R-:W4:Y:S04]  /*108060*/  LDL.LU R38, [R1+0x950] ;  /* 0x0009500001267983 */ /* 0x000f280000300800 */
[----:B------:R-:W4:Y:S01]  /*108070*/  LDL.LU R41, [R1+0x954] ;  /* 0x0009540001297983 */ /* 0x000f220000300800 */
[----:B0-----:R-:W-:Y:S01]  /*108080*/  VIADD R2, R40, UR6 ;  /* 0x0000000628027c36 */ /* 0x001fe20008000000 */
[----:B------:R-:W-:-:S02]  /*108090*/  ULDC UR6, c[0x0][0x248] ;  /* 0x0000920000067ab9 */ /* 0x000fc40000000800 */
[----:B------:R-:W4:Y:S02]  /*1080a0*/  LDL.LU R40, [R1+0x958] ;  /* 0x0009580001287983 */ /* 0x000f240000300800 */
[----:B------:R-:W-:Y:S02]  /*1080b0*/  IADD3 R4, P1, R2, R59, RZ ;  /* 0x0000003b02047210 */ /* 0x000fe40007f3e0ff */
[----:B--2---:R-:W-:Y:S02]  /*1080c0*/  F2FP.SATFINITE.E4M3.F32.PACK_AB_MERGE_C R0, R0, R45, RZ ;  /* 0x0000002d0000723e */ /* 0x004fe400048070ff */
        /* <DEDUP_REMOVED lines=10> */
[----:B0-----:R-:W-:-:S03]  /*108170*/  SHF.R.S32.HI R0, RZ, 0x1f, R2 ;  /* 0x0000001fff007819 */ /* 0x001fc60000011402 */
[----:B------:R-:W2:Y:S02]  /*108180*/  LDL.LU R34, [R1+0x920] ;  /* 0x0009200001227983 */ /* 0x000ea40000300800 */
[----:B------:R-:W-:Y:S02]  /*108190*/  IMAD.X R5, R0, 0x1, R58, P1 ;  /* 0x0000000100057824 */ /* 0x000fe400008e063a */
[----:B------:R-:W2:Y:S04]  /*1081a0*/  LDL.LU R35, [R1+0x924] ;  /* 0x0009240001237983 */ /* 0x000ea80000300800 */
[----:B------:R-:W2:Y:S04]  /*1081b0*/  LDL.LU R36, [R1+0x928] ;  /* 0x0009280001247983 */ /* 0x000ea80000300800 */
[----:B------:R-:W-:Y:S04]  /*1081c0*/  STL.64 [R1+0x5658], R4 ;  /* 0x0056580401007387 */ /* 0x000fe80000100a00 */
[----:B------:R-:W2:Y:S01]  /*1081d0*/  LDL.LU R37, [R1+0x92c] ;  /* 0x00092c0001257983 */ /* 0x000ea20000300800 */
[----:B---3--:R-:W-:-:S03]  /*1081e0*/  F2FP.SATFINITE.E4M3.F32.PACK_AB_MERGE_C R3, R39, R42, RZ ;  /* 0x0000002a2703723e */ /* 0x008fc600048070ff */
[----:B------:R-:W3:Y:S04]  /*1081f0*/  LDL.LU R42, [R1+0x910] ;  /* 0x00091000012a7983 */ /* 0x000ee80000300800 */
[----:B------:R-:W3:Y:S04]  /*108200*/  LDL.LU R39, [R1+0x914] ;  /* 0x0009140001277983 */ /* 0x000ee80000300800 */
[----:B------:R4:W-:Y:S02]  /*108210*/  STL [R1+0x574c], R3 ;  /* 0x00574c0301007387 */ /* 0x0009e40000100800 */
[----:B----4-:R-:W-:-:S05]  /*108220*/  F2FP.SATFINITE.E4M3.F32.PACK_AB_MERGE_C R3, R44, R43, RZ ;  /* 0x0000002b2c03723e */ /* 0x010fca00048070ff */
[----:B------:R0:W-:Y:S04]  /*108230*/  STL [R1+0x5750], R3 ;  /* 0x0057500301007387 */ /* 0x0001e80000100800 */
[----:B------:R-:W4:Y:S04]  /*108240*/  LDL.LU R43, [R1+0x918] ;  /* 0x00091800012b7983 */ /* 0x000f280000300800 */
[----:B------:R-:W4:Y:S01]  /*108250*/  LDL.LU R44, [R1+0x91c] ;  /* 0x00091c00012c7983 */ /* 0x000f220000300800 */
[----:B------:R-:W-:-:S05]  /*108260*/  IADD3 R4, P1, R2, R61, RZ ;  /* 0x0000003d02047210 */ /* 0x000fca0007f3e0ff */
[----:B------:R-:W-:Y:S01]  /*108270*/  IMAD.X R5, R0, 0x1, R60, P1 ;  /* 0x0000000100057824 */ /* 0x000fe200008e063c */
[----:B------:R-:W-:-:S04]  /*108280*/  F2FP.SATFINITE.E4M3.F32.PACK_AB_MERGE_C R6, R23, R22, RZ ;  /* 0x000000161706723e */ /* 0x000fc800048070ff */
[----:B------:R1:W-:Y:S01]  /*108290*/  STL.64 [R1+0x5650], R4 ;  /* 0x0056500401007387 */ /* 0x0003e20000100a00 */
[----:B0-----:R-:W-:-:S03]  /*1082a0*/  F2FP.SATFINITE.E4M3.F32.PACK_AB_MERGE_C R3, R25, R24, RZ ;  /* 0x000000181903723e */ /* 0x001fc600048070ff */
[----:B------:R-:W-:Y:S01]  /*1082b0*/  STL [R1+0x960], R6 ;  /* 0x0009600601007387 */ /* 0x000fe20000100800 */
[----:B-1----:R-:W-:-:S03]  /*1082c0*/  IADD3 R4, P1, R2, R57, RZ ;  /* 0x0000003902047210 */ /* 0x002fc60007f3e0ff */
[----:B------:R0:W-:Y:S02]  /*1082d0*/  STL [R1+0x5a30], R3 ;  /* 0x005a300301007387 */ /* 0x0001e40000100800 */
[----:B------:R-:W-:Y:S01]  /*1082e0*/  IMAD.X R5, R0, 0x1, R56, P1 ;  /* 0x0000000100057824 */ /* 0x000fe200008e0638 */
[----:B0-----:R-:W-:Y:S02]  /*1082f0*/  F2FP.SATFINITE.E4M3.F32.PACK_AB_MERGE_C R3, R41, R38, RZ ;  /* 0x000000262903723e */ /* 0x001fe400048070ff */
[----:B------:R-:W4:Y:S04]  /*108300*/  LDL.LU R38, [R1+0x900] ;  /* 0x0009000001267983 */ /* 0x000f280000300800 */
[----:B------:R-:W4:Y:S04]  /*108310*/  LDL.LU R41, [R1+0x904] ;  /* 0x0009040001297983 */ /* 0x000f280000300800 */
[----:B------:R0:W-:Y:S04]  /*108320*/  STL.64 [R1+0x5648], R4 ;  /* 0x0056480401007387 */ /* 0x0001e80000100a00 */
[----:B------:R2:W-:Y:S01]  /*108330*/  STL [R1+0x950], R3 ;  /* 0x0009500301007387 */ /* 0x0005e20000100800 */
[----:B0-----:R-:W-:-:S05]  /*108340*/  IADD3 R4, P1, R2, R55, RZ ;  /* 0x0000003702047210 */ /* 0x001fca0007f3e0ff */
[----:B------:R-:W-:Y:S01]  /*108350*/  IMAD.X R5, R0, 0x1, R54, P1 ;  /* 0x0000000100057824 */ /* 0x000fe200008e0636 */
[----:B--2---:R-:W-:Y:S02]  /*108360*/  F2FP.SATFINITE.E4M3.F32.PACK_AB_MERGE_C R3, R45, R40, RZ ;  /* 0x000000282d03723e */ /* 0x004fe400048070ff */
[----:B------:R-:W2:Y:S04]  /*108370*/  LDL.LU R40, [R1+0x908] ;  /* 0x0009080001287983 */ /* 0x000ea80000300800 */
[----:B------:R-:W2:Y:S04]  /*108380*/  LDL.LU R45, [R1+0x90c] ;  /* 0x00090c00012d7983 */ /* 0x000ea80000300800 */
[----:B------:R0:W-:Y:S04]  /*108390*/  STL [R1+0x954], R3 ;  /* 0x0009540301007387 */ /* 0x0001e80000100800 */
[----:B------:R1:W-:Y:S01]  /*1083a0*/  STL.64 [R1+0x5640], R4 ;  /* 0x0056400401007387 */ /* 0x0003e20000100a00 */
[----:B------:R-:W-:-:S02]  /*1083b0*/  F2FP.SATFINITE.E4M3.F32.PACK_AB_MERGE_C R6, R27, R26, RZ ;  /* 0x0000001a1b06723e */ /* 0x000fc400048070ff */
[----:B0-----:R-:W-:Y:S02]  /*1083c0*/  F2FP.SATFINITE.E4M3.F32.PACK_AB_MERGE_C R3, R29, R28, RZ ;  /* 0x0000001c1d03723e */ /* 0x001fe400048070ff */
[----:B-1----:R-:W-:Y:S01]  /*1083d0*/  IADD3 R4, P1, R2, R53, RZ ;  /* 0x0000003502047210 */ /* 0x002fe20007f3e0ff */
[----:B------:R-:W-:Y:S04]  /*1083e0*/  STL [R1+0x940], R6 ;  /* 0x0009400601007387 */ /* 0x000fe80000100800 */
[----:B------:R-:W-:Y:S01]  /*1083f0*/  IMAD.X R5, R0, 0x1, R52, P1 ;  /* 0x0000000100057824 */ /* 0x000fe200008e0634 */
[----:B------:R0:W-:Y:S01]  /*108400*/  STL [R1+0x944], R3 ;  /* 0x0009440301007387 */ /* 0x0001e20000100800 */
[----:B------:R-:W-:-:S05]  /*108410*/  F2FP.SATFINITE.E4M3.F32.PACK_AB_MERGE_C R7, R33, R32, RZ ;  /* 0x000000202107723e */ /* 0x000fca00048070ff */
[----:B------:R-:W-:Y:S04]  /*108420*/  STL [R1+0x5f24], R7 ;  /* 0x005f240701007387 */ /* 0x000fe80000100800 */
[----:B------:R1:W-:Y:S01]  /*108430*/  STL.64 [R1+0x5638], R4 ;  /* 0x0056380401007387 */ /* 0x0003e20000100a00 */
[----:B0-----:R-:W-:Y:S02]  /*108440*/  F2FP.SATFINITE.E4M3.F32.PACK_AB_MERGE_C R3, R31, R30, RZ ;  /* 0x0000001e1f03723e */ /* 0x001fe400048070ff */
[----:B-1----:R-:W-:-:S03]  /*108450*/  IADD3 R4, P1, R2, R51, RZ ;  /* 0x0000003302047210 */ /* 0x002fc60007f3e0ff */
[----:B------:R0:W-:Y:S02]  /*108460*/  STL [R1+0x930], R3 ;  /* 0x0009300301007387 */ /* 0x0001e40000100800 */
[----:B------:R-:W-:Y:S01]  /*108470*/  IMAD.X R5, R0, 0x1, R50, P1 ;  /* 0x0000000100057824 */ /* 0x000fe200008e0632 */
[----:B------:R-:W-:-:S04]  /*108480*/  F2FP.SATFINITE.E4M3.F32.PACK_AB_MERGE_C R6, R35, R34, RZ ;  /* 0x000000222306723e */ /* 0x000fc800048070ff */
[----:B------:R1:W-:Y:S01]  /*108490*/  STL.64 [R1+0x5630], R4 ;  /* 0x0056300401007387 */ /* 0x0003e20000100a00 */
[----:B0-----:R-:W-:-:S03]  /*1084a0*/  F2FP.SATFINITE.E4M3.F32.PACK_AB_MERGE_C R3, R37, R36, RZ ;  /* 0x000000242503723e */ /* 0x001fc600048070ff */
[----:B------:R-:W-:Y:S01]  /*1084b0*/  STL [R1+0x920], R6 ;  /* 0x0009200601007387 */ /* 0x000fe20000100800 */
[----:B-1----:R-:W-:-:S03]  /*1084c0*/  IADD3 R4, P1, R2, R49, RZ ;  /* 0x0000003102047210 */ /* 0x002fc60007f3e0ff */
[----:B------:R-:W-:Y:S02]  /*1084d0*/  STL [R1+0x5a48], R3 ;  /* 0x005a480301007387 */ /* 0x000fe40000100800 */
[----:B------:R-:W-:-:S05]  /*1084e0*/  IMAD.X R5, R0, 0x1, R47, P1 ;  /* 0x0000000100057824 */ /* 0x000fca00008e062f */
[----:B------:R0:W-:Y:S02]  /*1084f0*/  STL.64 [R1+0x5628], R4 ;  /* 0x0056280401007387 */ /* 0x0001e40000100a00 */
[----:B0-----:R-:W-:Y:S02]  /*108500*/  IADD3 R4, P1, R2, R48, RZ ;  /* 0x0000003002047210 */ /* 0x001fe40007f3e0ff */
[----:B---3--:R-:W-:-:S03]  /*108510*/  F2FP.SATFINITE.E4M3.F32.PACK_AB_MERGE_C R3, R39, R42, RZ ;  /* 0x0000002a2703723e */ /* 0x008fc600048070ff */
[----:B------:R-:W-:Y:S02]  /*108520*/  IMAD.X R5, R0, 0x1, R46, P1 ;  /* 0x0000000100057824 */ /* 0x000fe400008e062e */
[----:B------:R4:W-:Y:S04]  /*108530*/  STL [R1+0x910], R3 ;  /* 0x0009100301007387 */ /* 0x0009e80000100800 */
[----:B------:R-:W3:Y:S04]  /*108540*/  LDL.LU R39, [R1+0x8f0] ;  /* 0x0008f00001277983 */ /* 0x000ee80000300800 */
[----:B------:R-:W3:Y:S04]  /*108550*/  LDL.LU R0, [R1+0x8f4] ;  /* 0x0008f40001007983 */ /* 0x000ee80000300800 */
[----:B------:R-:W-:Y:S04]  /*108560*/  STL.64 [R1+0x5620], R4 ;  /* 0x0056200401007387 */ /* 0x000fe80000100a00 */
[----:B------:R-:W3:Y:S04]  /*108570*/  LDL.LU R23, [R1+0x8f8] ;  /* 0x0008f80001177983 */ /* 0x000ee80000300800 */
[----:B------:R-:W3:Y:S01]  /*108580*/  LDL.LU R34, [R1+0x8fc] ;  /* 0x0008fc0001227983 */ /* 0x000ee20000300800 */
[----:B----4-:R-:W-:-:S05]  /*108590*/  F2FP.SATFINITE.E4M3.F32.PACK_AB_MERGE_C R3, R44, R43, RZ ;  /* 0x0000002b2c03723e */ /* 0x010fca00048070ff */
[----:B------:R0:W-:Y:S04]  /*1085a0*/  STL [R1+0x914], R3 ;  /* 0x0009140301007387 */ /* 0x0001e80000100800 */
[----:B------:R-:W4:Y:S04]  /*1085b0*/  LDL.LU R35, [R1+0x8e0] ;  /* 0x0008e00001237983 */ /* 0x000f280000300800 */
[----:B------:R-:W4:Y:S04]  /*1085c0*/  LDL.LU R42, [R1+0x8e4] ;  /* 0x0008e400012a7983 */ /* 0x000f280000300800 */
[----:B------:R-:W4:Y:S04]  /*1085d0*/  LDL.LU R43, [R1+0x8e8] ;  /* 0x0008e800012b7983 */ /* 0x000f280000300800 */
[----:B------:R-:W4:Y:S01]  /*1085e0*/  LDL.LU R44, [R1+0x8ec] ;  /* 0x0008ec00012c7983 */ /* 0x000f220000300800 */
[----:B------:R-:W-:Y:S01]  /*1085f0*/  VIADD R2, R2, UR6 ;  /* 0x0000000602027c36 */ /* 0x000fe20008000000 */
[----:B------:R-:W-:Y:S01]  /*108600*/  ULDC UR6, c[0x0][0x248] ;  /* 0x0000920000067ab9 */ /* 0x000fe20000000800 */
[----:B0-----:R-:W-:-:S05]  /*108610*/  F2FP.SATFINITE.E4M3.F32.PACK_AB_MERGE_C R3, R41, R38, RZ ;  /* 0x000000262903723e */ /* 0x001fca00048070ff */
[----:B------:R2:W-:Y:S01]  /*108620*/  STL [R1+0x900], R3 ;  /* 0x0009000301007387 */ /* 0x0005e20000100800 */
[----:B------:R-:W-:Y:S02]  /*108630*/  IADD3 R4, P1, R2, R59, RZ ;  /* 0x0000003b02047210 */ /* 0x000fe40007f3e0ff */
[----:B--2---:R-:W-:Y:S02]  /*108640*/  F2FP.SATFINITE.E4M3.F32.PACK_AB_MERGE_C R3, R45, R40, RZ ;  /* 0x000000282d03723e */ /* 0x004fe400048070ff */
[----:B------:R-:W2:Y:S04]  /*108650*/  LDL.LU R40, [R1+0x8d0] ;  /* 0x0008d00001287983 */ /* 0x000ea80000300800 */
[----:B------:R-:W2:Y:S04]  /*108660*/  LDL.LU R45, [R1+0x8d4] ;  /* 0x0008d400012d7983 */ /* 0x000ea80000300800 */
[----:B------:R0:W-:Y:S04]  /*108670*/  STL [R1+0x904], R3 ;  /* 0x0009040301007387 */ /* 0x0001e80000100800 */
[----:B------:R-:W2:Y:S04]  /*108680*/  LDL.LU R24, [R1+0x8d8] ;  /* 0x0008d80001187983 */ /* 0x000ea80000300800 */
[----:B------:R-:W2:Y:S01]  /*108690*/  LDL.LU R25, [R1+0x8dc] ;  /* 0x0008dc0001197983 */ /* 0x000ea20000300800 */
[----:B0-----:R-:W-:-:S03]  /*1086a0*/  SHF.R.S32.HI R3, RZ, 0x1f, R2 ;  /* 0x0000001fff037819 */ /* 0x001fc60000011402 */
[----:B------:R-:W2:Y:S02]  /*1086b0*/  LDL.LU R26, [R1+0x8c0] ;  /* 0x0008c000011a7983 */ /* 0x000ea40000300800 */
[----:B------:R-:W-:-:S05]  /*1086c0*/  IMAD.X R5, R3, 0x1, R58, P1 ;  /* 0x0000000103057824 */ /* 0x000fca00008e063a */
        /* <DEDUP_REMOVED lines=12> */
[----:B---3--:R-:W-:-:S03]  /*108790*/  F2FP.SATFINITE.E4M3.F32.PACK_AB_MERGE_C R4, R0, R39, RZ ;  /* 0x000000270004723e */ /* 0x008fc600048070ff */
[----:B------:R-:W3:Y:S04]  /*1087a0*/  LDL.LU R39, [R1+0x890] ;  /* 0x0008900001277983 */ /* 0x000ee80000300800 */
[----:B------:R-:W3:Y:S04]  /*1087b0*/  LDL.LU R0, [R1+0x894] ;  /* 0x0008940001007983 */ /* 0x000ee80000300800 */
[----:B------:R0:W-:Y:S01]  /*1087c0*/  STL [R1+0x8f0], R4 ;  /* 0x0008f00401007387 */ /* 0x0001e20000100800 */
[----:B------:R-:W-:Y:S02]  /*1087d0*/  F2FP.SATFINITE.E4M3.F32.PACK_AB_MERGE_C R6, R34, R23, RZ ;  /* 0x000000172206723e */ /* 0x000fe400048070ff */
[----:B0-----:R-:W-:-:S03]  /*1087e0*/  IADD3 R4, P1, R2, R61, RZ ;  /* 0x0000003d02047210 */ /* 0x001fc60007f3e0ff */
[----:B------:R-:W-:Y:S02]  /*1087f0*/  STL [R1+0x8f4], R6 ;  /* 0x0008f40601007387 */ /* 0x000fe40000100800 */
[----:B------:R-:W-:-:S05]  /*108800*/  IMAD.X R5, R3, 0x1, R60, P1 ;  /* 0x0000000103057824 */ /* 0x000fca00008e063c */
[----:B------:R4:W-:Y:S02]  /*108810*/  STL.64 [R1+0x5610], R4 ;  /* 0x0056100401007387 */ /* 0x0009e40000100a00 */
[----:B----4-:R-:W-:Y:S02]  /*108820*/  F2FP.SATFINITE.E4M3.F32.PACK_AB_MERGE_C R4, R42, R35, RZ ;  /* 0x000000232a04723e */ /* 0x010fe400048070ff */
[----:B------:R-:W4:Y:S01]  /*108830*/  LDL.LU R42, [R1+0x898] ;  /* 0x00089800012a7983 */ /* 0x000f220000300800 */
[----:B------:R-:W-:-:S03]  /*108840*/  F2FP.SATFINITE.E4M3.F32.PACK_AB_MERGE_C R44, R44, R43, RZ ;  /* 0x0000002b2c2c723e */ /* 0x000fc600048070ff */
[----:B------:R0:W-:Y:S04]  /*108850*/  STL [R1+0x8e0], R4 ;  /* 0x0008e00401007387 */ /* 0x0001e80000100800 */
[----:B------:R-:W4:Y:S01]  /*108860*/  LDL.LU R43, [R1+0x89c] ;  /* 0x00089c00012b7983 */ /* 0x000f220000300800 */
[----:B0-----:R-:W-:-:S03]  /*108870*/  IADD3 R4, P1, R2, R57, RZ ;  /* 0x0000003902047210 */ /* 0x001fc60007f3e0ff */
[----:B------:R-:W-:Y:S02]  /*108880*/  STL [R1+0x5e3c], R44 ;  /* 0x005e3c2c01007387 */ /* 0x000fe40000100800 */
[----:B------:R-:W-:Y:S02]  /*108890*/  IMAD.X R5, R3, 0x1, R56, P1 ;  /* 0x0000000103057824 */ /* 0x000fe400008e0638 */
[----:B------:R-:W4:Y:S04]  /*1088a0*/  LDL.LU R34, [R1+0x880] ;  /* 0x0008800001227983 */ /* 0x000f280000300800 */
[----:B------:R-:W4:Y:S04]  /*1088b0*/  LDL.LU R35, [R1+0x884] ;  /* 0x0008840001237983 */ /* 0x000f280000300800 */
[----:B------:R2:W-:Y:S02]  /*1088c0*/  STL.64 [R1+0x5608], R4 ;  /* 0x0056080401007387 */ /* 0x0005e40000100a00 */
[----:B--2---:R-:W-:-:S02]  /*1088d0*/  F2FP.SATFINITE.E4M3.F32.PACK_AB_MERGE_C R4, R45, R40, RZ ;  /* 0x000000282d04723e */ /* 0x004fc400048070ff */
[----:B------:R-:W2:Y:S04]  /*1088e0*/  LDL.LU R40, [R1+0x888] ;  /* 0x0008880001287983 */ /* 0x000ea80000300800 */
[----:B------:R-:W2:Y:S04]  /*1088f0*/  LDL.LU R45, [R1+0x88c] ;  /* 0x00088c00012d7983 */ /* 0x000ea80000300800 */
[----:B------:R0:W-:Y:S01]  /*108900*/  STL [R1+0x8d0], R4 ;  /* 0x0008d00401007387 */ /* 0x0001e20000100800 */
[----:B------:R-:W-:Y:S02]  /*108910*/  F2FP.SATFINITE.E4M3.F32.PACK_AB_MERGE_C R6, R25, R24, RZ ;  /* 0x000000181906723e */ /* 0x000fe400048070ff */
[----:B0-----:R-:W-:-:S03]  /*108920*/  IADD3 R4, P1, R2, R55, RZ ;  /* 0x0000003702047210 */ /* 0x001fc60007f3e0ff */
[----:B------:R0:W-:Y:S02]  /*108930*/  STL [R1+0x5a5c], R6 ;  /* 0x005a5c0601007387 */ /* 0x0001e40000100800 */
[----:B------:R-:W-:-:S05]  /*108940*/  IMAD.X R5, R3, 0x1, R54, P1 ;  /* 0x0000000103057824 */ /* 0x000fca00008e0636 */
[----:B------:R1:W-:Y:S01]  /*108950*/  STL.64 [R1+0x5600], R4 ;  /* 0x0056000401007387 */ /* 0x0003e20000100a00 */
[----:B------:R-:W-:Y:S02]  /*108960*/  F2FP.SATFINITE.E4M3.F32.PACK_AB_MERGE_C R7, R27, R26, RZ ;  /* 0x0000001a1b07723e */ /* 0x000fe400048070ff */
[----:B0-----:R-:W-:Y:S02]  /*108970*/  F2FP.SATFINITE.E4M3.F32.PACK_AB_MERGE_C R6, R29, R28, RZ ;  /* 0x0000001c1d06723e */ /* 0x001fe400048070ff */
[----:B-1----:R-:W-:Y:S01]  /*108980*/  IADD3 R4, P1, R2, R53, RZ ;  /* 0x0000003502047210 */ /* 0x002fe20007f3e0ff */
[----:B------:R0:W-:Y:S04]  /*108990*/  STL [R1+0x8c0], R7 ;  /* 0x0008c00701007387 */ /* 0x0001e80000100800 */
[----:B------:R-:W-:Y:S01]  /*1089a0*/  IMAD.X R5, R3, 0x1, R52, P1 ;  /* 0x0000000103057824 */ /* 0x000fe200008e0634 */
[----:B------:R1:W-:Y:S04]  /*1089b0*/  STL [R1+0x8c4], R6 ;  /* 0x0008c40601007387 */ /* 0x0003e80000100800 */
[----:B------:R1:W-:Y:S01]  /*1089c0*/  STL.64 [R1+0x55f8], R4 ;  /* 0x0055f80401007387 */ /* 0x0003e20000100a00 */
[----:B0-----:R-:W-:-:S02]  /*1089d0*/  F2FP.SATFINITE.E4M3.F32.PACK_AB_MERGE_C R7, R31, R30, RZ ;  /* 0x0000001e1f07723e */ /* 0x001fc400048070ff */
[----:B-1----:R-:W-:Y:S02]  /*1089e0*/  F2FP.SATFINITE.E4M3.F32.PACK_AB_MERGE_C R6, R33, R32, RZ ;  /* 0x000000202106723e */ /* 0x002fe400048070ff */
[----:B------:R-:W-:Y:S01]  /*1089f0*/  IADD3 R4, P1, R2, R51, RZ ;  /* 0x0000003302047210 */ /* 0x000fe20007f3e0ff */
[----:B------:R0:W-:Y:S04]  /*108a00*/  STL [R1+0x8b0], R7 ;  /* 0x0008b00701007387 */ /* 0x0001e80000100800 */
[----:B------:R-:W-:Y:S01]  /*108a10*/  IMAD.X R5, R3, 0x1, R50, P1 ;  /* 0x0000000103057824 */ /* 0x000fe200008e0632 */
[----:B------:R1:W-:Y:S04]  /*108a20*/  STL [R1+0x8b4], R6 ;  /* 0x0008b40601007387 */ /* 0x0003e80000100800 */
[----:B------:R1:W-:Y:S01]  /*108a30*/  STL.64 [R1+0x55f0], R4 ;  /* 0x0055f00401007387 */ /* 0x0003e20000100a00 */
[----:B0-----:R-:W-:-:S02]  /*108a40*/  F2FP.SATFINITE.E4M3.F32.PACK_AB_MERGE_C R7, R37, R36, RZ ;  /* 0x000000242507723e */ /* 0x001fc400048070ff */
[----:B-1----:R-:W-:Y:S02]  /*108a50*/  F2FP.SATFINITE.E4M3.F32.PACK_AB_MERGE_C R6, R41, R38, RZ ;  /* 0x000000262906723e */ /* 0x002fe400048070ff */
[----:B------:R-:W-:Y:S01]  /*108a60*/  IADD3 R4, P1, R2, R49, RZ ;  /* 0x0000003102047210 */ /* 0x000fe20007f3e0ff */
[----:B------:R-:W-:Y:S04]  /*108a70*/  STL [R1+0x8a0], R7 ;  /* 0x0008a00701007387 */ /* 0x000fe80000100800 */
[----:B------:R-:W-:Y:S01]  /*108a80*/  IMAD.X R5, R3, 0x1, R47, P1 ;  /* 0x0000000103057824 */ /* 0x000fe200008e062f */
[----:B------:R-:W-:Y:S04]  /*108a90*/  STL [R1+0x8a4], R6 ;  /* 0x0008a40601007387 */ /* 0x000fe80000100800 */
[----:B------:R-:W2:Y:S04]  /*108aa0*/  LDL.LU R36, [R1+0x870] ;  /* 0x0008700001247983 */ /* 0x000ea80000300800 */
[----:B------:R-:W2:Y:S04]  /*108ab0*/  LDL.LU R37, [R1+0x874] ;  /* 0x0008740001257983 */ /* 0x000ea80000300800 */
[----:B------:R-:W-:Y:S01]  /*108ac0*/  STL.64 [R1+0x55e8], R4 ;  /* 0x0055e80401007387 */ /* 0x000fe20000100a00 */
[----:B---3--:R-:W-:-:S05]  /*108ad0*/  F2FP.SATFINITE.E4M3.F32.PACK_AB_MERGE_C R0, R0, R39, RZ ;  /* 0x000000270000723e */ /* 0x008fca00048070ff */
[----:B------:R0:W-:Y:S04]  /*108ae0*/  STL [R1+0x890], R0 ;  /* 0x0008900001007387 */ /* 0x0001e80000100800 */
[----:B------:R-:W3:Y:S04]  /*108af0*/  LDL.LU R39, [R1+0x878] ;  /* 0x0008780001277983 */ /* 0x000ee80000300800 */
[----:B0-----:R-:W3:Y:S01]  /*108b00*/  LDL.LU R0, [R1+0x87c] ;  /* 0x00087c0001007983 */ /* 0x001ee20000300800 */
[----:B------:R-:W-:-:S03]  /*108b10*/  IADD3 R4, P1, R2, R48, RZ ;  /* 0x0000003002047210 */ /* 0x000fc60007f3e0ff */
[----:B------:R-:W3:Y:S02]  /*108b20*/  LDL.LU R38, [R1+0x860] ;  /* 0x0008600001267983 */ /* 0x000ee40000300800 */
[----:B------:R-:W-:Y:S02]  /*108b30*/  IMAD.X R5, R3, 0x1, R46, P1 ;  /* 0x0000000103057824 */ /* 0x000fe400008e062e */
[----:B------:R-:W3:Y:S04]  /*108b40*/  LDL.LU R41, [R1+0x864] ;  /* 0x0008640001297983 */ /* 0x000ee80000300800 */
[----:B------:R-:W-:Y:S01]  /*108b50*/  STL.64 [R1+0x55e0], R4 ;  /* 0x0055e00401007387 */ /* 0x000fe20000100a00 */
[----:B----4-:R-:W-:-:S05]  /*108b60*/  F2FP.SATFINITE.E4M3.F32.PACK_AB_MERGE_C R3, R43, R42, RZ ;  /* 0x0000002a2b03723e */ /* 0x010fca00048070ff */
[----:B------:R0:W-:Y:S04]  /*108b70*/  STL [R1+0x894], R3 ;  /* 0x0008940301007387 */ /* 0x0001e80000100800 */
[----:B------:R-:W4:Y:S04]  /*108b80*/  LDL.LU R42, [R1+0x868] ;  /* 0x00086800012a7983 */ /* 0x000f280000300800 */
[----:B------:R-:W4:Y:S01]  /*108b90*/  LDL.LU R43, [R1+0x86c] ;  /* 0x00086c00012b7983 */ /* 0x000f220000300800 */
[----:B0-----:R-:W-:-:S05]  /*108ba0*/  F2FP.SATFINITE.E4M3.F32.PACK_AB_MERGE_C R3, R35, R34, RZ ;  /* 0x000000222303723e */ /* 0x001fca00048070ff */
[----:B------:R2:W-:Y:S04]  /*108bb0*/  STL [R1+0x880], R3 ;  /* 0x0008800301007387 */ /* 0x0005e80000100800 */
[----:B------:R-:W4:Y:S04]  /*108bc0*/  LDL.LU R22, [R1+0xa40] ;  /* 0x000a400001167983 */ /* 0x000f280000300800 */
[----:B------:R-:W4:Y:S01]  /*108bd0*/  LDL.LU R23, [R1+0xa44] ;  /* 0x000a440001177983 */ /* 0x000f220000300800 */
[----:B------:R-:W-:Y:S01]  /*108be0*/  VIADD R2, R2, UR6 ;  /* 0x0000000602027c36 */ /* 0x000fe20008000000 */
[----:B------:R-:W-:-:S04]  /*108bf0*/  ULDC UR6, c[0x0][0x248] ;  /* 0x0000920000067ab9 */ /* 0x000fc80000000800 */
[----:B------:R-:W-:Y:S02]  /*108c00*/  IADD3 R4, P1, R2, R59, RZ ;  /* 0x0000003b02047210 */ /* 0x000fe40007f3e0ff */
[----:B--2---:R-:W-:-:S05]  /*108c10*/  F2FP.SATFINITE.E4M3.F32.PACK_AB_MERGE_C R3, R45, R40, RZ ;  /* 0x000000282d03723e */ /* 0x004fca00048070ff */
[----:B------:R0:W-:Y:S04]  /*108c20*/  STL [R1+0x884], R3 ;  /* 0x0008840301007387 */ /* 0x0001e80000100800 */
[----:B------:R-:W2:Y:S04]  /*108c30*/  LDL.LU R24, [R1+0xa48] ;  /* 0x000a480001187983 */ /* 0x000ea80000300800 */
[----:B------:R-:W2:Y:S04]  /*108c40*/  LDL.LU R25, [R1+0xa4c] ;  /* 0x000a4c0001197983 */ /* 0x000ea80000300800 */
[----:B------:R-:W2:Y:S04]  /*108c50*/  LDL.LU R26, [R1+0xa30] ;  /* 0x000a3000011a7983 */ /* 0x000ea80000300800 */
[----:B------:R-:W2:Y:S01]  /*108c60*/  LDL.LU R27, [R1+0xa34] ;  /* 0x000a3400011b7983 */ /* 0x000ea20000300800 */
[----:B0-----:R-:W-:-:S03]  /*108c70*/  SHF.R.S32.HI R3, RZ, 0x1f, R2 ;  /* 0x0000001fff037819 */ /* 0x001fc60000011402 */
[----:B------:R-:W2:Y:S04]  /*108c80*/  LDL.LU R28, [R1+0xa38] ;  /* 0x000a3800011c7983 */ /* 0x000ea80000300800 */
[----:B------:R-:W2:Y:S01]  /*108c90*/  LDL.LU R29, [R1+0xa3c] ;  /* 0x000a3c00011d7983 */ /* 0x000ea20000300800 */
[----:B------:R-:W-:-:S03]  /*108ca0*/  IMAD.X R5, R3, 0x1, R58, P1 ;  /* 0x0000000103057824 */ /* 0x000fc600008e063a */
        /* <DEDUP_REMOVED lines=8> */
[----:B------:R-:W2:Y:S01]  /*108d30*/  LDL.LU R45, [R1+0x84c] ;  /* 0x00084c00012d7983 */ /* 0x000ea20000300800 */
[----:B0-----:R-:W-:-:S02]  /*108d40*/  F2FP.SATFINITE.E4M3.F32.PACK_AB_MERGE_C R5, R37, R36, RZ ;  /* 0x000000242505723e */ /* 0x001fc400048070ff */
[----:B---3--:R-:W-:Y:S02]  /*108d50*/  F2FP.SATFINITE.E4M3.F32.PACK_AB_MERGE_C R4, R0, R39, RZ ;  /* 0x000000270004723e */ /* 0x008fe400048070ff */
[----:B------:R-:W3:Y:S04]  /*108d60*/  LDL.LU R39, [R1+0x830] ;  /* 0x0008300001277983 */ /* 0x000ee80000300800 */
[----:B------:R-:W-:Y:S04]  /*108d70*/  STL [R1+0x870], R5 ;  /* 0x0008700501007387 */ /* 0x000fe80000100800 */
[----:B------:R-:W3:Y:S04]  /*108d80*/  LDL.LU R0, [R1+0x834] ;  /* 0x0008340001007983 */ /* 0x000ee80000300800 */
[----:B------:R0:W-:Y:S02]  /*108d90*/  STL [R1+0x874], R4 ;  /* 0x0008740401007387 */ /* 0x0001e40000100800 */
[----:B0-----:R-:W-:-:S05]  /*108da0*/  IADD3 R4, P1, R2, R61, RZ ;  /* 0x0000003d02047210 */ /* 0x001fca0007f3e0ff */
[----:B------:R-:W-:-:S05]  /*108db0*/  IMAD.X R5, R3, 0x1, R60, P1 ;  /* 0x0000000103057824 */ /* 0x000fca00008e063c */
[----:B------:R0:W-:Y:S04]  /*108dc0*/  STL.64 [R1+0x55d0], R4 ;  /* 0x0055d00401007387 */ /* 0x0001e80000100a00 */
[----:B------:R-:W3:Y:S01]  /*108dd0*/  LDL.LU R36, [R1+0x838] ;  /* 0x0008380001247983 */ /* 0x000ee20000300800 */
[----:B0-----:R-:W-:Y:S02]  /*108de0*/  F2FP.SATFINITE.E4M3.F32.PACK_AB_MERGE_C R5, R41, R38, RZ ;  /* 0x000000262905723e */ /* 0x001fe400048070ff */
[----:B----4-:R-:W-:-:S03]  /*108df0*/  F2FP.SATFINITE.E4M3.F32.PACK_AB_MERGE_C R4, R43, R42, RZ ;  /* 0x0000002a2b04723e */ /* 0x010fc600048070ff */
[----:B------:R-:W-:Y:S04]  /*108e00*/  STL [R1+0x860], R5 ;  /* 0x0008600501007387 */ /* 0x000fe80000100800 */
[----:B------:R-:W4:Y:S04]  /*108e10*/  LDL.LU R37, [R1+0x83c] ;  /* 0x00083c0001257983 */ /* 0x000f280000300800 */
[----:B------:R0:W-:Y:S04]  /*108e20*/  STL [R1+0x5a7c], R4 ;  /* 0x005a7c0401007387 */ /* 0x0001e80000100800 */
[----:B------:R-:W4:Y:S04]  /*108e30*/  LDL.LU R38, [R1+0x820] ;  /* 0x0008200001267983 */ /* 0x000f280000300800 */
[----:B------:R-:W4:Y:S04]  /*108e40*/  LDL.LU R41, [R1+0x824] ;  /* 0x0008240001297983 */ /* 0x000f280000300800 */
[----:B------:R-:W4:Y:S04]  /*108e50*/  LDL.LU R42, [R1+0x828] ;  /* 0x00082800012a7983 */ /* 0x000f280000300800 */
[----:B------:R-:W4:Y:S01]  /*108e60*/  LDL.LU R43, [R1+0x82c] ;  /* 0x00082c00012b7983 */ /* 0x000f220000300800 */
[----:B0-----:R-:W-:-:S05]  /*108e70*/  IADD3 R4, P1, R2, R57, RZ ;  /* 0x0000003902047210 */ /* 0x001fca0007f3e0ff */
[----:B------:R-:W-:Y:S01]  /*108e80*/  IMAD.X R5, R3, 0x1, R56, P1 ;  /* 0x0000000103057824 */ /* 0x000fe200008e0638 */
[----:B------:R-:W-:-:S04]  /*108e90*/  F2FP.SATFINITE.E4M3.F32.PACK_AB_MERGE_C R7, R23, R22, RZ ;  /* 0x000000161707723e */ /* 0x000fc800048070ff */
[----:B------:R0:W-:Y:S04]  /*108ea0*/  STL.64 [R1+0x55c8], R4 ;  /* 0x0055c80401007387 */ /* 0x0001e80000100a00 */
[----:B------:R1:W-:Y:S01]  /*108eb0*/  STL [R1+0x5a8], R7 ;  /* 0x0005a80701007387 */ /* 0x0003e20000100800 */
[----:B0-----:R-:W-:-:S05]  /*108ec0*/  IADD3 R4, P1, R2, R55, RZ ;  /* 0x0000003702047210 */ /* 0x001fca0007f3e0ff */
[----:B------:R-:W-:Y:S01]  /*108ed0*/  IMAD.X R5, R3, 0x1, R54, P1 ;  /* 0x0000000103057824 */ /* 0x000fe200008e0636 */
[----:B--2---:R-:W-:-:S05]  /*108ee0*/  F2FP.SATFINITE.E4M3.F32.PACK_AB_MERGE_C R6, R25, R24, RZ ;  /* 0x000000181906723e */ /* 0x004fca00048070ff */
[----:B------:R0:W-:Y:S04]  /*108ef0*/  STL [R1+0x5a70], R6 ;  /* 0x005a700601007387 */ /* 0x0001e80000100800 */
[----:B------:R2:W-:Y:S01]  /*108f00*/  STL.64 [R1+0x55c0], R4 ;  /* 0x0055c00401007387 */ /* 0x0005e20000100a00 */
[----:B-1----:R-:W-:Y:S02]  /*108f10*/  F2FP.SATFINITE.E4M3.F32.PACK_AB_MERGE_C R7, R27, R26, RZ ;  /* 0x0000001a1b07723e */ /* 0x002fe400048070ff */
[----:B0-----:R-:W-:Y:S02]  /*108f20*/  F2FP.SATFINITE.E4M3.F32.PACK_AB_MERGE_C R6, R29, R28, RZ ;  /* 0x0000001c1d06723e */ /* 0x001fe400048070ff */
[----:B--2---:R-:W-:Y:S01]  /*108f30*/  IADD3 R4, P1, R2, R53, RZ ;  /* 0x0000003502047210 */ /* 0x004fe20007f3e0ff */
[----:B------:R0:W-:Y:S04]  /*108f40*/  STL [R1+0x590], R7 ;  /* 0x0005900701007387 */ /* 0x0001e80000100800 */
[----:B------:R-:W-:Y:S01]  /*108f50*/  IMAD.X R5, R3, 0x1, R52, P1 ;  /* 0x0000000103057824 */ /* 0x000fe200008e0634 */
[----:B------:R1:W-:Y:S04]  /*108f60*/  STL [R1+0x598], R6 ;  /* 0x0005980601007387 */ /* 0x0003e80000100800 */
[----:B------:R2:W-:Y:S01]  /*108f70*/  STL.64 [R1+0x55b8], R4 ;  /* 0x0055b80401007387 */ /* 0x0005e20000100a00 */
[----:B0-----:R-:W-:-:S02]  /*108f80*/  F2FP.SATFINITE.E4M3.F32.PACK_AB_MERGE_C R7, R31, R30, RZ ;  /* 0x0000001e1f07723e */ /* 0x001fc400048070ff */
[----:B-1----:R-:W-:-:S03]  /*108f90*/  F2FP.SATFINITE.E4M3.F32.PACK_AB_MERGE_C R6, R33, R32, RZ ;  /* 0x000000202106723e */ /* 0x002fc600048070ff */
[----:B------:R-:W-:Y:S01]  /*108fa0*/  STL [R1+0x1b4], R7 ;  /* 0x0001b40701007387 */ /* 0x000fe20000100800 */
[----:B--2---:R-:W-:-:S03]  /*108fb0*/  IADD3 R4, P1, R2, R51, RZ ;  /* 0x0000003302047210 */ /* 0x004fc60007f3e0ff */
[----:B------:R0:W-:Y:S01]  /*108fc0*/  STL [R1+0x1b8], R6 ;  /* 0x0001b80601007387 */ /* 0x0001e20000100800 */
[----:B------:R-:W-:Y:S01]  /*108fd0*/  F2FP.SATFINITE.E4M3.F32.PACK_AB_MERGE_C R9, R35, R34, RZ ;  /* 0x000000222309723e */ /* 0x000fe200048070ff */
[----:B------:R-:W-:-:S04]  /*108fe0*/  IMAD.X R5, R3, 0x1, R50, P1 ;  /* 0x0000000103057824 */ /* 0x000fc800008e0632 */
[----:B------:R-:W-:Y:S01]  /*108ff0*/  STL [R1+0x5f18], R9 ;  /* 0x005f180901007387 */ /* 0x000fe20000100800 */
[----:B0-----:R-:W-:-:S03]  /*109000*/  F2FP.SATFINITE.E4M3.F32.PACK_AB_MERGE_C R6, R45, R40, RZ ;  /* 0x000000282d06723e */ /* 0x001fc600048070ff */
[----:B------:R0:W-:Y:S04]  /*109010*/  STL.64 [R1+0x55b0], R4 ;  /* 0x0055b00401007387 */ /* 0x0001e80000100a00 */
[----:B------:R-:W-:Y:S04]  /*109020*/  STL [R1+0x5f00], R6 ;  /* 0x005f000601007387 */ /* 0x000fe80000100800 */
[----:B------:R-:W2:Y:S01]  /*109030*/  LDL.LU R40, [R1+0x810] ;  /* 0x0008100001287983 */ /* 0x000ea20000300800 */
[----:B0-----:R-:W-:-:S03]  /*109040*/  IADD3 R4, P1, R2, R49, RZ ;  /* 0x0000003102047210 */ /* 0x001fc60007f3e0ff */
[----:B------:R-:W2:Y:S02]  /*109050*/  LDL.LU R45, [R1+0x814] ;  /* 0x00081400012d7983 */ /* 0x000ea40000300800 */
[----:B------:R-:W-:-:S05]  /*109060*/  IMAD.X R5, R3, 0x1, R47, P1 ;  /* 0x0000000103057824 */ /* 0x000fca00008e062f */
[----:B------:R-:W-:Y:S01]  /*109070*/  STL.64 [R1+0x55a8], R4 ;  /* 0x0055a80401007387 */ /* 0x000fe20000100a00 */
[----:B---3--:R-:W-:-:S05]  /*109080*/  F2FP.SATFINITE.E4M3.F32.PACK_AB_MERGE_C R0, R0, R39, RZ ;  /* 0x000000270000723e */ /* 0x008fca00048070ff */
[----:B------:R0:W-:Y:S04]  /*109090*/  STL [R1+0x592c], R0 ;  /* 0x00592c0001007387 */ /* 0x0001e80000100800 */
[----:B------:R-:W3:Y:S04]  /*1090a0*/  LDL.LU R39, [R1+0x818] ;  /* 0x0008180001277983 */ /* 0x000ee80000300800 */
[----:B0-----:R-:W3:Y:S01]  /*1090b0*/  LDL.LU R0, [R1+0x81c] ;  /* 0x00081c0001007983 */ /* 0x001ee20000300800 */
[----:B------:R-:W-:-:S05]  /*1090c0*/  IADD3 R4, P1, R2, R48, RZ ;  /* 0x0000003002047210 */ /* 0x000fca0007f3e0ff */
[----:B------:R-:W-:-:S05]  /*1090d0*/  IMAD.X R5, R3, 0x1, R46, P1 ;  /* 0x0000000103057824 */ /* 0x000fca00008e062e */
[----:B------:R4:W-:Y:S02]  /*1090e0*/  STL.64 [R1+0x55a0], R4 ;  /* 0x0055a00401007387 */ /* 0x0009e40000100a00 */
[----:B----4-:R-:W-:-:S05]  /*1090f0*/  F2FP.SATFINITE.E4M3.F32.PACK_AB_MERGE_C R4, R37, R36, RZ ;  /* 0x000000242504723e */ /* 0x010fca00048070ff */
[----:B------:R-:W-:Y:S01]  /*109100*/  STL [R1+0x593c], R4 ;  /* 0x00593c0401007387 */ /* 0x000fe20000100800 */
[----:B------:R-:W-:-:S05]  /*109110*/  F2FP.SATFINITE.E4M3.F32.PACK_AB_MERGE_C R3, R41, R38, RZ ;  /* 0x000000262903723e */ /* 0x000fca00048070ff */
        /* <DEDUP_REMOVED lines=19> */
[----:B------:R-:W-:Y:S01]  /*109250*/  VIADD R2, R2, UR6 ;  /* 0x0000000602027c36 */ /* 0x000fe20008000000 */
[----:B------:R-:W-:-:S02]  /*109260*/  ULDC UR6, c[0x0][0x248] ;  /* 0x0000920000067ab9 */ /* 0x000fc40000000800 */
[----:B------:R-:W4:Y:S02]  /*109270*/  LDL.LU R34, [R1+0x7c0] ;  /* 0x0007c00001227983 */ /* 0x000f240000300800 */
[----:B0-----:R-:W-:Y:S02]  /*109280*/  SHF.R.S32.HI R3, RZ, 0x1f, R2 ;  /* 0x0000001fff037819 */ /* 0x001fe40000011402 */
[----:B------:R-:W4:Y:S01]  /*109290*/  LDL.LU R35, [R1+0x7c4] ;  /* 0x0007c40001237983 */ /* 0x000f220000300800 */
[----:B------:R-:W-:-:S03]  /*1092a0*/  IADD3 R4, P1, R2, R59, RZ ;  /* 0x0000003b02047210 */ /* 0x000fc60007f3e0ff */
[----:B------:R-:W4:Y:S04]  /*1092b0*/  LDL.LU R38, [R1+0x7c8] ;  /* 0x0007c80001267983 */ /* 0x000f280000300800 */
[----:B------:R-:W4:Y:S01]  /*1092c0*/  LDL.LU R41, [R1+0x7cc] ;  /* 0x0007cc0001297983 */ /* 0x000f220000300800 */
[----:B------:R-:W-:-:S05]  /*1092d0*/  IMAD.X R5, R3, 0x1, R58, P1 ;  /* 0x0000000103057824 */ /* 0x000fca00008e063a */
[----:B------:R2:W-:Y:S04]  /*1092e0*/  STL.64 [R1+0x5578], R4 ;  /* 0x0055780401007387 */ /* 0x0005e80000100a00 */
[----:B------:R-:W4:Y:S01]  /*1092f0*/  LDL.LU R42, [R1+0x7b0] ;  /* 0x0007b000012a7983 */ /* 0x000f220000300800 */
[----:B--2---:R-:W-:-:S05]  /*109300*/  F2FP.SATFINITE.E4M3.F32.PACK_AB_MERGE_C R4, R45, R40, RZ ;  /* 0x000000282d04723e */ /* 0x004fca00048070ff */
[----:B------:R0:W-:Y:S04]  /*109310*/  STL [R1+0x58a0], R4 ;  /* 0x0058a00401007387 */ /* 0x0001e80000100800 */
[----:B------:R-:W2:Y:S01]  /*109320*/  LDL.LU R43, [R1+0x7b4] ;  /* 0x0007b400012b7983 */ /* 0x000ea20000300800 */
[----:B0-----:R-:W-:-:S05]  /*109330*/  IADD3 R4, P1, R2, R61, RZ ;  /* 0x0000003d02047210 */ /* 0x001fca0007f3e0ff */
[----:B------:R-:W-:Y:S01]  /*109340*/  IMAD.X R5, R3, 0x1, R60, P1 ;  /* 0x0000000103057824 */ /* 0x000fe200008e063c */
[----:B---3--:R-:W-:-:S05]  /*109350*/  F2FP.SATFINITE.E4M3.F32.PACK_AB_MERGE_C R0, R0, R39, RZ ;  /* 0x000000270000723e */ /* 0x008fca00048070ff */
[----:B------:R0:W-:Y:S04]  /*109360*/  STL [R1+0x58b0], R0 ;  /* 0x0058b00001007387 */ /* 0x0001e80000100800 */
[----:B------:R-:W3:Y:S04]  /*109370*/  LDL.LU R40, [R1+0x7b8] ;  /* 0x0007b80001287983 */ /* 0x000ee80000300800 */
[----:B------:R-:W3:Y:S04]  /*109380*/  LDL.LU R45, [R1+0x7bc] ;  /* 0x0007bc00012d7983 */ /* 0x000ee80000300800 */
[----:B------:R-:W3:Y:S04]  /*109390*/  LDL.LU R39, [R1+0x7a0] ;  /* 0x0007a00001277983 */ /* 0x000ee80000300800 */
[----:B------:R1:W-:Y:S04]  /*1093a0*/  STL.64 [R1+0x5568], R4 ;  /* 0x0055680401007387 */ /* 0x0003e80000100a00 */
[----:B0-----:R-:W3:Y:S01]  /*1093b0*/  LDL.LU R0, [R1+0x7a4] ;  /* 0x0007a40001007983 */ /* 0x001ee20000300800 */
[----:B-1----:R-:W-:-:S05]  /*1093c0*/  IADD3 R4, P1, R2, R57, RZ ;  /* 0x0000003902047210 */ /* 0x002fca0007f3e0ff */
[----:B------:R-:W-:Y:S01]  /*1093d0*/  IMAD.X R5, R3, 0x1, R56, P1 ;  /* 0x0000000103057824 */ /* 0x000fe200008e0638 */
[----:B----4-:R-:W-:-:S05]  /*1093e0*/  F2FP.SATFINITE.E4M3.F32.PACK_AB_MERGE_C R7, R21, R20, RZ ;  /* 0x000000141507723e */ /* 0x010fca00048070ff */
[----:B------:R-:W-:Y:S01]  /*1093f0*/  STL [R1+0x5858], R7 ;  /* 0x0058580701007387 */ /* 0x000fe20000100800 */
[----:B------:R-:W-:-:S05]  /*109400*/  F2FP.SATFINITE.E4M3.F32.PACK_AB_MERGE_C R6, R23, R22, RZ ;  /* 0x000000161706723e */ /* 0x000fca00048070ff */
[----:B------:R-:W-:Y:S04]  /*109410*/  STL [R1+0x586c], R6 ;  /* 0x00586c0601007387 */ /* 0x000fe80000100800 */
[----:B------:R0:W-:Y:S02]  /*109420*/  STL.64 [R1+0x5558], R4 ;  /* 0x0055580401007387 */ /* 0x0001e40000100a00 */
[----:B0-----:R-:W-:Y:S02]  /*109430*/  F2FP.SATFINITE.E4M3.F32.PACK_AB_MERGE_C R4, R37, R36, RZ ;  /* 0x000000242504723e */ /* 0x001fe400048070ff */
[----:B------:R-:W4:Y:S04]  /*109440*/  LDL.LU R36, [R1+0x7a8] ;  /* 0x0007a80001247983 */ /* 0x000f280000300800 */
[----:B------:R-:W4:Y:S04]  /*109450*/  LDL.LU R37, [R1+0x7ac] ;  /* 0x0007ac0001257983 */ /* 0x000f280000300800 */
[----:B------:R0:W-:Y:S01]  /*109460*/  STL [R1+0x5824], R4 ;  /* 0x0058240401007387 */ /* 0x0001e20000100800 */
[----:B------:R-:W-:-:S02]  /*109470*/  F2FP.SATFINITE.E4M3.F32.PACK_AB_MERGE_C R6, R25, R24, RZ ;  /* 0x000000181906723e */ /* 0x000fc400048070ff */
[----:B0-----:R-:W-:-:S03]  /*109480*/  IADD3 R4, P1, R2, R55, RZ ;  /* 0x0000003702047210 */ /* 0x001fc60007f3e0ff */
[----:B------:R0:W-:Y:S02]  /*109490*/  STL [R1+0x5830], R6 ;  /* 0x0058300601007387 */ /* 0x0001e40000100800 */
[----:B------:R-:W-:Y:S01]  /*1094a0*/  IMAD.X R5, R3, 0x1, R54, P1 ;  /* 0x0000000103057824 */ /* 0x000fe200008e0636 */
[----:B------:R-:W-:-:S04]  /*1094b0*/  F2FP.SATFINITE.E4M3.F32.PACK_AB_MERGE_C R7, R27, R26, RZ ;  /* 0x0000001a1b07723e */ /* 0x000fc800048070ff */
        /* <DEDUP_REMOVED lines=11> */
[----:B------:R-:W-:Y:S02]  /*109570*/  STL [R1+0x57c0], R6 ;  /* 0x0057c00601007387 */ /* 0x000fe40000100800 */
[----:B------:R-:W-:-:S05]  /*109580*/  IMAD.X R5, R3, 0x1, R50, P1 ;  /* 0x0000000103057824 */ /* 0x000fca00008e0632 */
[----:B------:R0:W-:Y:S02]  /*109590*/  STL.64 [R1+0x5528], R4 ;  /* 0x0055280401007387 */ /* 0x0001e40000100a00 */
[----:B0-----:R-:W-:Y:S02]  /*1095a0*/  F2FP.SATFINITE.E4M3.F32.PACK_AB_MERGE_C R5, R35, R34, RZ ;  /* 0x000000222305723e */ /* 0x001fe400048070ff */
[----:B------:R-:W-:Y:S02]  /*1095b0*/  F2FP.SATFINITE.E4M3.F32.PACK_AB_MERGE_C R4, R41, R38, RZ ;  /* 0x000000262904723e */ /* 0x000fe400048070ff */
[----:B------:R-:W4:Y:S04]  /*1095c0*/  LDL.LU R38, [R1+0x790] ;  /* 0x0007900001267983 */ /* 0x000f280000300800 */
[----:B------:R-:W-:Y:S04]  /*1095d0*/  STL [R1+0x88c], R5 ;  /* 0x00088c0501007387 */ /* 0x000fe80000100800 */
[----:B------:R-:W4:Y:S04]  /*1095e0*/  LDL.LU R41, [R1+0x794] ;  /* 0x0007940001297983 */ /* 0x000f280000300800 */
[----:B------:R0:W-:Y:S02]  /*1095f0*/  STL [R1+0x918], R4 ;  /* 0x0009180401007387 */ /* 0x0001e40000100800 */
[----:B0-----:R-:W-:-:S05]  /*109600*/  IADD3 R4, P1, R2, R49, RZ ;  /* 0x0000003102047210 */ /* 0x001fca0007f3e0ff */
[----:B------:R-:W-:-:S05]  /*109610*/  IMAD.X R5, R3, 0x1, R47, P1 ;  /* 0x0000000103057824 */ /* 0x000fca00008e062f */
[----:B------:R2:W-:Y:S02]  /*109620*/  STL.64 [R1+0x5520], R4 ;  /* 0x0055200401007387 */ /* 0x0005e40000100a00 */
[----:B--2---:R-:W-:Y:S02]  /*109630*/  F2FP.SATFINITE.E4M3.F32.PACK_AB_MERGE_C R4, R43, R42, RZ ;  /* 0x0000002a2b04723e */ /* 0x004fe400048070ff */
[----:B------:R-:W2:Y:S04]  /*109640*/  LDL.LU R42, [R1+0x798] ;  /* 0x00079800012a7983 */ /* 0x000ea80000300800 */
[----:B------:R-:W2:Y:S04]  /*109650*/  LDL.LU R43, [R1+0x79c] ;  /* 0x00079c00012b7983 */ /* 0x000ea80000300800 */
[----:B------:R0:W-:Y:S02]  /*109660*/  STL [R1+0x87c], R4 ;  /* 0x00087c0401007387 */ /* 0x0001e40000100800 */
[----:B0-----:R-:W-:-:S05]  /*109670*/  IADD3 R4, P1, R2, R48, RZ ;  /* 0x0000003002047210 */ /* 0x001fca0007f3e0ff */
[----:B------:R-:W-:Y:S01]  /*109680*/  IMAD.X R5, R3, 0x1, R46, P1 ;  /* 0x0000000103057824 */ /* 0x000fe200008e062e */
[----:B---3--:R-:W-:Y:S02]  /*109690*/  F2FP.SATFINITE.E4M3.F32.PACK_AB_MERGE_C R3, R45, R40, RZ ;  /* 0x000000282d03723e */ /* 0x008fe400048070ff */
[----:B------:R-:W3:Y:S04]  /*1096a0*/  LDL.LU R40, [R1+0x780] ;  /* 0x0007800001287983 */ /* 0x000ee80000300800 */
[----:B------:R-:W-:Y:S04]  /*1096b0*/  STL.64 [R1+0x5518], R4 ;  /* 0x0055180401007387 */ /* 0x000fe80000100a00 */
[----:B------:R-:W-:Y:S01]  /*1096c0*/  STL [R1+0x888], R3 ;  /* 0x0008880301007387 */ /* 0x000fe20000100800 */
[----:B------:R-:W-:-:S03]  /*1096d0*/  F2FP.SATFINITE.E4M3.F32.PACK_AB_MERGE_C R0, R0, R39, RZ ;  /* 0x000000270000723e */ /* 0x000fc600048070ff */
[----:B------:R-:W3:Y:S04]  /*1096e0*/  LDL.LU R45, [R1+0x784] ;  /* 0x00078400012d7983 */ /* 0x000ee80000300800 */
[----:B------:R0:W-:Y:S04]  /*1096f0*/  STL [R1+0x850], R0 ;  /* 0x0008500001007387 */ /* 0x0001e80000100800 */
[----:B------:R-:W3:Y:S04]  /*109700*/  LDL.LU R39, [R1+0x788] ;  /* 0x0007880001277983 */ /* 0x000ee80000300800 */
[----:B0-----:R-:W3:Y:S04]  /*109710*/  LDL.LU R0, [R1+0x78c] ;  /* 0x00078c0001007983 */ /* 0x001ee80000300800 */
[----:B------:R-:W3:Y:S04]  /*109720*/  LDL.LU R24, [R1+0x770] ;  /* 0x0007700001187983 */ /* 0x000ee80000300800 */
[----:B------:R-:W3:Y:S01]  /*109730*/  LDL.LU R25, [R1+0x774] ;  /* 0x0007740001197983 */ /* 0x000ee20000300800 */
[----:B------:R-:W-:Y:S01]  /*109740*/  VIADD R2, R2, UR6 ;  /* 0x0000000602027c36 */ /* 0x000fe20008000000 */
[----:B------:R-:W-:-:S04]  /*109750*/  ULDC UR6, c[0x0][0x248] ;  /* 0x0000920000067ab9 */ /* 0x000fc80000000800 */
[----:B------:R-:W-:Y:S02]  /*109760*/  IADD3 R4, P1, R2, R59, RZ ;  /* 0x0000003b02047210 */ /* 0x000fe40007f3e0ff */
[----:B----4-:R-:W-:-:S05]  /*109770*/  F2FP.SATFINITE.E4M3.F32.PACK_AB_MERGE_C R3, R37, R36, RZ ;  /* 0x000000242503723e */ /* 0x010fca00048070ff */
        /* <DEDUP_REMOVED lines=10> */
[----:B0-----:R-:W-:-:S03]  /*109820*/  SHF.R.S32.HI R3, RZ, 0x1f, R2 ;  /* 0x0000001fff037819 */ /* 0x001fc60000011402 */
[----:B------:R-:W4:Y:S02]  /*109830*/  LDL.LU R37, [R1+0x75c] ;  /* 0x00075c0001257983 */ /* 0x000f240000300800 */
[----:B------:R-:W-:-:S05]  /*109840*/  IMAD.X R5, R3, 0x1, R58, P1 ;  /* 0x0000000103057824 */ /* 0x000fca00008e063a */
[----:B------:R0:W-:Y:S04]  /*109850*/  STL.64 [R1+0x54f8], R4 ;  /* 0x0054f80401007387 */ /* 0x0001e80000100a00 */
[----:B------:R-:W4:Y:S04]  /*109860*/  LDL.LU R32, [R1+0x740] ;  /* 0x0007400001207983 */ /* 0x000f280000300800 */
[----:B------:R-:W4:Y:S01]  /*109870*/  LDL.LU R34, [R1+0x744] ;  /* 0x0007440001227983 */ /* 0x000f220000300800 */
[----:B0-----:R-:W-:-:S05]  /*109880*/  F2FP.SATFINITE.E4M3.F32.PACK_AB_MERGE_C R4, R41, R38, RZ ;  /* 0x000000262904723e */ /* 0x001fca00048070ff */
[----:B------:R2:W-:Y:S04]  /*109890*/  STL [R1+0x838], R4 ;  /* 0x0008380401007387 */ /* 0x0005e80000100800 */
[----:B------:R-:W4:Y:S04]  /*1098a0*/  LDL.LU R38, [R1+0x748] ;  /* 0x0007480001267983 */ /* 0x000f280000300800 */
[----:B------:R-:W4:Y:S01]  /*1098b0*/  LDL.LU R41, [R1+0x74c] ;  /* 0x00074c0001297983 */ /* 0x000f220000300800 */
[----:B--2---:R-:W-:-:S03]  /*1098c0*/  F2FP.SATFINITE.E4M3.F32.PACK_AB_MERGE_C R4, R43, R42, RZ ;  /* 0x0000002a2b04723e */ /* 0x004fc600048070ff */
[----:B------:R-:W2:Y:S04]  /*1098d0*/  LDL.LU R42, [R1+0x730] ;  /* 0x00073000012a7983 */ /* 0x000ea80000300800 */
[----:B------:R-:W2:Y:S04]  /*1098e0*/  LDL.LU R43, [R1+0x734] ;  /* 0x00073400012b7983 */ /* 0x000ea80000300800 */
[----:B------:R0:W-:Y:S02]  /*1098f0*/  STL [R1+0x83c], R4 ;  /* 0x00083c0401007387 */ /* 0x0001e40000100800 */
[----:B0-----:R-:W-:-:S05]  /*109900*/  IADD3 R4, P1, R2, R61, RZ ;  /* 0x0000003d02047210 */ /* 0x001fca0007f3e0ff */
[----:B------:R-:W-:-:S05]  /*109910*/  IMAD.X R5, R3, 0x1, R60, P1 ;  /* 0x0000000103057824 */ /* 0x000fca00008e063c */
[----:B------:R3:W-:Y:S02]  /*109920*/  STL.64 [R1+0x54e8], R4 ;  /* 0x0054e80401007387 */ /* 0x0007e40000100a00 */
[----:B---3--:R-:W-:Y:S02]  /*109930*/  F2FP.SATFINITE.E4M3.F32.PACK_AB_MERGE_C R4, R45, R40, RZ ;  /* 0x000000282d04723e */ /* 0x008fe400048070ff */
[----:B------:R-:W3:Y:S04]  /*109940*/  LDL.LU R40, [R1+0x738] ;  /* 0x0007380001287983 */ /* 0x000ee80000300800 */
[----:B------:R-:W3:Y:S04]  /*109950*/  LDL.LU R45, [R1+0x73c] ;  /* 0x00073c00012d7983 */ /* 0x000ee80000300800 */
[----:B------:R-:W-:Y:S01]  /*109960*/  STL [R1+0x814], R4 ;  /* 0x0008140401007387 */ /* 0x000fe20000100800 */
[----:B------:R-:W-:-:S05]  /*109970*/  F2FP.SATFINITE.E4M3.F32.PACK_AB_MERGE_C R0, R0, R39, RZ ;  /* 0x000000270000723e */ /* 0x000fca00048070ff */
[----:B------:R0:W-:Y:S04]  /*109980*/  STL [R1+0x828], R0 ;  /* 0x0008280001007387 */ /* 0x0001e80000100800 */
[----:B------:R-:W3:Y:S04]  /*109990*/  LDL.LU R39, [R1+0x720] ;  /* 0x0007200001277983 */ /* 0x000ee80000300800 */
[----:B0-----:R-:W3:Y:S01]  /*1099a0*/  LDL.LU R0, [R1+0x724] ;  /* 0x0007240001007983 */ /* 0x001ee20000300800 */
[----:B------:R-:W-:-:S05]  /*1099b0*/  IADD3 R4, P1, R2, R57, RZ ;  /* 0x0000003902047210 */ /* 0x000fca0007f3e0ff */
[----:B------:R-:W-:Y:S01]  /*1099c0*/  IMAD.X R5, R3, 0x1, R56, P1 ;  /* 0x0000000103057824 */ /* 0x000fe200008e0638 */
[----:B------:R-:W-:-:S04]  /*1099d0*/  F2FP.SATFINITE.E4M3.F32.PACK_AB_MERGE_C R7, R25, R24, RZ ;  /* 0x000000181907723e */ /* 0x000fc800048070ff */
[----:B------:R0:W-:Y:S04]  /*1099e0*/  STL.64 [R1+0x54d8], R4 ;  /* 0x0054d80401007387 */ /* 0x0001e80000100a00 */
[----:B------:R-:W-:Y:S01]  /*1099f0*/  STL [R1+0x800], R7 ;  /* 0x0008000701007387 */ /* 0x000fe20000100800 */
[----:B0-----:R-:W-:-:S05]  /*109a00*/  IADD3 R4, P1, R2, R55, RZ ;  /* 0x0000003702047210 */ /* 0x001fca0007f3e0ff */
[----:B------:R-:W-:Y:S01]  /*109a10*/  IMAD.X R5, R3, 0x1, R54, P1 ;  /* 0x0000000103057824 */ /* 0x000fe200008e0636 */
[----:B----4-:R-:W-:-:S05]  /*109a20*/  F2FP.SATFINITE.E4M3.F32.PACK_AB_MERGE_C R6, R27, R26, RZ ;  /* 0x0000001a1b06723e */ /* 0x010fca00048070ff */
        /* <DEDUP_REMOVED lines=18> */
[----:B------:R-:W-:Y:S01]  /*109b50*/  IMAD.X R5, R3, 0x1, R50, P1 ;  /* 0x0000000103057824 */ /* 0x000fe200008e0632 */
[----:B------:R-:W-:-:S04]  /*109b60*/  F2FP.SATFINITE.E4M3.F32.PACK_AB_MERGE_C R7, R34, R32, RZ ;  /* 0x000000202207723e */ /* 0x000fc800048070ff */
[----:B------:R0:W-:Y:S01]  /*109b70*/  STL.64 [R1+0x54a8], R4 ;  /* 0x0054a80401007387 */ /* 0x0001e20000100a00 */
[----:B------:R-:W-:-:S03]  /*109b80*/  F2FP.SATFINITE.E4M3.F32.PACK_AB_MERGE_C R6, R41, R38, RZ ;  /* 0x000000262906723e */ /* 0x000fc600048070ff */
[----:B------:R-:W-:Y:S01]  /*109b90*/  STL [R1+0x740], R7 ;  /* 0x0007400701007387 */ /* 0x000fe20000100800 */
[----:B0-----:R-:W-:-:S03]  /*109ba0*/  IADD3 R4, P1, R2, R49, RZ ;  /* 0x0000003102047210 */ /* 0x001fc60007f3e0ff */
[----:B------:R-:W-:Y:S02]  /*109bb0*/  STL [R1+0x744], R6 ;  /* 0x0007440601007387 */ /* 0x000fe40000100800 */
[----:B------:R-:W-:-:S05]  /*109bc0*/  IMAD.X R5, R3, 0x1, R47, P1 ;  /* 0x0000000103057824 */ /* 0x000fca00008e062f */
[----:B------:R2:W-:Y:S04]  /*109bd0*/  STL.64 [R1+0x5498], R4 ;  /* 0x0054980401007387 */ /* 0x0005e80000100a00 */
[----:B------:R-:W4:Y:S01]  /*109be0*/  LDL.LU R41, [R1+0x718] ;  /* 0x0007180001297983 */ /* 0x000f220000300800 */
[----:B--2---:R-:W-:-:S03]  /*109bf0*/  F2FP.SATFINITE.E4M3.F32.PACK_AB_MERGE_C R4, R43, R42, RZ ;  /* 0x0000002a2b04723e */ /* 0x004fc600048070ff */
[----:B------:R-:W2:Y:S04]  /*109c00*/  LDL.LU R42, [R1+0x71c] ;  /* 0x00071c00012a7983 */ /* 0x000ea80000300800 */
[----:B------:R0:W-:Y:S04]  /*109c10*/  STL [R1+0x730], R4 ;  /* 0x0007300401007387 */ /* 0x0001e80000100800 */
[----:B------:R-:W2:Y:S04]  /*109c20*/  LDL.LU R24, [R1+0x700] ;  /* 0x0007000001187983 */ /* 0x000ea80000300800 */
[----:B------:R-:W2:Y:S01]  /*109c30*/  LDL.LU R34, [R1+0x704] ;  /* 0x0007040001227983 */ /* 0x000ea20000300800 */
[----:B0-----:R-:W-:-:S05]  /*109c40*/  IADD3 R4, P1, R2, R48, RZ ;  /* 0x0000003002047210 */ /* 0x001fca0007f3e0ff */
[----:B------:R-:W-:-:S05]  /*109c50*/  IMAD.X R5, R3, 0x1, R46, P1 ;  /* 0x0000000103057824 */ /* 0x000fca00008e062e */
[----:B------:R-:W-:Y:S01]  /*109c60*/  STL.64 [R1+0x54a0], R4 ;  /* 0x0054a00401007387 */ /* 0x000fe20000100a00 */
[----:B---3--:R-:W-:-:S05]  /*109c70*/  F2FP.SATFINITE.E4M3.F32.PACK_AB_MERGE_C R3, R45, R40, RZ ;  /* 0x000000282d03723e */ /* 0x008fca00048070ff */
[----:B------:R-:W-:Y:S04]  /*109c80*/  STL [R1+0x734], R3 ;  /* 0x0007340301007387 */ /* 0x000fe80000100800 */
[----:B------:R-:W3:Y:S04]  /*109c90*/  LDL.LU R38, [R1+0x708] ;  /* 0x0007080001267983 */ /* 0x000ee80000300800 */
[----:B------:R-:W3:Y:S04]  /*109ca0*/  LDL.LU R43, [R1+0x70c] ;  /* 0x00070c00012b7983 */ /* 0x000ee80000300800 */
[----:B------:R-:W3:Y:S04]  /*109cb0*/  LDL.LU R40, [R1+0x6f0] ;  /* 0x0006f00001287983 */ /* 0x000ee80000300800 */
[----:B------:R-:W3:Y:S01]  /*109cc0*/  LDL.LU R45, [R1+0x6f4] ;  /* 0x0006f400012d7983 */ /* 0x000ee20000300800 */
[----:B------:R-:W-:-:S05]  /*109cd0*/  F2FP.SATFINITE.E4M3.F32.PACK_AB_MERGE_C R0, R0, R39, RZ ;  /* 0x000000270000723e */ /* 0x000fca00048070ff */
[----:B------:R0:W-:Y:S04]  /*109ce0*/  STL [R1+0x720], R0 ;  /* 0x0007200001007387 */ /* 0x0001e80000100800 */
[----:B------:R-:W3:Y:S04]  /*109cf0*/  LDL.LU R39, [R1+0x6f8] ;  /* 0x0006f80001277983 */ /* 0x000ee80000300800 */
[----:B0-----:R-:W3:Y:S01]  /*109d00*/  LDL.LU R0, [R1+0x6fc] ;  /* 0x0006fc0001007983 */ /* 0x001ee20000300800 */
[----:B------:R-:W-:Y:S01]  /*109d10*/  VIADD R2, R2, UR6 ;  /* 0x0000000602027c36 */ /* 0x000fe20008000000 */
[----:B------:R-:W-:-:S04]  /*109d20*/  ULDC UR6, c[0x0][0x248] ;  /* 0x0000920000067ab9 */ /* 0x000fc80000000800 */
[----:B------:R-:W-:Y:S02]  /*109d30*/  SHF.R.S32.HI R3, RZ, 0x1f, R2 ;  /* 0x0000001fff037819 */ /* 0x000fe40000011402 */
[----:B------:R-:W-:-:S05]  /*109d40*/  IADD3 R4, P1, R2, R59, RZ ;  /* 0x0000003b02047210 */ /* 0x000fca0007f3e0ff */
[----:B------:R-:W-:Y:S01]  /*109d50*/  IMAD.X R5, R3, 0x1, R58, P1 ;  /* 0x0000000103057824 */ /* 0x000fe200008e063a */
[----:B----4-:R-:W-:-:S05]  /*109d60*/  F2FP.SATFINITE.E4M3.F32.PACK_AB_MERGE_C R6, R35, R33, RZ ;  /* 0x000000212306723e */ /* 0x010fca00048070ff */
[----:B------:R-:W-:Y:S04]  /*109d70*/  STL [R1+0x724], R6 ;  /* 0x0007240601007387 */ /* 0x000fe80000100800 */
[----:B------:R-:W4:Y:S04]  /*109d80*/  LDL.LU R25, [R1+0x6e0] ;  /* 0x0006e00001197983 */ /* 0x000f280000300800 */
[----:B------:R-:W4:Y:S04]  /*109d90*/  LDL.LU R26, [R1+0x6e4] ;  /* 0x0006e400011a7983 */ /* 0x000f280000300800 */
[----:B------:R-:W4:Y:S04]  /*109da0*/  LDL.LU R27, [R1+0x6e8] ;  /* 0x0006e800011b7983 */ /* 0x000f280000300800 */
[----:B------:R0:W-:Y:S04]  /*109db0*/  STL.64 [R1+0x5478], R4 ;  /* 0x0054780401007387 */ /* 0x0001e80000100a00 */
[----:B------:R-:W4:Y:S04]  /*109dc0*/  LDL.LU R30, [R1+0x6ec] ;  /* 0x0006ec00011e7983 */ /* 0x000f280000300800 */
        /* <DEDUP_REMOVED lines=12> */
[----:B------:R-:W2:Y:S04]  /*109e90*/  LDL.LU R42, [R1+0x6b4] ;  /* 0x0006b400012a7983 */ /* 0x000ea80000300800 */
[----:B------:R0:W-:Y:S02]  /*109ea0*/  STL [R1+0x714], R4 ;  /* 0x0007140401007387 */ /* 0x0001e40000100800 */
[----:B0-----:R-:W-:-:S05]  /*109eb0*/  IADD3 R4, P1, R2, R61, RZ ;  /* 0x0000003d02047210 */ /* 0x001fca0007f3e0ff */
[----:B------:R-:W-:Y:S01]  /*109ec0*/  IMAD.X R5, R3, 0x1, R60, P1 ;  /* 0x0000000103057824 */ /* 0x000fe200008e063c */
[----:B------:R-:W-:-:S04]  /*109ed0*/  F2FP.SATFINITE.E4M3.F32.PACK_AB_MERGE_C R7, R34, R24, RZ ;  /* 0x000000182207723e */ /* 0x000fc800048070ff */
[----:B------:R0:W-:Y:S04]  /*109ee0*/  STL.64 [R1+0x5470], R4 ;  /* 0x0054700401007387 */ /* 0x0001e80000100a00 */
[----:B------:R-:W-:Y:S01]  /*109ef0*/  STL [R1+0x700], R7 ;  /* 0x0007000701007387 */ /* 0x000fe20000100800 */
[----:B0-----:R-:W-:-:S05]  /*109f00*/  IADD3 R4, P1, R2, R57, RZ ;  /* 0x0000003902047210 */ /* 0x001fca0007f3e0ff */
[----:B------:R-:W-:Y:S01]  /*109f10*/  IMAD.X R5, R3, 0x1, R56, P1 ;  /* 0x0000000103057824 */ /* 0x000fe200008e0638 */
[----:B---3--:R-:W-:-:S05]  /*109f20*/  F2FP.SATFINITE.E4M3.F32.PACK_AB_MERGE_C R6, R43, R38, RZ ;  /* 0x000000262b06723e */ /* 0x008fca00048070ff */
[----:B------:R-:W-:Y:S04]  /*109f30*/  STL [R1+0x704], R6 ;  /* 0x0007040601007387 */ /* 0x000fe80000100800 */
[----:B------:R0:W-:Y:S04]  /*109f40*/  STL.64 [R1+0x5460], R4 ;  /* 0x0054600401007387 */ /* 0x0001e80000100a00 */
[----:B------:R-:W3:Y:S04]  /*109f50*/  LDL.LU R38, [R1+0x6b8] ;  /* 0x0006b80001267983 */ /* 0x000ee80000300800 */
[----:B------:R-:W3:Y:S01]  /*109f60*/  LDL.LU R43, [R1+0x6bc] ;  /* 0x0006bc00012b7983 */ /* 0x000ee20000300800 */
[----:B0-----:R-:W-:-:S02]  /*109f70*/  F2FP.SATFINITE.E4M3.F32.PACK_AB_MERGE_C R4, R45, R40, RZ ;  /* 0x000000282d04723e */ /* 0x001fc400048070ff */
[----:B------:R-:W-:-:S03]  /*109f80*/  F2FP.SATFINITE.E4M3.F32.PACK_AB_MERGE_C R34, R0, R39, RZ ;  /* 0x000000270022723e */ /* 0x000fc600048070ff */
[----:B------:R0:W-:Y:S04]  /*109f90*/  STL [R1+0x6f0], R4 ;  /* 0x0006f00401007387 */ /* 0x0001e80000100800 */
[----:B------:R-:W3:Y:S04]  /*109fa0*/  LDL.LU R39, [R1+0x6a0] ;  /* 0x0006a00001277983 */ /* 0x000ee80000300800 */
[----:B------:R-:W3:Y:S04]  /*109fb0*/  LDL.LU R0, [R1+0x6a4] ;  /* 0x0006a40001007983 */ /* 0x000ee80000300800 */
[----:B------:R-:W-:Y:S01]  /*109fc0*/  STL [R1+0x5f9c], R34 ;  /* 0x005f9c2201007387 */ /* 0x000fe20000100800 */
[----:B0-----:R-:W-:-:S03]  /*109fd0*/  IADD3 R4, P1, R2, R55, RZ ;  /* 0x0000003702047210 */ /* 0x001fc60007f3e0ff */
[----:B------:R-:W3:Y:S04]  /*109fe0*/  LDL.LU R40, [R1+0x6a8] ;  /* 0x0006a80001287983 */ /* 0x000ee80000300800 */
[----:B------:R-:W3:Y:S01]  /*109ff0*/  LDL.LU R45, [R1+0x6ac] ;  /* 0x0006ac00012d7983 */ /* 0x000ee20000300800 */
[----:B------:R-:W-:-:S05]  /*10a000*/  IMAD.X R5, R3, 0x1, R54, P1 ;  /* 0x0000000103057824 */ /* 0x000fca00008e0636 */
[----:B------:R4:W-:Y:S02]  /*10a010*/  STL.64 [R1+0x5450], R4 ;  /* 0x0054500401007387 */ /* 0x0009e40000100a00 */
[----:B----4-:R-:W-:Y:S02]  /*10a020*/  F2FP.SATFINITE.E4M3.F32.PACK_AB_MERGE_C R4, R26, R25, RZ ;  /* 0x000000191a04723e */ /* 0x010fe400048070ff */
[----:B------:R-:W-:-:S05]  /*10a030*/  F2FP.SATFINITE.E4M3.F32.PACK_AB_MERGE_C R30, R30, R27, RZ ;  /* 0x0000001b1e1e723e */ /* 0x000fca00048070ff */
[----:B------:R-:W-:Y:S04]  /*10a040*/  STL [R1+0x5fb8], R30 ;  /* 0x005fb81e01007387 */ /* 0x000fe80000100800 */
[----:B------:R0:W-:Y:S02]  /*10a050*/  STL [R1+0x6e0], R4 ;  /* 0x0006e00401007387 */ /* 0x0001e40000100800 */
[----:B0-----:R-:W-:-:S05]  /*10a060*/  IADD3 R4, P1, R2, R53, RZ ;  /* 0x0000003502047210 */ /* 0x001fca0007f3e0ff */
[----:B------:R-:W-:Y:S01]  /*10a070*/  IMAD.X R5, R3, 0x1, R52, P1 ;  /* 0x0000000103057824 */ /* 0x000fe200008e0634 */
[----:B------:R-:W-:-:S04]  /*10a080*/  F2FP.SATFINITE.E4M3.F32.PACK_AB_MERGE_C R7, R29, R28, RZ ;  /* 0x0000001c1d07723e */ /* 0x000fc800048070ff */
[----:B------:R0:W-:Y:S01]  /*10a090*/  STL.64 [R1+0x5440], R4 ;  /* 0x0054400401007387 */ /* 0x0001e20000100a00 */
[----:B------:R-:W-:Y:S02]  /*10a0a0*/  F2FP.SATFINITE.E4M3.F32.PACK_AB_MERGE_C R6, R32, R31, RZ ;  /* 0x0000001f2006723e */ /* 0x000fe400048070ff */
[----:B0-----:R-:W-:Y:S01]  /*10a0b0*/  IADD3 R4, P1, R2, R51, RZ ;  /* 0x0000003302047210 */ /* 0x001fe20007f3e0ff */
[----:B------:R0:W-:Y:S04]  /*10a0c0*/  STL [R1+0x6d0], R7 ;  /* 0x0006d00701007387 */ /* 0x0001e80000100800 */
[----:B------:R-:W-:Y:S01]  /*10a0d0*/  IMAD.X R5, R3, 0x1, R50, P1 ;  /* 0x0000000103057824 */ /* 0x000fe200008e0632 */
[----:B------:R1:W-:Y:S04]  /*10a0e0*/  STL [R1+0x6d4], R6 ;  /* 0x0006d40601007387 */ /* 0x0003e80000100800 */
[----:B------:R4:W-:Y:S01]  /*10a0f0*/  STL.64 [R1+0x5430], R4 ;  /* 0x0054300401007387 */ /* 0x0009e20000100a00 */
[----:B0-----:R-:W-:-:S02]  /*10a100*/  F2FP.SATFINITE.E4M3.F32.PACK_AB_MERGE_C R7, R35, R33, RZ ;  /* 0x000000212307723e */ /* 0x001fc400048070ff */
[----:B-1----:R-:W-:Y:S02]  /*10a110*/  F2FP.SATFINITE.E4M3.F32.PACK_AB_MERGE_C R6, R37, R36, RZ ;  /* 0x000000242506723e */ /* 0x002fe400048070ff */
[----:B----4-:R-:W-:Y:S01]  /*10a120*/  IADD3 R4, P1, R2, R49, RZ ;  /* 0x0000003102047210 */ /* 0x010fe20007f3e0ff */
[----:B------:R-:W-:Y:S04]  /*10a130*/  STL [R1+0x6c4], R7 ;  /* 0x0006c40701007387 */ /* 0x000fe80000100800 */
[----:B------:R-:W-:Y:S01]  /*10a140*/  IMAD.X R5, R3, 0x1, R47, P1 ;  /* 0x0000000103057824 */ /* 0x000fe200008e062f */
[----:B------:R-:W-:Y:S04]  /*10a150*/  STL [R1+0x6c0], R6 ;  /* 0x0006c00601007387 */ /* 0x000fe80000100800 */
[----:B------:R2:W-:Y:S04]  /*10a160*/  STL.64 [R1+0x5420], R4 ;  /* 0x0054200401007387 */ /* 0x0005e80000100a00 */
[----:B------:R-:W4:Y:S04]  /*10a170*/  LDL.LU R20, [R1+0x690] ;  /* 0x0006900001147983 */ /* 0x000f280000300800 */
[----:B------:R-:W4:Y:S01]  /*10a180*/  LDL.LU R21, [R1+0x694] ;  /* 0x0006940001157983 */ /* 0x000f220000300800 */
[----:B--2---:R-:W-:-:S05]  /*10a190*/  F2FP.SATFINITE.E4M3.F32.PACK_AB_MERGE_C R4, R42, R41, RZ ;  /* 0x000000292a04723e */ /* 0x004fca00048070ff */
[----:B------:R0:W-:Y:S04]  /*10a1a0*/  STL [R1+0x5a4], R4 ;  /* 0x0005a40401007387 */ /* 0x0001e80000100800 */
[----:B------:R-:W2:Y:S04]  /*10a1b0*/  LDL.LU R22, [R1+0x698] ;  /* 0x0006980001167983 */ /* 0x000ea80000300800 */
[----:B------:R-:W2:Y:S01]  /*10a1c0*/  LDL.LU R23, [R1+0x69c] ;  /* 0x00069c0001177983 */ /* 0x000ea20000300800 */
[----:B0-----:R-:W-:-:S03]  /*10a1d0*/  IADD3 R4, P1, R2, R48, RZ ;  /* 0x0000003002047210 */ /* 0x001fc60007f3e0ff */
[----:B------:R-:W2:Y:S04]  /*10a1e0*/  LDL.LU R41, [R1+0x680] ;  /* 0x0006800001297983 */ /* 0x000ea80000300800 */
[----:B------:R-:W2:Y:S01]  /*10a1f0*/  LDL.LU R42, [R1+0x684] ;  /* 0x00068400012a7983 */ /* 0x000ea20000300800 */
[----:B------:R-:W-:-:S05]  /*10a200*/  IMAD.X R5, R3, 0x1, R46, P1 ;  /* 0x0000000103057824 */ /* 0x000fca00008e062e */
[----:B------:R-:W-:Y:S04]  /*10a210*/  STL.64 [R1+0x5418], R4 ;  /* 0x0054180401007387 */ /* 0x000fe80000100a00 */
[----:B------:R-:W2:Y:S04]  /*10a220*/  LDL.LU R36, [R1+0x688] ;  /* 0x0006880001247983 */ /* 0x000ea80000300800 */
[----:B------:R-:W2:Y:S01]  /*10a230*/  LDL.LU R37, [R1+0x68c] ;  /* 0x00068c0001257983 */ /* 0x000ea20000300800 */
[----:B---3--:R-:W-:-:S05]  /*10a240*/  F2FP.SATFINITE.E4M3.F32.PACK_AB_MERGE_C R3, R43, R38, RZ ;  /* 0x000000262b03723e */ /* 0x008fca00048070ff */
[----:B------:R0:W-:Y:S02]  /*10a250*/  STL [R1+0x5a0], R3 ;  /* 0x0005a00301007387 */ /* 0x0001e40000100800 */
[----:B0-----:R-:W-:Y:S02]  /*10a260*/  F2FP.SATFINITE.E4M3.F32.PACK_AB_MERGE_C R3, R0, R39, RZ ;  /* 0x000000270003723e */ /* 0x001fe400048070ff */
[----:B------:R-:W3:Y:S04]  /*10a270*/  LDL.LU R39, [R1+0xa20] ;  /* 0x000a200001277983 */ /* 0x000ee80000300800 */
[----:B------:R-:W3:Y:S04]  /*10a280*/  LDL.LU R0, [R1+0xa24] ;  /* 0x000a240001007983 */ /* 0x000ee80000300800 */
[----:B------:R0:W-:Y:S04]  /*10a290*/  STL [R1+0x58c], R3 ;  /* 0x00058c0301007387 */ /* 0x0001e80000100800 */
[----:B------:R-:W3:Y:S04]  /*10a2a0*/  LDL.LU R24, [R1+0xa28] ;  /* 0x000a280001187983 */ /* 0x000ee80000300800 */
[----:B------:R-:W3:Y:S01]  /*10a2b0*/  LDL.LU R25, [R1+0xa2c] ;  /* 0x000a2c0001197983 */ /* 0x000ee20000300800 */
[----:B0-----:R-:W-:Y:S01]  /*10a2c0*/  VIADD R3, R2, UR6 ;  /* 0x0000000602037c36 */ /* 0x001fe20008000000 */
[----:B------:R-:W-:Y:S01]  /*10a2d0*/  F2FP.SATFINITE.E4M3.F32.PACK_AB_MERGE_C R2, R45, R40, RZ ;  /* 0x000000282d02723e */ /* 0x000fe200048070ff */
[----:B------:R-:W-:-:S04]  /*10a2e0*/  ULDC UR6, c[0x0][0x248] ;  /* 0x0000920000067ab9 */ /* 0x000fc80000000800 */
        /* <DEDUP_REMOVED lines=11> */
[----:B------:R-:W-:-:S02]  /*10a3a0*/  SHF.R.S32.HI R6, RZ, 0x1f, R3 ;  /* 0x0000001fff067819 */ /* 0x000fc40000011403 */
[----:B------:R-:W-:Y:S01]  /*10a3b0*/  IADD3 R4, P1, R3, R59, RZ ;  /* 0x0000003b03047210 */ /* 0x000fe20007f3e0ff */
[----:B------:R-:W3:Y:S04]  /*10a3c0*/  LDL.LU R43, [R1+0x668] ;  /* 0x00066800012b7983 */ /* 0x000ee80000300800 */
[----:B------:R-:W3:Y:S01]  /*10a3d0*/  LDL.LU R40, [R1+0x66c] ;  /* 0x00066c0001287983 */ /* 0x000ee20000300800 */
[----:B------:R-:W-:-:S05]  /*10a3e0*/  IMAD.X R5, R6, 0x1, R58, P1 ;  /* 0x0000000106057824 */ /* 0x000fca00008e063a */
[----:B------:R0:W-:Y:S02]  /*10a3f0*/  STL.64 [R1+0x53f8], R4 ;  /* 0x0053f80401007387 */ /* 0x0001e40000100a00 */
[----:B0-----:R-:W-:-:S05]  /*10a400*/  IADD3 R4, P1, R3, R61, RZ ;  /* 0x0000003d03047210 */ /* 0x001fca0007f3e0ff */
[----:B------:R-:W-:Y:S01]  /*10a410*/  IMAD.X R5, R6, 0x1, R60, P1 ;  /* 0x0000000106057824 */ /* 0x000fe200008e063c */
[----:B----4-:R-:W-:-:S05]  /*10a420*/  F2FP.SATFINITE.E4M3.F32.PACK_AB_MERGE_C R7, R21, R20, RZ ;  /* 0x000000141507723e */ /* 0x010fca00048070ff */
[----:B------:R-:W-:Y:S01]  /*10a430*/  STL [R1+0x574], R7 ;  /* 0x0005740701007387 */ /* 0x000fe20000100800 */
[----:B--2---:R-:W-:-:S05]  /*10a440*/  F2FP.SATFINITE.E4M3.F32.PACK_AB_MERGE_C R2, R23, R22, RZ ;  /* 0x000000161702723e */ /* 0x004fca00048070ff */
[----:B------:R0:W-:Y:S02]  /*10a450*/  STL [R1+0x578], R2 ;  /* 0x0005780201007387 */ /* 0x0001e40000100800 */
[----:B0-----:R-:W-:Y:S02]  /*10a460*/  F2FP.SATFINITE.E4M3.F32.PACK_AB_MERGE_C R2, R42, R41, RZ ;  /* 0x000000292a02723e */ /* 0x001fe400048070ff */
[----:B------:R-:W2:Y:S04]  /*10a470*/  LDL.LU R41, [R1+0x650] ;  /* 0x0006500001297983 */ /* 0x000ea80000300800 */
[----:B------:R-:W2:Y:S04]  /*10a480*/  LDL.LU R42, [R1+0x654] ;  /* 0x00065400012a7983 */ /* 0x000ea80000300800 */
[----:B------:R0:W-:Y:S04]  /*10a490*/  STL.64 [R1+0x53f0], R4 ;  /* 0x0053f00401007387 */ /* 0x0001e80000100a00 */
[----:B------:R1:W-:Y:S01]  /*10a4a0*/  STL [R1+0x558], R2 ;  /* 0x0005580201007387 */ /* 0x0003e20000100800 */
[----:B0-----:R-:W-:-:S02]  /*10a4b0*/  IADD3 R4, P1, R3, R57, RZ ;  /* 0x0000003903047210 */ /* 0x001fc40007f3e0ff */
[----:B-1----:R-:W-:-:S03]  /*10a4c0*/  F2FP.SATFINITE.E4M3.F32.PACK_AB_MERGE_C R2, R37, R36, RZ ;  /* 0x000000242502723e */ /* 0x002fc600048070ff */
[----:B------:R-:W-:Y:S02]  /*10a4d0*/  IMAD.X R5, R6, 0x1, R56, P1 ;  /* 0x0000000106057824 */ /* 0x000fe400008e0638 */
[----:B------:R-:W-:Y:S04]  /*10a4e0*/  STL [R1+0x560], R2 ;  /* 0x0005600201007387 */ /* 0x000fe80000100800 */
[----:B------:R-:W4:Y:S04]  /*10a4f0*/  LDL.LU R36, [R1+0x658] ;  /* 0x0006580001247983 */ /* 0x000f280000300800 */
[----:B------:R-:W4:Y:S04]  /*10a500*/  LDL.LU R37, [R1+0x65c] ;  /* 0x00065c0001257983 */ /* 0x000f280000300800 */
[----:B------:R-:W-:Y:S01]  /*10a510*/  STL.64 [R1+0x53e0], R4 ;  /* 0x0053e00401007387 */ /* 0x000fe20000100a00 */
[----:B---3--:R-:W-:-:S05]  /*10a520*/  F2FP.SATFINITE.E4M3.F32.PACK_AB_MERGE_C R0, R0, R39, RZ ;  /* 0x000000270000723e */ /* 0x008fca00048070ff */
[----:B------:R0:W-:Y:S04]  /*10a530*/  STL [R1+0x540], R0 ;  /* 0x0005400001007387 */ /* 0x0001e80000100800 */
[----:B------:R-:W3:Y:S04]  /*10a540*/  LDL.LU R39, [R1+0x640] ;  /* 0x0006400001277983 */ /* 0x000ee80000300800 */
[----:B0-----:R-:W3:Y:S01]  /*10a550*/  LDL.LU R0, [R1+0x644] ;  /* 0x0006440001007983 */ /* 0x001ee20000300800 */
[----:B------:R-:W-:Y:S02]  /*10a560*/  IADD3 R4, P1, R3, R55, RZ ;  /* 0x0000003703047210 */ /* 0x000fe40007f3e0ff */
[----:B------:R-:W-:-:S03]  /*10a570*/  F2FP.SATFINITE.E4M3.F32.PACK_AB_MERGE_C R2, R25, R24, RZ ;  /* 0x000000181902723e */ /* 0x000fc600048070ff */
[----:B------:R-:W-:Y:S02]  /*10a580*/  IMAD.X R5, R6, 0x1, R54, P1 ;  /* 0x0000000106057824 */ /* 0x000fe400008e0636 */
[----:B------:R0:W-:Y:S04]  /*10a590*/  STL [R1+0x548], R2 ;  /* 0x0005480201007387 */ /* 0x0001e80000100800 */
[----:B------:R1:W-:Y:S01]  /*10a5a0*/  STL.64 [R1+0x53d0], R4 ;  /* 0x0053d00401007387 */ /* 0x0003e20000100a00 */
[----:B0-----:R-:W-:-:S03]  /*10a5b0*/  F2FP.SATFINITE.E4M3.F32.PACK_AB_MERGE_C R2, R45, R38, RZ ;  /* 0x000000262d02723e */ /* 0x001fc600048070ff */
[----:B------:R-:W3:Y:S01]  /*10a5c0*/  LDL.LU R38, [R1+0x648] ;  /* 0x0006480001267983 */ /* 0x000ee20000300800 */
[----:B-1----:R-:W-:-:S05]  /*10a5d0*/  F2FP.SATFINITE.E4M3.F32.PACK_AB_MERGE_C R4, R27, R26, RZ ;  /* 0x0000001a1b04723e */ /* 0x002fca00048070ff */
[----:B------:R0:W-:Y:S04]  /*10a5e0*/  STL [R1+0x51c], R4 ;  /* 0x00051c0401007387 */ /* 0x0001e80000100800 */
[----:B------:R-:W3:Y:S01]  /*10a5f0*/  LDL.LU R45, [R1+0x64c] ;  /* 0x00064c00012d7983 */ /* 0x000ee20000300800 */
[----:B0-----:R-:W-:-:S03]  /*10a600*/  IADD3 R4, P1, R3, R53, RZ ;  /* 0x0000003503047210 */ /* 0x001fc60007f3e0ff */
[----:B------:R0:W-:Y:S02]  /*10a610*/  STL [R1+0x524], R2 ;  /* 0x0005240201007387 */ /* 0x0001e40000100800 */
[----:B------:R-:W-:Y:S01]  /*10a620*/  IMAD.X R5, R6, 0x1, R52, P1 ;  /* 0x0000000106057824 */ /* 0x000fe200008e0634 */
[----:B------:R-:W-:-:S04]  /*10a630*/  F2FP.SATFINITE.E4M3.F32.PACK_AB_MERGE_C R7, R29, R28, RZ ;  /* 0x0000001c1d07723e */ /* 0x000fc800048070ff */
[----:B------:R1:W-:Y:S01]  /*10a640*/  STL.64 [R1+0x53c0], R4 ;  /* 0x0053c00401007387 */ /* 0x0003e20000100a00 */
[----:B0-----:R-:W-:-:S03]  /*10a650*/  F2FP.SATFINITE.E4M3.F32.PACK_AB_MERGE_C R2, R32, R31, RZ ;  /* 0x0000001f2002723e */ /* 0x001fc600048070ff */
[----:B------:R-:W-:Y:S01]  /*10a660*/  STL [R1+0x1a0], R7 ;  /* 0x0001a00701007387 */ /* 0x000fe20000100800 */
[----:B-1----:R-:W-:-:S03]  /*10a670*/  IADD3 R4, P1, R3, R51, RZ ;  /* 0x0000003303047210 */ /* 0x002fc60007f3e0ff */
[----:B------:R0:W-:Y:S02]  /*10a680*/  STL [R1+0x1a8], R2 ;  /* 0x0001a80201007387 */ /* 0x0001e40000100800 */
[----:B------:R-:W-:-:S05]  /*10a690*/  IMAD.X R5, R6, 0x1, R50, P1 ;  /* 0x0000000106057824 */ /* 0x000fca00008e0632 */
[----:B------:R1:W-:Y:S01]  /*10a6a0*/  STL.64 [R1+0x53b0], R4 ;  /* 0x0053b00401007387 */ /* 0x0003e20000100a00 */
[----:B0-----:R-:W-:Y:S02]  /*10a6b0*/  F2FP.SATFINITE.E4M3.F32.PACK_AB_MERGE_C R2, R40, R43, RZ ;  /* 0x0000002b2802723e */ /* 0x001fe400048070ff */
[----:B-1----:R-:W-:Y:S02]  /*10a6c0*/  F2FP.SATFINITE.E4M3.F32.PACK_AB_MERGE_C R4, R35, R33, RZ ;  /* 0x000000212304723e */ /* 0x002fe400048070ff */
[----:B------:R-:W3:Y:S04]  /*10a6d0*/  LDL.LU R33, [R1+0x630] ;  /* 0x0006300001217983 */ /* 0x000ee80000300800 */
[----:B------:R0:W-:Y:S04]  /*10a6e0*/  STL [R1+0x5934], R4 ;  /* 0x0059340401007387 */ /* 0x0001e80000100800 */
[----:B------:R-:W3:Y:S04]  /*10a6f0*/  LDL.LU R35, [R1+0x634] ;  /* 0x0006340001237983 */ /* 0x000ee80000300800 */
[----:B------:R-:W3:Y:S04]  /*10a700*/  LDL.LU R43, [R1+0x638] ;  /* 0x00063800012b7983 */ /* 0x000ee80000300800 */
[----:B------:R-:W3:Y:S01]  /*10a710*/  LDL.LU R40, [R1+0x63c] ;  /* 0x00063c0001287983 */ /* 0x000ee20000300800 */
[----:B0-----:R-:W-:-:S03]  /*10a720*/  IADD3 R4, P1, R3, R49, RZ ;  /* 0x0000003103047210 */ /* 0x001fc60007f3e0ff */
[----:B------:R-:W-:Y:S02]  /*10a730*/  STL [R1+0x5ef4], R2 ;  /* 0x005ef40201007387 */ /* 0x000fe40000100800 */
[----:B------:R-:W-:Y:S02]  /*10a740*/  IMAD.X R5, R6, 0x1, R47, P1 ;  /* 0x0000000106057824 */ /* 0x000fe400008e062f */
[----:B------:R-:W3:Y:S04]  /*10a750*/  LDL.LU R24, [R1+0x620] ;  /* 0x0006200001187983 */ /* 0x000ee80000300800 */
[----:B------:R-:W3:Y:S04]  /*10a760*/  LDL.LU R25, [R1+0x624] ;  /* 0x0006240001197983 */ /* 0x000ee80000300800 */
[----:B------:R0:W-:Y:S02]  /*10a770*/  STL.64 [R1+0x53a0], R4 ;  /* 0x0053a00401007387 */ /* 0x0001e40000100a00 */
[----:B0-----:R-:W-:-:S05]  /*10a780*/  IADD3 R4, P1, R3, R48, RZ ;  /* 0x0000003003047210 */ /* 0x001fca0007f3e0ff */
[----:B------:R-:W-:Y:S01]  /*10a790*/  IMAD.X R5, R6, 0x1, R46, P1 ;  /* 0x0000000106057824 */ /* 0x000fe200008e062e */
[----:B--2---:R-:W-:-:S05]  /*10a7a0*/  F2FP.SATFINITE.E4M3.F32.PACK_AB_MERGE_C R2, R42, R41, RZ ;  /* 0x000000292a02723e */ /* 0x004fca00048070ff */
[----:B------:R-:W-:Y:S04]  /*10a7b0*/  STL [R1+0x58fc], R2 ;  /* 0x0058fc0201007387 */ /* 0x000fe80000100800 */
[----:B------:R-:W2:Y:S04]  /*10a7c0*/  LDL.LU R41, [R1+0x628] ;  /* 0x0006280001297983 */ /* 0x000ea80000300800 */
[----:B------:R-:W2:Y:S04]  /*10a7d0*/  LDL.LU R42, [R1+0x62c] ;  /* 0x00062c00012a7983 */ /* 0x000ea80000300800 */
[----:B------:R4:W-:Y:S02]  /*10a7e0*/  STL.64 [R1+0x5398], R4 ;  /* 0x0053980401007387 */ /* 0x0009e40000100a00 */
[----:B----4-:R-:W-:-:S02]  /*10a7f0*/  F2FP.SATFINITE.E4M3.F32.PACK_AB_MERGE_C R4, R37, R36, RZ ;  /* 0x000000242504723e */ /* 0x010fc400048070ff */
[----:B---3--:R-:W-:Y:S02]  /*10a800*/  F2FP.SATFINITE.E4M3.F32.PACK_AB_MERGE_C R2, R0, R39, RZ ;  /* 0x000000270002723e */ /* 0x008fe400048070ff */
[----:B------:R-:W3:Y:S04]  /*10a810*/  LDL.LU R39, [R1+0x610] ;  /* 0x0006100001277983 */ /* 0x000ee80000300800 */
[----:B------:R-:W-:Y:S04]  /*10a820*/  STL [R1+0x5908], R4 ;  /* 0x0059080401007387 */ /* 0x000fe80000100800 */
[----:B------:R-:W3:Y:S04]  /*10a830*/  LDL.LU R0, [R1+0x614] ;  /* 0x0006140001007983 */ /* 0x000ee80000300800 */
[----:B------:R0:W-:Y:S04]  /*10a840*/  STL [R1+0x58b8], R2 ;  /* 0x0058b80201007387 */ /* 0x0001e80000100800 */
[----:B------:R-:W4:Y:S04]  /*10a850*/  LDL.LU R28, [R1+0x618] ;  /* 0x00061800011c7983 */ /* 0x000f280000300800 */
[----:B------:R-:W4:Y:S01]  /*10a860*/  LDL.LU R29, [R1+0x61c] ;  /* 0x00061c00011d7983 */ /* 0x000f220000300800 */
[----:B0-----:R-:W-:Y:S01]  /*10a870*/  VIADD R2, R3, UR6 ;  /* 0x0000000603027c36 */ /* 0x001fe20008000000 */
[----:B------:R-:W-:-:S02]  /*10a880*/  ULDC UR6, c[0x0][0x248] ;  /* 0x0000920000067ab9 */ /* 0x000fc40000000800 */
[----:B------:R-:W4:Y:S01]  /*10a890*/  LDL.LU R37, [R1+0x600] ;  /* 0x0006000001257983 */ /* 0x000f220000300800 */
[----:B------:R-:W-:-:S03]  /*10a8a0*/  F2FP.SATFINITE.E4M3.F32.PACK_AB_MERGE_C R3, R45, R38, RZ ;  /* 0x000000262d03723e */ /* 0x000fc600048070ff */
[----:B------:R-:W4:Y:S04]  /*10a8b0*/  LDL.LU R38, [R1+0x604] ;  /* 0x0006040001267983 */ /* 0x000f280000300800 */
[----:B------:R0:W-:Y:S04]  /*10a8c0*/  STL [R1+0x58cc], R3 ;  /* 0x0058cc0301007387 */ /* 0x0001e80000100800 */
[----:B------:R-:W4:Y:S04]  /*10a8d0*/  LDL.LU R26, [R1+0x608] ;  /* 0x00060800011a7983 */ /* 0x000f280000300800 */
[----:B------:R-:W4:Y:S01]  /*10a8e0*/  LDL.LU R27, [R1+0x60c] ;  /* 0x00060c00011b7983 */ /* 0x000f220000300800 */
[----:B------:R-:W-:-:S03]  /*10a8f0*/  IADD3 R4, P1, R2, R59, RZ ;  /* 0x0000003b02047210 */ /* 0x000fc60007f3e0ff */
[----:B------:R-:W4:Y:S01]  /*10a900*/  LDL.LU R31, [R1+0x5f0] ;  /* 0x0005f000011f7983 */ /* 0x000f220000300800 */
[----:B0-----:R-:W-:-:S03]  /*10a910*/  SHF.R.S32.HI R3, RZ, 0x1f, R2 ;  /* 0x0000001fff037819 */ /* 0x001fc60000011402 */
[----:B------:R-:W4:Y:S04]  /*10a920*/  LDL.LU R32, [R1+0x5f4] ;  /* 0x0005f40001207983 */ /* 0x000f280000300800 */
[----:B------:R-:W4:Y:S04]  /*10a930*/  LDL.LU R36, [R1+0x5f8] ;  /* 0x0005f80001247983 */ /* 0x000f280000300800 */
[----:B------:R-:W4:Y:S01]  /*10a940*/  LDL.LU R45, [R1+0x5fc] ;  /* 0x0005fc00012d7983 */ /* 0x000f220000300800 */
[----:B------:R-:W-:-:S05]  /*10a950*/  IMAD.X R5, R3, 0x1, R58, P1 ;  /* 0x0000000103057824 */ /* 0x000fca00008e063a */
[----:B------:R0:W-:Y:S02]  /*10a960*/  STL.64 [R1+0x5380], R4 ;  /* 0x0053800401007387 */ /* 0x0001e40000100a00 */
[----:B0-----:R-:W-:Y:S02]  /*10a970*/  F2FP.SATFINITE.E4M3.F32.PACK_AB_MERGE_C R5, R35, R33, RZ ;  /* 0x000000212305723e */ /* 0x001fe400048070ff */
[----:B------:R-:W4:Y:S01]  /*10a980*/  LDL.LU R33, [R1+0x5e0] ;  /* 0x0005e00001217983 */ /* 0x000f220000300800 */
[----:B------:R-:W-:-:S03]  /*10a990*/  F2FP.SATFINITE.E4M3.F32.PACK_AB_MERGE_C R4, R40, R43, RZ ;  /* 0x0000002b2804723e */ /* 0x000fc600048070ff */
        /* <DEDUP_REMOVED lines=8> */
[----:B0-----:R-:W-:Y:S02]  /*10aa20*/  F2FP.SATFINITE.E4M3.F32.PACK_AB_MERGE_C R5, R25, R24, RZ ;  /* 0x000000181905723e */ /* 0x001fe400048070ff */
[----:B--2---:R-:W-:Y:S02]  /*10aa30*/  F2FP.SATFINITE.E4M3.F32.PACK_AB_MERGE_C R4, R42, R41, RZ ;  /* 0x000000292a04723e */ /* 0x004fe400048070ff */
[----:B------:R-:W2:Y:S04]  /*10aa40*/  LDL.LU R41, [R1+0x5d0] ;  /* 0x0005d00001297983 */ /* 0x000ea80000300800 */
[----:B------:R-:W-:Y:S04]  /*10aa50*/  STL [R1+0x582c], R5 ;  /* 0x00582c0501007387 */ /* 0x000fe80000100800 */
        /* <DEDUP_REMOVED lines=8> */
[----:B------:R0:W-:Y:S01]  /*10aae0*/  STL [R1+0x57f4], R4 ;  /* 0x0057f40401007387 */ /* 0x0001e20000100800 */
[----:B----4-:R-:W-:-:S02]  /*10aaf0*/  F2FP.SATFINITE.E4M3.F32.PACK_AB_MERGE_C R6, R29, R28, RZ ;  /* 0x0000001c1d06723e */ /* 0x010fc400048070ff */
[----:B0-----:R-:W-:-:S03]  /*10ab00*/  IADD3 R4, P1, R2, R55, RZ ;  /* 0x0000003702047210 */ /* 0x001fc60007f3e0ff */
[----:B------:R-:W-:Y:S02]  /*10ab10*/  STL [R1+0x5800], R6 ;  /* 0x0058000601007387 */ /* 0x000fe40000100800 */
[----:B------:R-:W-:Y:S02]  /*10ab20*/  IMAD.X R5, R3, 0x1, R54, P1 ;  /* 0x0000000103057824 */ /* 0x000fe400008e0636 */
[----:B------:R-:W4:Y:S04]  /*10ab30*/  LDL.LU R28, [R1+0x5c0] ;  /* 0x0005c000011c7983 */ /* 0x000f280000300800 */
[----:B------:R-:W4:Y:S04]  /*10ab40*/  LDL.LU R29, [R1+0x5c4] ;  /* 0x0005c400011d7983 */ /* 0x000f280000300800 */
[----:B------:R0:W-:Y:S02]  /*10ab50*/  STL.64 [R1+0x5358], R4 ;  /* 0x0053580401007387 */ /* 0x0001e40000100a00 */
[----:B0-----:R-:W-:-:S02]  /*10ab60*/  F2FP.SATFINITE.E4M3.F32.PACK_AB_MERGE_C R4, R38, R37, RZ ;  /* 0x000000252604723e */ /* 0x001fc400048070ff */
[----:B------:R-:W4:Y:S04]  /*10ab70*/  LDL.LU R37, [R1+0x5c8] ;  /* 0x0005c80001257983 */ /* 0x000f280000300800 */
[----:B------:R-:W4:Y:S04]  /*10ab80*/  LDL.LU R38, [R1+0x5cc] ;  /* 0x0005cc0001267983 */ /* 0x000f280000300800 */
[----:B------:R0:W-:Y:S01]  /*10ab90*/  STL [R1+0x57d0], R4 ;  /* 0x0057d00401007387 */ /* 0x0001e20000100800 */
[----:B------:R-:W-:Y:S02]  /*10aba0*/  F2FP.SATFINITE.E4M3.F32.PACK_AB_MERGE_C R6, R27, R26, RZ ;  /* 0x0000001a1b06723e */ /* 0x000fe400048070ff */
[----:B0-----:R-:W-:-:S03]  /*10abb0*/  IADD3 R4, P1, R2, R53, RZ ;  /* 0x0000003502047210 */ /* 0x001fc60007f3e0ff */
[----:B------:R-:W-:Y:S02]  /*10abc0*/  STL [R1+0x57d8], R6 ;  /* 0x0057d80601007387 */ /* 0x000fe40000100800 */
[----:B------:R-:W-:-:S05]  /*10abd0*/  IMAD.X R5, R3, 0x1, R52, P1 ;  /* 0x0000000103057824 */ /* 0x000fca00008e0634 */
[----:B------:R0:W-:Y:S02]  /*10abe0*/  STL.64 [R1+0x5348], R4 ;  /* 0x0053480401007387 */ /* 0x0001e40000100a00 */
[----:B0-----:R-:W-:Y:S02]  /*10abf0*/  F2FP.SATFINITE.E4M3.F32.PACK_AB_MERGE_C R5, R32, R31, RZ ;  /* 0x0000001f2005723e */ /* 0x001fe400048070ff */
[----:B------:R-:W-:Y:S01]  /*10ac00*/  F2FP.SATFINITE.E4M3.F32.PACK_AB_MERGE_C R4, R45, R36, RZ ;  /* 0x000000242d04723e */ /* 0x000fe200048070ff */
        /* <DEDUP_REMOVED lines=28> */
[----:B------:R0:W-:Y:S04]  /*10add0*/  STL [R1+0x868], R0 ;  /* 0x0008680001007387 */ /* 0x0001e80000100800 */
[----:B------:R-:W3:Y:S04]  /*10ade0*/  LDL.LU R39, [R1+0xa68] ;  /* 0x000a680001277983 */ /* 0x000ee80000300800 */
[----:B0-----:R-:W3:Y:S01]  /*10adf0*/  LDL.LU R0, [R1+0xa6c] ;  /* 0x000a6c0001007983 */ /* 0x001ee20000300800 */
        /* <DEDUP_REMOVED lines=10> */
[----:B0-----:R-:W-:Y:S02]  /*10aea0*/  SHF.R.S32.HI R3, RZ, 0x1f, R2 ;  /* 0x0000001fff037819 */ /* 0x001fe40000011402 */
[----:B------:R-:W-:-:S05]  /*10aeb0*/  IADD3 R4, P1, R2, R59, RZ ;  /* 0x0000003b02047210 */ /* 0x000fca0007f3e0ff */
[----:B------:R-:W-:-:S05]  /*10aec0*/  IMAD.X R5, R3, 0x1, R58, P1 ;  /* 0x0000000103057824 */ /* 0x000fca00008e063a */
[----:B------:R0:W-:Y:S04]  /*10aed0*/  STL.64 [R1+0x5300], R4 ;  /* 0x0053000401007387 */ /* 0x0001e80000100a00 */
[----:B------:R-:W4:Y:S01]  /*10aee0*/  LDL.LU R26, [R1+0xa80] ;  /* 0x000a8000011a7983 */ /* 0x000f220000300800 */
[----:B0-----:R-:W-:-:S05]  /*10aef0*/  F2FP.SATFINITE.E4M3.F32.PACK_AB_MERGE_C R5, R32, R31, RZ ;  /* 0x0000001f2005723e */ /* 0x001fca00048070ff */
[----:B------:R-:W-:Y:S04]  /*10af00*/  STL [R1+0x820], R5 ;  /* 0x0008200501007387 */ /* 0x000fe80000100800 */
[----:B------:R-:W4:Y:S01]  /*10af10*/  LDL.LU R27, [R1+0xa84] ;  /* 0x000a8400011b7983 */ /* 0x000f220000300800 */
[----:B------:R-:W-:-:S05]  /*10af20*/  F2FP.SATFINITE.E4M3.F32.PACK_AB_MERGE_C R4, R45, R36, RZ ;  /* 0x000000242d04723e */ /* 0x000fca00048070ff */
[----:B------:R0:W-:Y:S04]  /*10af30*/  STL [R1+0x824], R4 ;  /* 0x0008240401007387 */ /* 0x0001e80000100800 */
[----:B------:R-:W4:Y:S04]  /*10af40*/  LDL.LU R36, [R1+0xa88] ;  /* 0x000a880001247983 */ /* 0x000f280000300800 */
[----:B------:R-:W4:Y:S01]  /*10af50*/  LDL.LU R45, [R1+0xa8c] ;  /* 0x000a8c00012d7983 */ /* 0x000f220000300800 */
[----:B0-----:R-:W-:-:S05]  /*10af60*/  IADD3 R4, P1, R2, R61, RZ ;  /* 0x0000003d02047210 */ /* 0x001fca0007f3e0ff */
        /* <DEDUP_REMOVED lines=8> */
[----:B0-----:R-:W-:-:S05]  /*10aff0*/  IADD3 R4, P1, R2, R57, RZ ;  /* 0x0000003902047210 */ /* 0x001fca0007f3e0ff */
[----:B------:R-:W-:Y:S01]  /*10b000*/  IMAD.X R5, R3, 0x1, R56, P1 ;  /* 0x0000000103057824 */ /* 0x000fe200008e0638 */
[----:B--2---:R-:W-:-:S05]  /*10b010*/  F2FP.SATFINITE.E4M3.F32.PACK_AB_MERGE_C R6, R42, R41, RZ ;  /* 0x000000292a06723e */ /* 0x004fca00048070ff */
[----:B------:R-:W-:Y:S04]  /*10b020*/  STL [R1+0x5980], R6 ;  /* 0x0059800601007387 */ /* 0x000fe80000100800 */
[----:B------:R-:W2:Y:S04]  /*10b030*/  LDL.LU R41, [R1+0xaa0] ;  /* 0x000aa00001297983 */ /* 0x000ea80000300800 */
[----:B------:R-:W2:Y:S04]  /*10b040*/  LDL.LU R42, [R1+0xaa4] ;  /* 0x000aa400012a7983 */ /* 0x000ea80000300800 */
[----:B------:R0:W-:Y:S04]  /*10b050*/  STL.64 [R1+0x52e8], R4 ;  /* 0x0052e80401007387 */ /* 0x0001e80000100a00 */
[----:B------:R-:W2:Y:S01]  /*10b060*/  LDL.LU R31, [R1+0xaa8] ;  /* 0x000aa800011f7983 */ /* 0x000ea20000300800 */
[----:B0-----:R-:W-:-:S05]  /*10b070*/  F2FP.SATFINITE.E4M3.F32.PACK_AB_MERGE_C R4, R35, R33, RZ ;  /* 0x000000212304723e */ /* 0x001fca00048070ff */
[----:B------:R-:W-:Y:S04]  /*10b080*/  STL [R1+0x7a0], R4 ;  /* 0x0007a00401007387 */ /* 0x000fe80000100800 */
[----:B------:R-:W2:Y:S01]  /*10b090*/  LDL.LU R32, [R1+0xaac] ;  /* 0x000aac0001207983 */ /* 0x000ea20000300800 */
[----:B---3--:R-:W-:-:S05]  /*10b0a0*/  F2FP.SATFINITE.E4M3.F32.PACK_AB_MERGE_C R0, R0, R39, RZ ;  /* 0x000000270000723e */ /* 0x008fca00048070ff */
[----:B------:R0:W-:Y:S04]  /*10b0b0*/  STL [R1+0x7b0], R0 ;  /* 0x0007b00001007387 */ /* 0x0001e80000100800 */
[----:B------:R-:W3:Y:S04]  /*10b0c0*/  LDL.LU R33, [R1+0xab0] ;  /* 0x000ab00001217983 */ /* 0x000ee80000300800 */
[----:B------:R-:W3:Y:S04]  /*10b0d0*/  LDL.LU R35, [R1+0xab4] ;  /* 0x000ab40001237983 */ /* 0x000ee80000300800 */
[----:B------:R-:W3:Y:S04]  /*10b0e0*/  LDL.LU R39, [R1+0xab8] ;  /* 0x000ab80001277983 */ /* 0x000ee80000300800 */
[----:B0-----:R-:W3:Y:S01]  /*10b0f0*/  LDL.LU R0, [R1+0xabc] ;  /* 0x000abc0001007983 */ /* 0x001ee20000300800 */
[----:B------:R-:W-:-:S05]  /*10b100*/  IADD3 R4, P1, R2, R55, RZ ;  /* 0x0000003702047210 */ /* 0x000fca0007f3e0ff */
[----:B------:R-:W-:-:S05]  /*10b110*/  IMAD.X R5, R3, 0x1, R54, P1 ;  /* 0x0000000103057824 */ /* 0x000fca00008e0636 */
[----:B------:R4:W-:Y:S02]  /*10b120*/  STL.64 [R1+0x52d8], R4 ;  /* 0x0052d80401007387 */ /* 0x0009e40000100a00 */
[----:B----4-:R-:W-:Y:S02]  /*10b130*/  F2FP.SATFINITE.E4M3.F32.PACK_AB_MERGE_C R5, R25, R24, RZ ;  /* 0x000000181905723e */ /* 0x010fe400048070ff */
[----:B------:R-:W-:Y:S02]  /*10b140*/  F2FP.SATFINITE.E4M3.F32.PACK_AB_MERGE_C R4, R38, R37, RZ ;  /* 0x000000252604723e */ /* 0x000fe400048070ff */
[----:B------:R-:W4:Y:S04]  /*10b150*/  LDL.LU R37, [R1+0xac0] ;  /* 0x000ac00001257983 */ /* 0x000f280000300800 */
[----:B------:R-:W-:Y:S04]  /*10b160*/  STL [R1+0x74c], R5 ;  /* 0x00074c0501007387 */ /* 0x000fe80000100800 */
[----:B------:R-:W4:Y:S04]  /*10b170*/  LDL.LU R38, [R1+0xac4] ;  /* 0x000ac40001267983 */ /* 0x000f280000300800 */
[----:B------:R0:W-:Y:S02]  /*10b180*/  STL [R1+0x760], R4 ;  /* 0x0007600401007387 */ /* 0x0001e40000100800 */
[----:B0-----:R-:W-:-:S05]  /*10b190*/  IADD3 R4, P1, R2, R53, RZ ;  /* 0x0000003502047210 */ /* 0x001fca0007f3e0ff */
[----:B------:R-:W-:Y:S01]  /*10b1a0*/  IMAD.X R5, R3, 0x1, R52, P1 ;  /* 0x0000000103057824 */ /* 0x000fe200008e0634 */
        /* <DEDUP_REMOVED lines=10> */
[----:B------:R-:W-:Y:S01]  /*10b250*/  IMAD.X R5, R3, 0x1, R50, P1 ;  /* 0x0000000103057824 */ /* 0x000fe200008e0632 */
[----:B------:R-:W-:-:S04]  /*10b260*/  F2FP.SATFINITE.E4M3.F32.PACK_AB_MERGE_C R6, R40, R43, RZ ;  /* 0x0000002b2806723e */ /* 0x000fc800048070ff */
[----:B------:R0:W-:Y:S04]  /*10b270*/  STL.64 [R1+0x52b8], R4 ;  /* 0x0052b80401007387 */ /* 0x0001e80000100a00 */
[----:B------:R-:W-:Y:S04]  /*10b280*/  STL [R1+0x598c], R6 ;  /* 0x00598c0601007387 */ /* 0x000fe80000100800 */
[----:B------:R-:W4:Y:S01]  /*10b290*/  LDL.LU R43, [R1+0xad0] ;  /* 0x000ad000012b7983 */ /* 0x000f220000300800 */
[----:B0-----:R-:W-:-:S03]  /*10b2a0*/  IADD3 R4, P1, R2, R49, RZ ;  /* 0x0000003102047210 */ /* 0x001fc60007f3e0ff */
[----:B------:R-:W4:Y:S02]  /*10b2b0*/  LDL.LU R40, [R1+0xad4] ;  /* 0x000ad40001287983 */ /* 0x000f240000300800 */
[----:B------:R-:W-:-:S05]  /*10b2c0*/  IMAD.X R5, R3, 0x1, R47, P1 ;  /* 0x0000000103057824 */ /* 0x000fca00008e062f */
[----:B------:R2:W-:Y:S02]  /*10b2d0*/  STL.64 [R1+0x52a8], R4 ;  /* 0x0052a80401007387 */ /* 0x0005e40000100a00 */
[----:B--2---:R-:W-:Y:S02]  /*10b2e0*/  F2FP.SATFINITE.E4M3.F32.PACK_AB_MERGE_C R4, R42, R41, RZ ;  /* 0x000000292a04723e */ /* 0x004fe400048070ff */
[----:B------:R-:W2:Y:S04]  /*10b2f0*/  LDL.LU R41, [R1+0xad8] ;  /* 0x000ad80001297983 */ /* 0x000ea80000300800 */
[----:B------:R-:W2:Y:S04]  /*10b300*/  LDL.LU R42, [R1+0xadc] ;  /* 0x000adc00012a7983 */ /* 0x000ea80000300800 */
[----:B------:R0:W-:Y:S02]  /*10b310*/  STL [R1+0x64c], R4 ;  /* 0x00064c0401007387 */ /* 0x0001e40000100800 */
[----:B0-----:R-:W-:-:S05]  /*10b320*/  IADD3 R4, P1, R2, R48, RZ ;  /* 0x0000003002047210 */ /* 0x001fca0007f3e0ff */
[----:B------:R-:W-:-:S05]  /*10b330*/  IMAD.X R5, R3, 0x1, R46, P1 ;  /* 0x0000000103057824 */ /* 0x000fca00008e062e */
[----:B------:R0:W-:Y:S02]  /*10b340*/  STL.64 [R1+0x52a0], R4 ;  /* 0x0052a00401007387 */ /* 0x0001e40000100a00 */
[----:B0-----:R-:W-:-:S05]  /*10b350*/  F2FP.SATFINITE.E4M3.F32.PACK_AB_MERGE_C R4, R32, R31, RZ ;  /* 0x0000001f2004723e */ /* 0x001fca00048070ff */
[----:B------:R-:W-:Y:S01]  /*10b360*/  STL [R1+0x654], R4 ;  /* 0x0006540401007387 */ /* 0x000fe20000100800 */
[----:B---3--:R-:W-:Y:S02]  /*10b370*/  F2FP.SATFINITE.E4M3.F32.PACK_AB_MERGE_C R3, R35, R33, RZ ;  /* 0x000000212303723e */ /* 0x008fe400048070ff */
[----:B------:R-:W-:-:S03]  /*10b380*/  F2FP.SATFINITE.E4M3.F32.PACK_AB_MERGE_C R0, R0, R39, RZ ;  /* 0x000000270000723e */ /* 0x000fc600048070ff */
[----:B------:R-:W-:Y:S04]  /*10b390*/  STL [R1+0x60c], R3 ;  /* 0x00060c0301007387 */ /* 0x000fe80000100800 */
[----:B------:R0:W-:Y:S04]  /*10b3a0*/  STL [R1+0x614], R0 ;  /* 0x0006140001007387 */ /* 0x0001e80000100800 */
[----:B------:R-:W3:Y:S04]  /*10b3b0*/  LDL.LU R39, [R1+0xb80] ;  /* 0x000b800001277983 */ /* 0x000ee80000300800 */
[----:B0-----:R-:W3:Y:S01]  /*10b3c0*/  LDL.LU R0, [R1+0xb84] ;  /* 0x000b840001007983 */ /* 0x001ee20000300800 */
[----:B------:R-:W-:Y:S01]  /*10b3d0*/  VIADD R2, R2, UR6 ;  /* 0x0000000602027c36 */ /* 0x000fe20008000000 */
[----:B------:R-:W-:-:S04]  /*10b3e0*/  ULDC UR6, c[0x0][0x248] ;  /* 0x0000920000067ab9 */ /* 0x000fc80000000800 */
[----:B------:R-:W-:Y:S02]  /*10b3f0*/  SHF.R.S32.HI R3, RZ, 0x1f, R2 ;  /* 0x0000001fff037819 */ /* 0x000fe40000011402 */
[----:B------:R-:W-:-:S05]  /*10b400*/  IADD3 R4, P1, R2, R59, RZ ;  /* 0x0000003b02047210 */ /* 0x000fca0007f3e0ff */
[----:B------:R-:W-:-:S05]  /*10b410*/  IMAD.X R5, R3, 0x1, R58, P1 ;  /* 0x0000000103057824 */ /* 0x000fca00008e063a */
[----:B------:R4:W-:Y:S04]  /*10b420*/  STL.64 [R1+0x5280], R4 ;  /* 0x0052800401007387 */ /* 0x0009e80000100a00 */
[----:B------:R-:W3:Y:S04]  /*10b430*/  LDL.LU R20, [R1+0xb88] ;  /* 0x000b880001147983 */ /* 0x000ee80000300800 */
[----:B------:R-:W3:Y:S01]  /*10b440*/  LDL.LU R21, [R1+0xb8c] ;  /* 0x000b8c0001157983 */ /* 0x000ee20000300800 */
        /* <DEDUP_REMOVED lines=18> */
[----:B------:R0:W-:Y:S04]  /*10b570*/  STL [R1+0x5b4], R4 ;  /* 0x0005b40401007387 */ /* 0x0001e80000100800 */
[----:B------:R-:W4:Y:S04]  /*10b580*/  LDL.LU R26, [R1+0xbb8] ;  /* 0x000bb800011a7983 */ /* 0x000f280000300800 */
[----:B------:R-:W4:Y:S01]  /*10b590*/  LDL.LU R27, [R1+0xbbc] ;  /* 0x000bbc00011b7983 */ /* 0x000f220000300800 */
[----:B0-----:R-:W-:-:S03]  /*10b5a0*/  IADD3 R4, P1, R2, R57, RZ ;  /* 0x0000003902047210 */ /* 0x001fc60007f3e0ff */
[----:B------:R-:W4:Y:S02]  /*10b5b0*/  LDL.LU R29, [R1+0xbc0] ;  /* 0x000bc000011d7983 */ /* 0x000f240000300800 */
[----:B------:R-:W-:Y:S02]  /*10b5c0*/  IMAD.X R5, R3, 0x1, R56, P1 ;  /* 0x0000000103057824 */ /* 0x000fe400008e0638 */
[----:B------:R-:W4:Y:S01]  /*10b5d0*/  LDL.LU R31, [R1+0xbc4] ;  /* 0x000bc400011f7983 */ /* 0x000f220000300800 */
[----:B--2---:R-:W-:-:S05]  /*10b5e0*/  F2FP.SATFINITE.E4M3.F32.PACK_AB_MERGE_C R41, R42, R41, RZ ;  /* 0x000000292a29723e */ /* 0x004fca00048070ff */
[----:B------:R-:W-:Y:S04]  /*10b5f0*/  STL [R1+0x5e38], R41 ;  /* 0x005e382901007387 */ /* 0x000fe80000100800 */
[----:B------:R-:W2:Y:S04]  /*10b600*/  LDL.LU R33, [R1+0xbc8] ;  /* 0x000bc80001217983 */ /* 0x000ea80000300800 */
[----:B------:R-:W2:Y:S04]  /*10b610*/  LDL.LU R35, [R1+0xbcc] ;  /* 0x000bcc0001237983 */ /* 0x000ea80000300800 */
[----:B------:R-:W2:Y:S04]  /*10b620*/  LDL.LU R36, [R1+0xbd0] ;  /* 0x000bd00001247983 */ /* 0x000ea80000300800 */
[----:B------:R3:W-:Y:S04]  /*10b630*/  STL.64 [R1+0x5268], R4 ;  /* 0x0052680401007387 */ /* 0x0007e80000100a00 */
[----:B------:R-:W2:Y:S01]  /*10b640*/  LDL.LU R42, [R1+0xbd4] ;  /* 0x000bd400012a7983 */ /* 0x000ea20000300800 */
[----:B---3--:R-:W-:-:S03]  /*10b650*/  F2FP.SATFINITE.E4M3.F32.PACK_AB_MERGE_C R4, R0, R39, RZ ;  /* 0x000000270004723e */ /* 0x008fc600048070ff */
[----:B------:R-:W3:Y:S04]  /*10b660*/  LDL.LU R39, [R1+0xbd8] ;  /* 0x000bd80001277983 */ /* 0x000ee80000300800 */
[----:B------:R-:W3:Y:S04]  /*10b670*/  LDL.LU R0, [R1+0xbdc] ;  /* 0x000bdc0001007983 */ /* 0x000ee80000300800 */
[----:B------:R0:W-:Y:S02]  /*10b680*/  STL [R1+0x5ac], R4 ;  /* 0x0005ac0401007387 */ /* 0x0001e40000100800 */
[----:B0-----:R-:W-:-:S05]  /*10b690*/  IADD3 R4, P1, R2, R55, RZ ;  /* 0x0000003702047210 */ /* 0x001fca0007f3e0ff */
[----:B------:R-:W-:Y:S01]  /*10b6a0*/  IMAD.X R5, R3, 0x1, R54, P1 ;  /* 0x0000000103057824 */ /* 0x000fe200008e0636 */
[----:B------:R-:W-:-:S05]  /*10b6b0*/  F2FP.SATFINITE.E4M3.F32.PACK_AB_MERGE_C R6, R21, R20, RZ ;  /* 0x000000141506723e */ /* 0x000fca00048070ff */
[----:B------:R-:W-:Y:S04]  /*10b6c0*/  STL [R1+0x599c], R6 ;  /* 0x00599c0601007387 */ /* 0x000fe80000100800 */
[----:B------:R4:W-:Y:S02]  /*10b6d0*/  STL.64 [R1+0x5258], R4 ;  /* 0x0052580401007387 */ /* 0x0009e40000100a00 */
[----:B----4-:R-:W-:Y:S02]  /*10b6e0*/  F2FP.SATFINITE.E4M3.F32.PACK_AB_MERGE_C R4, R32, R22, RZ ;  /* 0x000000162004723e */ /* 0x010fe400048070ff */
[----:B------:R-:W-:Y:S02]  /*10b6f0*/  F2FP.SATFINITE.E4M3.F32.PACK_AB_MERGE_C R32, R38, R37, RZ ;  /* 0x000000252620723e */ /* 0x000fe400048070ff */
[----:B------:R-:W4:Y:S04]  /*10b700*/  LDL.LU R37, [R1+0xbe0] ;  /* 0x000be00001257983 */ /* 0x000f280000300800 */
[----:B------:R0:W-:Y:S04]  /*10b710*/  STL [R1+0x594], R4 ;  /* 0x0005940401007387 */ /* 0x0001e80000100800 */
[----:B------:R-:W4:Y:S01]  /*10b720*/  LDL.LU R38, [R1+0xbe4] ;  /* 0x000be40001267983 */ /* 0x000f220000300800 */
[----:B0-----:R-:W-:-:S03]  /*10b730*/  IADD3 R4, P1, R2, R53, RZ ;  /* 0x0000003502047210 */ /* 0x001fc60007f3e0ff */
[----:B------:R-:W-:Y:S02]  /*10b740*/  STL [R1+0x5fb0], R32 ;  /* 0x005fb02001007387 */ /* 0x000fe40000100800 */
[----:B------:R-:W-:Y:S01]  /*10b750*/  IMAD.X R5, R3, 0x1, R52, P1 ;  /* 0x0000000103057824 */ /* 0x000fe200008e0634 */
[----:B------:R-:W-:-:S04]  /*10b760*/  F2FP.SATFINITE.E4M3.F32.PACK_AB_MERGE_C R28, R28, R25, RZ ;  /* 0x000000191c1c723e */ /* 0x000fc800048070ff */
[----:B------:R0:W-:Y:S04]  /*10b770*/  STL.64 [R1+0x5248], R4 ;  /* 0x0052480401007387 */ /* 0x0001e80000100a00 */
[----:B------:R-:W-:Y:S01]  /*10b780*/  STL [R1+0x5fcc], R28 ;  /* 0x005fcc1c01007387 */ /* 0x000fe20000100800 */
[----:B0-----:R-:W-:-:S05]  /*10b790*/  F2FP.SATFINITE.E4M3.F32.PACK_AB_MERGE_C R4, R24, R23, RZ ;  /* 0x000000171804723e */ /* 0x001fca00048070ff */
[----:B------:R0:W-:Y:S02]  /*10b7a0*/  STL [R1+0x580], R4 ;  /* 0x0005800401007387 */ /* 0x0001e40000100800 */
[----:B0-----:R-:W-:-:S05]  /*10b7b0*/  IADD3 R4, P1, R2, R51, RZ ;  /* 0x0000003302047210 */ /* 0x001fca0007f3e0ff */
[----:B------:R-:W-:-:S05]  /*10b7c0*/  IMAD.X R5, R3, 0x1, R50, P1 ;  /* 0x0000000103057824 */ /* 0x000fca00008e0632 */
        /* <DEDUP_REMOVED lines=11> */
[----:B------:R-:W-:Y:S01]  /*10b880*/  STL [R1+0x550], R6 ;  /* 0x0005500601007387 */ /* 0x000fe20000100800 */
[----:B0-----:R-:W-:-:S05]  /*10b890*/  IADD3 R4, P1, R2, R48, RZ ;  /* 0x0000003002047210 */ /* 0x001fca0007f3e0ff */
[----:B------:R-:W-:Y:S01]  /*10b8a0*/  IMAD.X R5, R3, 0x1, R46, P1 ;  /* 0x0000000103057824 */ /* 0x000fe200008e062e */
[----:B--2---:R-:W-:-:S05]  /*10b8b0*/  F2FP.SATFINITE.E4M3.F32.PACK_AB_MERGE_C R24, R35, R33, RZ ;  /* 0x000000212318723e */ /* 0x004fca00048070ff */
[----:B------:R-:W-:Y:S01]  /*10b8c0*/  STL [R1+0x5ffc], R24 ;  /* 0x005ffc1801007387 */ /* 0x000fe20000100800 */
[----:B------:R-:W-:-:S03]  /*10b8d0*/  F2FP.SATFINITE.E4M3.F32.PACK_AB_MERGE_C R3, R42, R36, RZ ;  /* 0x000000242a03723e */ /* 0x000fc600048070ff */
[----:B------:R-:W-:Y:S04]  /*10b8e0*/  STL.64 [R1+0x5220], R4 ;  /* 0x0052200401007387 */ /* 0x000fe80000100a00 */
[----:B------:R0:W-:Y:S04]  /*10b8f0*/  STL [R1+0x530], R3 ;  /* 0x0005300301007387 */ /* 0x0001e80000100800 */
[----:B------:R-:W2:Y:S04]  /*10b900*/  LDL.LU R36, [R1+0xbf0] ;  /* 0x000bf00001247983 */ /* 0x000ea80000300800 */
[----:B------:R-:W2:Y:S01]  /*10b910*/  LDL.LU R42, [R1+0xbf4] ;  /* 0x000bf400012a7983 */ /* 0x000ea20000300800 */
[----:B---3--:R-:W-:-:S03]  /*10b920*/  F2FP.SATFINITE.E4M3.F32.PACK_AB_MERGE_C R22, R0, R39, RZ ;  /* 0x000000270016723e */ /* 0x008fc600048070ff */
[----:B------:R-:W3:Y:S04]  /*10b930*/  LDL.LU R39, [R1+0xbf8] ;  /* 0x000bf80001277983 */ /* 0x000ee80000300800 */
[----:B------:R-:W3:Y:S01]  /*10b940*/  LDL.LU R0, [R1+0xbfc] ;  /* 0x000bfc0001007983 */ /* 0x000ee20000300800 */
[----:B------:R-:W-:Y:S01]  /*10b950*/  VIADD R2, R2, UR6 ;  /* 0x0000000602027c36 */ /* 0x000fe20008000000 */
[----:B------:R-:W-:-:S04]  /*10b960*/  ULDC UR6, c[0x0][0x248] ;  /* 0x0000920000067ab9 */ /* 0x000fc80000000800 */
[----:B0-----:R-:W-:Y:S02]  /*10b970*/  SHF.R.S32.HI R3, RZ, 0x1f, R2 ;  /* 0x0000001fff037819 */ /* 0x001fe40000011402 */
[----:B------:R-:W-:Y:S01]  /*10b980*/  IADD3 R4, P1, R2, R59, RZ ;  /* 0x0000003b02047210 */ /* 0x000fe20007f3e0ff */
[----:B------:R-:W-:Y:S04]  /*10b990*/  STL [R1+0x6030], R22 ;  /* 0x0060301601007387 */ /* 0x000fe80000100800 */
        /* <DEDUP_REMOVED lines=22> */
[----:B------:R-:W-:-:S03]  /*10bb00*/  F2FP.SATFINITE.E4M3.F32.PACK_AB_MERGE_C R20, R40, R43, RZ ;  /* 0x0000002b2814723e */ /* 0x000fc600048070ff */
[----:B------:R-:W4:Y:S01]  /*10bb10*/  LDL.LU R43, [R1+0xc78] ;  /* 0x000c7800012b7983 */ /* 0x000f220000300800 */
[----:B0-----:R-:W-:-:S03]  /*10bb20*/  IADD3 R4, P1, R2, R61, RZ ;  /* 0x0000003d02047210 */ /* 0x001fc60007f3e0ff */
[----:B------:R-:W4:Y:S02]  /*10bb30*/  LDL.LU R40, [R1+0xc7c] ;  /* 0x000c7c0001287983 */ /* 0x000f240000300800 */
[----:B------:R-:W-:Y:S02]  /*10bb40*/  IMAD.X R5, R3, 0x1, R60, P1 ;  /* 0x0000000103057824 */ /* 0x000fe400008e063c */
[----:B------:R-:W-:Y:S04]  /*10bb50*/  STL [R1+0x6058], R20 ;  /* 0x0060581401007387 */ /* 0x000fe80000100800 */
[----:B------:R2:W-:Y:S02]  /*10bb60*/  STL.64 [R1+0x51f0], R4 ;  /* 0x0051f00401007387 */ /* 0x0005e40000100a00 */
[----:B--2---:R-:W-:-:S02]  /*10bb70*/  F2FP.SATFINITE.E4M3.F32.PACK_AB_MERGE_C R4, R42, R36, RZ ;  /* 0x000000242a04723e */ /* 0x004fc400048070ff */
[----:B------:R-:W2:Y:S04]  /*10bb80*/  LDL.LU R36, [R1+0xc80] ;  /* 0x000c800001247983 */ /* 0x000ea80000300800 */
[----:B------:R0:W-:Y:S04]  /*10bb90*/  STL [R1+0x4fc], R4 ;  /* 0x0004fc0401007387 */ /* 0x0001e80000100800 */
[----:B------:R-:W2:Y:S01]  /*10bba0*/  LDL.LU R42, [R1+0xc84] ;  /* 0x000c8400012a7983 */ /* 0x000ea20000300800 */
[----:B---3--:R-:W-:-:S03]  /*10bbb0*/  F2FP.SATFINITE.E4M3.F32.PACK_AB_MERGE_C R23, R0, R39, RZ ;  /* 0x000000270017723e */ /* 0x008fc600048070ff */
[----:B------:R-:W3:Y:S04]  /*10bbc0*/  LDL.LU R39, [R1+0xc88] ;  /* 0x000c880001277983 */ /* 0x000ee80000300800 */
[----:B------:R-:W3:Y:S01]  /*10bbd0*/  LDL.LU R0, [R1+0xc8c] ;  /* 0x000c8c0001007983 */ /* 0x000ee20000300800 */
[----:B0-----:R-:W-:-:S05]  /*10bbe0*/  IADD3 R4, P1, R2, R57, RZ ;  /* 0x0000003902047210 */ /* 0x001fca0007f3e0ff */
[----:B------:R-:W-:Y:S01]  /*10bbf0*/  IMAD.X R5, R3, 0x1, R56, P1 ;  /* 0x0000000103057824 */ /* 0x000fe200008e0638 */
[----:B------:R-:W-:Y:S04]  /*10bc00*/  STL [R1+0x5e18], R23 ;  /* 0x005e181701007387 */ /* 0x000fe80000100800 */
[----:B------:R0:W-:Y:S01]  /*10bc10*/  STL.64 [R1+0x51e8], R4 ;  /* 0x0051e80401007387 */ /* 0x0001e20000100a00 */
[----:B------:R-:W-:Y:S02]  /*10bc20*/  F2FP.SATFINITE.E4M3.F32.PACK_AB_MERGE_C R7, R12, R11, RZ ;  /* 0x0000000b0c07723e */ /* 0x000fe400048070ff */
[----:B0-----:R-:W-:-:S03]  /*10bc30*/  IADD3 R4, P1, R2, R55, RZ ;  /* 0x0000003702047210 */ /* 0x001fc60007f3e0ff */
[----:B------:R-:W-:Y:S02]  /*10bc40*/  STL [R1+0x4ec], R7 ;  /* 0x0004ec0701007387 */ /* 0x000fe40000100800 */
[----:B------:R-:W-:Y:S01]  /*10bc50*/  IMAD.X R5, R3, 0x1, R54, P1 ;  /* 0x0000000103057824 */ /* 0x000fe200008e0636 */
[----:B----4-:R-:W-:-:S05]  /*10bc60*/  F2FP.SATFINITE.E4M3.F32.PACK_AB_MERGE_C R6, R14, R13, RZ ;  /* 0x0000000d0e06723e */ /* 0x010fca00048070ff */
[----:B------:R-:W-:Y:S04]  /*10bc70*/  STL [R1+0x59b8], R6 ;  /* 0x0059b80601007387 */ /* 0x000fe80000100800 */
[----:B------:R0:W-:Y:S01]  /*10bc80*/  STL.64 [R1+0x51d8], R4 ;  /* 0x0051d80401007387 */ /* 0x0001e20000100a00 */
[----:B------:R-:W-:Y:S02]  /*10bc90*/  F2FP.SATFINITE.E4M3.F32.PACK_AB_MERGE_C R12, R18, R17, RZ ;  /* 0x00000011120c723e */ /* 0x000fe400048070ff */
[----:B0-----:R-:W-:-:S03]  /*10bca0*/  F2FP.SATFINITE.E4M3.F32.PACK_AB_MERGE_C R4, R16, R15, RZ ;  /* 0x0000000f1004723e */ /* 0x001fc600048070ff */
[----:B------:R-:W-:Y:S04]  /*10bcb0*/  STL [R1+0x60c4], R12 ;  /* 0x0060c40c01007387 */ /* 0x000fe80000100800 */
        /* <DEDUP_REMOVED lines=13> */
[----:B------:R-:W-:Y:S01]  /*10bd90*/  STL [R1+0x58e0], R7 ;  /* 0x0058e00701007387 */ /* 0x000fe20000100800 */
[----:B-1----:R-:W-:-:S03]  /*10bda0*/  IADD3 R4, P1, R2, R49, RZ ;  /* 0x0000003102047210 */ /* 0x002fc60007f3e0ff */
[----:B------:R0:W-:Y:S02]  /*10bdb0*/  STL [R1+0x58f8], R6 ;  /* 0x0058f80601007387 */ /* 0x0001e40000100800 */
[----:B------:R-:W-:Y:S01]  /*10bdc0*/  IMAD.X R5, R3, 0x1, R47, P1 ;  /* 0x0000000103057824 */ /* 0x000fe200008e062f */
[----:B0-----:R-:W-:-:S04]  /*10bdd0*/  F2FP.SATFINITE.E4M3.F32.PACK_AB_MERGE_C R6, R38, R37, RZ ;  /* 0x000000252606723e */ /* 0x001fc800048070ff */
[----:B------:R0:W-:Y:S04]  /*10bde0*/  STL.64 [R1+0x51a8], R4 ;  /* 0x0051a80401007387 */ /* 0x0001e80000100a00 */
[----:B------:R-:W-:Y:S04]  /*10bdf0*/  STL [R1+0x589c], R6 ;  /* 0x00589c0601007387 */ /* 0x000fe80000100800 */
[----:B------:R-:W4:Y:S01]  /*10be00*/  LDL.LU R37, [R1+0xc90] ;  /* 0x000c900001257983 */ /* 0x000f220000300800 */
[----:B0-----:R-:W-:-:S03]  /*10be10*/  IADD3 R4, P1, R2, R48, RZ ;  /* 0x0000003002047210 */ /* 0x001fc60007f3e0ff */
[----:B------:R-:W4:Y:S02]  /*10be20*/  LDL.LU R38, [R1+0xc94] ;  /* 0x000c940001267983 */ /* 0x000f240000300800 */
[----:B------:R-:W-:Y:S01]  /*10be30*/  IMAD.X R5, R3, 0x1, R46, P1 ;  /* 0x0000000103057824 */ /* 0x000fe200008e062e */
[----:B------:R-:W-:-:S04]  /*10be40*/  F2FP.SATFINITE.E4M3.F32.PACK_AB_MERGE_C R3, R40, R43, RZ ;  /* 0x0000002b2803723e */ /* 0x000fc800048070ff */
[----:B------:R-:W-:Y:S04]  /*10be50*/  STL.64 [R1+0x51a0], R4 ;  /* 0x0051a00401007387 */ /* 0x000fe80000100a00 */
[----:B------:R2:W-:Y:S04]  /*10be60*/  STL [R1+0x58a8], R3 ;  /* 0x0058a80301007387 */ /* 0x0005e80000100800 */
[----:B------:R-:W4:Y:S04]  /*10be70*/  LDL.LU R43, [R1+0xc98] ;  /* 0x000c9800012b7983 */ /* 0x000f280000300800 */
[----:B------:R-:W4:Y:S01]  /*10be80*/  LDL.LU R40, [R1+0xc9c] ;  /* 0x000c9c0001287983 */ /* 0x000f220000300800 */
[----:B--2---:R-:W-:-:S05]  /*10be90*/  F2FP.SATFINITE.E4M3.F32.PACK_AB_MERGE_C R3, R42, R36, RZ ;  /* 0x000000242a03723e */ /* 0x004fca00048070ff */
[----:B------:R-:W-:Y:S04]  /*10bea0*/  STL [R1+0x584c], R3 ;  /* 0x00584c0301007387 */ /* 0x000fe80000100800 */
[----:B------:R-:W2:Y:S04]  /*10beb0*/  LDL.LU R4, [R1+0xca0] ;  /* 0x000ca00001047983 */ /* 0x000ea80000300800 */
[----:B------:R-:W2:Y:S01]  /*10bec0*/  LDL.LU R5, [R1+0xca4] ;  /* 0x000ca40001057983 */ /* 0x000ea20000300800 */
[----:B---3--:R-:W-:-:S05]  /*10bed0*/  F2FP.SATFINITE.E4M3.F32.PACK_AB_MERGE_C R0, R0, R39, RZ ;  /* 0x000000270000723e */ /* 0x008fca00048070ff */
[----:B------:R0:W-:Y:S04]  /*10bee0*/  STL [R1+0x5850], R0 ;  /* 0x0058500001007387 */ /* 0x0001e80000100800 */
[----:B------:R-:W3:Y:S04]  /*10bef0*/  LDL.LU R39, [R1+0xca8] ;  /* 0x000ca80001277983 */ /* 0x000ee80000300800 */
        /* <DEDUP_REMOVED lines=14> */
[----:B------:R-:W-:Y:S01]  /*10bfe0*/  VIADD R2, R2, UR6 ;  /* 0x0000000602027c36 */ /* 0x000fe20008000000 */
[----:B------:R-:W-:-:S02]  /*10bff0*/  ULDC UR6, c[0x0][0x248] ;  /* 0x0000920000067ab9 */ /* 0x000fc40000000800 */
[----:B------:R-:W3:Y:S04]  /*10c000*/  LDL.LU R31, [R1+0xce4] ;  /* 0x000ce400011f7983 */ /* 0x000ee80000300800 */
[----:B------:R-:W3:Y:S04]  /*10c010*/  LDL.LU R33, [R1+0xce8] ;  /* 0x000ce80001217983 */ /* 0x000ee80000300800 */
[----:B------:R-:W3:Y:S01]  /*10c020*/  LDL.LU R35, [R1+0xcec] ;  /* 0x000cec0001237983 */ /* 0x000ee20000300800 */
[----:B------:R-:W-:Y:S02]  /*10c030*/  SHF.R.S32.HI R3, RZ, 0x1f, R2 ;  /* 0x0000001fff037819 */ /* 0x000fe40000011402 */
[----:B------:R-:W-:Y:S01]  /*10c040*/  IADD3 R6, P1, R2, R59, RZ ;  /* 0x0000003b02067210 */ /* 0x000fe20007f3e0ff */
[----:B------:R-:W3:Y:S04]  /*10c050*/  LDL.LU R36, [R1+0xcf0] ;  /* 0x000cf00001247983 */ /* 0x000ee80000300800 */
[----:B------:R-:W3:Y:S01]  /*10c060*/  LDL.LU R42, [R1+0xcf4] ;  /* 0x000cf400012a7983 */ /* 0x000ee20000300800 */
[----:B------:R-:W-:-:S05]  /*10c070*/  IMAD.X R7, R3, 0x1, R58, P1 ;  /* 0x0000000103077824 */ /* 0x000fca00008e063a */
[----:B------:R4:W-:Y:S02]  /*10c080*/  STL.64 [R1+0x5180], R6 ;  /* 0x0051800601007387 */ /* 0x0009e40000100a00 */
[----:B----4-:R-:W-:Y:S02]  /*10c090*/  F2FP.SATFINITE.E4M3.F32.PACK_AB_MERGE_C R7, R38, R37, RZ ;  /* 0x000000252607723e */ /* 0x010fe400048070ff */
[----:B------:R-:W4:Y:S04]  /*10c0a0*/  LDL.LU R37, [R1+0xcf8] ;  /* 0x000cf80001257983 */ /* 0x000f280000300800 */
        /* <DEDUP_REMOVED lines=8> */
[----:B------:R-:W-:Y:S01]  /*10c130*/  STL.64 [R1+0x5170], R6 ;  /* 0x0051700601007387 */ /* 0x000fe20000100a00 */
[----:B--2---:R-:W-:Y:S02]  /*10c140*/  F2FP.SATFINITE.E4M3.F32.PACK_AB_MERGE_C R5, R5, R4, RZ ;  /* 0x000000040505723e */ /* 0x004fe400048070ff */
[----:B---3--:R-:W-:Y:S02]  /*10c150*/  F2FP.SATFINITE.E4M3.F32.PACK_AB_MERGE_C R4, R0, R39, RZ ;  /* 0x000000270004723e */ /* 0x008fe400048070ff */
        /* <DEDUP_REMOVED lines=37> */
[----:B------:R-:W3:Y:S01]  /*10c3b0*/  LDL.LU R36, [R1+0xd10] ;  /* 0x000d100001247983 */ /* 0x000ee20000300800 */
[----:B0-----:R-:W-:-:S03]  /*10c3c0*/  IADD3 R4, P1, R2, R48, RZ ;  /* 0x0000003002047210 */ /* 0x001fc60007f3e0ff */
[----:B------:R-:W3:Y:S02]  /*10c3d0*/  LDL.LU R42, [R1+0xd14] ;  /* 0x000d1400012a7983 */ /* 0x000ee40000300800 */
[----:B------:R-:W-:-:S05]  /*10c3e0*/  IMAD.X R5, R3, 0x1, R46, P1 ;  /* 0x0000000103057824 */ /* 0x000fca00008e062e */
[----:B------:R-:W-:Y:S01]  /*10c3f0*/  STL.64 [R1+0x5120], R4 ;  /* 0x0051200401007387 */ /* 0x000fe20000100a00 */
[----:B----4-:R-:W-:-:S03]  /*10c400*/  F2FP.SATFINITE.E4M3.F32.PACK_AB_MERGE_C R3, R38, R37, RZ ;  /* 0x000000252603723e */ /* 0x010fc600048070ff */
[----:B------:R-:W4:Y:S04]  /*10c410*/  LDL.LU R37, [R1+0xd18] ;  /* 0x000d180001257983 */ /* 0x000f280000300800 */
[----:B------:R-:W4:Y:S04]  /*10c420*/  LDL.LU R38, [R1+0xd1c] ;  /* 0x000d1c0001267983 */ /* 0x000f280000300800 */
[----:B------:R0:W-:Y:S02]  /*10c430*/  STL [R1+0x834], R3 ;  /* 0x0008340301007387 */ /* 0x0001e40000100800 */
[----:B0-----:R-:W-:-:S05]  /*10c440*/  F2FP.SATFINITE.E4M3.F32.PACK_AB_MERGE_C R3, R40, R43, RZ ;  /* 0x0000002b2803723e */ /* 0x001fca00048070ff */
[----:B------:R-:W-:Y:S04]  /*10c450*/  STL [R1+0x80c], R3 ;  /* 0x00080c0301007387 */ /* 0x000fe80000100800 */
[----:B------:R-:W4:Y:S04]  /*10c460*/  LDL.LU R43, [R1+0xd20] ;  /* 0x000d2000012b7983 */ /* 0x000f280000300800 */
[----:B------:R-:W4:Y:S04]  /*10c470*/  LDL.LU R40, [R1+0xd24] ;  /* 0x000d240001287983 */ /* 0x000f280000300800 */
[----:B------:R-:W4:Y:S04]  /*10c480*/  LDL.LU R8, [R1+0xd28] ;  /* 0x000d280001087983 */ /* 0x000f280000300800 */
[----:B------:R-:W4:Y:S01]  /*10c490*/  LDL.LU R11, [R1+0xd2c] ;  /* 0x000d2c00010b7983 */ /* 0x000f220000300800 */
[----:B--2---:R-:W-:-:S05]  /*10c4a0*/  F2FP.SATFINITE.E4M3.F32.PACK_AB_MERGE_C R0, R0, R39, RZ ;  /* 0x000000270000723e */ /* 0x004fca00048070ff */
[----:B------:R0:W-:Y:S04]  /*10c4b0*/  STL [R1+0x810], R0 ;  /* 0x0008100001007387 */ /* 0x0001e80000100800 */
[----:B------:R-:W2:Y:S04]  /*10c4c0*/  LDL.LU R13, [R1+0xd30] ;  /* 0x000d3000010d7983 */ /* 0x000ea80000300800 */
[----:B------:R-:W2:Y:S04]  /*10c4d0*/  LDL.LU R14, [R1+0xd34] ;  /* 0x000d3400010e7983 */ /* 0x000ea80000300800 */
[----:B------:R-:W2:Y:S04]  /*10c4e0*/  LDL.LU R39, [R1+0xd38] ;  /* 0x000d380001277983 */ /* 0x000ea80000300800 */
[----:B0-----:R-:W2:Y:S04]  /*10c4f0*/  LDL.LU R0, [R1+0xd3c] ;  /* 0x000d3c0001007983 */ /* 0x001ea80000300800 */
[----:B------:R-:W2:Y:S04]  /*10c500*/  LDL.LU R15, [R1+0xd40] ;  /* 0x000d4000010f7983 */ /* 0x000ea80000300800 */
[----:B------:R-:W2:Y:S04]  /*10c510*/  LDL.LU R16, [R1+0xd44] ;  /* 0x000d440001107983 */ /* 0x000ea80000300800 */
[----:B------:R-:W2:Y:S04]  /*10c520*/  LDL.LU R17, [R1+0xd48] ;  /* 0x000d480001117983 */ /* 0x000ea80000300800 */
[----:B------:R-:W2:Y:S04]  /*10c530*/  LDL.LU R18, [R1+0xd4c] ;  /* 0x000d4c0001127983 */ /* 0x000ea80000300800 */
[----:B------:R-:W2:Y:S01]  /*10c540*/  LDL.LU R19, [R1+0xd50] ;  /* 0x000d500001137983 */ /* 0x000ea20000300800 */
[----:B------:R-:W-:Y:S01]  /*10c550*/  VIADD R2, R2, UR6 ;  /* 0x0000000602027c36 */ /* 0x000fe20008000000 */
[----:B------:R-:W-:-:S02]  /*10c560*/  ULDC UR6, c[0x0][0x248] ;  /* 0x0000920000067ab9 */ /* 0x000fc40000000800 */
[----:B------:R-:W2:Y:S04]  /*10c570*/  LDL.LU R21, [R1+0xd54] ;  /* 0x000d540001157983 */ /* 0x000ea80000300800 */
[----:B------:R-:W2:Y:S04]  /*10c580*/  LDL.LU R25, [R1+0xd58] ;  /* 0x000d580001197983 */ /* 0x000ea80000300800 */
[----:B------:R-:W2:Y:S01]  /*10c590*/  LDL.LU R27, [R1+0xd5c] ;  /* 0x000d5c00011b7983 */ /* 0x000ea20000300800 */
[----:B------:R-:W-:-:S03]  /*10c5a0*/  SHF.R.S32.HI R3, RZ, 0x1f, R2 ;  /* 0x0000001fff037819 */ /* 0x000fc60000011402 */
[----:B------:R-:W2:Y:S01]  /*10c5b0*/  LDL.LU R29, [R1+0xd60] ;  /* 0x000d6000011d7983 */ /* 0x000ea20000300800 */
[----:B------:R-:W-:-:S03]  /*10c5c0*/  IADD3 R4, P1, R2, R59, RZ ;  /* 0x0000003b02047210 */ /* 0x000fc60007f3e0ff */
[----:B------:R-:W2:Y:S04]  /*10c5d0*/  LDL.LU R31, [R1+0xd64] ;  /* 0x000d6400011f7983 */ /* 0x000ea80000300800 */
[----:B------:R-:W2:Y:S04]  /*10c5e0*/  LDL.LU R33, [R1+0xd68] ;  /* 0x000d680001217983 */ /* 0x000ea80000300800 */
[----:B------:R-:W2:Y:S01]  /*10c5f0*/  LDL.LU R35, [R1+0xd6c] ;  /* 0x000d6c0001237983 */ /* 0x000ea20000300800 */
        /* <DEDUP_REMOVED lines=8> */
[----:B------:R-:W-:Y:S04]  /*10c680*/  STL [R1+0x7cc], R6 ;  /* 0x0007cc0601007387 */ /* 0x000fe80000100800 */
[----:B------:R-:W4:Y:S04]  /*10c690*/  LDL.LU R37, [R1+0xd78] ;  /* 0x000d780001257983 */ /* 0x000f280000300800 */
[----:B------:R-:W4:Y:S01]  /*10c6a0*/  LDL.LU R38, [R1+0xd7c] ;  /* 0x000d7c0001267983 */ /* 0x000f220000300800 */
        /* <DEDUP_REMOVED lines=11> */
[----:B--2---:R-:W-:Y:S02]  /*10c760*/  F2FP.SATFINITE.E4M3.F32.PACK_AB_MERGE_C R5, R14, R13, RZ ;  /* 0x0000000d0e05723e */ /* 0x004fe400048070ff */
        /* <DEDUP_REMOVED lines=27> */
[----:B------:R-:W-:Y:S01]  /*10c920*/  IMAD.X R5, R3, 0x1, R47, P1 ;  /* 0x0000000103057824 */ /* 0x000fe200008e062f */
[----:B---3--:R-:W-:-:S04]  /*10c930*/  F2FP.SATFINITE.E4M3.F32.PACK_AB_MERGE_C R6, R42, R36, RZ ;  /* 0x000000242a06723e */ /* 0x008fc800048070ff */
        /* <DEDUP_REMOVED lines=10> */
[----:B------:R0:W-:Y:S04]  /*10c9e0*/  STL [R1+0x5f4], R3 ;  /* 0x0005f40301007387 */ /* 0x0001e80000100800 */
[----:B------:R-:W4:Y:S04]  /*10c9f0*/  LDL.LU R8, [R1+0xe10] ;  /* 0x000e100001087983 */ /* 0x000f280000300800 */
[----:B------:R-:W4:Y:S01]  /*10ca00*/  LDL.LU R11, [R1+0xe14] ;  /* 0x000e1400010b7983 */ /* 0x000f220000300800 */
        /* <DEDUP_REMOVED lines=9> */
[----:B0-----:R-:W2:Y:S01]  /*10caa0*/  LDL.LU R0, [R1+0xe2c] ;  /* 0x000e2c0001007983 */ /* 0x001ea20000300800 */
[----:B------:R-:W-:Y:S01]  /*10cab0*/  VIADD R2, R2, UR6 ;  /* 0x0000000602027c36 */ /* 0x000fe20008000000 */
[----:B------:R-:W-:-:S02]  /*10cac0*/  ULDC UR6, c[0x0][0x248] ;  /* 0x0000920000067ab9 */ /* 0x000fc40000000800 */
[----:B------:R-:W2:Y:S02]  /*10cad0*/  LDL.LU R15, [R1+0xe80] ;  /* 0x000e8000010f7983 */ /* 0x000ea40000300800 */
[----:B------:R-:W-:Y:S02]  /*10cae0*/  SHF.R.S32.HI R3, RZ, 0x1f, R2 ;  /* 0x0000001fff037819 */ /* 0x000fe40000011402 */
[----:B------:R-:W-:Y:S01]  /*10caf0*/  IADD3 R4, P1, R2, R59, RZ ;  /* 0x0000003b02047210 */ /* 0x000fe20007f3e0ff */
[----:B------:R-:W2:Y:S04]  /*10cb00*/  LDL.LU R16, [R1+0xe84] ;  /* 0x000e840001107983 */ /* 0x000ea80000300800 */
[----:B------:R-:W-:Y:S01]  /*10cb10*/  IMAD.X R5, R3, 0x1, R58, P1 ;  /* 0x0000000103057824 */ /* 0x000fe200008e063a */
[----:B------:R-:W2:Y:S04]  /*10cb20*/  LDL.LU R17, [R1+0xe88] ;  /* 0x000e880001117983 */ /* 0x000ea80000300800 */
        /* <DEDUP_REMOVED lines=14> */
[----:B----4-:R-:W-:-:S05]  /*10cc10*/  F2FP.SATFINITE.E4M3.F32.PACK_AB_MERGE_C R6, R38, R37, RZ ;  /* 0x000000252606723e */ /* 0x010fca00048070ff */
[----:B------:R1:W-:Y:S04]  /*10cc20*/  STL [R1+0x57c], R6 ;  /* 0x00057c0601007387 */ /* 0x0003e80000100800 */
[----:B------:R-:W4:Y:S04]  /*10cc30*/  LDL.LU R37, [R1+0xeb8] ;  /* 0x000eb80001257983 */ /* 0x000f280000300800 */
[----:B------:R-:W4:Y:S01]  /*10cc40*/  LDL.LU R38, [R1+0xebc] ;  /* 0x000ebc0001267983 */ /* 0x000f220000300800 */
[----:B0-----:R-:W-:Y:S02]  /*10cc50*/  IADD3 R4, P1, R2, R61, RZ ;  /* 0x0000003d02047210 */ /* 0x001fe40007f3e0ff */
[----:B------:R-:W-:-:S03]  /*10cc60*/  F2FP.SATFINITE.E4M3.F32.PACK_AB_MERGE_C R7, R11, R8, RZ ;  /* 0x000000080b07723e */ /* 0x000fc600048070ff */
[----:B------:R-:W-:-:S05]  /*10cc70*/  IMAD.X R5, R3, 0x1, R60, P1 ;  /* 0x0000000103057824 */ /* 0x000fca00008e063c */
[----:B------:R0:W-:Y:S01]  /*10cc80*/  STL.64 [R1+0x5070], R4 ;  /* 0x0050700401007387 */ /* 0x0001e20000100a00 */
[----:B-1----:R-:W-:-:S03]  /*10cc90*/  F2FP.SATFINITE.E4M3.F32.PACK_AB_MERGE_C R6, R40, R43, RZ ;  /* 0x0000002b2806723e */ /* 0x002fc600048070ff */
[----:B------:R-:W-:Y:S04]  /*10cca0*/  STL [R1+0x55c], R7 ;  /* 0x00055c0701007387 */ /* 0x000fe80000100800 */
[----:B------:R-:W-:Y:S04]  /*10ccb0*/  STL [R1+0x564], R6 ;  /* 0x0005640601007387 */ /* 0x000fe80000100800 */
[----:B------:R-:W4:Y:S04]  /*10ccc0*/  LDL.LU R43, [R1+0xf80] ;  /* 0x000f8000012b7983 */ /* 0x000f280000300800 */
[----:B------:R-:W4:Y:S01]  /*10ccd0*/  LDL.LU R40, [R1+0xf84] ;  /* 0x000f840001287983 */ /* 0x000f220000300800 */
[----:B0-----:R-:W-:-:S02]  /*10cce0*/  IADD3 R4, P1, R2, R57, RZ ;  /* 0x0000003902047210 */ /* 0x001fc40007f3e0ff */
[----:B------:R-:W-:-:S03]  /*10ccf0*/  F2FP.SATFINITE.E4M3.F32.PACK_AB_MERGE_C R34, R14, R13, RZ ;  /* 0x0000000d0e22723e */ /* 0x000fc600048070ff */
[----:B------:R-:W-:-:S05]  /*10cd00*/  IMAD.X R5, R3, 0x1, R56, P1 ;  /* 0x0000000103057824 */ /* 0x000fca00008e0638 */
[----:B------:R2:W-:Y:S04]  /*10cd10*/  STL.64 [R1+0x5068], R4 ;  /* 0x0050680401007387 */ /* 0x0005e80000100a00 */
[----:B------:R-:W-:Y:S01]  /*10cd20*/  STL [R1+0x5fa4], R34 ;  /* 0x005fa42201007387 */ /* 0x000fe20000100800 */
[----:B--2---:R-:W-:-:S03]  /*10cd30*/  F2FP.SATFINITE.E4M3.F32.PACK_AB_MERGE_C R4, R0, R39, RZ ;  /* 0x000000270004723e */ /* 0x004fc600048070ff */
[----:B------:R-:W2:Y:S04]  /*10cd40*/  LDL.LU R39, [R1+0xf88] ;  /* 0x000f880001277983 */ /* 0x000ea80000300800 */
        /* <DEDUP_REMOVED lines=24> */
[----:B------:R-:W-:-:S05]  /*10ced0*/  IMAD.X R5, R3, 0x1, R47, P1 ;  /* 0x0000000103057824 */ /* 0x000fca00008e062f */
[----:B------:R0:W-:Y:S01]  /*10cee0*/  STL.64 [R1+0x5028], R4 ;  /* 0x0050280401007387 */ /* 0x0001e20000100a00 */
[----:B---3--:R-:W-:Y:S02]  /*10cef0*/  F2FP.SATFINITE.E4M3.F32.PACK_AB_MERGE_C R6, R42, R36, RZ ;  /* 0x000000242a06723e */ /* 0x008fe400048070ff */
[----:B0-----:R-:W-:-:S03]  /*10cf00*/  IADD3 R4, P1, R2, R48, RZ ;  /* 0x0000003002047210 */ /* 0x001fc60007f3e0ff */
[----:B------:R-:W-:Y:S04]  /*10cf10*/  STL [R1+0x4e8], R6 ;  /* 0x0004e80601007387 */ /* 0x000fe80000100800 */
[----:B------:R-:W3:Y:S01]  /*10cf20*/  LDL.LU R36, [R1+0xf90] ;  /* 0x000f900001247983 */ /* 0x000ee20000300800 */
[----:B------:R-:W-:-:S03]  /*10cf30*/  IMAD.X R5, R3, 0x1, R46, P1 ;  /* 0x0000000103057824 */ /* 0x000fc600008e062e */
        /* <DEDUP_REMOVED lines=28> */
[----:B------:R-:W2:Y:S01]  /*10d100*/  LDL.LU R25, [R1+0x1058] ;  /* 0x0010580001197983 */ /* 0x000ea20000300800 */
[----:B------:R-:W-:-:S03]  /*10d110*/  IMAD.X R5, R3, 0x1, R58, P1 ;  /* 0x0000000103057824 */ /* 0x000fc600008e063a */
[----:B------:R-:W2:Y:S04]  /*10d120*/  LDL.LU R27, [R1+0x105c] ;  /* 0x00105c00011b7983 */ /* 0x000ea80000300800 */
        /* <DEDUP_REMOVED lines=21> */
[----:B------:R-:W-:-:S05]  /*10d280*/  IMAD.X R5, R3, 0x1, R56, P1 ;  /* 0x0000000103057824 */ /* 0x000fca00008e0638 */
[----:B------:R0:W-:Y:S01]  /*10d290*/  STL.64 [R1+0x4fe8], R4 ;  /* 0x004fe80401007387 */ /* 0x0001e20000100a00 */
[----:B------:R-:W-:Y:S02]  /*10d2a0*/  F2FP.SATFINITE.E4M3.F32.PACK_AB_MERGE_C R6, R16, R15, RZ ;  /* 0x0000000f1006723e */ /* 0x000fe400048070ff */
[----:B0-----:R-:W-:Y:S02]  /*10d2b0*/  F2FP.SATFINITE.E4M3.F32.PACK_AB_MERGE_C R4, R40, R43, RZ ;  /* 0x0000002b2804723e */ /* 0x001fe400048070ff */
[----:B------:R-:W4:Y:S04]  /*10d2c0*/  LDL.LU R43, [R1+0x1110] ;  /* 0x00111000012b7983 */ /* 0x000f280000300800 */
[----:B------:R-:W4:Y:S04]  /*10d2d0*/  LDL.LU R40, [R1+0x1114] ;  /* 0x0011140001287983 */ /* 0x000f280000300800 */
[----:B------:R0:W-:Y:S02]  /*10d2e0*/  STL [R1+0x4a0], R4 ;  /* 0x0004a00401007387 */ /* 0x0001e40000100800 */
[----:B0-----:R-:W-:-:S02]  /*10d2f0*/  IADD3 R4, P1, R2, R55, RZ ;  /* 0x0000003702047210 */ /* 0x001fc40007f3e0ff */
[----:B------:R-:W-:Y:S03]  /*10d300*/  STL [R1+0x4a4], R6 ;  /* 0x0004a40601007387 */ /* 0x000fe60000100800 */
        /* <DEDUP_REMOVED lines=15> */
[----:B------:R0:W-:Y:S02]  /*10d400*/  STL [R1+0x188], R6 ;  /* 0x0001880601007387 */ /* 0x0001e40000100800 */
[----:B------:R-:W-:-:S05]  /*10d410*/  IMAD.X R5, R3, 0x1, R50, P1 ;  /* 0x0000000103057824 */ /* 0x000fca00008e0632 */
[----:B------:R1:W-:Y:S01]  /*10d420*/  STL.64 [R1+0x4fc0], R4 ;  /* 0x004fc00401007387 */ /* 0x0003e20000100a00 */
[----:B0-----:R-:W-:Y:S02]  /*10d430*/  F2FP.SATFINITE.E4M3.F32.PACK_AB_MERGE_C R6, R35, R33, RZ ;  /* 0x000000212306723e */ /* 0x001fe400048070ff */
[----:B-1----:R-:W-:-:S05]  /*10d440*/  F2FP.SATFINITE.E4M3.F32.PACK_AB_MERGE_C R4, R31, R29, RZ ;  /* 0x0000001d1f04723e */ /* 0x002fca00048070ff */
[----:B------:R0:W-:Y:S02]  /*10d450*/  STL [R1+0x5f08], R4 ;  /* 0x005f080401007387 */ /* 0x0001e40000100800 */
[----:B0-----:R-:W-:Y:S02]  /*10d460*/  IADD3 R4, P1, R2, R49, RZ ;  /* 0x0000003102047210 */ /* 0x001fe40007f3e0ff */
[----:B------:R-:W-:Y:S03]  /*10d470*/  STL [R1+0x58bc], R6 ;  /* 0x0058bc0601007387 */ /* 0x000fe60000100800 */
[----:B------:R-:W-:-:S05]  /*10d480*/  IMAD.X R5, R3, 0x1, R47, P1 ;  /* 0x0000000103057824 */ /* 0x000fca00008e062f */
[----:B------:R3:W-:Y:S04]  /*10d490*/  STL.64 [R1+0x4fb0], R4 ;  /* 0x004fb00401007387 */ /* 0x0007e80000100a00 */
[----:B------:R-:W2:Y:S04]  /*10d4a0*/  LDL.LU R8, [R1+0x1120] ;  /* 0x0011200001087983 */ /* 0x000ea80000300800 */
[----:B------:R-:W2:Y:S01]  /*10d4b0*/  LDL.LU R11, [R1+0x1124] ;  /* 0x00112400010b7983 */ /* 0x000ea20000300800 */
[----:B---3--:R-:W-:-:S05]  /*10d4c0*/  F2FP.SATFINITE.E4M3.F32.PACK_AB_MERGE_C R4, R42, R36, RZ ;  /* 0x000000242a04723e */ /* 0x008fca00048070ff */
[----:B------:R0:W-:Y:S04]  /*10d4d0*/  STL [R1+0x5860], R4 ;  /* 0x0058600401007387 */ /* 0x0001e80000100800 */
[----:B------:R-:W3:Y:S04]  /*10d4e0*/  LDL.LU R36, [R1+0x1128] ;  /* 0x0011280001247983 */ /* 0x000ee80000300800 */
[----:B------:R-:W3:Y:S01]  /*10d4f0*/  LDL.LU R42, [R1+0x112c] ;  /* 0x00112c00012a7983 */ /* 0x000ee20000300800 */
[----:B0-----:R-:W-:-:S03]  /*10d500*/  IADD3 R4, P1, R2, R48, RZ ;  /* 0x0000003002047210 */ /* 0x001fc60007f3e0ff */
[----:B------:R-:W3:Y:S02]  /*10d510*/  LDL.LU R13, [R1+0x1130] ;  /* 0x00113000010d7983 */ /* 0x000ee40000300800 */
[----:B------:R-:W-:Y:S02]  /*10d520*/  IMAD.X R5, R3, 0x1, R46, P1 ;  /* 0x0000000103057824 */ /* 0x000fe400008e062e */
[----:B------:R-:W3:Y:S04]  /*10d530*/  LDL.LU R14, [R1+0x1134] ;  /* 0x00113400010e7983 */ /* 0x000ee80000300800 */
[----:B------:R-:W-:Y:S01]  /*10d540*/  STL.64 [R1+0x4fa8], R4 ;  /* 0x004fa80401007387 */ /* 0x000fe20000100a00 */
        /* <DEDUP_REMOVED lines=24> */
[----:B------:R-:W-:Y:S01]  /*10d6d0*/  VIADD R2, R2, UR6 ;  /* 0x0000000602027c36 */ /* 0x000fe20008000000 */
[----:B------:R-:W-:-:S04]  /*10d6e0*/  ULDC UR6, c[0x0][0x248] ;  /* 0x0000920000067ab9 */ /* 0x000fc80000000800 */
[----:B------:R-:W-:Y:S02]  /*10d6f0*/  SHF.R.S32.HI R3, RZ, 0x1f, R2 ;  /* 0x0000001fff037819 */ /* 0x000fe40000011402 */
[----:B------:R-:W-:-:S05]  /*10d700*/  IADD3 R4, P1, R2, R59, RZ ;  /* 0x0000003b02047210 */ /* 0x000fca0007f3e0ff */
[----:B------:R-:W-:-:S05]  /*10d710*/  IMAD.X R5, R3, 0x1, R58, P1 ;  /* 0x0000000103057824 */ /* 0x000fca00008e063a */
[----:B------:R0:W-:Y:S02]  /*10d720*/  STL.64 [R1+0x4f88], R4 ;  /* 0x004f880401007387 */ /* 0x0001e40000100a00 */
[----:B0-----:R-:W-:-:S05]  /*10d730*/  IADD3 R4, P1, R2, R61, RZ ;  /* 0x0000003d02047210 */ /* 0x001fca0007f3e0ff */
[----:B------:R-:W-:Y:S01]  /*10d740*/  IMAD.X R5, R3, 0x1, R60, P1 ;  /* 0x0000000103057824 */ /* 0x000fe200008e063c */
[----:B------:R-:W-:-:S05]  /*10d750*/  F2FP.SATFINITE.E4M3.F32.PACK_AB_MERGE_C R7, R11, R8, RZ ;  /* 0x000000080b07723e */ /* 0x000fca00048070ff */
[----:B------:R0:W-:Y:S01]  /*10d760*/  STL [R1+0x57e4], R7 ;  /* 0x0057e40701007387 */ /* 0x0001e20000100800 */
[----:B---3--:R-:W-:-:S05]  /*10d770*/  F2FP.SATFINITE.E4M3.F32.PACK_AB_MERGE_C R6, R42, R36, RZ ;  /* 0x000000242a06723e */ /* 0x008fca00048070ff */
[----:B------:R-:W-:Y:S04]  /*10d780*/  STL [R1+0x57f0], R6 ;  /* 0x0057f00601007387 */ /* 0x000fe80000100800 */
[----:B------:R-:W3:Y:S04]  /*10d790*/  LDL.LU R36, [R1+0x1210] ;  /* 0x0012100001247983 */ /* 0x000ee80000300800 */
[----:B------:R-:W3:Y:S04]  /*10d7a0*/  LDL.LU R42, [R1+0x1214] ;  /* 0x00121400012a7983 */ /* 0x000ee80000300800 */
[----:B------:R1:W-:Y:S01]  /*10d7b0*/  STL.64 [R1+0x4f78], R4 ;  /* 0x004f780401007387 */ /* 0x0003e20000100a00 */
[----:B0-----:R-:W-:-:S02]  /*10d7c0*/  F2FP.SATFINITE.E4M3.F32.PACK_AB_MERGE_C R7, R14, R13, RZ ;  /* 0x0000000d0e07723e */ /* 0x001fc400048070ff */
[----:B-1----:R-:W-:-:S03]  /*10d7d0*/  IADD3 R4, P1, R2, R57, RZ ;  /* 0x0000003902047210 */ /* 0x002fc60007f3e0ff */
[----:B------:R-:W-:Y:S02]  /*10d7e0*/  STL [R1+0x57b4], R7 ;  /* 0x0057b40701007387 */ /* 0x000fe40000100800 */
[----:B------:R-:W-:Y:S01]  /*10d7f0*/  IMAD.X R5, R3, 0x1, R56, P1 ;  /* 0x0000000103057824 */ /* 0x000fe200008e0638 */
[----:B----4-:R-:W-:-:S05]  /*10d800*/  F2FP.SATFINITE.E4M3.F32.PACK_AB_MERGE_C R6, R16, R15, RZ ;  /* 0x0000000f1006723e */ /* 0x010fca00048070ff */
[----:B------:R-:W-:Y:S04]  /*10d810*/  STL [R1+0x58dc], R6 ;  /* 0x0058dc0601007387 */ /* 0x000fe80000100800 */
[----:B------:R0:W-:Y:S02]  /*10d820*/  STL.64 [R1+0x4f68], R4 ;  /* 0x004f680401007387 */ /* 0x0001e40000100a00 */
[----:B0-----:R-:W-:Y:S02]  /*10d830*/  F2FP.SATFINITE.E4M3.F32.PACK_AB_MERGE_C R4, R38, R37, RZ ;  /* 0x000000252604723e */ /* 0x001fe400048070ff */
[----:B------:R-:W4:Y:S04]  /*10d840*/  LDL.LU R37, [R1+0x1218] ;  /* 0x0012180001257983 */ /* 0x000f280000300800 */
[----:B------:R-:W4:Y:S04]  /*10d850*/  LDL.LU R38, [R1+0x121c] ;  /* 0x00121c0001267983 */ /* 0x000f280000300800 */
[----:B------:R0:W-:Y:S02]  /*10d860*/  STL [R1+0x5784], R4 ;  /* 0x0057840401007387 */ /* 0x0001e40000100800 */
[----:B0-----:R-:W-:-:S02]  /*10d870*/  IADD3 R4, P1, R2, R55, RZ ;  /* 0x0000003702047210 */ /* 0x001fc40007f3e0ff */
[----:B------:R-:W-:-:S03]  /*10d880*/  F2FP.SATFINITE.E4M3.F32.PACK_AB_MERGE_C R6, R33, R29, RZ ;  /* 0x0000001d2106723e */ /* 0x000fc600048070ff */
[----:B------:R-:W-:Y:S02]  /*10d890*/  IMAD.X R5, R3, 0x1, R54, P1 ;  /* 0x0000000103057824 */ /* 0x000fe400008e0636 */
[----:B------:R-:W-:Y:S04]  /*10d8a0*/  STL [R1+0x5794], R6 ;  /* 0x0057940601007387 */ /* 0x000fe80000100800 */
[----:B------:R-:W4:Y:S04]  /*10d8b0*/  LDL.LU R29, [R1+0x1220] ;  /* 0x00122000011d7983 */ /* 0x000f280000300800 */
[----:B------:R-:W4:Y:S04]  /*10d8c0*/  LDL.LU R33, [R1+0x1224] ;  /* 0x0012240001217983 */ /* 0x000f280000300800 */
[----:B------:R0:W-:Y:S02]  /*10d8d0*/  STL.64 [R1+0x4f60], R4 ;  /* 0x004f600401007387 */ /* 0x0001e40000100a00 */
[----:B0-----:R-:W-:-:S02]  /*10d8e0*/  F2FP.SATFINITE.E4M3.F32.PACK_AB_MERGE_C R5, R18, R17, RZ ;  /* 0x000000111205723e */ /* 0x001fc400048070ff */
[----:B--2---:R-:W-:Y:S02]  /*10d8f0*/  F2FP.SATFINITE.E4M3.F32.PACK_AB_MERGE_C R4, R40, R43, RZ ;  /* 0x0000002b2804723e */ /* 0x004fe400048070ff */
        /* <DEDUP_REMOVED lines=12> */
[----:B------:R-:W-:Y:S01]  /*10d9c0*/  IMAD.X R5, R3, 0x1, R50, P1 ;  /* 0x0000000103057824 */ /* 0x000fe200008e0632 */
[----:B------:R-:W-:-:S04]  /*10d9d0*/  F2FP.SATFINITE.E4M3.F32.PACK_AB_MERGE_C R0, R0, R39, RZ ;  /* 0x000000270000723e */ /* 0x000fc800048070ff */
[----:B------:R0:W-:Y:S02]  /*10d9e0*/  STL.64 [R1+0x4f40], R4 ;  /* 0x004f400401007387 */ /* 0x0001e40000100a00 */
[----:B0-----:R-:W-:Y:S02]  /*10d9f0*/  F2FP.SATFINITE.E4M3.F32.PACK_AB_MERGE_C R4, R35, R31, RZ ;  /* 0x0000001f2304723e */ /* 0x001fe400048070ff */
[----:B------:R-:W2:Y:S04]  /*10da00*/  LDL.LU R31, [R1+0x1230] ;  /* 0x00123000011f7983 */ /* 0x000ea80000300800 */
[----:B------:R-:W-:Y:S04]  /*10da10*/  STL [R1+0x82c], R4 ;  /* 0x00082c0401007387 */ /* 0x000fe80000100800 */
[----:B------:R-:W2:Y:S04]  /*10da20*/  LDL.LU R35, [R1+0x1234] ;  /* 0x0012340001237983 */ /* 0x000ea80000300800 */
[----:B------:R0:W-:Y:S04]  /*10da30*/  STL [R1+0x58ec], R0 ;  /* 0x0058ec0001007387 */ /* 0x0001e80000100800 */
[----:B------:R-:W2:Y:S04]  /*10da40*/  LDL.LU R39, [R1+0x1238] ;  /* 0x0012380001277983 */ /* 0x000ea80000300800 */
[----:B0-----:R-:W2:Y:S01]  /*10da50*/  LDL.LU R0, [R1+0x123c] ;  /* 0x00123c0001007983 */ /* 0x001ea20000300800 */
[----:B------:R-:W-:-:S05]  /*10da60*/  IADD3 R4, P1, R2, R49, RZ ;  /* 0x0000003102047210 */ /* 0x000fca0007f3e0ff */
        /* <DEDUP_REMOVED lines=29> */
[----:B------:R-:W2:Y:S01]  /*10dc40*/  LDL.LU R29, [R1+0x1274] ;  /* 0x00127400011d7983 */ /* 0x000ea20000300800 */
[----:B0-----:R-:W-:-:S03]  /*10dc50*/  SHF.R.S32.HI R3, RZ, 0x1f, R2 ;  /* 0x0000001fff037819 */ /* 0x001fc60000011402 */
[----:B------:R-:W2:Y:S04]  /*10dc60*/  LDL.LU R43, [R1+0x1278] ;  /* 0x00127800012b7983 */ /* 0x000ea80000300800 */
[----:B------:R-:W2:Y:S01]  /*10dc70*/  LDL.LU R40, [R1+0x127c] ;  /* 0x00127c0001287983 */ /* 0x000ea20000300800 */
[----:B------:R-:W-:-:S05]  /*10dc80*/  IMAD.X R5, R3, 0x1, R58, P1 ;  /* 0x0000000103057824 */ /* 0x000fca00008e063a */
[----:B------:R0:W-:Y:S02]  /*10dc90*/  STL.64 [R1+0x4f08], R4 ;  /* 0x004f080401007387 */ /* 0x0001e40000100a00 */
[----:B0-----:R-:W-:-:S05]  /*10dca0*/  IADD3 R4, P1, R2, R61, RZ ;  /* 0x0000003d02047210 */ /* 0x001fca0007f3e0ff */
[----:B------:R-:W-:Y:S01]  /*10dcb0*/  IMAD.X R5, R3, 0x1, R60, P1 ;  /* 0x0000000103057824 */ /* 0x000fe200008e063c */
[----:B------:R-:W-:-:S05]  /*10dcc0*/  F2FP.SATFINITE.E4M3.F32.PACK_AB_MERGE_C R6, R35, R31, RZ ;  /* 0x0000001f2306723e */ /* 0x000fca00048070ff */
[----:B------:R-:W-:Y:S01]  /*10dcd0*/  STL [R1+0x78c], R6 ;  /* 0x00078c0601007387 */ /* 0x000fe20000100800 */
[----:B------:R-:W-:-:S05]  /*10dce0*/  F2FP.SATFINITE.E4M3.F32.PACK_AB_MERGE_C R0, R0, R39, RZ ;  /* 0x000000270000723e */ /* 0x000fca00048070ff */
[----:B------:R0:W-:Y:S04]  /*10dcf0*/  STL [R1+0x790], R0 ;  /* 0x0007900001007387 */ /* 0x0001e80000100800 */
[----:B------:R-:W2:Y:S04]  /*10dd00*/  LDL.LU R31, [R1+0x1280] ;  /* 0x00128000011f7983 */ /* 0x000ea80000300800 */
[----:B------:R-:W2:Y:S04]  /*10dd10*/  LDL.LU R35, [R1+0x1284] ;  /* 0x0012840001237983 */ /* 0x000ea80000300800 */
[----:B------:R-:W2:Y:S04]  /*10dd20*/  LDL.LU R39, [R1+0x1288] ;  /* 0x0012880001277983 */ /* 0x000ea80000300800 */
[----:B------:R1:W-:Y:S04]  /*10dd30*/  STL.64 [R1+0x4ef8], R4 ;  /* 0x004ef80401007387 */ /* 0x0003e80000100a00 */
[----:B0-----:R-:W2:Y:S01]  /*10dd40*/  LDL.LU R0, [R1+0x128c] ;  /* 0x00128c0001007983 */ /* 0x001ea20000300800 */
[----:B-1----:R-:W-:-:S02]  /*10dd50*/  F2FP.SATFINITE.E4M3.F32.PACK_AB_MERGE_C R5, R16, R15, RZ ;  /* 0x0000000f1005723e */ /* 0x002fc400048070ff */
[----:B---3--:R-:W-:Y:S02]  /*10dd60*/  F2FP.SATFINITE.E4M3.F32.PACK_AB_MERGE_C R4, R42, R36, RZ ;  /* 0x000000242a04723e */ /* 0x008fe400048070ff */
[----:B------:R-:W3:Y:S04]  /*10dd70*/  LDL.LU R36, [R1+0x1290] ;  /* 0x0012900001247983 */ /* 0x000ee80000300800 */
[----:B------:R-:W-:Y:S04]  /*10dd80*/  STL [R1+0x72c], R5 ;  /* 0x00072c0501007387 */ /* 0x000fe80000100800 */
[----:B------:R-:W3:Y:S04]  /*10dd90*/  LDL.LU R42, [R1+0x1294] ;  /* 0x00129400012a7983 */ /* 0x000ee80000300800 */
[----:B------:R0:W-:Y:S02]  /*10dda0*/  STL [R1+0x590c], R4 ;  /* 0x00590c0401007387 */ /* 0x0001e40000100800 */
[----:B0-----:R-:W-:-:S05]  /*10ddb0*/  IADD3 R4, P1, R2, R57, RZ ;  /* 0x0000003902047210 */ /* 0x001fca0007f3e0ff */
[----:B------:R-:W-:-:S05]  /*10ddc0*/  IMAD.X R5, R3, 0x1, R56, P1 ;  /* 0x0000000103057824 */ /* 0x000fca00008e0638 */
[----:B------:R0:W-:Y:S02]  /*10ddd0*/  STL.64 [R1+0x4ee8], R4 ;  /* 0x004ee80401007387 */ /* 0x0001e40000100a00 */
[----:B0-----:R-:W-:Y:S02]  /*10dde0*/  F2FP.SATFINITE.E4M3.F32.PACK_AB_MERGE_C R5, R18, R17, RZ ;  /* 0x000000111205723e */ /* 0x001fe400048070ff */
[----:B----4-:R-:W-:Y:S02]  /*10ddf0*/  F2FP.SATFINITE.E4M3.F32.PACK_AB_MERGE_C R4, R38, R37, RZ ;  /* 0x000000252604723e */ /* 0x010fe400048070ff */
[----:B------:R-:W4:Y:S04]  /*10de00*/  LDL.LU R37, [R1+0x1298] ;  /* 0x0012980001257983 */ /* 0x000f280000300800 */
[----:B------:R-:W-:Y:S04]  /*10de10*/  STL [R1+0x6a8], R5 ;  /* 0x0006a80501007387 */ /* 0x000fe80000100800 */
[----:B------:R-:W4:Y:S04]  /*10de20*/  LDL.LU R38, [R1+0x129c] ;  /* 0x00129c0001267983 */ /* 0x000f280000300800 */
[----:B------:R0:W-:Y:S02]  /*10de30*/  STL [R1+0x6b8], R4 ;  /* 0x0006b80401007387 */ /* 0x0001e40000100800 */
[----:B0-----:R-:W-:-:S05]  /*10de40*/  IADD3 R4, P1, R2, R55, RZ ;  /* 0x0000003702047210 */ /* 0x001fca0007f3e0ff */
[----:B------:R-:W-:-:S05]  /*10de50*/  IMAD.X R5, R3, 0x1, R54, P1 ;  /* 0x0000000103057824 */ /* 0x000fca00008e0636 */
[----:B------:R0:W-:Y:S02]  /*10de60*/  STL.64 [R1+0x4ee0], R4 ;  /* 0x004ee00401007387 */ /* 0x0001e40000100a00 */
[----:B0-----:R-:W-:Y:S02]  /*10de70*/  F2FP.SATFINITE.E4M3.F32.PACK_AB_MERGE_C R4, R21, R19, RZ ;  /* 0x000000131504723e */ /* 0x001fe400048070ff */
[----:B------:R-:W4:Y:S04]  /*10de80*/  LDL.LU R19, [R1+0x12a0] ;  /* 0x0012a00001137983 */ /* 0x000f280000300800 */
[----:B------:R-:W4:Y:S04]  /*10de90*/  LDL.LU R21, [R1+0x12a4] ;  /* 0x0012a40001157983 */ /* 0x000f280000300800 */
[----:B------:R0:W-:Y:S02]  /*10dea0*/  STL [R1+0x668], R4 ;  /* 0x0006680401007387 */ /* 0x0001e40000100800 */
[----:B0-----:R-:W-:-:S02]  /*10deb0*/  F2FP.SATFINITE.E4M3.F32.PACK_AB_MERGE_C R4, R33, R25, RZ ;  /* 0x000000192104723e */ /* 0x001fc400048070ff */
[----:B------:R-:W4:Y:S04]  /*10dec0*/  LDL.LU R25, [R1+0x12a8] ;  /* 0x0012a80001197983 */ /* 0x000f280000300800 */
[----:B------:R-:W4:Y:S04]  /*10ded0*/  LDL.LU R33, [R1+0x12ac] ;  /* 0x0012ac0001217983 */ /* 0x000f280000300800 */
[----:B------:R0:W-:Y:S02]  /*10dee0*/  STL [R1+0x678], R4 ;  /* 0x0006780401007387 */ /* 0x0001e40000100800 */
[----:B0-----:R-:W-:-:S05]  /*10def0*/  IADD3 R4, P1, R2, R53, RZ ;  /* 0x0000003502047210 */ /* 0x001fca0007f3e0ff */
[----:B------:R-:W-:-:S05]  /*10df00*/  IMAD.X R5, R3, 0x1, R52, P1 ;  /* 0x0000000103057824 */ /* 0x000fca00008e0634 */
[----:B------:R0:W-:Y:S02]  /*10df10*/  STL.64 [R1+0x4ed0], R4 ;  /* 0x004ed00401007387 */ /* 0x0001e40000100a00 */
[----:B0-----:R-:W-:-:S05]  /*10df20*/  IADD3 R4, P1, R2, R51, RZ ;  /* 0x0000003302047210 */ /* 0x001fca0007f3e0ff */
[----:B------:R-:W-:Y:S01]  /*10df30*/  IMAD.X R5, R3, 0x1, R50, P1 ;  /* 0x0000000103057824 */ /* 0x000fe200008e0632 */
[----:B--2---:R-:W-:Y:S02]  /*10df40*/  F2FP.SATFINITE.E4M3.F32.PACK_AB_MERGE_C R7, R29, R27, RZ ;  /* 0x0000001b1d07723e */ /* 0x004fe400048070ff */
[----:B------:R-:W-:-:S03]  /*10df50*/  F2FP.SATFINITE.E4M3.F32.PACK_AB_MERGE_C R6, R40, R43, RZ ;  /* 0x0000002b2806723e */ /* 0x000fc600048070ff */
[----:B------:R-:W-:Y:S04]  /*10df60*/  STL [R1+0x624], R7 ;  /* 0x0006240701007387 */ /* 0x000fe80000100800 */
[----:B------:R-:W-:Y:S04]  /*10df70*/  STL [R1+0x638], R6 ;  /* 0x0006380601007387 */ /* 0x000fe80000100800 */
[----:B------:R-:W2:Y:S04]  /*10df80*/  LDL.LU R27, [R1+0x12c0] ;  /* 0x0012c000011b7983 */ /* 0x000ea80000300800 */
[----:B------:R-:W2:Y:S04]  /*10df90*/  LDL.LU R29, [R1+0x12c4] ;  /* 0x0012c400011d7983 */ /* 0x000ea80000300800 */
[----:B------:R-:W2:Y:S04]  /*10dfa0*/  LDL.LU R43, [R1+0x12c8] ;  /* 0x0012c800012b7983 */ /* 0x000ea80000300800 */
[----:B------:R-:W-:Y:S04]  /*10dfb0*/  STL.64 [R1+0x4ec0], R4 ;  /* 0x004ec00401007387 */ /* 0x000fe80000100a00 */
[----:B------:R-:W2:Y:S01]  /*10dfc0*/  LDL.LU R40, [R1+0x12cc] ;  /* 0x0012cc0001287983 */ /* 0x000ea20000300800 */
[----:B------:R-:W-:-:S05]  /*10dfd0*/  F2FP.SATFINITE.E4M3.F32.PACK_AB_MERGE_C R11, R35, R31, RZ ;  /* 0x0000001f230b723e */ /* 0x000fca00048070ff */
[----:B------:R-:W-:Y:S01]  /*10dfe0*/  STL [R1+0x5f38], R11 ;  /* 0x005f380b01007387 */ /* 0x000fe20000100800 */
[----:B------:R-:W-:-:S05]  /*10dff0*/  F2FP.SATFINITE.E4M3.F32.PACK_AB_MERGE_C R0, R0, R39, RZ ;  /* 0x000000270000723e */ /* 0x000fca00048070ff */
[----:B------:R0:W-:Y:S04]  /*10e000*/  STL [R1+0x5918], R0 ;  /* 0x0059180001007387 */ /* 0x0001e80000100800 */
[----:B------:R-:W2:Y:S04]  /*10e010*/  LDL.LU R39, [R1+0x12d0] ;  /* 0x0012d00001277983 */ /* 0x000ea80000300800 */
[----:B0-----:R-:W2:Y:S01]  /*10e020*/  LDL.LU R0, [R1+0x12d4] ;  /* 0x0012d40001007983 */ /* 0x001ea20000300800 */
[----:B------:R-:W-:-:S05]  /*10e030*/  IADD3 R4, P1, R2, R49, RZ ;  /* 0x0000003102047210 */ /* 0x000fca0007f3e0ff */
        /* <DEDUP_REMOVED lines=8> */
[----:B------:R0:W-:Y:S04]  /*10e0c0*/  STL.64 [R1+0x4ea8], R4 ;  /* 0x004ea80401007387 */ /* 0x0001e80000100a00 */
[----:B------:R-:W3:Y:S04]  /*10e0d0*/  LDL.LU R35, [R1+0x12f0] ;  /* 0x0012f00001237983 */ /* 0x000ee80000300800 */
[----:B------:R-:W3:Y:S01]  /*10e0e0*/  LDL.LU R36, [R1+0x12f4] ;  /* 0x0012f40001247983 */ /* 0x000ee20000300800 */
[----:B------:R-:W-:Y:S01]  /*10e0f0*/  VIADD R2, R2, UR6 ;  /* 0x0000000602027c36 */ /* 0x000fe20008000000 */
[----:B------:R-:W-:Y:S01]  /*10e100*/  ULDC UR6, c[0x0][0x248] ;  /* 0x0000920000067ab9 */ /* 0x000fe20000000800 */
[----:B----4-:R-:W-:-:S05]  /*10e110*/  F2FP.SATFINITE.E4M3.F32.PACK_AB_MERGE_C R3, R38, R37, RZ ;  /* 0x000000252603723e */ /* 0x010fca00048070ff */
[----:B------:R1:W-:Y:S04]  /*10e120*/  STL [R1+0x5b0], R3 ;  /* 0x0005b00301007387 */ /* 0x0003e80000100800 */
[----:B------:R-:W4:Y:S04]  /*10e130*/  LDL.LU R37, [R1+0x12f8] ;  /* 0x0012f80001257983 */ /* 0x000f280000300800 */
[----:B------:R-:W4:Y:S01]  /*10e140*/  LDL.LU R38, [R1+0x12fc] ;  /* 0x0012fc0001267983 */ /* 0x000f220000300800 */
[----:B0-----:R-:W-:Y:S02]  /*10e150*/  IADD3 R4, P1, R2, R59, RZ ;  /* 0x0000003b02047210 */ /* 0x001fe40007f3e0ff */
[----:B-1----:R-:W-:-:S05]  /*10e160*/  F2FP.SATFINITE.E4M3.F32.PACK_AB_MERGE_C R3, R21, R19, RZ ;  /* 0x000000131503723e */ /* 0x002fca00048070ff */
[----:B------:R0:W-:Y:S02]  /*10e170*/  STL [R1+0x52c], R3 ;  /* 0x00052c0301007387 */ /* 0x0001e40000100800 */
[----:B0-----:R-:W-:Y:S02]  /*10e180*/  SHF.R.S32.HI R3, RZ, 0x1f, R2 ;  /* 0x0000001fff037819 */ /* 0x001fe40000011402 */
[----:B------:R-:W-:-:S03]  /*10e190*/  F2FP.SATFINITE.E4M3.F32.PACK_AB_MERGE_C R6, R33, R25, RZ ;  /* 0x000000192106723e */ /* 0x000fc600048070ff */
[----:B------:R-:W-:Y:S02]  /*10e1a0*/  IMAD.X R5, R3, 0x1, R58, P1 ;  /* 0x0000000103057824 */ /* 0x000fe400008e063a */
[----:B------:R-:W-:Y:S04]  /*10e1b0*/  STL [R1+0x534], R6 ;  /* 0x0005340601007387 */ /* 0x000fe80000100800 */
[----:B------:R-:W4:Y:S04]  /*10e1c0*/  LDL.LU R14, [R1+0x1310] ;  /* 0x00131000010e7983 */ /* 0x000f280000300800 */
[----:B------:R-:W4:Y:S04]  /*10e1d0*/  LDL.LU R15, [R1+0x1314] ;  /* 0x00131400010f7983 */ /* 0x000f280000300800 */
[----:B------:R-:W4:Y:S04]  /*10e1e0*/  LDL.LU R16, [R1+0x1318] ;  /* 0x0013180001107983 */ /* 0x000f280000300800 */
[----:B------:R0:W-:Y:S04]  /*10e1f0*/  STL.64 [R1+0x4e90], R4 ;  /* 0x004e900401007387 */ /* 0x0001e80000100a00 */
[----:B------:R-:W4:Y:S01]  /*10e200*/  LDL.LU R33, [R1+0x131c] ;  /* 0x00131c0001217983 */ /* 0x000f220000300800 */
[----:B--2---:R-:W-:-:S05]  /*10e210*/  F2FP.SATFINITE.E4M3.F32.PACK_AB_MERGE_C R45, R29, R27, RZ ;  /* 0x0000001b1d2d723e */ /* 0x004fca00048070ff */
[----:B------:R-:W-:Y:S04]  /*10e220*/  STL [R1+0x5f78], R45 ;  /* 0x005f782d01007387 */ /* 0x000fe80000100800 */
[----:B------:R-:W2:Y:S01]  /*10e230*/  LDL.LU R17, [R1+0x1320] ;  /* 0x0013200001117983 */ /* 0x000ea20000300800 */
[----:B0-----:R-:W-:-:S03]  /*10e240*/  F2FP.SATFINITE.E4M3.F32.PACK_AB_MERGE_C R4, R40, R43, RZ ;  /* 0x0000002b2804723e */ /* 0x001fc600048070ff */
[----:B------:R-:W2:Y:S04]  /*10e250*/  LDL.LU R18, [R1+0x1324] ;  /* 0x0013240001127983 */ /* 0x000ea80000300800 */
[----:B------:R0:W-:Y:S04]  /*10e260*/  STL [R1+0x518], R4 ;  /* 0x0005180401007387 */ /* 0x0001e80000100800 */
[----:B------:R-:W2:Y:S04]  /*10e270*/  LDL.LU R27, [R1+0x1328] ;  /* 0x00132800011b7983 */ /* 0x000ea80000300800 */
[----:B------:R-:W2:Y:S01]  /*10e280*/  LDL.LU R29, [R1+0x132c] ;  /* 0x00132c00011d7983 */ /* 0x000ea20000300800 */
[----:B0-----:R-:W-:-:S03]  /*10e290*/  IADD3 R4, P1, R2, R61, RZ ;  /* 0x0000003d02047210 */ /* 0x001fc60007f3e0ff */
[----:B------:R-:W2:Y:S02]  /*10e2a0*/  LDL.LU R43, [R1+0x1330] ;  /* 0x00133000012b7983 */ /* 0x000ea40000300800 */
[----:B------:R-:W-:Y:S02]  /*10e2b0*/  IMAD.X R5, R3, 0x1, R60, P1 ;  /* 0x0000000103057824 */ /* 0x000fe400008e063c */
[----:B------:R-:W2:Y:S04]  /*10e2c0*/  LDL.LU R40, [R1+0x1334] ;  /* 0x0013340001287983 */ /* 0x000ea80000300800 */
[----:B------:R-:W-:Y:S01]  /*10e2d0*/  STL.64 [R1+0x4e80], R4 ;  /* 0x004e800401007387 */ /* 0x000fe20000100a00 */
[----:B------:R-:W-:-:S05]  /*10e2e0*/  F2FP.SATFINITE.E4M3.F32.PACK_AB_MERGE_C R0, R0, R39, RZ ;  /* 0x000000270000723e */ /* 0x000fca00048070ff */
[----:B------:R0:W-:Y:S04]  /*10e2f0*/  STL [R1+0x500], R0 ;  /* 0x0005000001007387 */ /* 0x0001e80000100800 */
[----:B------:R-:W2:Y:S04]  /*10e300*/  LDL.LU R39, [R1+0x1338] ;  /* 0x0013380001277983 */ /* 0x000ea80000300800 */
[----:B0-----:R-:W2:Y:S01]  /*10e310*/  LDL.LU R0, [R1+0x133c] ;  /* 0x00133c0001007983 */ /* 0x001ea20000300800 */
[----:B------:R-:W-:-:S05]  /*10e320*/  IADD3 R4, P1, R2, R57, RZ ;  /* 0x0000003902047210 */ /* 0x000fca0007f3e0ff */
[----:B------:R-:W-:Y:S01]  /*10e330*/  IMAD.X R5, R3, 0x1, R56, P1 ;  /* 0x0000000103057824 */ /* 0x000fe200008e0638 */
[----:B---3--:R-:W-:-:S05]  /*10e340*/  F2FP.SATFINITE.E4M3.F32.PACK_AB_MERGE_C R42, R42, R31, RZ ;  /* 0x0000001f2a2a723e */ /* 0x008fca00048070ff */
[----:B------:R-:W-:Y:S04]  /*10e350*/  STL [R1+0x5e40], R42 ;  /* 0x005e402a01007387 */ /* 0x000fe80000100800 */
[----:B------:R0:W-:Y:S04]  /*10e360*/  STL.64 [R1+0x4e70], R4 ;  /* 0x004e700401007387 */ /* 0x0001e80000100a00 */
[----:B------:R-:W3:Y:S01]  /*10e370*/  LDL.LU R19, [R1+0x1340] ;  /* 0x0013400001137983 */ /* 0x000ee20000300800 */
[----:B0-----:R-:W-:-:S05]  /*10e380*/  F2FP.SATFINITE.E4M3.F32.PACK_AB_MERGE_C R5, R36, R35, RZ ;  /* 0x000000232405723e */ /* 0x001fca00048070ff */
[----:B------:R-:W-:Y:S04]  /*10e390*/  STL [R1+0x4f0], R5 ;  /* 0x0004f00501007387 */ /* 0x000fe80000100800 */
[----:B------:R-:W3:Y:S01]  /*10e3a0*/  LDL.LU R21, [R1+0x1344] ;  /* 0x0013440001157983 */ /* 0x000ee20000300800 */
[----:B----4-:R-:W-:-:S05]  /*10e3b0*/  F2FP.SATFINITE.E4M3.F32.PACK_AB_MERGE_C R4, R38, R37, RZ ;  /* 0x000000252604723e */ /* 0x010fca00048070ff */
[----:B------:R0:W-:Y:S04]  /*10e3c0*/  STL [R1+0x5920], R4 ;  /* 0x0059200401007387 */ /* 0x0001e80000100800 */
[----:B------:R-:W4:Y:S04]  /*10e3d0*/  LDL.LU R25, [R1+0x1348] ;  /* 0x0013480001197983 */ /* 0x000f280000300800 */
[----:B------:R-:W4:Y:S04]  /*10e3e0*/  LDL.LU R31, [R1+0x134c] ;  /* 0x00134c00011f7983 */ /* 0x000f280000300800 */
[----:B------:R-:W4:Y:S01]  /*10e3f0*/  LDL.LU R35, [R1+0x1350] ;  /* 0x0013500001237983 */ /* 0x000f220000300800 */
[----:B0-----:R-:W-:-:S03]  /*10e400*/  IADD3 R4, P1, R2, R55, RZ ;  /* 0x0000003702047210 */ /* 0x001fc60007f3e0ff */
[----:B------:R-:W4:Y:S02]  /*10e410*/  LDL.LU R36, [R1+0x1354] ;  /* 0x0013540001247983 */ /* 0x000f240000300800 */
[----:B------:R-:W-:Y:S02]  /*10e420*/  IMAD.X R5, R3, 0x1, R54, P1 ;  /* 0x0000000103057824 */ /* 0x000fe400008e0636 */
[----:B------:R-:W4:Y:S04]  /*10e430*/  LDL.LU R37, [R1+0x1358] ;  /* 0x0013580001257983 */ /* 0x000f280000300800 */
[----:B------:R-:W4:Y:S04]  /*10e440*/  LDL.LU R38, [R1+0x135c] ;  /* 0x00135c0001267983 */ /* 0x000f280000300800 */
[----:B------:R0:W-:Y:S02]  /*10e450*/  STL.64 [R1+0x4e60], R4 ;  /* 0x004e600401007387 */ /* 0x0001e40000100a00 */
[----:B0-----:R-:W-:-:S05]  /*10e460*/  IADD3 R4, P1, R2, R53, RZ ;  /* 0x0000003502047210 */ /* 0x001fca0007f3e0ff */
[----:B------:R-:W-:Y:S01]  /*10e470*/  IMAD.X R5, R3, 0x1, R52, P1 ;  /* 0x0000000103057824 */ /* 0x000fe200008e0634 */
[----:B------:R-:W-:-:S05]  /*10e480*/  F2FP.SATFINITE.E4M3.F32.PACK_AB_MERGE_C R32, R15, R14, RZ ;  /* 0x0000000e0f20723e */ /* 0x000fca00048070ff */
[----:B------:R-:W-:Y:S01]  /*10e490*/  STL [R1+0x5fb4], R32 ;  /* 0x005fb42001007387 */ /* 0x000fe20000100800 */
[----:B------:R-:W-:-:S05]  /*10e4a0*/  F2FP.SATFINITE.E4M3.F32.PACK_AB_MERGE_C R33, R33, R16, RZ ;  /* 0x000000102121723e */ /* 0x000fca00048070ff */
[----:B------:R-:W-:Y:S01]  /*10e4b0*/  STL [R1+0x5fbc], R33 ;  /* 0x005fbc2101007387 */ /* 0x000fe20000100800 */
[----:B--2---:R-:W-:-:S05]  /*10e4c0*/  F2FP.SATFINITE.E4M3.F32.PACK_AB_MERGE_C R28, R18, R17, RZ ;  /* 0x00000011121c723e */ /* 0x004fca00048070ff */
[----:B------:R-:W-:Y:S04]  /*10e4d0*/  STL [R1+0x5fd0], R28 ;  /* 0x005fd01c01007387 */ /* 0x000fe80000100800 */
[----:B------:R0:W-:Y:S01]  /*10e4e0*/  STL.64 [R1+0x4e58], R4 ;  /* 0x004e580401007387 */ /* 0x0001e20000100a00 */
[----:B------:R-:W-:Y:S02]  /*10e4f0*/  F2FP.SATFINITE.E4M3.F32.PACK_AB_MERGE_C R29, R29, R27, RZ ;  /* 0x0000001b1d1d723e */ /* 0x000fe400048070ff */
[----:B0-----:R-:W-:Y:S02]  /*10e500*/  IADD3 R4, P1, R2, R51, RZ ;  /* 0x0000003302047210 */ /* 0x001fe40007f3e0ff */
[----:B------:R-:W-:-:S03]  /*10e510*/  F2FP.SATFINITE.E4M3.F32.PACK_AB_MERGE_C R26, R40, R43, RZ ;  /* 0x0000002b281a723e */ /* 0x000fc600048070ff */
[----:B------:R-:W-:Y:S01]  /*10e520*/  IMAD.X R5, R3, 0x1, R50, P1 ;  /* 0x0000000103057824 */ /* 0x000fe200008e0632 */
[----:B------:R-:W-:Y:S04]  /*10e530*/  STL [R1+0x5fd4], R29 ;  /* 0x005fd41d01007387 */ /* 0x000fe80000100800 */
[----:B------:R-:W-:Y:S04]  /*10e540*/  STL [R1+0x5fe8], R26 ;  /* 0x005fe81a01007387 */ /* 0x000fe80000100800 */
[----:B------:R0:W-:Y:S02]  /*10e550*/  STL.64 [R1+0x4e48], R4 ;  /* 0x004e480401007387 */ /* 0x0001e40000100a00 */
[----:B0-----:R-:W-:-:S05]  /*10e560*/  IADD3 R4, P1, R2, R49, RZ ;  /* 0x0000003102047210 */ /* 0x001fca0007f3e0ff */
[----:B------:R-:W-:Y:S01]  /*10e570*/  IMAD.X R5, R3, 0x1, R47, P1 ;  /* 0x0000000103057824 */ /* 0x000fe200008e062f */
[----:B------:R-:W-:-:S05]  /*10e580*/  F2FP.SATFINITE.E4M3.F32.PACK_AB_MERGE_C R27, R0, R39, RZ ;  /* 0x00000027001b723e */ /* 0x000fca00048070ff */
[----:B------:R-:W-:Y:S04]  /*10e590*/  STL [R1+0x5fec], R27 ;  /* 0x005fec1b01007387 */ /* 0x000fe80000100800 */
[----:B------:R-:W2:Y:S04]  /*10e5a0*/  LDL.LU R43, [R1+0x1360] ;  /* 0x00136000012b7983 */ /* 0x000ea80000300800 */
[----:B------:R-:W2:Y:S04]  /*10e5b0*/  LDL.LU R40, [R1+0x1364] ;  /* 0x0013640001287983 */ /* 0x000ea80000300800 */
[----:B------:R-:W2:Y:S04]  /*10e5c0*/  LDL.LU R39, [R1+0x1368] ;  /* 0x0013680001277983 */ /* 0x000ea80000300800 */
[----:B------:R0:W-:Y:S04]  /*10e5d0*/  STL.64 [R1+0x4e38], R4 ;  /* 0x004e380401007387 */ /* 0x0001e80000100a00 */
[----:B------:R-:W2:Y:S01]  /*10e5e0*/  LDL.LU R0, [R1+0x136c] ;  /* 0x00136c0001007983 */ /* 0x000ea20000300800 */
[----:B0-----:R-:W-:-:S05]  /*10e5f0*/  IADD3 R4, P1, R2, R48, RZ ;  /* 0x0000003002047210 */ /* 0x001fca0007f3e0ff */
[----:B------:R-:W-:Y:S01]  /*10e600*/  IMAD.X R5, R3, 0x1, R46, P1 ;  /* 0x0000000103057824 */ /* 0x000fe200008e062e */
[----:B---3--:R-:W-:Y:S01]  /*10e610*/  F2FP.SATFINITE.E4M3.F32.PACK_AB_MERGE_C R24, R21, R19, RZ ;  /* 0x000000131518723e */ /* 0x008fe200048070ff */
[----:B------:R-:W-:Y:S01]  /*10e620*/  VIADD R2, R2, UR6 ;  /* 0x0000000602027c36 */ /* 0x000fe20008000000 */
[----:B------:R-:W-:-:S04]  /*10e630*/  ULDC UR6, c[0x0][0x248] ;  /* 0x0000920000067ab9 */ /* 0x000fc80000000800 */
[----:B------:R-:W-:Y:S02]  /*10e640*/  SHF.R.S32.HI R3, RZ, 0x1f, R2 ;  /* 0x0000001fff037819 */ /* 0x000fe40000011402 */
[----:B----4-:R-:W-:-:S05]  /*10e650*/  F2FP.SATFINITE.E4M3.F32.PACK_AB_MERGE_C R25, R31, R25, RZ ;  /* 0x000000191f19723e */ /* 0x010fca00048070ff */
[----:B------:R-:W-:Y:S01]  /*10e660*/  STL.64 [R1+0x6000], R24 ;  /* 0x0060001801007387 */ /* 0x000fe20000100a00 */
[----:B------:R-:W-:-:S03]  /*10e670*/  F2FP.SATFINITE.E4M3.F32.PACK_AB_MERGE_C R22, R36, R35, RZ ;  /* 0x000000232416723e */ /* 0x000fc600048070ff */
[----:B------:R0:W-:Y:S04]  /*10e680*/  STL.64 [R1+0x4e30], R4 ;  /* 0x004e300401007387 */ /* 0x0001e80000100a00 */
[----:B------:R-:W-:Y:S04]  /*10e690*/  STL [R1+0x6048], R22 ;  /* 0x0060481601007387 */ /* 0x000fe80000100800 */
[----:B------:R-:W3:Y:S01]  /*10e6a0*/  LDL.LU R10, [R1+0x1380] ;  /* 0x00138000010a7983 */ /* 0x000ee20000300800 */
[----:B------:R-:W-:-:S03]  /*10e6b0*/  F2FP.SATFINITE.E4M3.F32.PACK_AB_MERGE_C R21, R38, R37, RZ ;  /* 0x000000252615723e */ /* 0x000fc600048070ff */
[----:B------:R-:W3:Y:S04]  /*10e6c0*/  LDL.LU R12, [R1+0x1384] ;  /* 0x00138400010c7983 */ /* 0x000ee80000300800 */
[----:B------:R-:W4:Y:S04]  /*10e6d0*/  LDL.LU R36, [R1+0x1388] ;  /* 0x0013880001247983 */ /* 0x000f280000300800 */
[----:B------:R-:W4:Y:S01]  /*10e6e0*/  LDL.LU R37, [R1+0x138c] ;  /* 0x00138c0001257983 */ /* 0x000f220000300800 */
[----:B0-----:R-:W-:-:S03]  /*10e6f0*/  IADD3 R4, P1, R2, R59, RZ ;  /* 0x0000003b02047210 */ /* 0x001fc60007f3e0ff */
[----:B------:R-:W-:Y:S02]  /*10e700*/  STL [R1+0x604c], R21 ;  /* 0x00604c1501007387 */ /* 0x000fe40000100800 */
[----:B------:R-:W-:Y:S02]  /*10e710*/  IMAD.X R5, R3, 0x1, R58, P1 ;  /* 0x0000000103057824 */ /* 0x000fe400008e063a */
[----:B------:R-:W4:Y:S04]  /*10e720*/  LDL.LU R23, [R1+0x13a0] ;  /* 0x0013a00001177983 */ /* 0x000f280000300800 */
[----:B------:R-:W4:Y:S04]  /*10e730*/  LDL.LU R41, [R1+0x13a4] ;  /* 0x0013a40001297983 */ /* 0x000f280000300800 */
[----:B------:R-:W4:Y:S04]  /*10e740*/  LDL.LU R7, [R1+0x13a8] ;  /* 0x0013a80001077983 */ /* 0x000f280000300800 */
[----:B------:R0:W-:Y:S04]  /*10e750*/  STL.64 [R1+0x4e10], R4 ;  /* 0x004e100401007387 */ /* 0x0001e80000100a00 */
[----:B------:R-:W4:Y:S04]  /*10e760*/  LDL.LU R30, [R1+0x13ac] ;  /* 0x0013ac00011e7983 */ /* 0x000f280000300800 */
        /* <DEDUP_REMOVED lines=12> */
[----:B------:R-:W2:Y:S01]  /*10e830*/  LDL.LU R18, [R1+0x13dc] ;  /* 0x0013dc0001127983 */ /* 0x000ea20000300800 */
[----:B------:R-:W-:-:S03]  /*10e840*/  F2FP.SATFINITE.E4M3.F32.PACK_AB_MERGE_C R20, R40, R43, RZ ;  /* 0x0000002b2814723e */ /* 0x000fc600048070ff */
[----:B------:R-:W2:Y:S04]  /*10e850*/  LDL.LU R31, [R1+0x13e0] ;  /* 0x0013e000011f7983 */ /* 0x000ea80000300800 */
[----:B------:R-:W2:Y:S04]  /*10e860*/  LDL.LU R35, [R1+0x13e4] ;  /* 0x0013e40001237983 */ /* 0x000ea80000300800 */
[----:B------:R-:W2:Y:S04]  /*10e870*/  LDL.LU R38, [R1+0x13e8] ;  /* 0x0013e80001267983 */ /* 0x000ea80000300800 */
[----:B------:R-:W2:Y:S04]  /*10e880*/  LDL.LU R43, [R1+0x13ec] ;  /* 0x0013ec00012b7983 */ /* 0x000ea80000300800 */
[----:B------:R-:W2:Y:S04]  /*10e890*/  LDL.LU R40, [R1+0x13f0] ;  /* 0x0013f00001287983 */ /* 0x000ea80000300800 */
[----:B------:R-:W2:Y:S01]  /*10e8a0*/  LDL.LU R0, [R1+0x13f4] ;  /* 0x0013f40001007983 */ /* 0x000ea20000300800 */
[----:B------:R-:W-:-:S05]  /*10e8b0*/  IADD3 R24, P1, R2, R61, RZ ;  /* 0x0000003d02187210 */ /* 0x000fca0007f3e0ff */
[----:B------:R-:W-:Y:S01]  /*10e8c0*/  IMAD.X R25, R3, 0x1, R60, P1 ;  /* 0x0000000103197824 */ /* 0x000fe200008e063c */
[----:B------:R-:W-:Y:S04]  /*10e8d0*/  STL [R1+0x6068], R19 ;  /* 0x0060681301007387 */ /* 0x000fe80000100800 */
[----:B------:R-:W-:Y:S01]  /*10e8e0*/  STL.64 [R1+0x4e00], R24 ;  /* 0x004e001801007387 */ /* 0x000fe20000100a00 */
[----:B---3--:R-:W-:Y:S02]  /*10e8f0*/  F2FP.SATFINITE.E4M3.F32.PACK_AB_MERGE_C R12, R12, R10, RZ ;  /* 0x0000000a0c0c723e */ /* 0x008fe400048070ff */
[----:B----4-:R-:W-:-:S03]  /*10e900*/  F2FP.SATFINITE.E4M3.F32.PACK_AB_MERGE_C R4, R37, R36, RZ ;  /* 0x000000242504723e */ /* 0x010fc600048070ff */
[----:B------:R0:W-:Y:S01]  /*10e910*/  STL [R1+0x470], R12 ;  /* 0x0004700c01007387 */ /* 0x0001e20000100800 */
[----:B------:R-:W-:-:S03]  /*10e920*/  IADD3 R10, P1, R2, R57, RZ ;  /* 0x00000039020a7210 */ /* 0x000fc60007f3e0ff */
[----:B------:R1:W-:Y:S04]  /*10e930*/  STL [R1+0x5944], R4 ;  /* 0x0059440401007387 */ /* 0x0003e80000100800 */
[----:B------:R-:W3:Y:S04]  /*10e940*/  LDL.LU R36, [R1+0x13f8] ;  /* 0x0013f80001247983 */ /* 0x000ee80000300800 */
[----:B------:R-:W3:Y:S01]  /*10e950*/  LDL.LU R37, [R1+0x13fc] ;  /* 0x0013fc0001257983 */ /* 0x000ee20000300800 */
        /* <DEDUP_REMOVED lines=8> */
[----:B-1----:R-:W-:Y:S02]  /*10e9e0*/  F2FP.SATFINITE.E4M3.F32.PACK_AB_MERGE_C R12, R9, R6, RZ ;  /* 0x00000006090c723e */ /* 0x002fe400048070ff */
[----:B0-----:R-:W-:Y:S02]  /*10e9f0*/  IADD3 R4, P1, R2, R53, RZ ;  /* 0x0000003502047210 */ /* 0x001fe40007f3e0ff */
[----:B------:R-:W-:Y:S01]  /*10ea00*/  F2FP.SATFINITE.E4M3.F32.PACK_AB_MERGE_C R6, R5, R44, RZ ;  /* 0x0000002c0506723e */ /* 0x000fe200048070ff */
[----:B------:R-:W-:Y:S02]  /*10ea10*/  STL [R1+0x60c8], R12 ;  /* 0x0060c80c01007387 */ /* 0x000fe40000100800 */
[----:B------:R-:W-:-:S02]  /*10ea20*/  IMAD.X R5, R3, 0x1, R52, P1 ;  /* 0x0000000103057824 */ /* 0x000fc400008e0634 */
[----:B------:R-:W-:Y:S04]  /*10ea30*/  STL.64 [R1+0x4de0], R10 ;  /* 0x004de00a01007387 */ /* 0x000fe80000100a00 */
[----:B------:R0:W-:Y:S01]  /*10ea40*/  STL [R1+0x5748], R6 ;  /* 0x0057480601007387 */ /* 0x0001e20000100800 */
[----:B------:R-:W-:-:S03]  /*10ea50*/  F2FP.SATFINITE.E4M3.F32.PACK_AB_MERGE_C R7, R13, R8, RZ ;  /* 0x000000080d07723e */ /* 0x000fc600048070ff */
[----:B------:R1:W-:Y:S01]  /*10ea60*/  STL.64 [R1+0x4dd8], R4 ;  /* 0x004dd80401007387 */ /* 0x0003e20000100a00 */
[----:B0-----:R-:W-:Y:S02]  /*10ea70*/  F2FP.SATFINITE.E4M3.F32.PACK_AB_MERGE_C R6, R15, R14, RZ ;  /* 0x0000000e0f06723e */ /* 0x001fe400048070ff */
[----:B-1----:R-:W-:Y:S01]  /*10ea80*/  IADD3 R4, P1, R2, R51, RZ ;  /* 0x0000003302047210 */ /* 0x002fe20007f3e0ff */
[----:B------:R-:W-:Y:S04]  /*10ea90*/  STL [R1+0x168], R7 ;  /* 0x0001680701007387 */ /* 0x000fe80000100800 */
[----:B------:R-:W-:Y:S01]  /*10eaa0*/  IMAD.X R5, R3, 0x1, R50, P1 ;  /* 0x0000000103057824 */ /* 0x000fe200008e0632 */
[----:B------:R-:W-:Y:S01]  /*10eab0*/  STL [R1+0x5744], R6 ;  /* 0x0057440601007387 */ /* 0x000fe20000100800 */
[----:B--2---:R-:W-:-:S05]  /*10eac0*/  F2FP.SATFINITE.E4M3.F32.PACK_AB_MERGE_C R39, R39, R16, RZ ;  /* 0x000000102727723e */ /* 0x004fca00048070ff */
[----:B------:R-:W-:Y:S04]  /*10ead0*/  STL [R1+0x5c54], R39 ;  /* 0x005c542701007387 */ /* 0x000fe80000100800 */
[----:B------:R0:W-:Y:S01]  /*10eae0*/  STL.64 [R1+0x4dc8], R4 ;  /* 0x004dc80401007387 */ /* 0x0001e20000100a00 */
[----:B------:R-:W-:Y:S02]  /*10eaf0*/  F2FP.SATFINITE.E4M3.F32.PACK_AB_MERGE_C R8, R18, R17, RZ ;  /* 0x000000111208723e */ /* 0x000fe400048070ff */
[----:B0-----:R-:W-:-:S03]  /*10eb00*/  IADD3 R4, P1, R2, R49, RZ ;  /* 0x0000003102047210 */ /* 0x001fc60007f3e0ff */
[----:B------:R-:W-:Y:S02]  /*10eb10*/  STL [R1+0x5c58], R8 ;  /* 0x005c580801007387 */ /* 0x000fe40000100800 */
[----:B------:R-:W-:Y:S01]  /*10eb20*/  IMAD.X R5, R3, 0x1, R47, P1 ;  /* 0x0000000103057824 */ /* 0x000fe200008e062f */
[----:B------:R-:W-:-:S04]  /*10eb30*/  F2FP.SATFINITE.E4M3.F32.PACK_AB_MERGE_C R6, R35, R31, RZ ;  /* 0x0000001f2306723e */ /* 0x000fc800048070ff */
[----:B------:R0:W-:Y:S01]  /*10eb40*/  STL.64 [R1+0x4db8], R4 ;  /* 0x004db80401007387 */ /* 0x0001e20000100a00 */
[----:B------:R-:W-:-:S03]  /*10eb50*/  F2FP.SATFINITE.E4M3.F32.PACK_AB_MERGE_C R0, R0, R40, RZ ;  /* 0x000000280000723e */ /* 0x000fc600048070ff */
[----:B------:R-:W-:Y:S01]  /*10eb60*/  STL [R1+0x59c8], R6 ;  /* 0x0059c80601007387 */ /* 0x000fe20000100800 */
[----:B0-----:R-:W-:-:S05]  /*10eb70*/  IADD3 R4, P1, R2, R48, RZ ;  /* 0x0000003002047210 */ /* 0x001fca0007f3e0ff */
[----:B------:R-:W-:Y:S01]  /*10eb80*/  IMAD.X R5, R3, 0x1, R46, P1 ;  /* 0x0000000103057824 */ /* 0x000fe200008e062e */
[----:B------:R-:W-:Y:S02]  /*10eb90*/  F2FP.SATFINITE.E4M3.F32.PACK_AB_MERGE_C R3, R43, R38, RZ ;  /* 0x000000262b03723e */ /* 0x000fe400048070ff */
[----:B------:R-:W2:Y:S04]  /*10eba0*/  LDL.LU R38, [R1+0x1400] ;  /* 0x0014000001267983 */ /* 0x000ea80000300800 */
[----:B------:R-:W-:Y:S04]  /*10ebb0*/  STL.64 [R1+0x4db0], R4 ;  /* 0x004db00401007387 */ /* 0x000fe80000100a00 */
[----:B------:R-:W-:Y:S04]  /*10ebc0*/  STL [R1+0x59c4], R3 ;  /* 0x0059c40301007387 */ /* 0x000fe80000100800 */
[----:B------:R-:W2:Y:S04]  /*10ebd0*/  LDL.LU R43, [R1+0x1404] ;  /* 0x00140400012b7983 */ /* 0x000ea80000300800 */
[----:B------:R0:W-:Y:S04]  /*10ebe0*/  STL [R1+0x59dc], R0 ;  /* 0x0059dc0001007387 */ /* 0x0001e80000100800 */
[----:B------:R-:W4:Y:S04]  /*10ebf0*/  LDL.LU R40, [R1+0x1408] ;  /* 0x0014080001287983 */ /* 0x000f280000300800 */
[----:B0-----:R-:W4:Y:S04]  /*10ec00*/  LDL.LU R0, [R1+0x140c] ;  /* 0x00140c0001007983 */ /* 0x001f280000300800 */
[----:B------:R-:W4:Y:S01]  /*10ec10*/  LDL.LU R11, [R1+0x1410] ;  /* 0x00141000010b7983 */ /* 0x000f220000300800 */
[----:B---3--:R-:W-:-:S03]  /*10ec20*/  F2FP.SATFINITE.E4M3.F32.PACK_AB_MERGE_C R3, R37, R36, RZ ;  /* 0x000000242503723e */ /* 0x008fc600048070ff */
[----:B------:R-:W3:Y:S04]  /*10ec30*/  LDL.LU R4, [R1+0x1414] ;  /* 0x0014140001047983 */ /* 0x000ee80000300800 */
        /* <DEDUP_REMOVED lines=18> */
[----:B------:R-:W3:Y:S01]  /*10ed60*/  LDL.LU R16, [R1+0x1454] ;  /* 0x0014540001107983 */ /* 0x000ee20000300800 */
[----:B0-----:R-:W-:-:S03]  /*10ed70*/  SHF.R.S32.HI R3, RZ, 0x1f, R2 ;  /* 0x0000001fff037819 */ /* 0x001fc60000011402 */
[----:B------:R-:W3:Y:S01]  /*10ed80*/  LDL.LU R17, [R1+0x1458] ;  /* 0x0014580001117983 */ /* 0x000ee20000300800 */
[----:B------:R-:W-:-:S03]  /*10ed90*/  IADD3 R24, P1, R2, R59, RZ ;  /* 0x0000003b02187210 */ /* 0x000fc60007f3e0ff */
[----:B------:R-:W3:Y:S02]  /*10eda0*/  LDL.LU R18, [R1+0x145c] ;  /* 0x00145c0001127983 */ /* 0x000ee40000300800 */
[----:B------:R-:W-:Y:S02]  /*10edb0*/  IMAD.X R25, R3, 0x1, R58, P1 ;  /* 0x0000000103197824 */ /* 0x000fe400008e063a */
[----:B------:R-:W3:Y:S04]  /*10edc0*/  LDL.LU R35, [R1+0x1460] ;  /* 0x0014600001237983 */ /* 0x000ee80000300800 */
[----:B------:R-:W3:Y:S04]  /*10edd0*/  LDL.LU R36, [R1+0x1464] ;  /* 0x0014640001247983 */ /* 0x000ee80000300800 */
[----:B------:R-:W-:Y:S01]  /*10ede0*/  STL.64 [R1+0x4d90], R24 ;  /* 0x004d901801007387 */ /* 0x000fe20000100a00 */
[----:B--2---:R-:W-:-:S03]  /*10edf0*/  F2FP.SATFINITE.E4M3.F32.PACK_AB_MERGE_C R8, R43, R38, RZ ;  /* 0x000000262b08723e */ /* 0x004fc600048070ff */
[----:B------:R-:W2:Y:S04]  /*10ee00*/  LDL.LU R38, [R1+0x1468] ;  /* 0x0014680001267983 */ /* 0x000ea80000300800 */
[----:B------:R-:W2:Y:S04]  /*10ee10*/  LDL.LU R43, [R1+0x146c] ;  /* 0x00146c00012b7983 */ /* 0x000ea80000300800 */
[----:B------:R-:W-:Y:S01]  /*10ee20*/  STL [R1+0x59f0], R8 ;  /* 0x0059f00801007387 */ /* 0x000fe20000100800 */
[----:B----4-:R-:W-:-:S05]  /*10ee30*/  F2FP.SATFINITE.E4M3.F32.PACK_AB_MERGE_C R0, R0, R40, RZ ;  /* 0x000000280000723e */ /* 0x010fca00048070ff */
[----:B------:R0:W-:Y:S04]  /*10ee40*/  STL [R1+0x59ec], R0 ;  /* 0x0059ec0001007387 */ /* 0x0001e80000100800 */
[----:B------:R-:W4:Y:S04]  /*10ee50*/  LDL.LU R40, [R1+0x1470] ;  /* 0x0014700001287983 */ /* 0x000f280000300800 */
[----:B0-----:R-:W4:Y:S01]  /*10ee60*/  LDL.LU R0, [R1+0x1474] ;  /* 0x0014740001007983 */ /* 0x001f220000300800 */
[----:B------:R-:W-:Y:S02]  /*10ee70*/  IADD3 R24, P1, R2, R61, RZ ;  /* 0x0000003d02187210 */ /* 0x000fe40007f3e0ff */
[----:B---3--:R-:W-:-:S02]  /*10ee80*/  F2FP.SATFINITE.E4M3.F32.PACK_AB_MERGE_C R8, R4, R11, RZ ;  /* 0x0000000b0408723e */ /* 0x008fc400048070ff */
[----:B------:R-:W-:Y:S01]  /*10ee90*/  F2FP.SATFINITE.E4M3.F32.PACK_AB_MERGE_C R4, R10, R34, RZ ;  /* 0x000000220a04723e */ /* 0x000fe200048070ff */
[----:B------:R-:W-:Y:S01]  /*10eea0*/  IMAD.X R25, R3, 0x1, R60, P1 ;  /* 0x0000000103197824 */ /* 0x000fe200008e063c */
[----:B------:R-:W-:-:S04]  /*10eeb0*/  IADD3 R10, P1, R2, R57, RZ ;  /* 0x00000039020a7210 */ /* 0x000fc80007f3e0ff */
[----:B------:R-:W-:Y:S01]  /*10eec0*/  STL.64 [R1+0x4d80], R24 ;  /* 0x004d801801007387 */ /* 0x000fe20000100a00 */
[----:B------:R-:W-:-:S03]  /*10eed0*/  IMAD.X R11, R3, 0x1, R56, P1 ;  /* 0x00000001030b7824 */ /* 0x000fc600008e0638 */
[----:B------:R-:W-:Y:S04]  /*10eee0*/  STL [R1+0x5a0c], R8 ;  /* 0x005a0c0801007387 */ /* 0x000fe80000100800 */
[----:B------:R0:W-:Y:S02]  /*10eef0*/  STL [R1+0x5a08], R4 ;  /* 0x005a080401007387 */ /* 0x0001e40000100800 */
[----:B0-----:R-:W-:Y:S02]  /*10ef00*/  F2FP.SATFINITE.E4M3.F32.PACK_AB_MERGE_C R4, R37, R31, RZ ;  /* 0x0000001f2504723e */ /* 0x001fe400048070ff */
[----:B------:R-:W3:Y:S04]  /*10ef10*/  LDL.LU R31, [R1+0x1478] ;  /* 0x00147800011f7983 */ /* 0x000ee80000300800 */
[----:B------:R-:W3:Y:S04]  /*10ef20*/  LDL.LU R37, [R1+0x147c] ;  /* 0x00147c0001257983 */ /* 0x000ee80000300800 */
[----:B------:R0:W-:Y:S04]  /*10ef30*/  STL.64 [R1+0x4d70], R10 ;  /* 0x004d700a01007387 */ /* 0x0001e80000100a00 */
[----:B------:R1:W-:Y:S01]  /*10ef40*/  STL [R1+0x5a24], R4 ;  /* 0x005a240401007387 */ /* 0x0003e20000100800 */
[----:B------:R-:W-:-:S02]  /*10ef50*/  F2FP.SATFINITE.E4M3.F32.PACK_AB_MERGE_C R8, R30, R7, RZ ;  /* 0x000000071e08723e */ /* 0x000fc400048070ff */
[----:B0-----:R-:W-:Y:S02]  /*10ef60*/  IADD3 R10, P1, R2, R55, RZ ;  /* 0x00000037020a7210 */ /* 0x001fe40007f3e0ff */
[----:B-1----:R-:W-:-:S03]  /*10ef70*/  F2FP.SATFINITE.E4M3.F32.PACK_AB_MERGE_C R4, R41, R23, RZ ;  /* 0x000000172904723e */ /* 0x002fc600048070ff */
[----:B------:R-:W-:Y:S02]  /*10ef80*/  IMAD.X R11, R3, 0x1, R54, P1 ;  /* 0x00000001030b7824 */ /* 0x000fe400008e0636 */
[----:B------:R0:W-:Y:S04]  /*10ef90*/  STL [R1+0x5a20], R4 ;  /* 0x005a200401007387 */ /* 0x0001e80000100800 */
[----:B------:R-:W-:Y:S01]  /*10efa0*/  STL.64 [R1+0x4d60], R10 ;  /* 0x004d600a01007387 */ /* 0x000fe20000100a00 */
[----:B0-----:R-:W-:Y:S02]  /*10efb0*/  F2FP.SATFINITE.E4M3.F32.PACK_AB_MERGE_C R4, R9, R6, RZ ;  /* 0x000000060904723e */ /* 0x001fe400048070ff */
[C---:B------:R-:W-:Y:S01]  /*10efc0*/  IADD3 R6, P1, R2.reuse, R53, RZ ;  /* 0x0000003502067210 */ /* 0x040fe20007f3e0ff */
[----:B------:R-:W-:Y:S04]  /*10efd0*/  STL [R1+0x5a38], R8 ;  /* 0x005a380801007387 */ /* 0x000fe80000100800 */
[----:B------:R-:W-:Y:S01]  /*10efe0*/  IMAD.X R7, R3, 0x1, R52, P1 ;  /* 0x0000000103077824 */ /* 0x000fe200008e0634 */
[----:B------:R0:W-:Y:S04]  /*10eff0*/  STL [R1+0x5a34], R4 ;  /* 0x005a340401007387 */ /* 0x0001e80000100800 */
[----:B------:R1:W-:Y:S01]  /*10f000*/  STL.64 [R1+0x4d58], R6 ;  /* 0x004d580601007387 */ /* 0x0003e20000100a00 */
[----:B0-----:R-:W-:-:S02]  /*10f010*/  IADD3 R4, P1, R2, R51, RZ ;  /* 0x0000003302047210 */ /* 0x001fc40007f3e0ff */
[----:B-1----:R-:W-:-:S03]  /*10f020*/  F2FP.SATFINITE.E4M3.F32.PACK_AB_MERGE_C R7, R5, R44, RZ ;  /* 0x0000002c0507723e */ /* 0x002fc600048070ff */
[----:B------:R-:W-:Y:S01]  /*10f030*/  IMAD.X R5, R3, 0x1, R50, P1 ;  /* 0x0000000103057824 */ /* 0x000fe200008e0632 */
[----:B------:R-:W-:Y:S01]  /*10f040*/  F2FP.SATFINITE.E4M3.F32.PACK_AB_MERGE_C R6, R14, R13, RZ ;  /* 0x0000000d0e06723e */ /* 0x000fe200048070ff */
[----:B------:R0:W-:Y:S04]  /*10f050*/  STL [R1+0x5a50], R7 ;  /* 0x005a500701007387 */ /* 0x0001e80000100800 */
[----:B------:R1:W-:Y:S04]  /*10f060*/  STL [R1+0x5a4c], R6 ;  /* 0x005a4c0601007387 */ /* 0x0003e80000100800 */
[----:B------:R1:W-:Y:S01]  /*10f070*/  STL.64 [R1+0x4d48], R4 ;  /* 0x004d480401007387 */ /* 0x0003e20000100a00 */
[----:B0-----:R-:W-:-:S02]  /*10f080*/  F2FP.SATFINITE.E4M3.F32.PACK_AB_MERGE_C R7, R16, R15, RZ ;  /* 0x0000000f1007723e */ /* 0x001fc400048070ff */
[----:B-1----:R-:W-:Y:S02]  /*10f090*/  F2FP.SATFINITE.E4M3.F32.PACK_AB_MERGE_C R6, R18, R17, RZ ;  /* 0x000000111206723e */ /* 0x002fe400048070ff */
[----:B------:R-:W-:Y:S01]  /*10f0a0*/  IADD3 R4, P1, R2, R49, RZ ;  /* 0x0000003102047210 */ /* 0x000fe20007f3e0ff */
[----:B------:R-:W-:Y:S04]  /*10f0b0*/  STL [R1+0x5a6c], R7 ;  /* 0x005a6c0701007387 */ /* 0x000fe80000100800 */
[----:B------:R-:W-:Y:S01]  /*10f0c0*/  IMAD.X R5, R3, 0x1, R47, P1 ;  /* 0x0000000103057824 */ /* 0x000fe200008e062f */
[----:B------:R0:W-:Y:S04]  /*10f0d0*/  STL [R1+0x5a68], R6 ;  /* 0x005a680601007387 */ /* 0x0001e80000100800 */
[----:B------:R1:W-:Y:S01]  /*10f0e0*/  STL.64 [R1+0x4d38], R4 ;  /* 0x004d380401007387 */ /* 0x0003e20000100a00 */
[----:B0-----:R-:W-:-:S02]  /*10f0f0*/  F2FP.SATFINITE.E4M3.F32.PACK_AB_MERGE_C R6, R36, R35, RZ ;  /* 0x000000232406723e */ /* 0x001fc400048070ff */
[----:B-1----:R-:W-:-:S03]  /*10f100*/  IADD3 R4, P1, R2, R48, RZ ;  /* 0x0000003002047210 */ /* 0x002fc60007f3e0ff */
[----:B------:R-:W-:Y:S02]  /*10f110*/  STL [R1+0x5a84], R6 ;  /* 0x005a840601007387 */ /* 0x000fe40000100800 */
[----:B------:R-:W-:Y:S02]  /*10f120*/  IMAD.X R5, R3, 0x1, R46, P1 ;  /* 0x0000000103057824 */ /* 0x000fe400008e062e */
[----:B------:R-:W3:Y:S04]  /*10f130*/  LDL.LU R11, [R1+0x1480] ;  /* 0x00148000010b7983 */ /* 0x000ee80000300800 */
[----:B------:R0:W-:Y:S04]  /*10f140*/  STL.64 [R1+0x4d30], R4 ;  /* 0x004d300401007387 */ /* 0x0001e80000100a00 */
[----:B0-----:R-:W3:Y:S01]  /*10f150*/  LDL.LU R4, [R1+0x1484] ;  /* 0x0014840001047983 */ /* 0x001ee20000300800 */
[----:B--2---:R-:W-:-:S05]  /*10f160*/  F2FP.SATFINITE.E4M3.F32.PACK_AB_MERGE_C R3, R43, R38, RZ ;  /* 0x000000262b03723e */ /* 0x004fca00048070ff */
[----:B------:R-:W-:Y:S04]  /*10f170*/  STL [R1+0x5a80], R3 ;  /* 0x005a800301007387 */ /* 0x000fe80000100800 */
[----:B------:R-:W2:Y:S04]  /*10f180*/  LDL.LU R38, [R1+0x1488] ;  /* 0x0014880001267983 */ /* 0x000ea80000300800 */
[----:B------:R-:W2:Y:S04]  /*10f190*/  LDL.LU R43, [R1+0x148c] ;  /* 0x00148c00012b7983 */ /* 0x000ea80000300800 */
[----:B------:R-:W2:Y:S04]  /*10f1a0*/  LDL.LU R35, [R1+0x1490] ;  /* 0x0014900001237983 */ /* 0x000ea80000300800 */
[----:B------:R-:W2:Y:S01]  /*10f1b0*/  LDL.LU R36, [R1+0x1494] ;  /* 0x0014940001247983 */ /* 0x000ea20000300800 */
[----:B----4-:R-:W-:-:S05]  /*10f1c0*/  F2FP.SATFINITE.E4M3.F32.PACK_AB_MERGE_C R0, R0, R40, RZ ;  /* 0x000000280000723e */ /* 0x010fca00048070ff */
[----:B------:R0:W-:Y:S04]  /*10f1d0*/  STL [R1+0x5a94], R0 ;  /* 0x005a940001007387 */ /* 0x0001e80000100800 */
[----:B------:R-:W4:Y:S04]  /*10f1e0*/  LDL.LU R40, [R1+0x1498] ;  /* 0x0014980001287983 */ /* 0x000f280000300800 */
[----:B0-----:R-:W4:Y:S04]  /*10f1f0*/  LDL.LU R0, [R1+0x149c] ;  /* 0x00149c0001007983 */ /* 0x001f280000300800 */
[----:B------:R-:W4:Y:S04]  /*10f200*/  LDL.LU R34, [R1+0x14a0] ;  /* 0x0014a00001227983 */ /* 0x000f280000300800 */
[----:B------:R-:W4:Y:S01]  /*10f210*/  LDL.LU R10, [R1+0x14a4] ;  /* 0x0014a400010a7983 */ /* 0x000f220000300800 */
[----:B---3--:R-:W-:-:S05]  /*10f220*/  F2FP.SATFINITE.E4M3.F32.PACK_AB_MERGE_C R3, R37, R31, RZ ;  /* 0x0000001f2503723e */ /* 0x008fca00048070ff */
        /* <DEDUP_REMOVED lines=16> */
[----:B------:R-:W3:Y:S04]  /*10f330*/  LDL.LU R18, [R1+0x14dc] ;  /* 0x0014dc0001127983 */ /* 0x000ee80000300800 */
[----:B------:R-:W3:Y:S04]  /*10f340*/  LDL.LU R31, [R1+0x14e0] ;  /* 0x0014e000011f7983 */ /* 0x000ee80000300800 */
[----:B------:R-:W3:Y:S01]  /*10f350*/  LDL.LU R37, [R1+0x14e4] ;  /* 0x0014e40001257983 */ /* 0x000ee20000300800 */
[----:B0-----:R-:W-:-:S02]  /*10f360*/  SHF.R.S32.HI R3, RZ, 0x1f, R2 ;  /* 0x0000001fff037819 */ /* 0x001fc40000011402 */
[----:B------:R-:W-:-:S05]  /*10f370*/  IADD3 R24, P1, R2, R59, RZ ;  /* 0x0000003b02187210 */ /* 0x000fca0007f3e0ff */
[----:B------:R-:W-:-:S05]  /*10f380*/  IMAD.X R25, R3, 0x1, R58, P1 ;  /* 0x0000000103197824 */ /* 0x000fca00008e063a */
[----:B------:R0:W-:Y:S02]  /*10f390*/  STL.64 [R1+0x4d10], R24 ;  /* 0x004d101801007387 */ /* 0x0001e40000100a00 */
[----:B0-----:R-:W-:-:S05]  /*10f3a0*/  IADD3 R24, P1, R2, R61, RZ ;  /* 0x0000003d02187210 */ /* 0x001fca0007f3e0ff */
[----:B------:R-:W-:Y:S01]  /*10f3b0*/  IMAD.X R25, R3, 0x1, R60, P1 ;  /* 0x0000000103197824 */ /* 0x000fe200008e063c */
[----:B------:R-:W-:Y:S02]  /*10f3c0*/  F2FP.SATFINITE.E4M3.F32.PACK_AB_MERGE_C R8, R4, R11, RZ ;  /* 0x0000000b0408723e */ /* 0x000fe400048070ff */
[----:B--2---:R-:W-:Y:S02]  /*10f3d0*/  F2FP.SATFINITE.E4M3.F32.PACK_AB_MERGE_C R4, R43, R38, RZ ;  /* 0x000000262b04723e */ /* 0x004fe400048070ff */
[----:B------:R-:W2:Y:S04]  /*10f3e0*/  LDL.LU R38, [R1+0x14e8] ;  /* 0x0014e80001267983 */ /* 0x000ea80000300800 */
[----:B------:R-:W-:Y:S04]  /*10f3f0*/  STL [R1+0x5aa4], R8 ;  /* 0x005aa40801007387 */ /* 0x000fe80000100800 */
[----:B------:R-:W2:Y:S04]  /*10f400*/  LDL.LU R43, [R1+0x14ec] ;  /* 0x0014ec00012b7983 */ /* 0x000ea80000300800 */
[----:B------:R0:W-:Y:S02]  /*10f410*/  STL [R1+0x5aa0], R4 ;  /* 0x005aa00401007387 */ /* 0x0001e40000100800 */
[----:B0-----:R-:W-:-:S02]  /*10f420*/  F2FP.SATFINITE.E4M3.F32.PACK_AB_MERGE_C R4, R36, R35, RZ ;  /* 0x000000232404723e */ /* 0x001fc400048070ff */
[----:B----4-:R-:W-:Y:S01]  /*10f430*/  F2FP.SATFINITE.E4M3.F32.PACK_AB_MERGE_C R0, R0, R40, RZ ;  /* 0x000000280000723e */ /* 0x010fe200048070ff */
[----:B------:R-:W4:Y:S04]  /*10f440*/  LDL.LU R35, [R1+0x14f0] ;  /* 0x0014f00001237983 */ /* 0x000f280000300800 */
[----:B------:R-:W-:Y:S04]  /*10f450*/  STL.64 [R1+0x4d00], R24 ;  /* 0x004d001801007387 */ /* 0x000fe80000100a00 */
[----:B------:R-:W-:Y:S04]  /*10f460*/  STL [R1+0x5ab8], R4 ;  /* 0x005ab80401007387 */ /* 0x000fe80000100800 */
[----:B------:R-:W4:Y:S04]  /*10f470*/  LDL.LU R36, [R1+0x14f4] ;  /* 0x0014f40001247983 */ /* 0x000f280000300800 */
[----:B------:R0:W-:Y:S04]  /*10f480*/  STL [R1+0x5ab4], R0 ;  /* 0x005ab40001007387 */ /* 0x0001e80000100800 */
[----:B------:R-:W4:Y:S04]  /*10f490*/  LDL.LU R40, [R1+0x14f8] ;  /* 0x0014f80001287983 */ /* 0x000f280000300800 */
[----:B0-----:R-:W4:Y:S01]  /*10f4a0*/  LDL.LU R0, [R1+0x14fc] ;  /* 0x0014fc0001007983 */ /* 0x001f220000300800 */
[----:B------:R-:W-:-:S02]  /*10f4b0*/  IADD3 R24, P1, R2, R57, RZ ;  /* 0x0000003902187210 */ /* 0x000fc40007f3e0ff */
[----:B------:R-:W-:-:S03]  /*10f4c0*/  F2FP.SATFINITE.E4M3.F32.PACK_AB_MERGE_C R8, R10, R34, RZ ;  /* 0x000000220a08723e */ /* 0x000fc600048070ff */
[----:B------:R-:W-:Y:S01]  /*10f4d0*/  IMAD.X R25, R3, 0x1, R56, P1 ;  /* 0x0000000103197824 */ /* 0x000fe200008e0638 */
[----:B---3--:R-:W-:Y:S02]  /*10f4e0*/  F2FP.SATFINITE.E4M3.F32.PACK_AB_MERGE_C R4, R41, R23, RZ ;  /* 0x000000172904723e */ /* 0x008fe400048070ff */
[----:B------:R-:W-:Y:S02]  /*10f4f0*/  IADD3 R10, P1, R2, R55, RZ ;  /* 0x00000037020a7210 */ /* 0x000fe40007f3e0ff */
[----:B------:R-:W-:Y:S04]  /*10f500*/  STL.64 [R1+0x4cf0], R24 ;  /* 0x004cf01801007387 */ /* 0x000fe80000100a00 */
[----:B------:R0:W-:Y:S01]  /*10f510*/  STL [R1+0x5acc], R8 ;  /* 0x005acc0801007387 */ /* 0x0001e20000100800 */
[----:B------:R-:W-:-:S03]  /*10f520*/  IMAD.X R11, R3, 0x1, R54, P1 ;  /* 0x00000001030b7824 */ /* 0x000fc600008e0636 */
[----:B------:R1:W-:Y:S01]  /*10f530*/  STL [R1+0x5ac4], R4 ;  /* 0x005ac40401007387 */ /* 0x0003e20000100800 */
[----:B0-----:R-:W-:Y:S02]  /*10f540*/  F2FP.SATFINITE.E4M3.F32.PACK_AB_MERGE_C R8, R30, R7, RZ ;  /* 0x000000071e08723e */ /* 0x001fe400048070ff */
[----:B-1----:R-:W-:Y:S02]  /*10f550*/  F2FP.SATFINITE.E4M3.F32.PACK_AB_MERGE_C R4, R9, R6, RZ ;  /* 0x000000060904723e */ /* 0x002fe400048070ff */
[C---:B------:R-:W-:Y:S01]  /*10f560*/  IADD3 R6, P1, R2.reuse, R53, RZ ;  /* 0x0000003502067210 */ /* 0x040fe20007f3e0ff */
[----:B------:R-:W-:Y:S04]  /*10f570*/  STL.64 [R1+0x4ce0], R10 ;  /* 0x004ce00a01007387 */ /* 0x000fe80000100a00 */
[----:B------:R-:W-:Y:S01]  /*10f580*/  IMAD.X R7, R3, 0x1, R52, P1 ;  /* 0x0000000103077824 */ /* 0x000fe200008e0634 */
[----:B------:R-:W-:Y:S04]  /*10f590*/  STL [R1+0x5adc], R8 ;  /* 0x005adc0801007387 */ /* 0x000fe80000100800 */
        /* <DEDUP_REMOVED lines=10> */
[----:B------:R-:W-:Y:S02]  /*10f640*/  F2FP.SATFINITE.E4M3.F32.PACK_AB_MERGE_C R44, R37, R31, RZ ;  /* 0x0000001f252c723e */ /* 0x000fe400048070ff */
[----:B-1----:R-:W-:Y:S02]  /*10f650*/  F2FP.SATFINITE.E4M3.F32.PACK_AB_MERGE_C R6, R18, R17, RZ ;  /* 0x000000111206723e */ /* 0x002fe400048070ff */
[C---:B---3--:R-:W-:Y:S01]  /*10f660*/  IADD3 R4, P1, R2.reuse, R49, RZ ;  /* 0x0000003102047210 */ /* 0x048fe20007f3e0ff */
[----:B------:R-:W-:Y:S04]  /*10f670*/  STL [R1+0x591c], R7 ;  /* 0x00591c0701007387 */ /* 0x000fe80000100800 */
[----:B------:R-:W-:Y:S01]  /*10f680*/  IMAD.X R5, R3, 0x1, R47, P1 ;  /* 0x0000000103057824 */ /* 0x000fe200008e062f */
[----:B------:R-:W-:Y:S04]  /*10f690*/  STL [R1+0x5924], R6 ;  /* 0x0059240601007387 */ /* 0x000fe80000100800 */
[----:B------:R-:W-:Y:S04]  /*10f6a0*/  STL [R1+0x5e48], R44 ;  /* 0x005e482c01007387 */ /* 0x000fe80000100800 */
[----:B------:R0:W-:Y:S04]  /*10f6b0*/  STL.64 [R1+0x4cb8], R4 ;  /* 0x004cb80401007387 */ /* 0x0001e80000100a00 */
[----:B------:R-:W3:Y:S04]  /*10f6c0*/  LDL.LU R18, [R1+0x1500] ;  /* 0x0015000001127983 */ /* 0x000ee80000300800 */
[----:B------:R-:W3:Y:S01]  /*10f6d0*/  LDL.LU R31, [R1+0x1504] ;  /* 0x00150400011f7983 */ /* 0x000ee20000300800 */
[----:B0-----:R-:W-:-:S05]  /*10f6e0*/  IADD3 R4, P1, R2, R48, RZ ;  /* 0x0000003002047210 */ /* 0x001fca0007f3e0ff */
[----:B------:R-:W-:-:S05]  /*10f6f0*/  IMAD.X R5, R3, 0x1, R46, P1 ;  /* 0x0000000103057824 */ /* 0x000fca00008e062e */
[----:B------:R0:W-:Y:S01]  /*10f700*/  STL.64 [R1+0x4cb0], R4 ;  /* 0x004cb00401007387 */ /* 0x0001e20000100a00 */
[----:B--2---:R-:W-:-:S03]  /*10f710*/  F2FP.SATFINITE.E4M3.F32.PACK_AB_MERGE_C R37, R43, R38, RZ ;  /* 0x000000262b25723e */ /* 0x004fc600048070ff */
[----:B------:R-:W2:Y:S04]  /*10f720*/  LDL.LU R38, [R1+0x1508] ;  /* 0x0015080001267983 */ /* 0x000ea80000300800 */
[----:B------:R-:W2:Y:S04]  /*10f730*/  LDL.LU R43, [R1+0x150c] ;  /* 0x00150c00012b7983 */ /* 0x000ea80000300800 */
[----:B------:R-:W-:Y:S01]  /*10f740*/  STL [R1+0x5e34], R37 ;  /* 0x005e342501007387 */ /* 0x000fe20000100800 */
[----:B----4-:R-:W-:-:S05]  /*10f750*/  F2FP.SATFINITE.E4M3.F32.PACK_AB_MERGE_C R3, R36, R35, RZ ;  /* 0x000000232403723e */ /* 0x010fca00048070ff */
[----:B------:R-:W-:Y:S04]  /*10f760*/  STL [R1+0x58d4], R3 ;  /* 0x0058d40301007387 */ /* 0x000fe80000100800 */
[----:B------:R-:W4:Y:S04]  /*10f770*/  LDL.LU R42, [R1+0x1510] ;  /* 0x00151000012a7983 */ /* 0x000f280000300800 */
[----:B------:R-:W4:Y:S01]  /*10f780*/  LDL.LU R45, [R1+0x1514] ;  /* 0x00151400012d7983 */ /* 0x000f220000300800 */
[----:B------:R-:W-:-:S05]  /*10f790*/  F2FP.SATFINITE.E4M3.F32.PACK_AB_MERGE_C R0, R0, R40, RZ ;  /* 0x000000280000723e */ /* 0x000fca00048070ff */
[----:B------:R1:W-:Y:S04]  /*10f7a0*/  STL [R1+0x58d0], R0 ;  /* 0x0058d00001007387 */ /* 0x0003e80000100800 */
        /* <DEDUP_REMOVED lines=19> */
[----:B-1----:R-:W4:Y:S01]  /*10f8e0*/  LDL.LU R0, [R1+0x1564] ;  /* 0x0015640001007983 */ /* 0x002f220000300800 */
[----:B------:R-:W-:Y:S01]  /*10f8f0*/  VIADD R2, R2, UR6 ;  /* 0x0000000602027c36 */ /* 0x000fe20008000000 */
[----:B------:R-:W-:-:S04]  /*10f900*/  ULDC UR6, c[0x0][0x248] ;  /* 0x0000920000067ab9 */ /* 0x000fc80000000800 */
[----:B------:R-:W-:Y:S02]  /*10f910*/  SHF.R.S32.HI R3, RZ, 0x1f, R2 ;  /* 0x0000001fff037819 */ /* 0x000fe40000011402 */
[----:B------:R-:W-:-:S05]  /*10f920*/  IADD3 R24, P1, R2, R59, RZ ;  /* 0x0000003b02187210 */ /* 0x000fca0007f3e0ff */
[----:B------:R-:W-:Y:S01]  /*10f930*/  IMAD.X R25, R3, 0x1, R58, P1 ;  /* 0x0000000103197824 */ /* 0x000fe200008e063a */
[----:B---3--:R-:W-:Y:S02]  /*10f940*/  F2FP.SATFINITE.E4M3.F32.PACK_AB_MERGE_C R12, R31, R18, RZ ;  /* 0x000000121f0c723e */ /* 0x008fe400048070ff */
[C---:B------:R-:W-:Y:S02]  /*10f950*/  IADD3 R18, P1, R2.reuse, R61, RZ ;  /* 0x0000003d02127210 */ /* 0x040fe40007f3e0ff */
[----:B------:R0:W-:Y:S03]  /*10f960*/  STL.64 [R1+0x4c90], R24 ;  /* 0x004c901801007387 */ /* 0x0001e60000100a00 */
[----:B------:R-:W-:Y:S01]  /*10f970*/  IMAD.X R19, R3, 0x1, R60, P1 ;  /* 0x0000000103137824 */ /* 0x000fe200008e063c */
[----:B------:R-:W-:Y:S01]  /*10f980*/  STL [R1+0x58b4], R12 ;  /* 0x0058b40c01007387 */ /* 0x000fe20000100800 */
[----:B0-----:R-:W-:-:S05]  /*10f990*/  IADD3 R24, P1, R2, R57, RZ ;  /* 0x0000003902187210 */ /* 0x001fca0007f3e0ff */
[----:B------:R-:W-:Y:S01]  /*10f9a0*/  IMAD.X R25, R3, 0x1, R56, P1 ;  /* 0x0000000103197824 */ /* 0x000fe200008e0638 */
[----:B--2---:R-:W-:-:S05]  /*10f9b0*/  F2FP.SATFINITE.E4M3.F32.PACK_AB_MERGE_C R8, R43, R38, RZ ;  /* 0x000000262b08723e */ /* 0x004fca00048070ff */
[----:B------:R-:W-:Y:S04]  /*10f9c0*/  STL [R1+0x58ac], R8 ;  /* 0x0058ac0801007387 */ /* 0x000fe80000100800 */
[----:B------:R0:W-:Y:S04]  /*10f9d0*/  STL.64 [R1+0x4c80], R18 ;  /* 0x004c801201007387 */ /* 0x0001e80000100a00 */
[----:B0-----:R-:W2:Y:S04]  /*10f9e0*/  LDL.LU R18, [R1+0x1568] ;  /* 0x0015680001127983 */ /* 0x001ea80000300800 */
[----:B------:R-:W2:Y:S04]  /*10f9f0*/  LDL.LU R31, [R1+0x156c] ;  /* 0x00156c00011f7983 */ /* 0x000ea80000300800 */
[----:B------:R-:W3:Y:S04]  /*10fa00*/  LDL.LU R38, [R1+0x1570] ;  /* 0x0015700001267983 */ /* 0x000ee80000300800 */
[----:B------:R-:W3:Y:S01]  /*10fa10*/  LDL.LU R43, [R1+0x1574] ;  /* 0x00157400012b7983 */ /* 0x000ee20000300800 */
[----:B----4-:R-:W-:-:S05]  /*10fa20*/  F2FP.SATFINITE.E4M3.F32.PACK_AB_MERGE_C R8, R45, R42, RZ ;  /* 0x0000002a2d08723e */ /* 0x010fca00048070ff */
[----:B------:R-:W-:Y:S01]  /*10fa30*/  STL [R1+0x5894], R8 ;  /* 0x0058940801007387 */ /* 0x000fe20000100800 */
[----:B------:R-:W-:-:S05]  /*10fa40*/  F2FP.SATFINITE.E4M3.F32.PACK_AB_MERGE_C R4, R4, R11, RZ ;  /* 0x0000000b0404723e */ /* 0x000fca00048070ff */
[----:B------:R0:W-:Y:S02]  /*10fa50*/  STL [R1+0x5898], R4 ;  /* 0x0058980401007387 */ /* 0x0001e40000100800 */
[----:B0-----:R-:W-:Y:S02]  /*10fa60*/  F2FP.SATFINITE.E4M3.F32.PACK_AB_MERGE_C R4, R17, R16, RZ ;  /* 0x000000101104723e */ /* 0x001fe400048070ff */
[----:B------:R-:W4:Y:S04]  /*10fa70*/  LDL.LU R16, [R1+0x1578] ;  /* 0x0015780001107983 */ /* 0x000f280000300800 */
[----:B------:R-:W4:Y:S04]  /*10fa80*/  LDL.LU R17, [R1+0x157c] ;  /* 0x00157c0001117983 */ /* 0x000f280000300800 */
[----:B------:R-:W-:Y:S04]  /*10fa90*/  STL.64 [R1+0x4c70], R24 ;  /* 0x004c701801007387 */ /* 0x000fe80000100a00 */
[----:B------:R0:W-:Y:S02]  /*10faa0*/  STL [R1+0x5880], R4 ;  /* 0x0058800401007387 */ /* 0x0001e40000100800 */
[----:B0-----:R-:W-:-:S02]  /*10fab0*/  F2FP.SATFINITE.E4M3.F32.PACK_AB_MERGE_C R4, R10, R34, RZ ;  /* 0x000000220a04723e */ /* 0x001fc400048070ff */
[----:B------:R-:W-:-:S05]  /*10fac0*/  IADD3 R10, P1, R2, R55, RZ ;  /* 0x00000037020a7210 */ /* 0x000fca0007f3e0ff */
[----:B------:R-:W-:Y:S01]  /*10fad0*/  IMAD.X R11, R3, 0x1, R54, P1 ;  /* 0x00000001030b7824 */ /* 0x000fe200008e0636 */
[----:B------:R0:W-:Y:S01]  /*10fae0*/  STL [R1+0x5888], R4 ;  /* 0x0058880401007387 */ /* 0x0001e20000100800 */
[----:B------:R-:W-:-:S03]  /*10faf0*/  F2FP.SATFINITE.E4M3.F32.PACK_AB_MERGE_C R8, R41, R23, RZ ;  /* 0x000000172908723e */ /* 0x000fc600048070ff */
[----:B------:R1:W-:Y:S01]  /*10fb00*/  STL.64 [R1+0x4c60], R10 ;  /* 0x004c600a01007387 */ /* 0x0003e20000100a00 */
[----:B0-----:R-:W-:-:S03]  /*10fb10*/  F2FP.SATFINITE.E4M3.F32.PACK_AB_MERGE_C R4, R30, R7, RZ ;  /* 0x000000071e04723e */ /* 0x001fc600048070ff */
[----:B------:R-:W-:Y:S01]  /*10fb20*/  STL [R1+0x5854], R8 ;  /* 0x0058540801007387 */ /* 0x000fe20000100800 */
[----:B-1----:R-:W-:-:S03]  /*10fb30*/  IADD3 R10, P1, R2, R53, RZ ;  /* 0x00000035020a7210 */ /* 0x002fc60007f3e0ff */
[----:B------:R0:W-:Y:S02]  /*10fb40*/  STL [R1+0x585c], R4 ;  /* 0x00585c0401007387 */ /* 0x0001e40000100800 */
[----:B------:R-:W-:Y:S01]  /*10fb50*/  IMAD.X R11, R3, 0x1, R52, P1 ;  /* 0x00000001030b7824 */ /* 0x000fe200008e0634 */
[----:B------:R-:W-:Y:S02]  /*10fb60*/  F2FP.SATFINITE.E4M3.F32.PACK_AB_MERGE_C R7, R9, R6, RZ ;  /* 0x000000060907723e */ /* 0x000fe400048070ff */
[----:B0-----:R-:W-:Y:S02]  /*10fb70*/  IADD3 R4, P1, R2, R51, RZ ;  /* 0x0000003302047210 */ /* 0x001fe40007f3e0ff */
[----:B------:R-:W-:Y:S01]  /*10fb80*/  F2FP.SATFINITE.E4M3.F32.PACK_AB_MERGE_C R6, R13, R5, RZ ;  /* 0x000000050d06723e */ /* 0x000fe200048070ff */
[----:B------:R-:W-:Y:S02]  /*10fb90*/  STL.64 [R1+0x4c58], R10 ;  /* 0x004c580a01007387 */ /* 0x000fe40000100a00 */
[----:B------:R-:W-:-:S02]  /*10fba0*/  IMAD.X R5, R3, 0x1, R50, P1 ;  /* 0x0000000103057824 */ /* 0x000fc400008e0632 */
[----:B------:R0:W-:Y:S04]  /*10fbb0*/  STL [R1+0x5844], R7 ;  /* 0x0058440701007387 */ /* 0x0001e80000100800 */
[----:B------:R1:W-:Y:S04]  /*10fbc0*/  STL [R1+0x5840], R6 ;  /* 0x0058400601007387 */ /* 0x0003e80000100800 */
[----:B------:R1:W-:Y:S01]  /*10fbd0*/  STL.64 [R1+0x4c48], R4 ;  /* 0x004c480401007387 */ /* 0x0003e20000100a00 */
[----:B0-----:R-:W-:Y:S02]  /*10fbe0*/  F2FP.SATFINITE.E4M3.F32.PACK_AB_MERGE_C R7, R15, R14, RZ ;  /* 0x0000000e0f07723e */ /* 0x001fe400048070ff */
[----:B-1----:R-:W-:-:S02]  /*10fbf0*/  F2FP.SATFINITE.E4M3.F32.PACK_AB_MERGE_C R6, R36, R35, RZ ;  /* 0x000000232406723e */ /* 0x002fc400048070ff */
[----:B------:R-:W-:Y:S01]  /*10fc00*/  IADD3 R4, P1, R2, R49, RZ ;  /* 0x0000003102047210 */ /* 0x000fe20007f3e0ff */
[----:B------:R-:W-:Y:S01]  /*10fc10*/  STL [R1+0x5b18], R7 ;  /* 0x005b180701007387 */ /* 0x000fe20000100800 */
[----:B------:R-:W-:-:S03]  /*10fc20*/  F2FP.SATFINITE.E4M3.F32.PACK_AB_MERGE_C R0, R0, R40, RZ ;  /* 0x000000280000723e */ /* 0x000fc600048070ff */
[----:B------:R-:W-:Y:S01]  /*10fc30*/  IMAD.X R5, R3, 0x1, R47, P1 ;  /* 0x0000000103057824 */ /* 0x000fe200008e062f */
[----:B------:R-:W-:Y:S04]  /*10fc40*/  STL [R1+0x5b14], R6 ;  /* 0x005b140601007387 */ /* 0x000fe80000100800 */
[----:B------:R-:W4:Y:S04]  /*10fc50*/  LDL.LU R35, [R1+0x1580] ;  /* 0x0015800001237983 */ /* 0x000f280000300800 */
[----:B------:R-:W4:Y:S04]  /*10fc60*/  LDL.LU R36, [R1+0x1584] ;  /* 0x0015840001247983 */ /* 0x000f280000300800 */
[----:B------:R-:W-:Y:S04]  /*10fc70*/  STL.64 [R1+0x4c38], R4 ;  /* 0x004c380401007387 */ /* 0x000fe80000100a00 */
[----:B------:R0:W-:Y:S04]  /*10fc80*/  STL [R1+0x5b28], R0 ;  /* 0x005b280001007387 */ /* 0x0001e80000100800 */
[----:B------:R-:W4:Y:S04]  /*10fc90*/  LDL.LU R40, [R1+0x1588] ;  /* 0x0015880001287983 */ /* 0x000f280000300800 */
[----:B0-----:R-:W4:Y:S01]  /*10fca0*/  LDL.LU R0, [R1+0x158c] ;  /* 0x00158c0001007983 */ /* 0x001f220000300800 */
[----:B------:R-:W-:-:S05]  /*10fcb0*/  IADD3 R4, P1, R2, R48, RZ ;  /* 0x0000003002047210 */ /* 0x000fca0007f3e0ff */
[----:B------:R-:W-:-:S05]  /*10fcc0*/  IMAD.X R5, R3, 0x1, R46, P1 ;  /* 0x0000000103057824 */ /* 0x000fca00008e062e */
[----:B------:R2:W-:Y:S01]  /*10fcd0*/  STL.64 [R1+0x4c30], R4 ;  /* 0x004c300401007387 */ /* 0x0005e20000100a00 */
[----:B------:R-:W-:Y:S01]  /*10fce0*/  VIADD R2, R2, UR6 ;  /* 0x0000000602027c36 */ /* 0x000fe20008000000 */
[----:B------:R-:W-:-:S04]  /*10fcf0*/  ULDC UR6, c[0x0][0x248] ;  /* 0x0000920000067ab9 */ /* 0x000fc80000000800 */
[----:B------:R-:W-:Y:S02]  /*10fd00*/  SHF.R.S32.HI R6, RZ, 0x1f, R2 ;  /* 0x0000001fff067819 */ /* 0x000fe40000011402 */
[----:B------:R-:W-:-:S05]  /*10fd10*/  IADD3 R14, P1, R2, R59, RZ ;  /* 0x0000003b020e7210 */ /* 0x000fca0007f3e0ff */
[----:B------:R-:W-:Y:S01]  /*10fd20*/  IMAD.X R15, R6, 0x1, R58, P1 ;  /* 0x00000001060f7824 */ /* 0x000fe200008e063a */
[----:B--2---:R-:W-:Y:S02]  /*10fd30*/  F2FP.SATFINITE.E4M3.F32.PACK_AB_MERGE_C R4, R31, R18, RZ ;  /* 0x000000121f04723e */ /* 0x004fe400048070ff */
[----:B------:R-:W2:Y:S04]  /*10fd40*/  LDL.LU R18, [R1+0x1590] ;  /* 0x0015900001127983 */ /* 0x000ea80000300800 */
[----:B------:R0:W-:Y:S01]  /*10fd50*/  STL [R1+0x5b24], R4 ;  /* 0x005b240401007387 */ /* 0x0001e20000100800 */
[----:B---3--:R-:W-:-:S03]  /*10fd60*/  F2FP.SATFINITE.E4M3.F32.PACK_AB_MERGE_C R3, R43, R38, RZ ;  /* 0x000000262b03723e */ /* 0x008fc600048070ff */
[----:B------:R-:W2:Y:S04]  /*10fd70*/  LDL.LU R31, [R1+0x1594] ;  /* 0x00159400011f7983 */ /* 0x000ea80000300800 */
[----:B------:R4:W-:Y:S04]  /*10fd80*/  STL [R1+0x5b38], R3 ;  /* 0x005b380301007387 */ /* 0x0009e80000100800 */
[----:B------:R-:W3:Y:S04]  /*10fd90*/  LDL.LU R38, [R1+0x1598] ;  /* 0x0015980001267983 */ /* 0x000ee80000300800 */
[----:B------:R-:W3:Y:S04]  /*10fda0*/  LDL.LU R43, [R1+0x159c] ;  /* 0x00159c00012b7983 */ /* 0x000ee80000300800 */
[----:B------:R-:W3:Y:S04]  /*10fdb0*/  LDL.LU R11, [R1+0x15a0] ;  /* 0x0015a000010b7983 */ /* 0x000ee80000300800 */
[----:B0-----:R-:W3:Y:S01]  /*10fdc0*/  LDL.LU R4, [R1+0x15a4] ;  /* 0x0015a40001047983 */ /* 0x001ee20000300800 */
        /* <DEDUP_REMOVED lines=11> */
[----:B------:R-:W4:Y:S04]  /*10fe80*/  LDL.LU R13, [R1+0x15bc] ;  /* 0x0015bc00010d7983 */ /* 0x000f280000300800 */
[----:B------:R0:W-:Y:S04]  /*10fe90*/  STL.64 [R1+0x4c10], R14 ;  /* 0x004c100e01007387 */ /* 0x0001e80000100a00 */
[----:B0-----:R-:W4:Y:S04]  /*10fea0*/  LDL.LU R14, [R1+0x15d0] ;  /* 0x0015d000010e7983 */ /* 0x001f280000300800 */
[----:B------:R-:W4:Y:S04]  /*10feb0*/  LDL.LU R15, [R1+0x15d4] ;  /* 0x0015d400010f7983 */ /* 0x000f280000300800 */
[----:B------:R-:W4:Y:S04]  /*10fec0*/  LDL.LU R16, [R1+0x15d8] ;  /* 0x0015d80001107983 */ /* 0x000f280000300800 */
[----:B------:R-:W4:Y:S01]  /*10fed0*/  LDL.LU R17, [R1+0x15dc] ;  /* 0x0015dc0001117983 */ /* 0x000f220000300800 */
[----:B------:R-:W-:-:S03]  /*10fee0*/  F2FP.SATFINITE.E4M3.F32.PACK_AB_MERGE_C R8, R36, R35, RZ ;  /* 0x000000232408723e */ /* 0x000fc600048070ff */
[----:B------:R-:W4:Y:S04]  /*10fef0*/  LDL.LU R35, [R1+0x15e0] ;  /* 0x0015e00001237983 */ /* 0x000f280000300800 */
[----:B------:R-:W-:Y:S04]  /*10ff00*/  STL [R1+0x5b48], R8 ;  /* 0x005b480801007387 */ /* 0x000fe80000100800 */
[----:B------:R-:W4:Y:S01]  /*10ff10*/  LDL.LU R36, [R1+0x15e4] ;  /* 0x0015e40001247983 */ /* 0x000f220000300800 */
[----:B------:R-:W-:-:S05]  /*10ff20*/  F2FP.SATFINITE.E4M3.F32.PACK_AB_MERGE_C R0, R0, R40, RZ ;  /* 0x000000280000723e */ /* 0x000fca00048070ff */
[----:B------:R0:W-:Y:S04]  /*10ff30*/  STL [R1+0x5b44], R0 ;  /* 0x005b440001007387 */ /* 0x0001e80000100800 */
[----:B------:R-:W4:Y:S04]  /*10ff40*/  LDL.LU R40, [R1+0x15e8] ;  /* 0x0015e80001287983 */ /* 0x000f280000300800 */
[----:B0-----:R-:W4:Y:S01]  /*10ff50*/  LDL.LU R0, [R1+0x15ec] ;  /* 0x0015ec0001007983 */ /* 0x001f220000300800 */
[----:B------:R-:W-:-:S05]  /*10ff60*/  IADD3 R24, P1, R2, R61, RZ ;  /* 0x0000003d02187210 */ /* 0x000fca0007f3e0ff */
[----:B------:R-:W-:Y:S01]  /*10ff70*/  IMAD.X R25, R6, 0x1, R60, P1 ;  /* 0x0000000106197824 */ /* 0x000fe200008e063c */
[----:B--2---:R-:W-:Y:S02]  /*10ff80*/  F2FP.SATFINITE.E4M3.F32.PACK_AB_MERGE_C R12, R31, R18, RZ ;  /* 0x000000121f0c723e */ /* 0x004fe400048070ff */
[----:B------:R-:W2:Y:S04]  /*10ff90*/  LDL.LU R18, [R1+0x15f0] ;  /* 0x0015f00001127983 */ /* 0x000ea80000300800 */
[----:B------:R0:W-:Y:S04]  /*10ffa0*/  STL.64 [R1+0x4c00], R24 ;  /* 0x004c001801007387 */ /* 0x0001e80000100a00 */
[----:B------:R-:W-:Y:S01]  /*10ffb0*/  STL [R1+0x5b58], R12 ;  /* 0x005b580c01007387 */ /* 0x000fe20000100800 */
[----:B---3--:R-:W-:-:S03]  /*10ffc0*/  F2FP.SATFINITE.E4M3.F32.PACK_AB_MERGE_C R8, R43, R38, RZ ;  /* 0x000000262b08723e */ /* 0x008fc600048070ff */
[----:B------:R-:W2:Y:S04]  /*10ffd0*/  LDL.LU R31, [R1+0x15f4] ;  /* 0x0015f400011f7983 */ /* 0x000ea80000300800 */
[----:B------:R1:W-:Y:S01]  /*10ffe0*/  STL [R1+0x5b54], R8 ;  /* 0x005b540801007387 */ /* 0x0003e20000100800 */
[----:B0-----:R-:W-:-:S03]  /*10fff0*/  IADD3 R24, P1, R2, R57, RZ ;  /* 0x0000003902187210 */ /* 0x001fc60007f3e0ff */
[----:B------:R-:W3:Y:S04]  /*110000*/  LDL.LU R38, [R1+0x15f8] ;  /* 0x0015f80001267983 */ /* 0x000ee80000300800 */
[----:B------:R-:W3:Y:S01]  /*110010*/  LDL.LU R43, [R1+0x15fc] ;  /* 0x0015fc00012b7983 */ /* 0x000ee20000300800 */
[----:B------:R-:W-:Y:S01]  /*110020*/  IMAD.X R25, R6, 0x1, R56, P1 ;  /* 0x0000000106197824 */ /* 0x000fe200008e0638 */
[----:B-1----:R-:W-:-:S04]  /*110030*/  F2FP.SATFINITE.E4M3.F32.PACK_AB_MERGE_C R8, R4, R11, RZ ;  /* 0x0000000b0408723e */ /* 0x002fc800048070ff */
[----:B------:R-:W-:Y:S04]  /*110040*/  STL.64 [R1+0x4bf0], R24 ;  /* 0x004bf01801007387 */ /* 0x000fe80000100a00 */
[----:B------:R0:W-:Y:S01]  /*110050*/  STL [R1+0x5b60], R8 ;  /* 0x005b600801007387 */ /* 0x0001e20000100800 */
[----:B----4-:R-:W-:Y:S02]  /*110060*/  F2FP.SATFINITE.E4M3.F32.PACK_AB_MERGE_C R4, R10, R34, RZ ;  /* 0x000000220a04723e */ /* 0x010fe400048070ff */
[----:B------:R-:W-:-:S05]  /*110070*/  IADD3 R10, P1, R2, R55, RZ ;  /* 0x00000037020a7210 */ /* 0x000fca0007f3e0ff */
[----:B------:R-:W-:Y:S01]  /*110080*/  IMAD.X R11, R6, 0x1, R54, P1 ;  /* 0x00000001060b7824 */ /* 0x000fe200008e0636 */
[----:B------:R1:W-:Y:S01]  /*110090*/  STL [R1+0x5b5c], R4 ;  /* 0x005b5c0401007387 */ /* 0x0003e20000100800 */
[----:B0-----:R-:W-:-:S03]  /*1100a0*/  F2FP.SATFINITE.E4M3.F32.PACK_AB_MERGE_C R8, R41, R23, RZ ;  /* 0x000000172908723e */ /* 0x001fc600048070ff */
[----:B------:R0:W-:Y:S01]  /*1100b0*/  STL.64 [R1+0x4be0], R10 ;  /* 0x004be00a01007387 */ /* 0x0001e20000100a00 */
[----:B-1----:R-:W-:-:S03]  /*1100c0*/  F2FP.SATFINITE.E4M3.F32.PACK_AB_MERGE_C R4, R30, R7, RZ ;  /* 0x000000071e04723e */ /* 0x002fc600048070ff */
[----:B------:R-:W-:Y:S01]  /*1100d0*/  STL [R1+0x5b68], R8 ;  /* 0x005b680801007387 */ /* 0x000fe20000100800 */
[----:B0-----:R-:W-:-:S03]  /*1100e0*/  IADD3 R10, P1, R2, R53, RZ ;  /* 0x00000035020a7210 */ /* 0x001fc60007f3e0ff */
[----:B------:R0:W-:Y:S02]  /*1100f0*/  STL [R1+0x5b64], R4 ;  /* 0x005b640401007387 */ /* 0x0001e40000100800 */
[----:B------:R-:W-:Y:S01]  /*110100*/  IMAD.X R11, R6, 0x1, R52, P1 ;  /* 0x00000001060b7824 */ /* 0x000fe200008e0634 */
[----:B------:R-:W-:Y:S02]  /*110110*/  F2FP.SATFINITE.E4M3.F32.PACK_AB_MERGE_C R7, R3, R9, RZ ;  /* 0x000000090307723e */ /* 0x000fe400048070ff */
[----:B0-----:R-:W-:Y:S02]  /*110120*/  IADD3 R4, P1, R2, R51, RZ ;  /* 0x0000003302047210 */ /* 0x001fe40007f3e0ff */
[----:B------:R-:W-:Y:S01]  /*110130*/  F2FP.SATFINITE.E4M3.F32.PACK_AB_MERGE_C R3, R13, R5, RZ ;  /* 0x000000050d03723e */ /* 0x000fe200048070ff */
[----:B------:R-:W-:Y:S02]  /*110140*/  STL.64 [R1+0x4bd8], R10 ;  /* 0x004bd80a01007387 */ /* 0x000fe40000100a00 */
[----:B------:R-:W-:-:S02]  /*110150*/  IMAD.X R5, R6, 0x1, R50, P1 ;  /* 0x0000000106057824 */ /* 0x000fc400008e0632 */
[----:B------:R-:W-:Y:S04]  /*110160*/  STL [R1+0x5b70], R7 ;  /* 0x005b700701007387 */ /* 0x000fe80000100800 */
[----:B------:R-:W-:Y:S04]  /*110170*/  STL [R1+0x5b6c], R3 ;  /* 0x005b6c0301007387 */ /* 0x000fe80000100800 */
[----:B------:R0:W-:Y:S02]  /*110180*/  STL.64 [R1+0x4bc8], R4 ;  /* 0x004bc80401007387 */ /* 0x0001e40000100a00 */
[----:B0-----:R-:W-:-:S02]  /*110190*/  F2FP.SATFINITE.E4M3.F32.PACK_AB_MERGE_C R5, R15, R14, RZ ;  /* 0x0000000e0f05723e */ /* 0x001fc400048070ff */
[----:B------:R-:W-:Y:S02]  /*1101a0*/  IADD3 R4, P1, R2, R49, RZ ;  /* 0x0000003102047210 */ /* 0x000fe40007f3e0ff */
[----:B------:R-:W-:Y:S01]  /*1101b0*/  F2FP.SATFINITE.E4M3.F32.PACK_AB_MERGE_C R3, R17, R16, RZ ;  /* 0x000000101103723e */ /* 0x000fe200048070ff */
[----:B------:R0:W-:Y:S04]  /*1101c0*/  STL [R1+0x5c5c], R5 ;  /* 0x005c5c0501007387 */ /* 0x0001e80000100800 */
[----:B------:R1:W-:Y:S01]  /*1101d0*/  STL [R1+0x5c60], R3 ;  /* 0x005c600301007387 */ /* 0x0003e20000100800 */
[----:B0-----:R-:W-:-:S05]  /*1101e0*/  IMAD.X R5, R6, 0x1, R47, P1 ;  /* 0x0000000106057824 */ /* 0x001fca00008e062f */
[----:B------:R0:W-:Y:S01]  /*1101f0*/  STL.64 [R1+0x4bb8], R4 ;  /* 0x004bb80401007387 */ /* 0x0001e20000100a00 */
[----:B-1----:R-:W-:Y:S02]  /*110200*/  F2FP.SATFINITE.E4M3.F32.PACK_AB_MERGE_C R3, R36, R35, RZ ;  /* 0x000000232403723e */ /* 0x002fe400048070ff */
[----:B0-----:R-:W-:-:S03]  /*110210*/  IADD3 R4, P1, R2, R48, RZ ;  /* 0x0000003002047210 */ /* 0x001fc60007f3e0ff */
[----:B------:R-:W-:Y:S02]  /*110220*/  STL [R1+0x5978], R3 ;  /* 0x0059780301007387 */ /* 0x000fe40000100800 */
[----:B------:R-:W-:Y:S02]  /*110230*/  IMAD.X R5, R6, 0x1, R46, P1 ;  /* 0x0000000106057824 */ /* 0x000fe400008e062e */
[----:B------:R-:W4:Y:S04]  /*110240*/  LDL.LU R35, [R1+0x1600] ;  /* 0x0016000001237983 */ /* 0x000f280000300800 */
[----:B------:R-:W4:Y:S04]  /*110250*/  LDL.LU R36, [R1+0x1604] ;  /* 0x0016040001247983 */ /* 0x000f280000300800 */
[----:B------:R-:W-:Y:S01]  /*110260*/  STL.64 [R1+0x4bb0], R4 ;  /* 0x004bb00401007387 */ /* 0x000fe20000100a00 */
[----:B------:R-:W-:-:S05]  /*110270*/  F2FP.SATFINITE.E4M3.F32.PACK_AB_MERGE_C R0, R0, R40, RZ ;  /* 0x000000280000723e */ /* 0x000fca00048070ff */
[----:B------:R0:W-:Y:S04]  /*110280*/  STL [R1+0x5970], R0 ;  /* 0x0059700001007387 */ /* 0x0001e80000100800 */
[----:B------:R-:W4:Y:S04]  /*110290*/  LDL.LU R40, [R1+0x1608] ;  /* 0x0016080001287983 */ /* 0x000f280000300800 */
[----:B0-----:R-:W4:Y:S01]  /*1102a0*/  LDL.LU R0, [R1+0x160c] ;  /* 0x00160c0001007983 */ /* 0x001f220000300800 */
[----:B------:R-:W-:Y:S01]  /*1102b0*/  VIADD R2, R2, UR6 ;  /* 0x0000000602027c36 */ /* 0x000fe20008000000 */
[----:B------:R-:W-:Y:S01]  /*1102c0*/  ULDC UR6, c[0x0][0x248] ;  /* 0x0000920000067ab9 */ /* 0x000fe20000000800 */
[----:B--2---:R-:W-:-:S05]  /*1102d0*/  F2FP.SATFINITE.E4M3.F32.PACK_AB_MERGE_C R3, R31, R18, RZ ;  /* 0x000000121f03723e */ /* 0x004fca00048070ff */
[----:B------:R3:W-:Y:S04]  /*1102e0*/  STL [R1+0x5988], R3 ;  /* 0x0059880301007387 */ /* 0x0007e80000100800 */
[----:B------:R-:W2:Y:S04]  /*1102f0*/  LDL.LU R28, [R1+0x1620] ;  /* 0x00162000011c7983 */ /* 0x000ea80000300800 */
[----:B------:R-:W2:Y:S01]  /*110300*/  LDL.LU R33, [R1+0x1624] ;  /* 0x0016240001217983 */ /* 0x000ea20000300800 */
        /* <DEDUP_REMOVED lines=25> */
[----:B------:R0:W-:Y:S04]  /*1104a0*/  STL.64 [R1+0x4b90], R18 ;  /* 0x004b901201007387 */ /* 0x0001e80000100a00 */
[----:B0-----:R-:W3:Y:S01]  /*1104b0*/  LDL.LU R18, [R1+0x16a8] ;  /* 0x0016a80001127983 */ /* 0x001ee20000300800 */
[----:B----4-:R-:W-:-:S05]  /*1104c0*/  F2FP.SATFINITE.E4M3.F32.PACK_AB_MERGE_C R5, R36, R35, RZ ;  /* 0x000000232405723e */ /* 0x010fca00048070ff */
[----:B------:R-:W-:Y:S04]  /*1104d0*/  STL [R1+0x5994], R5 ;  /* 0x0059940501007387 */ /* 0x000fe80000100800 */
[----:B------:R-:W4:Y:S01]  /*1104e0*/  LDL.LU R31, [R1+0x16ac] ;  /* 0x0016ac00011f7983 */ /* 0x000f220000300800 */
[----:B------:R-:W-:-:S05]  /*1104f0*/  F2FP.SATFINITE.E4M3.F32.PACK_AB_MERGE_C R0, R0, R40, RZ ;  /* 0x000000280000723e */ /* 0x000fca00048070ff */
[----:B------:R0:W-:Y:S04]  /*110500*/  STL [R1+0x5990], R0 ;  /* 0x0059900001007387 */ /* 0x0001e80000100800 */
[----:B------:R-:W4:Y:S04]  /*110510*/  LDL.LU R35, [R1+0x16d0] ;  /* 0x0016d00001237983 */ /* 0x000f280000300800 */
[----:B------:R-:W4:Y:S04]  /*110520*/  LDL.LU R36, [R1+0x16d4] ;  /* 0x0016d40001247983 */ /* 0x000f280000300800 */
[----:B------:R-:W4:Y:S04]  /*110530*/  LDL.LU R40, [R1+0x16d8] ;  /* 0x0016d80001287983 */ /* 0x000f280000300800 */
[----:B0-----:R-:W4:Y:S01]  /*110540*/  LDL.LU R0, [R1+0x16dc] ;  /* 0x0016dc0001007983 */ /* 0x001f220000300800 */
[----:B------:R-:W-:-:S05]  /*110550*/  IADD3 R24, P1, R2, R61, RZ ;  /* 0x0000003d02187210 */ /* 0x000fca0007f3e0ff */
[----:B------:R-:W-:-:S05]  /*110560*/  IMAD.X R25, R3, 0x1, R60, P1 ;  /* 0x0000000103197824 */ /* 0x000fca00008e063c */
[----:B------:R0:W-:Y:S02]  /*110570*/  STL.64 [R1+0x4b80], R24 ;  /* 0x004b801801007387 */ /* 0x0001e40000100a00 */
[----:B0-----:R-:W-:-:S05]  /*110580*/  IADD3 R24, P1, R2, R57, RZ ;  /* 0x0000003902187210 */ /* 0x001fca0007f3e0ff */
[----:B------:R-:W-:Y:S01]  /*110590*/  IMAD.X R25, R3, 0x1, R56, P1 ;  /* 0x0000000103197824 */ /* 0x000fe200008e0638 */
[----:B--2---:R-:W-:-:S05]  /*1105a0*/  F2FP.SATFINITE.E4M3.F32.PACK_AB_MERGE_C R8, R33, R28, RZ ;  /* 0x0000001c2108723e */ /* 0x004fca00048070ff */
[----:B------:R0:W-:Y:S01]  /*1105b0*/  STL [R1+0x59b4], R8 ;  /* 0x0059b40801007387 */ /* 0x0001e20000100800 */
[----:B---3--:R-:W-:-:S05]  /*1105c0*/  F2FP.SATFINITE.E4M3.F32.PACK_AB_MERGE_C R5, R42, R32, RZ ;  /* 0x000000202a05723e */ /* 0x008fca00048070ff */
[----:B------:R1:W-:Y:S01]  /*1105d0*/  STL [R1+0x59b0], R5 ;  /* 0x0059b00501007387 */ /* 0x0003e20000100800 */
[----:B------:R-:W-:Y:S02]  /*1105e0*/  F2FP.SATFINITE.E4M3.F32.PACK_AB_MERGE_C R11, R11, R45, RZ ;  /* 0x0000002d0b0b723e */ /* 0x000fe400048070ff */
[----:B0-----:R-:W-:Y:S02]  /*1105f0*/  F2FP.SATFINITE.E4M3.F32.PACK_AB_MERGE_C R8, R34, R4, RZ ;  /* 0x000000042208723e */ /* 0x001fe400048070ff */
[----:B------:R-:W-:Y:S01]  /*110600*/  IADD3 R4, P1, R2, R55, RZ ;  /* 0x0000003702047210 */ /* 0x000fe20007f3e0ff */
[----:B------:R-:W-:Y:S04]  /*110610*/  STL.64 [R1+0x4b70], R24 ;  /* 0x004b701801007387 */ /* 0x000fe80000100a00 */
[----:B-1----:R-:W-:Y:S01]  /*110620*/  IMAD.X R5, R3, 0x1, R54, P1 ;  /* 0x0000000103057824 */ /* 0x002fe200008e0636 */
[----:B------:R-:W-:Y:S04]  /*110630*/  STL [R1+0x59d4], R11 ;  /* 0x0059d40b01007387 */ /* 0x000fe80000100800 */
[----:B------:R0:W-:Y:S04]  /*110640*/  STL [R1+0x59d0], R8 ;  /* 0x0059d00801007387 */ /* 0x0001e80000100800 */
[----:B------:R1:W-:Y:S01]  /*110650*/  STL.64 [R1+0x4b60], R4 ;  /* 0x004b600401007387 */ /* 0x0003e20000100a00 */
[----:B------:R-:W-:-:S02]  /*110660*/  F2FP.SATFINITE.E4M3.F32.PACK_AB_MERGE_C R7, R7, R41, RZ ;  /* 0x000000290707723e */ /* 0x000fc400048070ff */
[----:B0-----:R-:W-:Y:S02]  /*110670*/  F2FP.SATFINITE.E4M3.F32.PACK_AB_MERGE_C R8, R23, R10, RZ ;  /* 0x0000000a1708723e */ /* 0x001fe400048070ff */
[----:B-1----:R-:W-:-:S03]  /*110680*/  IADD3 R4, P1, R2, R53, RZ ;  /* 0x0000003502047210 */ /* 0x002fc60007f3e0ff */
[----:B------:R-:W-:Y:S02]  /*110690*/  STL [R1+0x59e4], R8 ;  /* 0x0059e40801007387 */ /* 0x000fe40000100800 */
[----:B------:R-:W-:Y:S02]  /*1106a0*/  IMAD.X R5, R3, 0x1, R52, P1 ;  /* 0x0000000103057824 */ /* 0x000fe400008e0634 */
[----:B------:R0:W-:Y:S04]  /*1106b0*/  STL [R1+0x59e0], R7 ;  /* 0x0059e00701007387 */ /* 0x0001e80000100800 */
[----:B------:R1:W-:Y:S01]  /*1106c0*/  STL.64 [R1+0x4b58], R4 ;  /* 0x004b580401007387 */ /* 0x0003e20000100a00 */
[----:B0-----:R-:W-:Y:S02]  /*1106d0*/  F2FP.SATFINITE.E4M3.F32.PACK_AB_MERGE_C R7, R6, R30, RZ ;  /* 0x0000001e0607723e */ /* 0x001fe400048070ff */
[----:B------:R-:W-:-:S02]  /*1106e0*/  F2FP.SATFINITE.E4M3.F32.PACK_AB_MERGE_C R6, R13, R9, RZ ;  /* 0x000000090d06723e */ /* 0x000fc400048070ff */
[----:B-1----:R-:W-:Y:S01]  /*1106f0*/  IADD3 R4, P1, R2, R51, RZ ;  /* 0x0000003302047210 */ /* 0x002fe20007f3e0ff */
[----:B------:R0:W-:Y:S04]  /*110700*/  STL [R1+0x59fc], R7 ;  /* 0x0059fc0701007387 */ /* 0x0001e80000100800 */
[----:B------:R-:W-:Y:S01]  /*110710*/  IMAD.X R5, R3, 0x1, R50, P1 ;  /* 0x0000000103057824 */ /* 0x000fe200008e0632 */
[----:B------:R1:W-:Y:S04]  /*110720*/  STL [R1+0x59f8], R6 ;  /* 0x0059f80601007387 */ /* 0x0003e80000100800 */
[----:B------:R2:W-:Y:S01]  /*110730*/  STL.64 [R1+0x4b48], R4 ;  /* 0x004b480401007387 */ /* 0x0005e20000100a00 */
[----:B0-----:R-:W-:-:S02]  /*110740*/  F2FP.SATFINITE.E4M3.F32.PACK_AB_MERGE_C R7, R15, R14, RZ ;  /* 0x0000000e0f07723e */ /* 0x001fc400048070ff */
[----:B-1----:R-:W-:Y:S02]  /*110750*/  F2FP.SATFINITE.E4M3.F32.PACK_AB_MERGE_C R6, R17, R16, RZ ;  /* 0x000000101106723e */ /* 0x002fe400048070ff */
[----:B--2---:R-:W-:Y:S01]  /*110760*/  IADD3 R4, P1, R2, R49, RZ ;  /* 0x0000003102047210 */ /* 0x004fe20007f3e0ff */
        /* <DEDUP_REMOVED lines=8> */
[----:B------:R-:W2:Y:S04]  /*1107f0*/  LDL.LU R38, [R1+0x16e0] ;  /* 0x0016e00001267983 */ /* 0x000ea80000300800 */
[----:B------:R-:W2:Y:S04]  /*110800*/  LDL.LU R43, [R1+0x16e4] ;  /* 0x0016e400012b7983 */ /* 0x000ea80000300800 */
[----:B------:R4:W-:Y:S02]  /*110810*/  STL.64 [R1+0x4b40], R4 ;  /* 0x004b400401007387 */ /* 0x0009e40000100a00 */
[----:B----4-:R-:W-:-:S05]  /*110820*/  F2FP.SATFINITE.E4M3.F32.PACK_AB_MERGE_C R4, R31, R18, RZ ;  /* 0x000000121f04723e */ /* 0x010fca00048070ff */
[----:B------:R-:W-:Y:S01]  /*110830*/  STL [R1+0x5a28], R4 ;  /* 0x005a280401007387 */ /* 0x000fe20000100800 */
[----:B------:R-:W-:-:S05]  /*110840*/  F2FP.SATFINITE.E4M3.F32.PACK_AB_MERGE_C R3, R36, R35, RZ ;  /* 0x000000232403723e */ /* 0x000fca00048070ff */
[----:B------:R0:W-:Y:S02]  /*110850*/  STL [R1+0x5a44], R3 ;  /* 0x005a440301007387 */ /* 0x0001e40000100800 */
[----:B0-----:R-:W-:Y:S02]  /*110860*/  F2FP.SATFINITE.E4M3.F32.PACK_AB_MERGE_C R3, R0, R40, RZ ;  /* 0x000000280003723e */ /* 0x001fe400048070ff */
[----:B------:R-:W3:Y:S04]  /*110870*/  LDL.LU R40, [R1+0x16e8] ;  /* 0x0016e80001287983 */ /* 0x000ee80000300800 */
[----:B------:R-:W3:Y:S04]  /*110880*/  LDL.LU R0, [R1+0x16ec] ;  /* 0x0016ec0001007983 */ /* 0x000ee80000300800 */
        /* <DEDUP_REMOVED lines=17> */
[----:B------:R-:W-:-:S03]  /*1109a0*/  IMAD.X R15, R3, 0x1, R58, P1 ;  /* 0x00000001030f7824 */ /* 0x000fc600008e063a */
[----:B------:R-:W4:Y:S04]  /*1109b0*/  LDL.LU R30, [R1+0x1750] ;  /* 0x00175000011e7983 */ /* 0x000f280000300800 */
[----:B------:R-:W4:Y:S04]  /*1109c0*/  LDL.LU R6, [R1+0x1754] ;  /* 0x0017540001067983 */ /* 0x000f280000300800 */
[----:B------:R-:W4:Y:S04]  /*1109d0*/  LDL.LU R9, [R1+0x1758] ;  /* 0x0017580001097983 */ /* 0x000f280000300800 */
[----:B------:R-:W4:Y:S04]  /*1109e0*/  LDL.LU R13, [R1+0x175c] ;  /* 0x00175c00010d7983 */ /* 0x000f280000300800 */
[----:B------:R0:W-:Y:S04]  /*1109f0*/  STL.64 [R1+0x4b10], R14 ;  /* 0x004b100e01007387 */ /* 0x0001e80000100a00 */
[----:B0-----:R-:W4:Y:S04]  /*110a00*/  LDL.LU R14, [R1+0x1770] ;  /* 0x00177000010e7983 */ /* 0x001f280000300800 */
[----:B------:R-:W4:Y:S04]  /*110a10*/  LDL.LU R15, [R1+0x1774] ;  /* 0x00177400010f7983 */ /* 0x000f280000300800 */
        /* <DEDUP_REMOVED lines=9> */
[----:B------:R-:W2:Y:S01]  /*110ab0*/  LDL.LU R43, [R1+0x17b4] ;  /* 0x0017b400012b7983 */ /* 0x000ea20000300800 */
[----:B---3--:R-:W-:-:S03]  /*110ac0*/  F2FP.SATFINITE.E4M3.F32.PACK_AB_MERGE_C R5, R0, R40, RZ ;  /* 0x000000280005723e */ /* 0x008fc600048070ff */
[----:B------:R-:W3:Y:S04]  /*110ad0*/  LDL.LU R40, [R1+0x17b8] ;  /* 0x0017b80001287983 */ /* 0x000ee80000300800 */
[----:B------:R-:W3:Y:S01]  /*110ae0*/  LDL.LU R0, [R1+0x17bc] ;  /* 0x0017bc0001007983 */ /* 0x000ee20000300800 */
[----:B------:R-:W-:-:S05]  /*110af0*/  IADD3 R24, P1, R2, R61, RZ ;  /* 0x0000003d02187210 */ /* 0x000fca0007f3e0ff */
[----:B------:R-:W-:Y:S01]  /*110b00*/  IMAD.X R25, R3, 0x1, R60, P1 ;  /* 0x0000000103197824 */ /* 0x000fe200008e063c */
[----:B------:R0:W-:Y:S01]  /*110b10*/  STL [R1+0x5a54], R5 ;  /* 0x005a540501007387 */ /* 0x0001e20000100800 */
[----:B----4-:R-:W-:-:S03]  /*110b20*/  F2FP.SATFINITE.E4M3.F32.PACK_AB_MERGE_C R8, R33, R28, RZ ;  /* 0x0000001c2108723e */ /* 0x010fc600048070ff */
[----:B------:R1:W-:Y:S04]  /*110b30*/  STL.64 [R1+0x4b08], R24 ;  /* 0x004b081801007387 */ /* 0x0003e80000100a00 */
[----:B------:R4:W-:Y:S01]  /*110b40*/  STL [R1+0x5a78], R8 ;  /* 0x005a780801007387 */ /* 0x0009e20000100800 */
[----:B0-----:R-:W-:Y:S02]  /*110b50*/  F2FP.SATFINITE.E4M3.F32.PACK_AB_MERGE_C R5, R42, R32, RZ ;  /* 0x000000202a05723e */ /* 0x001fe400048070ff */
[----:B-1----:R-:W-:-:S05]  /*110b60*/  IADD3 R24, P1, R2, R57, RZ ;  /* 0x0000003902187210 */ /* 0x002fca0007f3e0ff */
[----:B------:R-:W-:Y:S01]  /*110b70*/  IMAD.X R25, R3, 0x1, R56, P1 ;  /* 0x0000000103197824 */ /* 0x000fe200008e0638 */
[----:B----4-:R-:W-:Y:S02]  /*110b80*/  F2FP.SATFINITE.E4M3.F32.PACK_AB_MERGE_C R8, R34, R4, RZ ;  /* 0x000000042208723e */ /* 0x010fe400048070ff */
[----:B------:R-:W-:Y:S01]  /*110b90*/  IADD3 R4, P1, R2, R55, RZ ;  /* 0x0000003702047210 */ /* 0x000fe20007f3e0ff */
[----:B------:R0:W-:Y:S01]  /*110ba0*/  STL [R1+0x5a74], R5 ;  /* 0x005a740501007387 */ /* 0x0001e20000100800 */
[----:B------:R-:W-:-:S03]  /*110bb0*/  F2FP.SATFINITE.E4M3.F32.PACK_AB_MERGE_C R11, R11, R45, RZ ;  /* 0x0000002d0b0b723e */ /* 0x000fc600048070ff */
[----:B------:R-:W-:Y:S01]  /*110bc0*/  STL.64 [R1+0x4af8], R24 ;  /* 0x004af81801007387 */ /* 0x000fe20000100a00 */
[----:B0-----:R-:W-:-:S03]  /*110bd0*/  IMAD.X R5, R3, 0x1, R54, P1 ;  /* 0x0000000103057824 */ /* 0x001fc600008e0636 */
[----:B------:R-:W-:Y:S04]  /*110be0*/  STL [R1+0x5a8c], R11 ;  /* 0x005a8c0b01007387 */ /* 0x000fe80000100800 */
[----:B------:R0:W-:Y:S04]  /*110bf0*/  STL [R1+0x5a88], R8 ;  /* 0x005a880801007387 */ /* 0x0001e80000100800 */
[----:B------:R1:W-:Y:S01]  /*110c00*/  STL.64 [R1+0x4ae8], R4 ;  /* 0x004ae80401007387 */ /* 0x0003e20000100a00 */
[----:B------:R-:W-:Y:S02]  /*110c10*/  F2FP.SATFINITE.E4M3.F32.PACK_AB_MERGE_C R7, R7, R41, RZ ;  /* 0x000000290707723e */ /* 0x000fe400048070ff */
[----:B0-----:R-:W-:-:S02]  /*110c20*/  F2FP.SATFINITE.E4M3.F32.PACK_AB_MERGE_C R8, R23, R10, RZ ;  /* 0x0000000a1708723e */ /* 0x001fc400048070ff */
[----:B-1----:R-:W-:-:S03]  /*110c30*/  IADD3 R4, P1, R2, R53, RZ ;  /* 0x0000003502047210 */ /* 0x002fc60007f3e0ff */
[----:B------:R-:W-:Y:S02]  /*110c40*/  STL [R1+0x5a9c], R8 ;  /* 0x005a9c0801007387 */ /* 0x000fe40000100800 */
[----:B------:R-:W-:Y:S02]  /*110c50*/  IMAD.X R5, R3, 0x1, R52, P1 ;  /* 0x0000000103057824 */ /* 0x000fe400008e0634 */
[----:B------:R0:W-:Y:S04]  /*110c60*/  STL [R1+0x5a98], R7 ;  /* 0x005a980701007387 */ /* 0x0001e80000100800 */
[----:B------:R1:W-:Y:S01]  /*110c70*/  STL.64 [R1+0x4ad8], R4 ;  /* 0x004ad80401007387 */ /* 0x0003e20000100a00 */
[----:B0-----:R-:W-:Y:S02]  /*110c80*/  F2FP.SATFINITE.E4M3.F32.PACK_AB_MERGE_C R7, R6, R30, RZ ;  /* 0x0000001e0607723e */ /* 0x001fe400048070ff */
[----:B------:R-:W-:-:S02]  /*110c90*/  F2FP.SATFINITE.E4M3.F32.PACK_AB_MERGE_C R6, R13, R9, RZ ;  /* 0x000000090d06723e */ /* 0x000fc400048070ff */
[----:B-1----:R-:W-:Y:S02]  /*110ca0*/  IADD3 R4, P1, R2, R51, RZ ;  /* 0x0000003302047210 */ /* 0x002fe40007f3e0ff */
[----:B------:R-:W-:Y:S01]  /*110cb0*/  F2FP.SATFINITE.E4M3.F32.PACK_AB_MERGE_C R15, R15, R14, RZ ;  /* 0x0000000e0f0f723e */ /* 0x000fe200048070ff */
[----:B------:R-:W-:Y:S02]  /*110cc0*/  STL [R1+0x5aac], R7 ;  /* 0x005aac0701007387 */ /* 0x000fe40000100800 */
[----:B------:R-:W-:Y:S02]  /*110cd0*/  IMAD.X R5, R3, 0x1, R50, P1 ;  /* 0x0000000103057824 */ /* 0x000fe400008e0632 */
[----:B------:R0:W-:Y:S04]  /*110ce0*/  STL [R1+0x5aa8], R6 ;  /* 0x005aa80601007387 */ /* 0x0001e80000100800 */
[----:B------:R-:W-:Y:S04]  /*110cf0*/  STL [R1+0x5c64], R15 ;  /* 0x005c640f01007387 */ /* 0x000fe80000100800 */
[----:B------:R1:W-:Y:S01]  /*110d00*/  STL.64 [R1+0x4ad0], R4 ;  /* 0x004ad00401007387 */ /* 0x0003e20000100a00 */
[----:B0-----:R-:W-:-:S02]  /*110d10*/  F2FP.SATFINITE.E4M3.F32.PACK_AB_MERGE_C R6, R17, R16, RZ ;  /* 0x000000101106723e */ /* 0x001fc400048070ff */
[----:B-1----:R-:W-:-:S03]  /*110d20*/  IADD3 R4, P1, R2, R49, RZ ;  /* 0x0000003102047210 */ /* 0x002fc60007f3e0ff */
[----:B------:R0:W-:Y:S02]  /*110d30*/  STL [R1+0x5abc], R6 ;  /* 0x005abc0601007387 */ /* 0x0001e40000100800 */
[----:B------:R-:W-:-:S05]  /*110d40*/  IMAD.X R5, R3, 0x1, R47, P1 ;  /* 0x0000000103057824 */ /* 0x000fca00008e062f */
[----:B------:R1:W-:Y:S01]  /*110d50*/  STL.64 [R1+0x4ac0], R4 ;  /* 0x004ac00401007387 */ /* 0x0003e20000100a00 */
[----:B0-----:R-:W-:Y:S02]  /*110d60*/  F2FP.SATFINITE.E4M3.F32.PACK_AB_MERGE_C R6, R31, R18, RZ ;  /* 0x000000121f06723e */ /* 0x001fe400048070ff */
[----:B-1----:R-:W-:-:S03]  /*110d70*/  IADD3 R4, P1, R2, R48, RZ ;  /* 0x0000003002047210 */ /* 0x002fc60007f3e0ff */
[----:B------:R-:W-:Y:S02]  /*110d80*/  STL [R1+0x58c0], R6 ;  /* 0x0058c00601007387 */ /* 0x000fe40000100800 */
[----:B------:R-:W-:-:S05]  /*110d90*/  IMAD.X R5, R3, 0x1, R46, P1 ;  /* 0x0000000103057824 */ /* 0x000fca00008e062e */
[----:B------:R2:W-:Y:S01]  /*110da0*/  STL.64 [R1+0x4ab8], R4 ;  /* 0x004ab80401007387 */ /* 0x0005e20000100a00 */
[----:B------:R-:W-:Y:S01]  /*110db0*/  VIADD R2, R2, UR6 ;  /* 0x0000000602027c36 */ /* 0x000fe20008000000 */
[----:B------:R-:W-:-:S04]  /*110dc0*/  ULDC UR6, c[0x0][0x248] ;  /* 0x0000920000067ab9 */ /* 0x000fc80000000800 */
[----:B------:R-:W-:Y:S02]  /*110dd0*/  IADD3 R18, P1, R2, R59, RZ ;  /* 0x0000003b02127210 */ /* 0x000fe40007f3e0ff */
[----:B--2---:R-:W-:Y:S02]  /*110de0*/  F2FP.SATFINITE.E4M3.F32.PACK_AB_MERGE_C R4, R36, R35, RZ ;  /* 0x000000232404723e */ /* 0x004fe400048070ff */
[----:B------:R-:W-:-:S03]  /*110df0*/  F2FP.SATFINITE.E4M3.F32.PACK_AB_MERGE_C R3, R43, R38, RZ ;  /* 0x000000262b03723e */ /* 0x000fc600048070ff */
[----:B------:R0:W-:Y:S04]  /*110e00*/  STL [R1+0x5ac0], R4 ;  /* 0x005ac00401007387 */ /* 0x0001e80000100800 */
[----:B------:R1:W-:Y:S04]  /*110e10*/  STL [R1+0x588c], R3 ;  /* 0x00588c0301007387 */ /* 0x0003e80000100800 */
[----:B------:R-:W2:Y:S04]  /*110e20*/  LDL.LU R27, [R1+0x17c0] ;  /* 0x0017c000011b7983 */ /* 0x000ea80000300800 */
[----:B------:R-:W2:Y:S01]  /*110e30*/  LDL.LU R26, [R1+0x17c4] ;  /* 0x0017c400011a7983 */ /* 0x000ea20000300800 */
[----:B---3--:R-:W-:-:S05]  /*110e40*/  F2FP.SATFINITE.E4M3.F32.PACK_AB_MERGE_C R0, R0, R40, RZ ;  /* 0x000000280000723e */ /* 0x008fca00048070ff */
[----:B------:R-:W-:Y:S04]  /*110e50*/  STL [R1+0x5ac8], R0 ;  /* 0x005ac80001007387 */ /* 0x000fe80000100800 */
[----:B------:R-:W3:Y:S04]  /*110e60*/  LDL.LU R29, [R1+0x17c8] ;  /* 0x0017c800011d7983 */ /* 0x000ee80000300800 */
        /* <DEDUP_REMOVED lines=17> */
[----:B-1----:R-:W-:-:S03]  /*110f80*/  SHF.R.S32.HI R3, RZ, 0x1f, R2 ;  /* 0x0000001fff037819 */ /* 0x002fc60000011402 */
[----:B------:R-:W4:Y:S04]  /*110f90*/  LDL.LU R13, [R1+0x1850] ;  /* 0x00185000010d7983 */ /* 0x000f280000300800 */
[----:B------:R-:W4:Y:S04]  /*110fa0*/  LDL.LU R14, [R1+0x1854] ;  /* 0x00185400010e7983 */ /* 0x000f280000300800 */
[----:B------:R-:W4:Y:S04]  /*110fb0*/  LDL.LU R16, [R1+0x1858] ;  /* 0x0018580001107983 */ /* 0x000f280000300800 */
[----:B------:R-:W4:Y:S01]  /*110fc0*/  LDL.LU R17, [R1+0x185c] ;  /* 0x00185c0001117983 */ /* 0x000f220000300800 */
[----:B------:R-:W-:-:S05]  /*110fd0*/  IMAD.X R19, R3, 0x1, R58, P1 ;  /* 0x0000000103137824 */ /* 0x000fca00008e063a */
[----:B------:R0:W-:Y:S04]  /*110fe0*/  STL.64 [R1+0x4a90], R18 ;  /* 0x004a901201007387 */ /* 0x0001e80000100a00 */
[----:B0-----:R-:W4:Y:S04]  /*110ff0*/  LDL.LU R18, [R1+0x1860] ;  /* 0x0018600001127983 */ /* 0x001f280000300800 */
[----:B------:R-:W4:Y:S04]  /*111000*/  LDL.LU R31, [R1+0x1864] ;  /* 0x00186400011f7983 */ /* 0x000f280000300800 */
[----:B------:R-:W4:Y:S04]  /*111010*/  LDL.LU R35, [R1+0x1868] ;  /* 0x0018680001237983 */ /* 0x000f280000300800 */
[----:B------:R-:W4:Y:S04]  /*111020*/  LDL.LU R36, [R1+0x186c] ;  /* 0x00186c0001247983 */ /* 0x000f280000300800 */
[----:B------:R-:W4:Y:S04]  /*111030*/  LDL.LU R40, [R1+0x1870] ;  /* 0x0018700001287983 */ /* 0x000f280000300800 */
[----:B------:R-:W4:Y:S01]  /*111040*/  LDL.LU R0, [R1+0x1874] ;  /* 0x0018740001007983 */ /* 0x000f220000300800 */
[----:B------:R-:W-:-:S05]  /*111050*/  IADD3 R24, P1, R2, R61, RZ ;  /* 0x0000003d02187210 */ /* 0x000fca0007f3e0ff */
[----:B------:R-:W-:Y:S01]  /*111060*/  IMAD.X R25, R3, 0x1, R60, P1 ;  /* 0x0000000103197824 */ /* 0x000fe200008e063c */
[----:B--2---:R-:W-:-:S05]  /*111070*/  F2FP.SATFINITE.E4M3.F32.PACK_AB_MERGE_C R8, R26, R27, RZ ;  /* 0x0000001b1a08723e */ /* 0x004fca00048070ff */
[----:B------:R-:W-:Y:S01]  /*111080*/  STL [R1+0x5864], R8 ;  /* 0x0058640801007387 */ /* 0x000fe20000100800 */
[----:B---3--:R-:W-:-:S05]  /*111090*/  F2FP.SATFINITE.E4M3.F32.PACK_AB_MERGE_C R5, R28, R29, RZ ;  /* 0x0000001d1c05723e */ /* 0x008fca00048070ff */
[----:B------:R4:W-:Y:S02]  /*1110a0*/  STL [R1+0x5ad0], R5 ;  /* 0x005ad00501007387 */ /* 0x0009e40000100800 */
[----:B----4-:R-:W-:Y:S02]  /*1110b0*/  F2FP.SATFINITE.E4M3.F32.PACK_AB_MERGE_C R5, R43, R38, RZ ;  /* 0x000000262b05723e */ /* 0x010fe400048070ff */
[----:B------:R-:W2:Y:S04]  /*1110c0*/  LDL.LU R38, [R1+0x1878] ;  /* 0x0018780001267983 */ /* 0x000ea80000300800 */
[----:B------:R-:W2:Y:S04]  /*1110d0*/  LDL.LU R43, [R1+0x187c] ;  /* 0x00187c00012b7983 */ /* 0x000ea80000300800 */
[----:B------:R0:W-:Y:S04]  /*1110e0*/  STL.64 [R1+0x4a88], R24 ;  /* 0x004a881801007387 */ /* 0x0001e80000100a00 */
[----:B------:R1:W-:Y:S01]  /*1110f0*/  STL [R1+0x5848], R5 ;  /* 0x0058480501007387 */ /* 0x0003e20000100800 */
[----:B------:R-:W-:-:S02]  /*111100*/  F2FP.SATFINITE.E4M3.F32.PACK_AB_MERGE_C R8, R4, R11, RZ ;  /* 0x0000000b0408723e */ /* 0x000fc400048070ff */
[----:B0-----:R-:W-:Y:S02]  /*111110*/  IADD3 R24, P1, R2, R57, RZ ;  /* 0x0000003902187210 */ /* 0x001fe40007f3e0ff */
[----:B-1----:R-:W-:-:S03]  /*111120*/  F2FP.SATFINITE.E4M3.F32.PACK_AB_MERGE_C R5, R32, R33, RZ ;  /* 0x000000212005723e */ /* 0x002fc600048070ff */
[----:B------:R-:W-:Y:S01]  /*111130*/  IMAD.X R25, R3, 0x1, R56, P1 ;  /* 0x0000000103197824 */ /* 0x000fe200008e0638 */
        /* <DEDUP_REMOVED lines=10> */
[----:B-1----:R-:W-:Y:S01]  /*1111e0*/  IADD3 R4, P1, R2, R53, RZ ;  /* 0x0000003502047210 */ /* 0x002fe20007f3e0ff */
[----:B------:R-:W-:Y:S04]  /*1111f0*/  STL [R1+0x5820], R10 ;  /* 0x0058200a01007387 */ /* 0x000fe80000100800 */
[----:B------:R-:W-:Y:S01]  /*111200*/  IMAD.X R5, R3, 0x1, R52, P1 ;  /* 0x0000000103057824 */ /* 0x000fe200008e0634 */
[----:B------:R-:W-:Y:S04]  /*111210*/  STL [R1+0x5ae8], R8 ;  /* 0x005ae80801007387 */ /* 0x000fe80000100800 */
[----:B------:R0:W-:Y:S01]  /*111220*/  STL.64 [R1+0x4a58], R4 ;  /* 0x004a580401007387 */ /* 0x0001e20000100a00 */
[----:B------:R-:W-:-:S02]  /*111230*/  F2FP.SATFINITE.E4M3.F32.PACK_AB_MERGE_C R7, R30, R7, RZ ;  /* 0x000000071e07723e */ /* 0x000fc400048070ff */
        /* <DEDUP_REMOVED lines=8> */
[----:B---3--:R-:W-:Y:S01]  /*1112c0*/  IADD3 R4, P1, R2, R49, RZ ;  /* 0x0000003102047210 */ /* 0x008fe20007f3e0ff */
[----:B------:R-:W-:Y:S04]  /*1112d0*/  STL [R1+0x5af8], R7 ;  /* 0x005af80701007387 */ /* 0x000fe80000100800 */
[----:B------:R-:W-:Y:S01]  /*1112e0*/  IMAD.X R5, R3, 0x1, R47, P1 ;  /* 0x0000000103057824 */ /* 0x000fe200008e062f */
[----:B------:R0:W-:Y:S04]  /*1112f0*/  STL [R1+0x5af4], R6 ;  /* 0x005af40601007387 */ /* 0x0001e80000100800 */
[----:B------:R1:W-:Y:S01]  /*111300*/  STL.64 [R1+0x4a40], R4 ;  /* 0x004a400401007387 */ /* 0x0003e20000100a00 */
[----:B0-----:R-:W-:-:S02]  /*111310*/  F2FP.SATFINITE.E4M3.F32.PACK_AB_MERGE_C R6, R31, R18, RZ ;  /* 0x000000121f06723e */ /* 0x001fc400048070ff */
[----:B-1----:R-:W-:-:S03]  /*111320*/  IADD3 R4, P1, R2, R48, RZ ;  /* 0x0000003002047210 */ /* 0x002fc60007f3e0ff */
[----:B------:R-:W-:Y:S02]  /*111330*/  STL [R1+0x5b00], R6 ;  /* 0x005b000601007387 */ /* 0x000fe40000100800 */
[----:B------:R-:W-:Y:S01]  /*111340*/  IMAD.X R5, R3, 0x1, R46, P1 ;  /* 0x0000000103057824 */ /* 0x000fe200008e062e */
[----:B------:R-:W-:-:S04]  /*111350*/  F2FP.SATFINITE.E4M3.F32.PACK_AB_MERGE_C R3, R0, R40, RZ ;  /* 0x000000280003723e */ /* 0x000fc800048070ff */
[----:B------:R0:W-:Y:S04]  /*111360*/  STL.64 [R1+0x4a38], R4 ;  /* 0x004a380401007387 */ /* 0x0001e80000100a00 */
[----:B------:R-:W3:Y:S01]  /*111370*/  LDL.LU R40, [R1+0x1880] ;  /* 0x0018800001287983 */ /* 0x000ee20000300800 */
[----:B0-----:R-:W-:-:S05]  /*111380*/  F2FP.SATFINITE.E4M3.F32.PACK_AB_MERGE_C R4, R36, R35, RZ ;  /* 0x000000232404723e */ /* 0x001fca00048070ff */
[----:B------:R-:W-:Y:S04]  /*111390*/  STL [R1+0x5afc], R4 ;  /* 0x005afc0401007387 */ /* 0x000fe80000100800 */
[----:B------:R-:W3:Y:S04]  /*1113a0*/  LDL.LU R0, [R1+0x1884] ;  /* 0x0018840001007983 */ /* 0x000ee80000300800 */
[----:B------:R2:W-:Y:S04]  /*1113b0*/  STL [R1+0x5b08], R3 ;  /* 0x005b080301007387 */ /* 0x0005e80000100800 */
[----:B------:R-:W4:Y:S04]  /*1113c0*/  LDL.LU R35, [R1+0x1888] ;  /* 0x0018880001237983 */ /* 0x000f280000300800 */
[----:B------:R-:W4:Y:S01]  /*1113d0*/  LDL.LU R36, [R1+0x188c] ;  /* 0x00188c0001247983 */ /* 0x000f220000300800 */
[----:B------:R-:W-:Y:S01]  /*1113e0*/  VIADD R2, R2, UR6 ;  /* 0x0000000602027c36 */ /* 0x000fe20008000000 */
[----:B------:R-:W-:-:S04]  /*1113f0*/  ULDC UR6, c[0x0][0x248] ;  /* 0x0000920000067ab9 */ /* 0x000fc80000000800 */
[----:B------:R-:W-:Y:S02]  /*111400*/  IADD3 R18, P1, R2, R59, RZ ;  /* 0x0000003b02127210 */ /* 0x000fe40007f3e0ff */
[----:B--2---:R-:W-:Y:S02]  /*111410*/  F2FP.SATFINITE.E4M3.F32.PACK_AB_MERGE_C R3, R43, R38, RZ ;  /* 0x000000262b03723e */ /* 0x004fe400048070ff */
[----:B------:R-:W2:Y:S04]  /*111420*/  LDL.LU R38, [R1+0x18b0] ;  /* 0x0018b00001267983 */ /* 0x000ea80000300800 */
        /* <DEDUP_REMOVED lines=22> */
[----:B------:R0:W-:Y:S04]  /*111590*/  STL.64 [R1+0x4a10], R18 ;  /* 0x004a101201007387 */ /* 0x0001e80000100a00 */
[----:B0-----:R-:W2:Y:S04]  /*1115a0*/  LDL.LU R18, [R1+0x1920] ;  /* 0x0019200001127983 */ /* 0x001ea80000300800 */
[----:B------:R-:W2:Y:S01]  /*1115b0*/  LDL.LU R31, [R1+0x1924] ;  /* 0x00192400011f7983 */ /* 0x000ea20000300800 */
[----:B---3--:R-:W-:-:S03]  /*1115c0*/  F2FP.SATFINITE.E4M3.F32.PACK_AB_MERGE_C R5, R0, R40, RZ ;  /* 0x000000280005723e */ /* 0x008fc600048070ff */
[----:B------:R-:W3:Y:S04]  /*1115d0*/  LDL.LU R40, [R1+0x1928] ;  /* 0x0019280001287983 */ /* 0x000ee80000300800 */
[----:B------:R-:W3:Y:S04]  /*1115e0*/  LDL.LU R0, [R1+0x192c] ;  /* 0x00192c0001007983 */ /* 0x000ee80000300800 */
[----:B------:R4:W-:Y:S01]  /*1115f0*/  STL [R1+0x5b10], R5 ;  /* 0x005b100501007387 */ /* 0x0009e20000100800 */
[----:B------:R-:W-:Y:S02]  /*111600*/  IADD3 R24, P1, R2, R61, RZ ;  /* 0x0000003d02187210 */ /* 0x000fe40007f3e0ff */
[----:B----4-:R-:W-:-:S03]  /*111610*/  F2FP.SATFINITE.E4M3.F32.PACK_AB_MERGE_C R5, R36, R35, RZ ;  /* 0x000000232405723e */ /* 0x010fc600048070ff */
[----:B------:R-:W-:Y:S02]  /*111620*/  IMAD.X R25, R3, 0x1, R60, P1 ;  /* 0x0000000103197824 */ /* 0x000fe400008e063c */
[----:B------:R-:W-:Y:S04]  /*111630*/  STL [R1+0x5b0c], R5 ;  /* 0x005b0c0501007387 */ /* 0x000fe80000100800 */
[----:B------:R-:W4:Y:S04]  /*111640*/  LDL.LU R35, [R1+0x1950] ;  /* 0x0019500001237983 */ /* 0x000f280000300800 */
[----:B------:R-:W4:Y:S04]  /*111650*/  LDL.LU R36, [R1+0x1954] ;  /* 0x0019540001247983 */ /* 0x000f280000300800 */
[----:B------:R0:W-:Y:S02]  /*111660*/  STL.64 [R1+0x4a08], R24 ;  /* 0x004a081801007387 */ /* 0x0001e40000100a00 */
[----:B0-----:R-:W-:-:S05]  /*111670*/  IADD3 R24, P1, R2, R57, RZ ;  /* 0x0000003902187210 */ /* 0x001fca0007f3e0ff */
[----:B------:R-:W-:Y:S01]  /*111680*/  IMAD.X R25, R3, 0x1, R56, P1 ;  /* 0x0000000103197824 */ /* 0x000fe200008e0638 */
[----:B--2---:R-:W-:Y:S02]  /*111690*/  F2FP.SATFINITE.E4M3.F32.PACK_AB_MERGE_C R5, R43, R38, RZ ;  /* 0x000000262b05723e */ /* 0x004fe400048070ff */
[----:B------:R-:W2:Y:S04]  /*1116a0*/  LDL.LU R38, [R1+0x1958] ;  /* 0x0019580001267983 */ /* 0x000ea80000300800 */
[----:B------:R-:W2:Y:S04]  /*1116b0*/  LDL.LU R43, [R1+0x195c] ;  /* 0x00195c00012b7983 */ /* 0x000ea80000300800 */
[----:B------:R0:W-:Y:S02]  /*1116c0*/  STL [R1+0x5b20], R5 ;  /* 0x005b200501007387 */ /* 0x0001e40000100800 */
[----:B0-----:R-:W-:-:S02]  /*1116d0*/  F2FP.SATFINITE.E4M3.F32.PACK_AB_MERGE_C R5, R32, R33, RZ ;  /* 0x000000212005723e */ /* 0x001fc400048070ff */
[----:B------:R-:W-:Y:S02]  /*1116e0*/  F2FP.SATFINITE.E4M3.F32.PACK_AB_MERGE_C R12, R45, R42, RZ ;  /* 0x0000002a2d0c723e */ /* 0x000fe400048070ff */
[----:B------:R-:W-:Y:S02]  /*1116f0*/  F2FP.SATFINITE.E4M3.F32.PACK_AB_MERGE_C R8, R4, R11, RZ ;  /* 0x0000000b0408723e */ /* 0x000fe400048070ff */
[----:B------:R-:W-:Y:S01]  /*111700*/  IADD3 R4, P1, R2, R55, RZ ;  /* 0x0000003702047210 */ /* 0x000fe20007f3e0ff */
[----:B------:R0:W-:Y:S04]  /*111710*/  STL [R1+0x5b1c], R5 ;  /* 0x005b1c0501007387 */ /* 0x0001e80000100800 */
        /* <DEDUP_REMOVED lines=68> */
[----:B------:R-:W-:Y:S01]  /*111b60*/  STL.64 [R1+0x4998], R24 ;  /* 0x0049981801007387 */ /* 0x000fe20000100a00 */
[----:B------:R-:W-:Y:S02]  /*111b70*/  F2FP.SATFINITE.E4M3.F32.PACK_AB_MERGE_C R8, R31, R18, RZ ;  /* 0x000000121f08723e */ /* 0x000fe400048070ff */
[----:B---3--:R-:W-:-:S02]  /*111b80*/  F2FP.SATFINITE.E4M3.F32.PACK_AB_MERGE_C R5, R0, R40, RZ ;  /* 0x000000280005723e */ /* 0x008fc400048070ff */
[----:B------:R-:W3:Y:S04]  /*111b90*/  LDL.LU R40, [R1+0x1a18] ;  /* 0x001a180001287983 */ /* 0x000ee80000300800 */
[----:B------:R-:W-:Y:S04]  /*111ba0*/  STL [R1+0x5738], R8 ;  /* 0x0057380801007387 */ /* 0x000fe80000100800 */
[----:B------:R-:W3:Y:S01]  /*111bb0*/  LDL.LU R0, [R1+0x1a1c] ;  /* 0x001a1c0001007983 */ /* 0x000ee20000300800 */
[----:B------:R-:W-:-:S05]  /*111bc0*/  IADD3 R18, P1, R2, R61, RZ ;  /* 0x0000003d02127210 */ /* 0x000fca0007f3e0ff */
[----:B------:R-:W-:Y:S01]  /*111bd0*/  IMAD.X R19, R3, 0x1, R60, P1 ;  /* 0x0000000103137824 */ /* 0x000fe200008e063c */
[----:B------:R4:W-:Y:S04]  /*111be0*/  STL [R1+0x573c], R5 ;  /* 0x00573c0501007387 */ /* 0x0009e80000100800 */
[----:B------:R0:W-:Y:S01]  /*111bf0*/  STL.64 [R1+0x4988], R18 ;  /* 0x0049881201007387 */ /* 0x0001e20000100a00 */
[----:B----4-:R-:W-:-:S03]  /*111c00*/  F2FP.SATFINITE.E4M3.F32.PACK_AB_MERGE_C R5, R36, R35, RZ ;  /* 0x000000232405723e */ /* 0x010fc600048070ff */
[----:B0-----:R-:W4:Y:S04]  /*111c10*/  LDL.LU R18, [R1+0x1a30] ;  /* 0x001a300001127983 */ /* 0x001f280000300800 */
[----:B------:R-:W4:Y:S04]  /*111c20*/  LDL.LU R31, [R1+0x1a34] ;  /* 0x001a3400011f7983 */ /* 0x000f280000300800 */
[----:B------:R-:W4:Y:S04]  /*111c30*/  LDL.LU R35, [R1+0x1a38] ;  /* 0x001a380001237983 */ /* 0x000f280000300800 */
[----:B------:R-:W4:Y:S01]  /*111c40*/  LDL.LU R36, [R1+0x1a3c] ;  /* 0x001a3c0001247983 */ /* 0x000f220000300800 */
[----:B------:R-:W-:-:S03]  /*111c50*/  IADD3 R24, P1, R2, R57, RZ ;  /* 0x0000003902187210 */ /* 0x000fc60007f3e0ff */
[----:B------:R2:W-:Y:S02]  /*111c60*/  STL [R1+0x5724], R5 ;  /* 0x0057240501007387 */ /* 0x0005e40000100800 */
[----:B------:R-:W-:Y:S01]  /*111c70*/  IMAD.X R25, R3, 0x1, R56, P1 ;  /* 0x0000000103197824 */ /* 0x000fe200008e0638 */
[----:B--2---:R-:W-:-:S05]  /*111c80*/  F2FP.SATFINITE.E4M3.F32.PACK_AB_MERGE_C R5, R32, R33, RZ ;  /* 0x000000212005723e */ /* 0x004fca00048070ff */
[----:B------:R0:W-:Y:S01]  /*111c90*/  STL [R1+0x572c], R5 ;  /* 0x00572c0501007387 */ /* 0x0001e20000100800 */
[----:B------:R-:W-:Y:S02]  /*111ca0*/  F2FP.SATFINITE.E4M3.F32.PACK_AB_MERGE_C R12, R45, R42, RZ ;  /* 0x0000002a2d0c723e */ /* 0x000fe400048070ff */
[----:B------:R-:W-:Y:S02]  /*111cb0*/  F2FP.SATFINITE.E4M3.F32.PACK_AB_MERGE_C R8, R4, R11, RZ ;  /* 0x0000000b0408723e */ /* 0x000fe400048070ff */
[----:B------:R-:W-:Y:S01]  /*111cc0*/  IADD3 R4, P1, R2, R55, RZ ;  /* 0x0000003702047210 */ /* 0x000fe20007f3e0ff */
[----:B------:R-:W-:Y:S04]  /*111cd0*/  STL.64 [R1+0x4980], R24 ;  /* 0x0049801801007387 */ /* 0x000fe80000100a00 */
[----:B0-----:R-:W-:Y:S01]  /*111ce0*/  IMAD.X R5, R3, 0x1, R54, P1 ;  /* 0x0000000103057824 */ /* 0x001fe200008e0636 */
[----:B------:R-:W-:Y:S04]  /*111cf0*/  STL [R1+0x571c], R12 ;  /* 0x00571c0c01007387 */ /* 0x000fe80000100800 */
[----:B------:R0:W-:Y:S04]  /*111d00*/  STL [R1+0x5714], R8 ;  /* 0x0057140801007387 */ /* 0x0001e80000100800 */
[----:B------:R1:W-:Y:S01]  /*111d10*/  STL.64 [R1+0x4970], R4 ;  /* 0x0049700401007387 */ /* 0x0003e20000100a00 */
[----:B------:R-:W-:-:S02]  /*111d20*/  F2FP.SATFINITE.E4M3.F32.PACK_AB_MERGE_C R10, R10, R34, RZ ;  /* 0x000000220a0a723e */ /* 0x000fc400048070ff */
[----:B0-----:R-:W-:Y:S02]  /*111d30*/  F2FP.SATFINITE.E4M3.F32.PACK_AB_MERGE_C R8, R41, R23, RZ ;  /* 0x000000172908723e */ /* 0x001fe400048070ff */
        /* <DEDUP_REMOVED lines=45> */
[----:B------:R-:W4:Y:S04]  /*112010*/  LDL.LU R10, [R1+0x1ac4] ;  /* 0x001ac400010a7983 */ /* 0x000f280000300800 */
[----:B------:R-:W4:Y:S04]  /*112020*/  LDL.LU R23, [R1+0x1ac8] ;  /* 0x001ac80001177983 */ /* 0x000f280000300800 */
[----:B------:R-:W4:Y:S01]  /*112030*/  LDL.LU R41, [R1+0x1acc] ;  /* 0x001acc0001297983 */ /* 0x000f220000300800 */
[----:B0-----:R-:W-:Y:S02]  /*112040*/  SHF.R.S32.HI R3, RZ, 0x1f, R2 ;  /* 0x0000001fff037819 */ /* 0x001fe40000011402 */
[----:B------:R-:W-:Y:S01]  /*112050*/  IADD3 R12, P1, R2, R59, RZ ;  /* 0x0000003b020c7210 */ /* 0x000fe20007f3e0ff */
[----:B------:R-:W4:Y:S04]  /*112060*/  LDL.LU R7, [R1+0x1ae0] ;  /* 0x001ae00001077983 */ /* 0x000f280000300800 */
[----:B------:R-:W4:Y:S01]  /*112070*/  LDL.LU R30, [R1+0x1ae4] ;  /* 0x001ae400011e7983 */ /* 0x000f220000300800 */
[----:B------:R-:W-:-:S03]  /*112080*/  IMAD.X R13, R3, 0x1, R58, P1 ;  /* 0x00000001030d7824 */ /* 0x000fc600008e063a */
        /* <DEDUP_REMOVED lines=21> */
[----:B------:R0:W-:Y:S01]  /*1121e0*/  STL.64 [R1+0x4908], R24 ;  /* 0x0049081801007387 */ /* 0x0001e20000100a00 */
[----:B----4-:R-:W-:-:S05]  /*1121f0*/  F2FP.SATFINITE.E4M3.F32.PACK_AB_MERGE_C R8, R28, R29, RZ ;  /* 0x0000001d1c08723e */ /* 0x010fca00048070ff */
[----:B------:R1:W-:Y:S01]  /*112200*/  STL [R1+0x5c0], R8 ;  /* 0x0005c00801007387 */ /* 0x0003e20000100800 */
[----:B0-----:R-:W-:Y:S02]  /*112210*/  IADD3 R24, P1, R2, R57, RZ ;  /* 0x0000003902187210 */ /* 0x001fe40007f3e0ff */
[----:B------:R-:W-:-:S03]  /*112220*/  F2FP.SATFINITE.E4M3.F32.PACK_AB_MERGE_C R5, R32, R33, RZ ;  /* 0x000000212005723e */ /* 0x000fc600048070ff */
[----:B------:R-:W-:Y:S02]  /*112230*/  IMAD.X R25, R3, 0x1, R56, P1 ;  /* 0x0000000103197824 */ /* 0x000fe400008e0638 */
[----:B------:R0:W-:Y:S01]  /*112240*/  STL [R1+0x5c8], R5 ;  /* 0x0005c80501007387 */ /* 0x0001e20000100800 */
[----:B------:R-:W-:Y:S02]  /*112250*/  F2FP.SATFINITE.E4M3.F32.PACK_AB_MERGE_C R12, R45, R42, RZ ;  /* 0x0000002a2d0c723e */ /* 0x000fe400048070ff */
[----:B-1----:R-:W-:Y:S02]  /*112260*/  F2FP.SATFINITE.E4M3.F32.PACK_AB_MERGE_C R8, R4, R11, RZ ;  /* 0x0000000b0408723e */ /* 0x002fe400048070ff */
        /* <DEDUP_REMOVED lines=16> */
[----:B------:R-:W-:Y:S04]  /*112370*/  STL [R1+0x474], R7 ;  /* 0x0004740701007387 */ /* 0x000fe80000100800 */
[----:B------:R-:W-:Y:S01]  /*112380*/  IMAD.X R5, R3, 0x1, R50, P1 ;  /* 0x0000000103057824 */ /* 0x000fe200008e0632 */
[----:B------:R-:W-:Y:S04]  /*112390*/  STL [R1+0x47c], R6 ;  /* 0x00047c0601007387 */ /* 0x000fe80000100800 */
[----:B------:R0:W-:Y:S02]  /*1123a0*/  STL.64 [R1+0x48d0], R4 ;  /* 0x0048d00401007387 */ /* 0x0001e40000100a00 */
[----:B0-----:R-:W-:-:S05]  /*1123b0*/  F2FP.SATFINITE.E4M3.F32.PACK_AB_MERGE_C R4, R14, R13, RZ ;  /* 0x0000000d0e04723e */ /* 0x001fca00048070ff */
[----:B------:R0:W-:Y:S01]  /*1123c0*/  STL [R1+0x5f44], R4 ;  /* 0x005f440401007387 */ /* 0x0001e20000100800 */
[----:B------:R-:W-:Y:S02]  /*1123d0*/  F2FP.SATFINITE.E4M3.F32.PACK_AB_MERGE_C R6, R17, R16, RZ ;  /* 0x000000101106723e */ /* 0x000fe400048070ff */
[----:B------:R-:W-:Y:S02]  /*1123e0*/  F2FP.SATFINITE.E4M3.F32.PACK_AB_MERGE_C R9, R31, R18, RZ ;  /* 0x000000121f09723e */ /* 0x000fe400048070ff */
[C---:B0-----:R-:W-:Y:S01]  /*1123f0*/  IADD3 R4, P1, R2.reuse, R49, RZ ;  /* 0x0000003102047210 */ /* 0x041fe20007f3e0ff */
[----:B------:R-:W-:Y:S04]  /*112400*/  STL [R1+0x464], R6 ;  /* 0x0004640601007387 */ /* 0x000fe80000100800 */
[----:B------:R-:W-:Y:S01]  /*112410*/  IMAD.X R5, R3, 0x1, R47, P1 ;  /* 0x0000000103057824 */ /* 0x000fe200008e062f */
[----:B------:R-:W-:Y:S04]  /*112420*/  STL [R1+0x5f60], R9 ;  /* 0x005f600901007387 */ /* 0x000fe80000100800 */
[----:B------:R0:W-:Y:S02]  /*112430*/  STL.64 [R1+0x48c8], R4 ;  /* 0x0048c80401007387 */ /* 0x0001e40000100a00 */
[----:B0-----:R-:W-:-:S05]  /*112440*/  IADD3 R4, P1, R2, R48, RZ ;  /* 0x0000003002047210 */ /* 0x001fca0007f3e0ff */
[----:B------:R-:W-:-:S05]  /*112450*/  IMAD.X R5, R3, 0x1, R46, P1 ;  /* 0x0000000103057824 */ /* 0x000fca00008e062e */
[----:B------:R2:W-:Y:S02]  /*112460*/  STL.64 [R1+0x48c0], R4 ;  /* 0x0048c00401007387 */ /* 0x0005e40000100a00 */
[----:B--2---:R-:W-:-:S05]  /*112470*/  F2FP.SATFINITE.E4M3.F32.PACK_AB_MERGE_C R5, R36, R35, RZ ;  /* 0x000000232405723e */ /* 0x004fca00048070ff */
[----:B------:R-:W-:Y:S01]  /*112480*/  STL [R1+0x5f54], R5 ;  /* 0x005f540501007387 */ /* 0x000fe20000100800 */
[----:B---3--:R-:W-:-:S05]  /*112490*/  F2FP.SATFINITE.E4M3.F32.PACK_AB_MERGE_C R3, R43, R38, RZ ;  /* 0x000000262b03723e */ /* 0x008fca00048070ff */
[----:B------:R-:W-:Y:S01]  /*1124a0*/  STL [R1+0x448], R3 ;  /* 0x0004480301007387 */ /* 0x000fe20000100800 */
[----:B------:R-:W-:-:S03]  /*1124b0*/  F2FP.SATFINITE.E4M3.F32.PACK_AB_MERGE_C R0, R0, R40, RZ ;  /* 0x000000280000723e */ /* 0x000fc600048070ff */
[----:B------:R-:W2:Y:S04]  /*1124c0*/  LDL.LU R24, [R1+0x1b90] ;  /* 0x001b900001187983 */ /* 0x000ea80000300800 */
[----:B------:R-:W2:Y:S04]  /*1124d0*/  LDL.LU R25, [R1+0x1b94] ;  /* 0x001b940001197983 */ /* 0x000ea80000300800 */
[----:B------:R0:W-:Y:S04]  /*1124e0*/  STL [R1+0x444], R0 ;  /* 0x0004440001007387 */ /* 0x0001e80000100800 */
[----:B------:R-:W3:Y:S04]  /*1124f0*/  LDL.LU R27, [R1+0x1b98] ;  /* 0x001b9800011b7983 */ /* 0x000ee80000300800 */
[----:B------:R-:W3:Y:S04]  /*112500*/  LDL.LU R26, [R1+0x1b9c] ;  /* 0x001b9c00011a7983 */ /* 0x000ee80000300800 */
        /* <DEDUP_REMOVED lines=21> */
[----:B------:R-:W4:Y:S01]  /*112660*/  LDL.LU R17, [R1+0x1c4c] ;  /* 0x001c4c0001117983 */ /* 0x000f220000300800 */
[----:B------:R-:W-:Y:S02]  /*112670*/  SHF.R.S32.HI R3, RZ, 0x1f, R2 ;  /* 0x0000001fff037819 */ /* 0x000fe40000011402 */
[----:B------:R-:W-:Y:S01]  /*112680*/  IADD3 R4, P1, R2, R59, RZ ;  /* 0x0000003b02047210 */ /* 0x000fe20007f3e0ff */
[----:B------:R-:W4:Y:S04]  /*112690*/  LDL.LU R18, [R1+0x1c60] ;  /* 0x001c600001127983 */ /* 0x000f280000300800 */
[----:B------:R-:W4:Y:S01]  /*1126a0*/  LDL.LU R31, [R1+0x1c64] ;  /* 0x001c6400011f7983 */ /* 0x000f220000300800 */
[----:B------:R-:W-:-:S03]  /*1126b0*/  IMAD.X R5, R3, 0x1, R58, P1 ;  /* 0x0000000103057824 */ /* 0x000fc600008e063a */
[----:B------:R-:W4:Y:S04]  /*1126c0*/  LDL.LU R35, [R1+0x1c68] ;  /* 0x001c680001237983 */ /* 0x000f280000300800 */
[----:B------:R0:W-:Y:S04]  /*1126d0*/  STL.64 [R1+0x4898], R4 ;  /* 0x0048980401007387 */ /* 0x0001e80000100a00 */
[----:B------:R-:W4:Y:S04]  /*1126e0*/  LDL.LU R36, [R1+0x1c6c] ;  /* 0x001c6c0001247983 */ /* 0x000f280000300800 */
[----:B------:R-:W4:Y:S04]  /*1126f0*/  LDL.LU R38, [R1+0x1c80] ;  /* 0x001c800001267983 */ /* 0x000f280000300800 */
[----:B------:R-:W4:Y:S01]  /*112700*/  LDL.LU R43, [R1+0x1c84] ;  /* 0x001c8400012b7983 */ /* 0x000f220000300800 */
        /* <DEDUP_REMOVED lines=8> */
[----:B------:R-:W2:Y:S04]  /*112790*/  LDL.LU R40, [R1+0x1c88] ;  /* 0x001c880001287983 */ /* 0x000ea80000300800 */
[----:B------:R-:W2:Y:S04]  /*1127a0*/  LDL.LU R0, [R1+0x1c8c] ;  /* 0x001c8c0001007983 */ /* 0x000ea80000300800 */
        /* <DEDUP_REMOVED lines=39> */
[----:B------:R-:W-:Y:S02]  /*112a20*/  F2FP.SATFINITE.E4M3.F32.PACK_AB_MERGE_C R3, R43, R38, RZ ;  /* 0x000000262b03723e */ /* 0x000fe400048070ff */
[----:B0-----:R-:W-:Y:S02]  /*112a30*/  F2FP.SATFINITE.E4M3.F32.PACK_AB_MERGE_C R4, R36, R35, RZ ;  /* 0x000000232404723e */ /* 0x001fe400048070ff */
[----:B------:R-:W3:Y:S04]  /*112a40*/  LDL.LU R36, [R1+0x1cb0] ;  /* 0x001cb00001247983 */ /* 0x000ee80000300800 */
[----:B------:R-:W-:Y:S04]  /*112a50*/  STL [R1+0x340], R4 ;  /* 0x0003400401007387 */ /* 0x000fe80000100800 */
[----:B------:R-:W3:Y:S04]  /*112a60*/  LDL.LU R38, [R1+0x1cb4] ;  /* 0x001cb40001267983 */ /* 0x000ee80000300800 */
[----:B------:R2:W-:Y:S04]  /*112a70*/  STL [R1+0x324], R3 ;  /* 0x0003240301007387 */ /* 0x0005e80000100800 */
[----:B------:R-:W4:Y:S04]  /*112a80*/  LDL.LU R35, [R1+0x1cb8] ;  /* 0x001cb80001237983 */ /* 0x000f280000300800 */
[----:B------:R-:W4:Y:S01]  /*112a90*/  LDL.LU R43, [R1+0x1cbc] ;  /* 0x001cbc00012b7983 */ /* 0x000f220000300800 */
[----:B--2---:R-:W-:-:S03]  /*112aa0*/  F2FP.SATFINITE.E4M3.F32.PACK_AB_MERGE_C R3, R0, R40, RZ ;  /* 0x000000280003723e */ /* 0x004fc600048070ff */
        /* <DEDUP_REMOVED lines=17> */
[----:B------:R-:W-:Y:S01]  /*112bc0*/  VIADD R2, R2, UR6 ;  /* 0x0000000602027c36 */ /* 0x000fe20008000000 */
[----:B------:R-:W-:-:S02]  /*112bd0*/  ULDC UR6, c[0x0][0x248] ;  /* 0x0000920000067ab9 */ /* 0x000fc40000000800 */
[----:B------:R-:W2:Y:S02]  /*112be0*/  LDL.LU R13, [R1+0x1d90] ;  /* 0x001d9000010d7983 */ /* 0x000ea40000300800 */
[----:B0-----:R-:W-:Y:S02]  /*112bf0*/  SHF.R.S32.HI R3, RZ, 0x1f, R2 ;  /* 0x0000001fff037819 */ /* 0x001fe40000011402 */
[----:B------:R-:W2:Y:S01]  /*112c00*/  LDL.LU R14, [R1+0x1d94] ;  /* 0x001d9400010e7983 */ /* 0x000ea20000300800 */
[----:B------:R-:W-:-:S03]  /*112c10*/  IADD3 R4, P1, R2, R59, RZ ;  /* 0x0000003b02047210 */ /* 0x000fc60007f3e0ff */
[----:B------:R-:W2:Y:S04]  /*112c20*/  LDL.LU R16, [R1+0x1d98] ;  /* 0x001d980001107983 */ /* 0x000ea80000300800 */
[----:B------:R-:W2:Y:S01]  /*112c30*/  LDL.LU R17, [R1+0x1d9c] ;  /* 0x001d9c0001117983 */ /* 0x000ea20000300800 */
[----:B------:R-:W-:-:S03]  /*112c40*/  IMAD.X R5, R3, 0x1, R58, P1 ;  /* 0x0000000103057824 */ /* 0x000fc600008e063a */
[----:B------:R-:W2:Y:S04]  /*112c50*/  LDL.LU R18, [R1+0x1da0] ;  /* 0x001da00001127983 */ /* 0x000ea80000300800 */
[----:B------:R-:W2:Y:S04]  /*112c60*/  LDL.LU R31, [R1+0x1da4] ;  /* 0x001da400011f7983 */ /* 0x000ea80000300800 */
[----:B------:R3:W-:Y:S02]  /*112c70*/  STL.64 [R1+0x1c10], R4 ;  /* 0x001c100401007387 */ /* 0x0007e40000100a00 */
[----:B---3--:R-:W-:-:S02]  /*112c80*/  F2FP.SATFINITE.E4M3.F32.PACK_AB_MERGE_C R4, R38, R36, RZ ;  /* 0x000000242604723e */ /* 0x008fc400048070ff */
[----:B------:R-:W3:Y:S04]  /*112c90*/  LDL.LU R36, [R1+0x1da8] ;  /* 0x001da80001247983 */ /* 0x000ee80000300800 */
[----:B------:R-:W3:Y:S04]  /*112ca0*/  LDL.LU R38, [R1+0x1dac] ;  /* 0x001dac0001267983 */ /* 0x000ee80000300800 */
[----:B------:R0:W-:Y:S01]  /*112cb0*/  STL [R1+0x304], R4 ;  /* 0x0003040401007387 */ /* 0x0001e20000100800 */
[----:B----4-:R-:W-:Y:S02]  /*112cc0*/  F2FP.SATFINITE.E4M3.F32.PACK_AB_MERGE_C R8, R43, R35, RZ ;  /* 0x000000232b08723e */ /* 0x010fe400048070ff */
        /* <DEDUP_REMOVED lines=53> */
[----:B------:R-:W3:Y:S01]  /*113020*/  LDL.LU R38, [R1+0x1e0c] ;  /* 0x001e0c0001267983 */ /* 0x000ee20000300800 */
[----:B----4-:R-:W-:-:S05]  /*113030*/  F2FP.SATFINITE.E4M3.F32.PACK_AB_MERGE_C R3, R43, R35, RZ ;  /* 0x000000232b03723e */ /* 0x010fca00048070ff */
[----:B------:R-:W-:Y:S04]  /*113040*/  STL [R1+0x1cb0], R3 ;  /* 0x001cb00301007387 */ /* 0x000fe80000100800 */
        /* <DEDUP_REMOVED lines=38> */
[----:B------:R-:W3:Y:S04]  /*1132b0*/  LDL.LU R36, [R1+0x1f00] ;  /* 0x001f000001247983 */ /* 0x000ee80000300800 */
[----:B------:R0:W-:Y:S04]  /*1132c0*/  STL.64 [R1+0x1b28], R4 ;  /* 0x001b280401007387 */ /* 0x0001e80000100a00 */
[----:B------:R-:W3:Y:S01]  /*1132d0*/  LDL.LU R38, [R1+0x1f04] ;  /* 0x001f040001267983 */ /* 0x000ee20000300800 */
[----:B----4-:R-:W-:-:S02]  /*1132e0*/  F2FP.SATFINITE.E4M3.F32.PACK_AB_MERGE_C R9, R28, R29, RZ ;  /* 0x0000001d1c09723e */ /* 0x010fc400048070ff */
[----:B0-----:R-:W-:-:S03]  /*1132f0*/  IADD3 R4, P1, R2, R57, RZ ;  /* 0x0000003902047210 */ /* 0x001fc60007f3e0ff */
[----:B------:R-:W-:Y:S02]  /*113300*/  STL [R1+0x1c60], R9 ;  /* 0x001c600901007387 */ /* 0x000fe40000100800 */
[----:B------:R-:W-:Y:S01]  /*113310*/  IMAD.X R5, R3, 0x1, R56, P1 ;  /* 0x0000000103057824 */ /* 0x000fe200008e0638 */
[----:B--2---:R-:W-:-:S05]  /*113320*/  F2FP.SATFINITE.E4M3.F32.PACK_AB_MERGE_C R8, R32, R33, RZ ;  /* 0x000000212008723e */ /* 0x004fca00048070ff */
[----:B------:R-:W-:Y:S04]  /*113330*/  STL [R1+0x1c64], R8 ;  /* 0x001c640801007387 */ /* 0x000fe80000100800 */
[----:B------:R0:W-:Y:S02]  /*113340*/  STL.64 [R1+0x1b20], R4 ;  /* 0x001b200401007387 */ /* 0x0001e40000100a00 */
[----:B0-----:R-:W-:Y:S02]  /*113350*/  F2FP.SATFINITE.E4M3.F32.PACK_AB_MERGE_C R4, R43, R35, RZ ;  /* 0x000000232b04723e */ /* 0x001fe400048070ff */
        /* <DEDUP_REMOVED lines=23> */
[----:B0-----:R-:W-:Y:S02]  /*1134d0*/  F2FP.SATFINITE.E4M3.F32.PACK_AB_MERGE_C R6, R17, R16, RZ ;  /* 0x000000101106723e */ /* 0x001fe400048070ff */
[----:B------:R-:W-:Y:S01]  /*1134e0*/  F2FP.SATFINITE.E4M3.F32.PACK_AB_MERGE_C R0, R0, R40, RZ ;  /* 0x000000280000723e */ /* 0x000fe200048070ff */
[----:B------:R-:W-:Y:S01]  /*1134f0*/  STL [R1+0x694], R7 ;  /* 0x0006940701007387 */ /* 0x000fe20000100800 */
[----:B-1----:R-:W-:-:S03]  /*113500*/  IADD3 R4, P1, R2, R49, RZ ;  /* 0x0000003102047210 */ /* 0x002fc60007f3e0ff */
[----:B------:R-:W-:Y:S02]  /*113510*/  STL [R1+0x6ac], R6 ;  /* 0x0006ac0601007387 */ /* 0x000fe40000100800 */
[----:B------:R-:W-:Y:S02]  /*113520*/  IMAD.X R5, R3, 0x1, R47, P1 ;  /* 0x0000000103057824 */ /* 0x000fe400008e062f */
        /* <DEDUP_REMOVED lines=8> */
[----:B------:R3:W-:Y:S02]  /*1135b0*/  STL.64 [R1+0x1ac8], R4 ;  /* 0x001ac80401007387 */ /* 0x0007e40000100a00 */
[----:B---3--:R-:W-:Y:S02]  /*1135c0*/  F2FP.SATFINITE.E4M3.F32.PACK_AB_MERGE_C R4, R31, R18, RZ ;  /* 0x000000121f04723e */ /* 0x008fe400048070ff */
[----:B------:R-:W3:Y:S04]  /*1135d0*/  LDL.LU R18, [R1+0x1f40] ;  /* 0x001f400001127983 */ /* 0x000ee80000300800 */
[----:B------:R0:W-:Y:S04]  /*1135e0*/  STL [R1+0x658], R4 ;  /* 0x0006580401007387 */ /* 0x0001e80000100800 */
[----:B------:R-:W3:Y:S01]  /*1135f0*/  LDL.LU R31, [R1+0x1f44] ;  /* 0x001f4400011f7983 */ /* 0x000ee20000300800 */
[----:B------:R-:W-:-:S05]  /*113600*/  F2FP.SATFINITE.E4M3.F32.PACK_AB_MERGE_C R3, R38, R36, RZ ;  /* 0x000000242603723e */ /* 0x000fca00048070ff */
[----:B------:R2:W-:Y:S04]  /*113610*/  STL [R1+0x600], R3 ;  /* 0x0006000301007387 */ /* 0x0005e80000100800 */
[----:B------:R-:W3:Y:S04]  /*113620*/  LDL.LU R36, [R1+0x1f48] ;  /* 0x001f480001247983 */ /* 0x000ee80000300800 */
[----:B------:R-:W3:Y:S04]  /*113630*/  LDL.LU R38, [R1+0x1f4c] ;  /* 0x001f4c0001267983 */ /* 0x000ee80000300800 */
[----:B------:R-:W3:Y:S04]  /*113640*/  LDL.LU R33, [R1+0x1f50] ;  /* 0x001f500001217983 */ /* 0x000ee80000300800 */
[----:B------:R-:W3:Y:S01]  /*113650*/  LDL.LU R32, [R1+0x1f54] ;  /* 0x001f540001207983 */ /* 0x000ee20000300800 */
[----:B------:R-:W-:Y:S01]  /*113660*/  VIADD R2, R2, UR6 ;  /* 0x0000000602027c36 */ /* 0x000fe20008000000 */
[----:B------:R-:W-:-:S04]  /*113670*/  ULDC UR6, c[0x0][0x248] ;  /* 0x0000920000067ab9 */ /* 0x000fc80000000800 */
[----:B0-----:R-:W-:Y:S02]  /*113680*/  IADD3 R4, P1, R2, R59, RZ ;  /* 0x0000003b02047210 */ /* 0x001fe40007f3e0ff */
        /* <DEDUP_REMOVED lines=32> */
[----:B------:R-:W-:Y:S04]  /*113890*/  STL [R1+0x468], R5 ;  /* 0x0004680501007387 */ /* 0x000fe80000100800 */
[----:B------:R-:W3:Y:S01]  /*1138a0*/  LDL.LU R31, [R1+0x2054] ;  /* 0x00205400011f7983 */ /* 0x000ee20000300800 */
[----:B------:R-:W-:-:S05]  /*1138b0*/  F2FP.SATFINITE.E4M3.F32.PACK_AB_MERGE_C R4, R38, R36, RZ ;  /* 0x000000242604723e */ /* 0x000fca00048070ff */
[----:B------:R0:W-:Y:S04]  /*1138c0*/  STL [R1+0x46c], R4 ;  /* 0x00046c0401007387 */ /* 0x0001e80000100800 */
[----:B------:R-:W3:Y:S04]  /*1138d0*/  LDL.LU R36, [R1+0x2058] ;  /* 0x0020580001247983 */ /* 0x000ee80000300800 */
[----:B------:R-:W3:Y:S01]  /*1138e0*/  LDL.LU R38, [R1+0x205c] ;  /* 0x00205c0001267983 */ /* 0x000ee20000300800 */
        /* <DEDUP_REMOVED lines=24> */
[----:B0-----:R-:W-:-:S02]  /*113a70*/  F2FP.SATFINITE.E4M3.F32.PACK_AB_MERGE_C R5, R14, R13, RZ ;  /* 0x0000000d0e05723e */ /* 0x001fc400048070ff */
[----:B------:R-:W-:Y:S02]  /*113a80*/  F2FP.SATFINITE.E4M3.F32.PACK_AB_MERGE_C R4, R43, R35, RZ ;  /* 0x000000232b04723e */ /* 0x000fe400048070ff */
[----:B------:R-:W2:Y:S04]  /*113a90*/  LDL.LU R35, [R1+0x2040] ;  /* 0x0020400001237983 */ /* 0x000ea80000300800 */
[----:B------:R-:W-:Y:S04]  /*113aa0*/  STL [R1+0x418], R5 ;  /* 0x0004180501007387 */ /* 0x000fe80000100800 */
[----:B------:R-:W2:Y:S04]  /*113ab0*/  LDL.LU R43, [R1+0x2044] ;  /* 0x00204400012b7983 */ /* 0x000ea80000300800 */
[----:B------:R0:W-:Y:S02]  /*113ac0*/  STL [R1+0x41c], R4 ;  /* 0x00041c0401007387 */ /* 0x0001e40000100800 */
[----:B0-----:R-:W-:-:S05]  /*113ad0*/  IADD3 R4, P1, R2, R49, RZ ;  /* 0x0000003102047210 */ /* 0x001fca0007f3e0ff */
[----:B------:R-:W-:Y:S01]  /*113ae0*/  IMAD.X R5, R3, 0x1, R47, P1 ;  /* 0x0000000103057824 */ /* 0x000fe200008e062f */
[----:B------:R-:W-:-:S04]  /*113af0*/  IADD3 R6, P1, R2, R48, RZ ;  /* 0x0000003002067210 */ /* 0x000fc80007f3e0ff */
[----:B------:R4:W-:Y:S01]  /*113b00*/  STL.64 [R1+0x1a40], R4 ;  /* 0x001a400401007387 */ /* 0x0009e20000100a00 */
[----:B------:R-:W-:Y:S01]  /*113b10*/  IMAD.X R7, R3, 0x1, R46, P1 ;  /* 0x0000000103077824 */ /* 0x000fe200008e062e */
[----:B----4-:R-:W-:Y:S02]  /*113b20*/  F2FP.SATFINITE.E4M3.F32.PACK_AB_MERGE_C R5, R17, R16, RZ ;  /* 0x000000101105723e */ /* 0x010fe400048070ff */
[----:B------:R-:W-:-:S03]  /*113b30*/  F2FP.SATFINITE.E4M3.F32.PACK_AB_MERGE_C R3, R0, R40, RZ ;  /* 0x000000280003723e */ /* 0x000fc600048070ff */
[----:B------:R-:W-:Y:S04]  /*113b40*/  STL [R1+0x5f58], R5 ;  /* 0x005f580501007387 */ /* 0x000fe80000100800 */
[----:B------:R-:W4:Y:S04]  /*113b50*/  LDL.LU R40, [R1+0x2048] ;  /* 0x0020480001287983 */ /* 0x000f280000300800 */
[----:B------:R-:W4:Y:S04]  /*113b60*/  LDL.LU R0, [R1+0x204c] ;  /* 0x00204c0001007983 */ /* 0x000f280000300800 */
[----:B------:R-:W-:Y:S04]  /*113b70*/  STL.64 [R1+0x1a38], R6 ;  /* 0x001a380601007387 */ /* 0x000fe80000100a00 */
[----:B------:R0:W-:Y:S01]  /*113b80*/  STL [R1+0x5f4c], R3 ;  /* 0x005f4c0301007387 */ /* 0x0001e20000100800 */
[----:B---3--:R-:W-:-:S05]  /*113b90*/  F2FP.SATFINITE.E4M3.F32.PACK_AB_MERGE_C R8, R31, R18, RZ ;  /* 0x000000121f08723e */ /* 0x008fca00048070ff */
[----:B------:R-:W-:Y:S04]  /*113ba0*/  STL [R1+0x5f6c], R8 ;  /* 0x005f6c0801007387 */ /* 0x000fe80000100800 */
[----:B------:R-:W3:Y:S04]  /*113bb0*/  LDL.LU R26, [R1+0x2030] ;  /* 0x00203000011a7983 */ /* 0x000ee80000300800 */
[----:B------:R-:W3:Y:S01]  /*113bc0*/  LDL.LU R29, [R1+0x2034] ;  /* 0x00203400011d7983 */ /* 0x000ee20000300800 */
[----:B0-----:R-:W-:-:S05]  /*113bd0*/  F2FP.SATFINITE.E4M3.F32.PACK_AB_MERGE_C R3, R38, R36, RZ ;  /* 0x000000242603723e */ /* 0x001fca00048070ff */
[----:B------:R0:W-:Y:S04]  /*113be0*/  STL [R1+0x3e4], R3 ;  /* 0x0003e40301007387 */ /* 0x0001e80000100800 */
[----:B------:R-:W3:Y:S04]  /*113bf0*/  LDL.LU R28, [R1+0x2038] ;  /* 0x00203800011c7983 */ /* 0x000ee80000300800 */
[----:B------:R-:W3:Y:S01]  /*113c00*/  LDL.LU R33, [R1+0x203c] ;  /* 0x00203c0001217983 */ /* 0x000ee20000300800 */
[----:B------:R-:W-:Y:S01]  /*113c10*/  VIADD R2, R2, UR6 ;  /* 0x0000000602027c36 */ /* 0x000fe20008000000 */
[----:B------:R-:W-:-:S02]  /*113c20*/  ULDC UR6, c[0x0][0x248] ;  /* 0x0000920000067ab9 */ /* 0x000fc40000000800 */
[----:B------:R-:W3:Y:S04]  /*113c30*/  LDL.LU R36, [R1+0x2020] ;  /* 0x0020200001247983 */ /* 0x000ee80000300800 */
[----:B------:R-:W3:Y:S01]  /*113c40*/  LDL.LU R38, [R1+0x2024] ;  /* 0x0020240001267983 */ /* 0x000ee20000300800 */
[----:B0-----:R-:W-:Y:S02]  /*113c50*/  SHF.R.S32.HI R3, RZ, 0x1f, R2 ;  /* 0x0000001fff037819 */ /* 0x001fe40000011402 */
[----:B------:R-:W-:Y:S01]  /*113c60*/  IADD3 R4, P1, R2, R59, RZ ;  /* 0x0000003b02047210 */ /* 0x000fe20007f3e0ff */
[----:B------:R-:W3:Y:S04]  /*113c70*/  LDL.LU R32, [R1+0x2028] ;  /* 0x0020280001207983 */ /* 0x000ee80000300800 */
[----:B------:R-:W-:Y:S01]  /*113c80*/  IMAD.X R5, R3, 0x1, R58, P1 ;  /* 0x0000000103057824 */ /* 0x000fe200008e063a */
[----:B------:R-:W3:Y:S04]  /*113c90*/  LDL.LU R42, [R1+0x202c] ;  /* 0x00202c00012a7983 */ /* 0x000ee80000300800 */
[----:B------:R-:W3:Y:S04]  /*113ca0*/  LDL.LU R45, [R1+0x2010] ;  /* 0x00201000012d7983 */ /* 0x000ee80000300800 */
[----:B------:R2:W-:Y:S04]  /*113cb0*/  STL.64 [R1+0x1a30], R4 ;  /* 0x001a300401007387 */ /* 0x0005e80000100a00 */
[----:B------:R-:W3:Y:S04]  /*113cc0*/  LDL.LU R11, [R1+0x2014] ;  /* 0x00201400010b7983 */ /* 0x000ee80000300800 */
[----:B------:R-:W3:Y:S04]  /*113cd0*/  LDL.LU R34, [R1+0x2018] ;  /* 0x0020180001227983 */ /* 0x000ee80000300800 */
[----:B------:R-:W3:Y:S04]  /*113ce0*/  LDL.LU R30, [R1+0x201c] ;  /* 0x00201c00011e7983 */ /* 0x000ee80000300800 */
[----:B------:R-:W3:Y:S04]  /*113cf0*/  LDL.LU R10, [R1+0x2000] ;  /* 0x00200000010a7983 */ /* 0x000ee80000300800 */
[----:B------:R-:W3:Y:S01]  /*113d00*/  LDL.LU R23, [R1+0x2004] ;  /* 0x0020040001177983 */ /* 0x000ee20000300800 */
        /* <DEDUP_REMOVED lines=10> */
[----:B----4-:R-:W-:-:S03]  /*113db0*/  F2FP.SATFINITE.E4M3.F32.PACK_AB_MERGE_C R43, R0, R40, RZ ;  /* 0x00000028002b723e */ /* 0x010fc600048070ff */
[----:B------:R-:W4:Y:S04]  /*113dc0*/  LDL.LU R40, [R1+0x1fe8] ;  /* 0x001fe80001287983 */ /* 0x000f280000300800 */
[----:B------:R-:W4:Y:S04]  /*113dd0*/  LDL.LU R0, [R1+0x1fec] ;  /* 0x001fec0001007983 */ /* 0x000f280000300800 */
[----:B------:R-:W-:Y:S04]  /*113de0*/  STL [R1+0x5f7c], R43 ;  /* 0x005f7c2b01007387 */ /* 0x000fe80000100800 */
[----:B------:R-:W4:Y:S04]  /*113df0*/  LDL.LU R31, [R1+0x1fd0] ;  /* 0x001fd000011f7983 */ /* 0x000f280000300800 */
[----:B------:R-:W4:Y:S01]  /*113e00*/  LDL.LU R35, [R1+0x1fd4] ;  /* 0x001fd40001237983 */ /* 0x000f220000300800 */
[----:B0-----:R-:W-:-:S05]  /*113e10*/  IADD3 R4, P1, R2, R61, RZ ;  /* 0x0000003d02047210 */ /* 0x001fca0007f3e0ff */
[----:B------:R-:W-:-:S05]  /*113e20*/  IMAD.X R5, R3, 0x1, R60, P1 ;  /* 0x0000000103057824 */ /* 0x000fca00008e063c */
[----:B------:R0:W-:Y:S01]  /*113e30*/  STL.64 [R1+0x1a18], R4 ;  /* 0x001a180401007387 */ /* 0x0001e20000100a00 */
[----:B---3--:R-:W-:Y:S02]  /*113e40*/  F2FP.SATFINITE.E4M3.F32.PACK_AB_MERGE_C R9, R29, R26, RZ ;  /* 0x0000001a1d09723e */ /* 0x008fe400048070ff */
[----:B0-----:R-:W-:-:S03]  /*113e50*/  IADD3 R4, P1, R2, R57, RZ ;  /* 0x0000003902047210 */ /* 0x001fc60007f3e0ff */
[----:B------:R-:W-:Y:S02]  /*113e60*/  STL [R1+0x368], R9 ;  /* 0x0003680901007387 */ /* 0x000fe40000100800 */
[----:B------:R-:W-:Y:S01]  /*113e70*/  IMAD.X R5, R3, 0x1, R56, P1 ;  /* 0x0000000103057824 */ /* 0x000fe200008e0638 */
[----:B------:R-:W-:-:S05]  /*113e80*/  F2FP.SATFINITE.E4M3.F32.PACK_AB_MERGE_C R8, R33, R28, RZ ;  /* 0x0000001c2108723e */ /* 0x000fca00048070ff */
[----:B------:R-:W-:Y:S04]  /*113e90*/  STL [R1+0x3a4], R8 ;  /* 0x0003a40801007387 */ /* 0x000fe80000100800 */
[----:B------:R0:W-:Y:S02]  /*113ea0*/  STL.64 [R1+0x1a10], R4 ;  /* 0x001a100401007387 */ /* 0x0001e40000100a00 */
[----:B0-----:R-:W-:Y:S02]  /*113eb0*/  F2FP.SATFINITE.E4M3.F32.PACK_AB_MERGE_C R4, R38, R36, RZ ;  /* 0x000000242604723e */ /* 0x001fe400048070ff */
[----:B------:R-:W3:Y:S04]  /*113ec0*/  LDL.LU R36, [R1+0x1fd8] ;  /* 0x001fd80001247983 */ /* 0x000ee80000300800 */
[----:B------:R-:W3:Y:S04]  /*113ed0*/  LDL.LU R38, [R1+0x1fdc] ;  /* 0x001fdc0001267983 */ /* 0x000ee80000300800 */
        /* <DEDUP_REMOVED lines=17> */
[----:B--2---:R-:W-:-:S05]  /*113ff0*/  F2FP.SATFINITE.E4M3.F32.PACK_AB_MERGE_C R7, R7, R41, RZ ;  /* 0x000000290707723e */ /* 0x004fca00048070ff */
[----:B------:R0:W-:Y:S04]  /*114000*/  STL [R1+0x31c], R7 ;  /* 0x00031c0701007387 */ /* 0x0001e80000100800 */
[----:B------:R1:W-:Y:S01]  /*114010*/  STL.64 [R1+0x19e8], R4 ;  /* 0x0019e80401007387 */ /* 0x0003e20000100a00 */
[----:B0-----:R-:W-:Y:S02]  /*114020*/  F2FP.SATFINITE.E4M3.F32.PACK_AB_MERGE_C R7, R13, R6, RZ ;  /* 0x000000060d07723e */ /* 0x001fe400048070ff */
[----:B------:R-:W-:Y:S02]  /*114030*/  F2FP.SATFINITE.E4M3.F32.PACK_AB_MERGE_C R6, R16, R14, RZ ;  /* 0x0000000e1006723e */ /* 0x000fe400048070ff */
[----:B-1----:R-:W-:Y:S01]  /*114040*/  IADD3 R4, P1, R2, R49, RZ ;  /* 0x0000003102047210 */ /* 0x002fe20007f3e0ff */
[----:B------:R-:W-:Y:S04]  /*114050*/  STL [R1+0x2e8], R7 ;  /* 0x0002e80701007387 */ /* 0x000fe80000100800 */
[----:B------:R-:W-:Y:S01]  /*114060*/  IMAD.X R5, R3, 0x1, R47, P1 ;  /* 0x0000000103057824 */ /* 0x000fe200008e062f */
[----:B------:R0:W-:Y:S04]  /*114070*/  STL [R1+0x2ec], R6 ;  /* 0x0002ec0601007387 */ /* 0x0001e80000100800 */
[----:B------:R1:W-:Y:S01]  /*114080*/  STL.64 [R1+0x19e0], R4 ;  /* 0x0019e00401007387 */ /* 0x0003e20000100a00 */
[----:B0-----:R-:W-:-:S05]  /*114090*/  F2FP.SATFINITE.E4M3.F32.PACK_AB_MERGE_C R6, R18, R17, RZ ;  /* 0x000000111206723e */ /* 0x001fca00048070ff */
[----:B------:R-:W-:Y:S01]  /*1140a0*/  STL [R1+0x2d0], R6 ;  /* 0x0002d00601007387 */ /* 0x000fe20000100800 */
[----:B----4-:R-:W-:-:S03]  /*1140b0*/  F2FP.SATFINITE.E4M3.F32.PACK_AB_MERGE_C R25, R0, R40, RZ ;  /* 0x000000280019723e */ /* 0x010fc600048070ff */
[----:B------:R-:W2:Y:S04]  /*1140c0*/  LDL.LU R40, [R1+0x1fc0] ;  /* 0x001fc00001287983 */ /* 0x000ea80000300800 */
[----:B------:R-:W2:Y:S01]  /*1140d0*/  LDL.LU R0, [R1+0x1fc4] ;  /* 0x001fc40001007983 */ /* 0x000ea20000300800 */
[----:B-1----:R-:W-:-:S05]  /*1140e0*/  IADD3 R4, P1, R2, R48, RZ ;  /* 0x0000003002047210 */ /* 0x002fca0007f3e0ff */
[----:B------:R-:W-:Y:S01]  /*1140f0*/  IMAD.X R5, R3, 0x1, R46, P1 ;  /* 0x0000000103057824 */ /* 0x000fe200008e062e */
[----:B------:R-:W-:-:S04]  /*114100*/  F2FP.SATFINITE.E4M3.F32.PACK_AB_MERGE_C R3, R35, R31, RZ ;  /* 0x0000001f2303723e */ /* 0x000fc800048070ff */
[----:B------:R-:W-:Y:S04]  /*114110*/  STL.64 [R1+0x19c8], R4 ;  /* 0x0019c80401007387 */ /* 0x000fe80000100a00 */
[----:B------:R-:W-:Y:S04]  /*114120*/  STL [R1+0x6018], R25 ;  /* 0x0060181901007387 */ /* 0x000fe80000100800 */
[----:B------:R-:W4:Y:S04]  /*114130*/  LDL.LU R14, [R1+0x1fc8] ;  /* 0x001fc800010e7983 */ /* 0x000f280000300800 */
[----:B------:R-:W4:Y:S04]  /*114140*/  LDL.LU R16, [R1+0x1fcc] ;  /* 0x001fcc0001107983 */ /* 0x000f280000300800 */
[----:B------:R0:W-:Y:S04]  /*114150*/  STL [R1+0x298], R3 ;  /* 0x0002980301007387 */ /* 0x0001e80000100800 */
[----:B------:R-:W4:Y:S04]  /*114160*/  LDL.LU R17, [R1+0x1f90] ;  /* 0x001f900001117983 */ /* 0x000f280000300800 */
[----:B------:R-:W4:Y:S04]  /*114170*/  LDL.LU R18, [R1+0x1f94] ;  /* 0x001f940001127983 */ /* 0x000f280000300800 */
[----:B------:R-:W4:Y:S04]  /*114180*/  LDL.LU R31, [R1+0x1f98] ;  /* 0x001f9800011f7983 */ /* 0x000f280000300800 */
[----:B------:R-:W4:Y:S01]  /*114190*/  LDL.LU R35, [R1+0x1f9c] ;  /* 0x001f9c0001237983 */ /* 0x000f220000300800 */
[----:B------:R-:W-:Y:S01]  /*1141a0*/  VIADD R2, R2, UR6 ;  /* 0x0000000602027c36 */ /* 0x000fe20008000000 */
[----:B------:R-:W-:-:S04]  /*1141b0*/  ULDC UR6, c[0x0][0x248] ;  /* 0x0000920000067ab9 */ /* 0x000fc80000000800 */
[----:B0-----:R-:W-:Y:S02]  /*1141c0*/  SHF.R.S32.HI R3, RZ, 0x1f, R2 ;  /* 0x0000001fff037819 */ /* 0x001fe40000011402 */
[----:B------:R-:W-:-:S05]  /*1141d0*/  IADD3 R4, P1, R2, R59, RZ ;  /* 0x0000003b02047210 */ /* 0x000fca0007f3e0ff */
[----:B------:R-:W-:Y:S01]  /*1141e0*/  IMAD.X R5, R3, 0x1, R58, P1 ;  /* 0x0000000103057824 */ /* 0x000fe200008e063a */
[----:B---3--:R-:W-:-:S05]  /*1141f0*/  F2FP.SATFINITE.E4M3.F32.PACK_AB_MERGE_C R21, R38, R36, RZ ;  /* 0x000000242615723e */ /* 0x008fca00048070ff */
[----:B------:R-:W-:Y:S04]  /*114200*/  STL [R1+0x6050], R21 ;  /* 0x0060501501007387 */ /* 0x000fe80000100800 */
[----:B------:R-:W3:Y:S04]  /*114210*/  LDL.LU R26, [R1+0x2070] ;  /* 0x00207000011a7983 */ /* 0x000ee80000300800 */
[----:B------:R-:W3:Y:S04]  /*114220*/  LDL.LU R29, [R1+0x2074] ;  /* 0x00207400011d7983 */ /* 0x000ee80000300800 */
[----:B------:R-:W3:Y:S04]  /*114230*/  LDL.LU R28, [R1+0x2078] ;  /* 0x00207800011c7983 */ /* 0x000ee80000300800 */
[----:B------:R2:W-:Y:S04]  /*114240*/  STL.64 [R1+0x19c0], R4 ;  /* 0x0019c00401007387 */ /* 0x0005e80000100a00 */
        /* <DEDUP_REMOVED lines=13> */
[----:B--2---:R-:W-:-:S03]  /*114320*/  F2FP.SATFINITE.E4M3.F32.PACK_AB_MERGE_C R4, R0, R40, RZ ;  /* 0x000000280004723e */ /* 0x004fc600048070ff */
[----:B------:R-:W2:Y:S04]  /*114330*/  LDL.LU R40, [R1+0x1f30] ;  /* 0x001f300001287983 */ /* 0x000ea80000300800 */
[----:B------:R-:W2:Y:S04]  /*114340*/  LDL.LU R0, [R1+0x1f34] ;  /* 0x001f340001007983 */ /* 0x000ea80000300800 */
[----:B------:R0:W-:Y:S02]  /*114350*/  STL [R1+0x13c], R4 ;  /* 0x00013c0401007387 */ /* 0x0001e40000100800 */
[----:B0-----:R-:W-:-:S05]  /*114360*/  IADD3 R4, P1, R2, R61, RZ ;  /* 0x0000003d02047210 */ /* 0x001fca0007f3e0ff */
[----:B------:R-:W-:Y:S01]  /*114370*/  IMAD.X R5, R3, 0x1, R60, P1 ;  /* 0x0000000103057824 */ /* 0x000fe200008e063c */
[----:B----4-:R-:W-:-:S04]  /*114380*/  F2FP.SATFINITE.E4M3.F32.PACK_AB_MERGE_C R19, R16, R14, RZ ;  /* 0x0000000e1013723e */ /* 0x010fc800048070ff */
[----:B------:R0:W-:Y:S04]  /*114390*/  STL.64 [R1+0x19a8], R4 ;  /* 0x0019a80401007387 */ /* 0x0001e80000100a00 */
[----:B------:R-:W4:Y:S04]  /*1143a0*/  LDL.LU R13, [R1+0x1f38] ;  /* 0x001f3800010d7983 */ /* 0x000f280000300800 */
[----:B------:R-:W4:Y:S01]  /*1143b0*/  LDL.LU R16, [R1+0x1f3c] ;  /* 0x001f3c0001107983 */ /* 0x000f220000300800 */
[----:B0-----:R-:W-:-:S05]  /*1143c0*/  F2FP.SATFINITE.E4M3.F32.PACK_AB_MERGE_C R4, R18, R17, RZ ;  /* 0x000000111204723e */ /* 0x001fca00048070ff */
[----:B------:R0:W-:Y:S04]  /*1143d0*/  STL [R1+0x134], R4 ;  /* 0x0001340401007387 */ /* 0x0001e80000100800 */
[----:B------:R-:W4:Y:S04]  /*1143e0*/  LDL.LU R17, [R1+0x1f20] ;  /* 0x001f200001117983 */ /* 0x000f280000300800 */
[----:B------:R-:W4:Y:S01]  /*1143f0*/  LDL.LU R18, [R1+0x1f24] ;  /* 0x001f240001127983 */ /* 0x000f220000300800 */
[----:B------:R-:W-:-:S03]  /*114400*/  F2FP.SATFINITE.E4M3.F32.PACK_AB_MERGE_C R14, R35, R31, RZ ;  /* 0x0000001f230e723e */ /* 0x000fc600048070ff */
[----:B------:R-:W4:Y:S04]  /*114410*/  LDL.LU R31, [R1+0x1f28] ;  /* 0x001f2800011f7983 */ /* 0x000f280000300800 */
[----:B------:R-:W4:Y:S01]  /*114420*/  LDL.LU R35, [R1+0x1f2c] ;  /* 0x001f2c0001237983 */ /* 0x000f220000300800 */
[----:B0-----:R-:W-:-:S05]  /*114430*/  IADD3 R4, P1, R2, R57, RZ ;  /* 0x0000003902047210 */ /* 0x001fca0007f3e0ff */
[----:B------:R-:W-:Y:S01]  /*114440*/  IMAD.X R5, R3, 0x1, R56, P1 ;  /* 0x0000000103057824 */ /* 0x000fe200008e0638 */
[----:B------:R-:W-:Y:S04]  /*114450*/  STL [R1+0x60a0], R14 ;  /* 0x0060a00e01007387 */ /* 0x000fe80000100800 */
[----:B------:R0:W-:Y:S01]  /*114460*/  STL.64 [R1+0x19a0], R4 ;  /* 0x0019a00401007387 */ /* 0x0001e20000100a00 */
[----:B---3--:R-:W-:Y:S02]  /*114470*/  F2FP.SATFINITE.E4M3.F32.PACK_AB_MERGE_C R9, R29, R26, RZ ;  /* 0x0000001a1d09723e */ /* 0x008fe400048070ff */
[----:B0-----:R-:W-:Y:S02]  /*114480*/  IADD3 R4, P1, R2, R55, RZ ;  /* 0x0000003702047210 */ /* 0x001fe40007f3e0ff */
[----:B------:R-:W-:-:S03]  /*114490*/  F2FP.SATFINITE.E4M3.F32.PACK_AB_MERGE_C R8, R33, R28, RZ ;  /* 0x0000001c2108723e */ /* 0x000fc600048070ff */
[----:B------:R-:W-:Y:S01]  /*1144a0*/  IMAD.X R5, R3, 0x1, R54, P1 ;  /* 0x0000000103057824 */ /* 0x000fe200008e0636 */
[----:B------:R0:W-:Y:S04]  /*1144b0*/  STL [R1+0x12c], R9 ;  /* 0x00012c0901007387 */ /* 0x0001e80000100800 */
[----:B------:R1:W-:Y:S04]  /*1144c0*/  STL [R1+0x130], R8 ;  /* 0x0001300801007387 */ /* 0x0003e80000100800 */
[----:B------:R3:W-:Y:S01]  /*1144d0*/  STL.64 [R1+0x1998], R4 ;  /* 0x0019980401007387 */ /* 0x0007e20000100a00 */
[----:B0-----:R-:W-:-:S02]  /*1144e0*/  F2FP.SATFINITE.E4M3.F32.PACK_AB_MERGE_C R9, R42, R32, RZ ;  /* 0x000000202a09723e */ /* 0x001fc400048070ff */
[----:B-1----:R-:W-:Y:S02]  /*1144f0*/  F2FP.SATFINITE.E4M3.F32.PACK_AB_MERGE_C R8, R11, R45, RZ ;  /* 0x0000002d0b08723e */ /* 0x002fe400048070ff */
[----:B---3--:R-:W-:Y:S01]  /*114500*/  IADD3 R4, P1, R2, R53, RZ ;  /* 0x0000003502047210 */ /* 0x008fe20007f3e0ff */
[----:B------:R0:W-:Y:S04]  /*114510*/  STL [R1+0x124], R9 ;  /* 0x0001240901007387 */ /* 0x0001e80000100800 */
[----:B------:R-:W-:Y:S01]  /*114520*/  IMAD.X R5, R3, 0x1, R52, P1 ;  /* 0x0000000103057824 */ /* 0x000fe200008e0634 */
[----:B------:R1:W-:Y:S04]  /*114530*/  STL [R1+0x128], R8 ;  /* 0x0001280801007387 */ /* 0x0003e80000100800 */
[----:B------:R3:W-:Y:S01]  /*114540*/  STL.64 [R1+0x1990], R4 ;  /* 0x0019900401007387 */ /* 0x0007e20000100a00 */
[----:B0-----:R-:W-:-:S02]  /*114550*/  F2FP.SATFINITE.E4M3.F32.PACK_AB_MERGE_C R9, R10, R34, RZ ;  /* 0x000000220a09723e */ /* 0x001fc400048070ff */
[----:B------:R-:W-:Y:S02]  /*114560*/  F2FP.SATFINITE.E4M3.F32.PACK_AB_MERGE_C R7, R6, R7, RZ ;  /* 0x000000070607723e */ /* 0x000fe400048070ff */
[----:B-1----:R-:W-:Y:S02]  /*114570*/  F2FP.SATFINITE.E4M3.F32.PACK_AB_MERGE_C R8, R41, R23, RZ ;  /* 0x000000172908723e */ /* 0x002fe400048070ff */
[----:B---3--:R-:W-:Y:S01]  /*114580*/  IADD3 R4, P1, R2, R51, RZ ;  /* 0x0000003302047210 */ /* 0x008fe20007f3e0ff */
[----:B------:R-:W-:Y:S01]  /*114590*/  STL [R1+0x118], R9 ;  /* 0x0001180901007387 */ /* 0x000fe20000100800 */
[----:B------:R-:W-:-:S03]  /*1145a0*/  F2FP.SATFINITE.E4M3.F32.PACK_AB_MERGE_C R6, R38, R36, RZ ;  /* 0x000000242606723e */ /* 0x000fc600048070ff */
[----:B------:R-:W-:Y:S01]  /*1145b0*/  IMAD.X R5, R3, 0x1, R50, P1 ;  /* 0x0000000103057824 */ /* 0x000fe200008e0632 */
[----:B------:R-:W-:Y:S04]  /*1145c0*/  STL [R1+0x114], R8 ;  /* 0x0001140801007387 */ /* 0x000fe80000100800 */
[----:B------:R0:W-:Y:S04]  /*1145d0*/  STL.64 [R1+0x1968], R4 ;  /* 0x0019680401007387 */ /* 0x0001e80000100a00 */
[----:B------:R-:W-:Y:S04]  /*1145e0*/  STL [R1+0x1cb8], R7 ;  /* 0x001cb80701007387 */ /* 0x000fe80000100800 */
[----:B------:R-:W-:Y:S04]  /*1145f0*/  STL [R1+0x1cbc], R6 ;  /* 0x001cbc0601007387 */ /* 0x000fe80000100800 */
[----:B------:R-:W3:Y:S04]  /*114600*/  LDL.LU R36, [R1+0x1ef0] ;  /* 0x001ef00001247983 */ /* 0x000ee80000300800 */
[----:B------:R-:W3:Y:S01]  /*114610*/  LDL.LU R38, [R1+0x1ef4] ;  /* 0x001ef40001267983 */ /* 0x000ee20000300800 */
[----:B0-----:R-:W-:-:S05]  /*114620*/  IADD3 R4, P1, R2, R49, RZ ;  /* 0x0000003102047210 */ /* 0x001fca0007f3e0ff */
[----:B------:R-:W-:-:S05]  /*114630*/  IMAD.X R5, R3, 0x1, R47, P1 ;  /* 0x0000000103057824 */ /* 0x000fca00008e062f */
[----:B------:R-:W-:Y:S01]  /*114640*/  STL.64 [R1+0x1960], R4 ;  /* 0x0019600401007387 */ /* 0x000fe20000100a00 */
[----:B--2---:R-:W-:-:S05]  /*114650*/  F2FP.SATFINITE.E4M3.F32.PACK_AB_MERGE_C R0, R0, R40, RZ ;  /* 0x000000280000723e */ /* 0x004fca00048070ff */
[----:B------:R0:W-:Y:S04]  /*114660*/  STL [R1+0x1c88], R0 ;  /* 0x001c880001007387 */ /* 0x0001e80000100800 */
[----:B------:R-:W2:Y:S04]  /*114670*/  LDL.LU R40, [R1+0x1ef8] ;  /* 0x001ef80001287983 */ /* 0x000ea80000300800 */
[----:B0-----:R-:W2:Y:S01]  /*114680*/  LDL.LU R0, [R1+0x1efc] ;  /* 0x001efc0001007983 */ /* 0x001ea20000300800 */
        /* <DEDUP_REMOVED lines=34> */
[----:B------:R3:W-:Y:S02]  /*1148b0*/  STL.64 [R1+0x1950], R4 ;  /* 0x0019500401007387 */ /* 0x0007e40000100a00 */
[----:B---3--:R-:W-:Y:S02]  /*1148c0*/  F2FP.SATFINITE.E4M3.F32.PACK_AB_MERGE_C R4, R38, R36, RZ ;  /* 0x000000242604723e */ /* 0x008fe400048070ff */
[----:B------:R-:W3:Y:S04]  /*1148d0*/  LDL.LU R36, [R1+0x1e50] ;  /* 0x001e500001247983 */ /* 0x000ee80000300800 */
[----:B------:R0:W-:Y:S04]  /*1148e0*/  STL [R1+0x1c44], R4 ;  /* 0x001c440401007387 */ /* 0x0001e80000100800 */
[----:B------:R-:W3:Y:S01]  /*1148f0*/  LDL.LU R38, [R1+0x1e54] ;  /* 0x001e540001267983 */ /* 0x000ee20000300800 */
[----:B0-----:R-:W-:-:S05]  /*114900*/  IADD3 R4, P1, R2, R61, RZ ;  /* 0x0000003d02047210 */ /* 0x001fca0007f3e0ff */
[----:B------:R-:W-:Y:S01]  /*114910*/  IMAD.X R5, R3, 0x1, R60, P1 ;  /* 0x0000000103057824 */ /* 0x000fe200008e063c */
[----:B--2---:R-:W-:-:S05]  /*114920*/  F2FP.SATFINITE.E4M3.F32.PACK_AB_MERGE_C R0, R0, R40, RZ ;  /* 0x000000280000723e */ /* 0x004fca00048070ff */
[----:B------:R0:W-:Y:S04]  /*114930*/  STL [R1+0x1c48], R0 ;  /* 0x001c480001007387 */ /* 0x0001e80000100800 */
[----:B------:R-:W2:Y:S04]  /*114940*/  LDL.LU R31, [R1+0x1e58] ;  /* 0x001e5800011f7983 */ /* 0x000ea80000300800 */
[----:B------:R-:W2:Y:S04]  /*114950*/  LDL.LU R35, [R1+0x1e5c] ;  /* 0x001e5c0001237983 */ /* 0x000ea80000300800 */
[----:B------:R-:W2:Y:S04]  /*114960*/  LDL.LU R40, [R1+0x1e40] ;  /* 0x001e400001287983 */ /* 0x000ea80000300800 */
[----:B------:R1:W-:Y:S04]  /*114970*/  STL.64 [R1+0x1928], R4 ;  /* 0x0019280401007387 */ /* 0x0003e80000100a00 */
[----:B0-----:R-:W2:Y:S01]  /*114980*/  LDL.LU R0, [R1+0x1e44] ;  /* 0x001e440001007983 */ /* 0x001ea20000300800 */
        /* <DEDUP_REMOVED lines=39> */
[----:B---3--:R-:W-:Y:S02]  /*114c00*/  F2FP.SATFINITE.E4M3.F32.PACK_AB_MERGE_C R4, R38, R36, RZ ;  /* 0x000000242604723e */ /* 0x008fe400048070ff */
[----:B------:R-:W3:Y:S04]  /*114c10*/  LDL.LU R36, [R1+0x1e28] ;  /* 0x001e280001247983 */ /* 0x000ee80000300800 */
[----:B------:R-:W3:Y:S04]  /*114c20*/  LDL.LU R38, [R1+0x1e2c] ;  /* 0x001e2c0001267983 */ /* 0x000ee80000300800 */
[----:B------:R0:W-:Y:S02]  /*114c30*/  STL [R1+0x5ec], R4 ;  /* 0x0005ec0401007387 */ /* 0x0001e40000100800 */
[----:B0-----:R-:W-:-:S05]  /*114c40*/  IADD3 R4, P1, R2, R48, RZ ;  /* 0x0000003002047210 */ /* 0x001fca0007f3e0ff */
[----:B------:R-:W-:Y:S01]  /*114c50*/  IMAD.X R5, R3, 0x1, R46, P1 ;  /* 0x0000000103057824 */ /* 0x000fe200008e062e */
[----:B--2---:R-:W-:Y:S02]  /*114c60*/  F2FP.SATFINITE.E4M3.F32.PACK_AB_MERGE_C R3, R35, R31, RZ ;  /* 0x0000001f2303723e */ /* 0x004fe400048070ff */
[----:B------:R-:W2:Y:S04]  /*114c70*/  LDL.LU R31, [R1+0x1df0] ;  /* 0x001df000011f7983 */ /* 0x000ea80000300800 */
[----:B------:R-:W-:Y:S04]  /*114c80*/  STL.64 [R1+0x18e8], R4 ;  /* 0x0018e80401007387 */ /* 0x000fe80000100a00 */
[----:B------:R-:W-:Y:S01]  /*114c90*/  STL [R1+0x5f8], R3 ;  /* 0x0005f80301007387 */ /* 0x000fe20000100800 */
[----:B------:R-:W-:-:S03]  /*114ca0*/  F2FP.SATFINITE.E4M3.F32.PACK_AB_MERGE_C R0, R0, R40, RZ ;  /* 0x000000280000723e */ /* 0x000fc600048070ff */
[----:B------:R-:W2:Y:S04]  /*114cb0*/  LDL.LU R35, [R1+0x1df4] ;  /* 0x001df40001237983 */ /* 0x000ea80000300800 */
[----:B------:R0:W-:Y:S04]  /*114cc0*/  STL [R1+0x438], R0 ;  /* 0x0004380001007387 */ /* 0x0001e80000100800 */
[----:B------:R-:W2:Y:S04]  /*114cd0*/  LDL.LU R40, [R1+0x1df8] ;  /* 0x001df80001287983 */ /* 0x000ea80000300800 */
[----:B0-----:R-:W2:Y:S04]  /*114ce0*/  LDL.LU R0, [R1+0x1dfc] ;  /* 0x001dfc0001007983 */ /* 0x001ea80000300800 */
[----:B------:R-:W2:Y:S04]  /*114cf0*/  LDL.LU R26, [R1+0x1dd0] ;  /* 0x001dd000011a7983 */ /* 0x000ea80000300800 */
[----:B------:R-:W2:Y:S01]  /*114d00*/  LDL.LU R29, [R1+0x1dd4] ;  /* 0x001dd400011d7983 */ /* 0x000ea20000300800 */
[----:B------:R-:W-:Y:S01]  /*114d10*/  VIADD R2, R2, UR6 ;  /* 0x0000000602027c36 */ /* 0x000fe20008000000 */
[----:B------:R-:W-:Y:S01]  /*114d20*/  ULDC UR6, c[0x0][0x248] ;  /* 0x0000920000067ab9 */ /* 0x000fe20000000800 */
        /* <DEDUP_REMOVED lines=12> */
[----:B0-----:R-:W-:-:S02]  /*114df0*/  SHF.R.S32.HI R3, RZ, 0x1f, R2 ;  /* 0x0000001fff037819 */ /* 0x001fc40000011402 */
[----:B------:R-:W-:-:S05]  /*114e00*/  IADD3 R4, P1, R2, R59, RZ ;  /* 0x0000003b02047210 */ /* 0x000fca0007f3e0ff */
[----:B------:R-:W-:-:S05]  /*114e10*/  IMAD.X R5, R3, 0x1, R58, P1 ;  /* 0x0000000103057824 */ /* 0x000fca00008e063a */
[----:B------:R0:W-:Y:S04]  /*114e20*/  STL.64 [R1+0x18e0], R4 ;  /* 0x0018e00401007387 */ /* 0x0001e80000100a00 */
        /* <DEDUP_REMOVED lines=8> */
[----:B---3--:R-:W-:-:S05]  /*114eb0*/  F2FP.SATFINITE.E4M3.F32.PACK_AB_MERGE_C R4, R38, R36, RZ ;  /* 0x000000242604723e */ /* 0x008fca00048070ff */
[----:B------:R0:W-:Y:S04]  /*114ec0*/  STL [R1+0x420], R4 ;  /* 0x0004200401007387 */ /* 0x0001e80000100800 */
[----:B------:R-:W3:Y:S04]  /*114ed0*/  LDL.LU R36, [R1+0x1d78] ;  /* 0x001d780001247983 */ /* 0x000ee80000300800 */
[----:B------:R-:W3:Y:S01]  /*114ee0*/  LDL.LU R38, [R1+0x1d7c] ;  /* 0x001d7c0001267983 */ /* 0x000ee20000300800 */
[----:B0-----:R-:W-:-:S05]  /*114ef0*/  IADD3 R4, P1, R2, R61, RZ ;  /* 0x0000003d02047210 */ /* 0x001fca0007f3e0ff */
[----:B------:R-:W-:-:S05]  /*114f00*/  IMAD.X R5, R3, 0x1, R60, P1 ;  /* 0x0000000103057824 */ /* 0x000fca00008e063c */
[----:B------:R2:W-:Y:S02]  /*114f10*/  STL.64 [R1+0x18d8], R4 ;  /* 0x0018d80401007387 */ /* 0x0005e40000100a00 */
[----:B--2---:R-:W-:Y:S02]  /*114f20*/  F2FP.SATFINITE.E4M3.F32.PACK_AB_MERGE_C R4, R35, R31, RZ ;  /* 0x0000001f2304723e */ /* 0x004fe400048070ff */
[----:B------:R-:W2:Y:S04]  /*114f30*/  LDL.LU R31, [R1+0x1d60] ;  /* 0x001d6000011f7983 */ /* 0x000ea80000300800 */
[----:B------:R-:W-:Y:S04]  /*114f40*/  STL [R1+0x408], R4 ;  /* 0x0004080401007387 */ /* 0x000fe80000100800 */
[----:B------:R-:W2:Y:S01]  /*114f50*/  LDL.LU R35, [R1+0x1d64] ;  /* 0x001d640001237983 */ /* 0x000ea20000300800 */
[----:B------:R-:W-:-:S05]  /*114f60*/  F2FP.SATFINITE.E4M3.F32.PACK_AB_MERGE_C R0, R0, R40, RZ ;  /* 0x000000280000723e */ /* 0x000fca00048070ff */
[----:B------:R0:W-:Y:S04]  /*114f70*/  STL [R1+0x40c], R0 ;  /* 0x00040c0001007387 */ /* 0x0001e80000100800 */
[----:B------:R-:W2:Y:S04]  /*114f80*/  LDL.LU R40, [R1+0x1d68] ;  /* 0x001d680001287983 */ /* 0x000ea80000300800 */
[----:B0-----:R-:W2:Y:S01]  /*114f90*/  LDL.LU R0, [R1+0x1d6c] ;  /* 0x001d6c0001007983 */ /* 0x001ea20000300800 */
[----:B------:R-:W-:-:S05]  /*114fa0*/  IADD3 R4, P1, R2, R57, RZ ;  /* 0x0000003902047210 */ /* 0x000fca0007f3e0ff */
[----:B------:R-:W-:Y:S01]  /*114fb0*/  IMAD.X R5, R3, 0x1, R56, P1 ;  /* 0x0000000103057824 */ /* 0x000fe200008e0638 */
[----:B------:R-:W-:-:S04]  /*114fc0*/  F2FP.SATFINITE.E4M3.F32.PACK_AB_MERGE_C R9, R29, R26, RZ ;  /* 0x0000001a1d09723e */ /* 0x000fc800048070ff */
[----:B------:R0:W-:Y:S04]  /*114fd0*/  STL.64 [R1+0x18d0], R4 ;  /* 0x0018d00401007387 */ /* 0x0001e80000100a00 */
[----:B------:R1:W-:Y:S01]  /*114fe0*/  STL [R1+0x3e8], R9 ;  /* 0x0003e80901007387 */ /* 0x0003e20000100800 */
[----:B0-----:R-:W-:-:S05]  /*114ff0*/  IADD3 R4, P1, R2, R55, RZ ;  /* 0x0000003702047210 */ /* 0x001fca0007f3e0ff */
[----:B------:R-:W-:Y:S01]  /*115000*/  IMAD.X R5, R3, 0x1, R54, P1 ;  /* 0x0000000103057824 */ /* 0x000fe200008e0636 */
[----:B----4-:R-:W-:-:S05]  /*115010*/  F2FP.SATFINITE.E4M3.F32.PACK_AB_MERGE_C R8, R33, R28, RZ ;  /* 0x0000001c2108723e */ /* 0x010fca00048070ff */
[----:B------:R0:W-:Y:S04]  /*115020*/  STL [R1+0x3ec], R8 ;  /* 0x0003ec0801007387 */ /* 0x0001e80000100800 */
[----:B------:R4:W-:Y:S01]  /*115030*/  STL.64 [R1+0x18b8], R4 ;  /* 0x0018b80401007387 */ /* 0x0009e20000100a00 */
[----:B-1----:R-:W-:Y:S02]  /*115040*/  F2FP.SATFINITE.E4M3.F32.PACK_AB_MERGE_C R9, R42, R32, RZ ;  /* 0x000000202a09723e */ /* 0x002fe400048070ff */
[----:B0-----:R-:W-:Y:S02]  /*115050*/  F2FP.SATFINITE.E4M3.F32.PACK_AB_MERGE_C R8, R11, R45, RZ ;  /* 0x0000002d0b08723e */ /* 0x001fe400048070ff */
[----:B----4-:R-:W-:Y:S01]  /*115060*/  IADD3 R4, P1, R2, R53, RZ ;  /* 0x0000003502047210 */ /* 0x010fe20007f3e0ff */
[----:B------:R-:W-:Y:S04]  /*115070*/  STL [R1+0x3c8], R9 ;  /* 0x0003c80901007387 */ /* 0x000fe80000100800 */
[----:B------:R-:W-:Y:S01]  /*115080*/  IMAD.X R5, R3, 0x1, R52, P1 ;  /* 0x0000000103057824 */ /* 0x000fe200008e0634 */
[----:B------:R-:W-:Y:S04]  /*115090*/  STL [R1+0x3d0], R8 ;  /* 0x0003d00801007387 */ /* 0x000fe80000100800 */
[----:B------:R0:W-:Y:S02]  /*1150a0*/  STL.64 [R1+0x18b0], R4 ;  /* 0x0018b00401007387 */ /* 0x0001e40000100a00 */
[----:B0-----:R-:W-:-:S02]  /*1150b0*/  F2FP.SATFINITE.E4M3.F32.PACK_AB_MERGE_C R5, R10, R34, RZ ;  /* 0x000000220a05723e */ /* 0x001fc400048070ff */
        /* <DEDUP_REMOVED lines=8> */
[----:B------:R0:W-:Y:S04]  /*115140*/  STL.64 [R1+0x1888], R4 ;  /* 0x0018880401007387 */ /* 0x0001e80000100a00 */
[----:B------:R-:W-:Y:S01]  /*115150*/  STL [R1+0x358], R8 ;  /* 0x0003580801007387 */ /* 0x000fe20000100800 */
[----:B0-----:R-:W-:Y:S02]  /*115160*/  IADD3 R4, P1, R2, R49, RZ ;  /* 0x0000003102047210 */ /* 0x001fe40007f3e0ff */
[----:B------:R-:W-:-:S03]  /*115170*/  F2FP.SATFINITE.E4M3.F32.PACK_AB_MERGE_C R6, R6, R7, RZ ;  /* 0x000000070606723e */ /* 0x000fc600048070ff */
[----:B------:R-:W-:Y:S02]  /*115180*/  IMAD.X R5, R3, 0x1, R47, P1 ;  /* 0x0000000103057824 */ /* 0x000fe400008e062f */
[----:B------:R0:W-:Y:S04]  /*115190*/  STL [R1+0x360], R6 ;  /* 0x0003600601007387 */ /* 0x0001e80000100800 */
[----:B------:R1:W-:Y:S01]  /*1151a0*/  STL.64 [R1+0x1880], R4 ;  /* 0x0018800401007387 */ /* 0x0003e20000100a00 */
[----:B0-----:R-:W-:Y:S02]  /*1151b0*/  IADD3 R6, P1, R2, R48, RZ ;  /* 0x0000003002067210 */ /* 0x001fe40007f3e0ff */
[----:B-1----:R-:W-:-:S03]  /*1151c0*/  F2FP.SATFINITE.E4M3.F32.PACK_AB_MERGE_C R5, R16, R13, RZ ;  /* 0x0000000d1005723e */ /* 0x002fc600048070ff */
[----:B------:R-:W-:Y:S02]  /*1151d0*/  IMAD.X R7, R3, 0x1, R46, P1 ;  /* 0x0000000103077824 */ /* 0x000fe400008e062e */
[----:B------:R-:W-:Y:S01]  /*1151e0*/  STL [R1+0x5f64], R5 ;  /* 0x005f640501007387 */ /* 0x000fe20000100800 */
[----:B---3--:R-:W-:-:S03]  /*1151f0*/  F2FP.SATFINITE.E4M3.F32.PACK_AB_MERGE_C R3, R38, R36, RZ ;  /* 0x000000242603723e */ /* 0x008fc600048070ff */
[----:B------:R-:W3:Y:S04]  /*115200*/  LDL.LU R36, [R1+0x1d28] ;  /* 0x001d280001247983 */ /* 0x000ee80000300800 */
[----:B------:R-:W3:Y:S04]  /*115210*/  LDL.LU R38, [R1+0x1d2c] ;  /* 0x001d2c0001267983 */ /* 0x000ee80000300800 */
[----:B------:R-:W-:Y:S04]  /*115220*/  STL.64 [R1+0x1878], R6 ;  /* 0x0018780601007387 */ /* 0x000fe80000100a00 */
[----:B------:R-:W-:Y:S01]  /*115230*/  STL [R1+0x5f5c], R3 ;  /* 0x005f5c0301007387 */ /* 0x000fe20000100800 */
[----:B--2---:R-:W-:-:S05]  /*115240*/  F2FP.SATFINITE.E4M3.F32.PACK_AB_MERGE_C R8, R35, R31, RZ ;  /* 0x0000001f2308723e */ /* 0x004fca00048070ff */
[----:B------:R-:W-:Y:S04]  /*115250*/  STL [R1+0x5f80], R8 ;  /* 0x005f800801007387 */ /* 0x000fe80000100800 */
[----:B------:R-:W2:Y:S04]  /*115260*/  LDL.LU R31, [R1+0x1d10] ;  /* 0x001d1000011f7983 */ /* 0x000ea80000300800 */
[----:B------:R-:W2:Y:S01]  /*115270*/  LDL.LU R35, [R1+0x1d14] ;  /* 0x001d140001237983 */ /* 0x000ea20000300800 */
[----:B------:R-:W-:-:S05]  /*115280*/  F2FP.SATFINITE.E4M3.F32.PACK_AB_MERGE_C R0, R0, R40, RZ ;  /* 0x000000280000723e */ /* 0x000fca00048070ff */
[----:B------:R0:W-:Y:S04]  /*115290*/  STL [R1+0x32c], R0 ;  /* 0x00032c0001007387 */ /* 0x0001e80000100800 */
        /* <DEDUP_REMOVED lines=11> */
[----:B------:R4:W-:Y:S04]  /*115350*/  STL.64 [R1+0x1870], R4 ;  /* 0x0018700401007387 */ /* 0x0009e80000100a00 */
[----:B------:R-:W2:Y:S04]  /*115360*/  LDL.LU R33, [R1+0x1ce0] ;  /* 0x001ce00001217983 */ /* 0x000ea80000300800 */
[----:B------:R-:W2:Y:S01]  /*115370*/  LDL.LU R32, [R1+0x1ce4] ;  /* 0x001ce40001207983 */ /* 0x000ea20000300800 */
        /* <DEDUP_REMOVED lines=16> */
[----:B---3--:R-:W-:Y:S02]  /*115480*/  F2FP.SATFINITE.E4M3.F32.PACK_AB_MERGE_C R8, R38, R36, RZ ;  /* 0x000000242608723e */ /* 0x008fe400048070ff */
[----:B------:R-:W3:Y:S04]  /*115490*/  LDL.LU R36, [R1+0x1ca8] ;  /* 0x001ca80001247983 */ /* 0x000ee80000300800 */
[----:B------:R-:W3:Y:S04]  /*1154a0*/  LDL.LU R38, [R1+0x1cac] ;  /* 0x001cac0001267983 */ /* 0x000ee80000300800 */
[----:B------:R-:W-:Y:S04]  /*1154b0*/  STL [R1+0x5f88], R8 ;  /* 0x005f880801007387 */ /* 0x000fe80000100800 */
[----:B------:R2:W-:Y:S02]  /*1154c0*/  STL.64 [R1+0x1868], R4 ;  /* 0x0018680401007387 */ /* 0x0005e40000100a00 */
[----:B--2---:R-:W-:-:S02]  /*1154d0*/  F2FP.SATFINITE.E4M3.F32.PACK_AB_MERGE_C R4, R35, R31, RZ ;  /* 0x0000001f2304723e */ /* 0x004fc400048070ff */
[----:B------:R-:W2:Y:S04]  /*1154e0*/  LDL.LU R31, [R1+0x1c90] ;  /* 0x001c9000011f7983 */ /* 0x000ea80000300800 */
[----:B------:R-:W2:Y:S04]  /*1154f0*/  LDL.LU R35, [R1+0x1c94] ;  /* 0x001c940001237983 */ /* 0x000ea80000300800 */
[----:B------:R0:W-:Y:S02]  /*115500*/  STL [R1+0x2e0], R4 ;  /* 0x0002e00401007387 */ /* 0x0001e40000100800 */
[----:B0-----:R-:W-:-:S02]  /*115510*/  IADD3 R4, P1, R2, R57, RZ ;  /* 0x0000003902047210 */ /* 0x001fc40007f3e0ff */
[----:B------:R-:W-:-:S03]  /*115520*/  F2FP.SATFINITE.E4M3.F32.PACK_AB_MERGE_C R8, R29, R26, RZ ;  /* 0x0000001a1d08723e */ /* 0x000fc600048070ff */
[----:B------:R-:W-:Y:S02]  /*115530*/  IMAD.X R5, R3, 0x1, R56, P1 ;  /* 0x0000000103057824 */ /* 0x000fe400008e0638 */
[----:B------:R-:W-:Y:S04]  /*115540*/  STL [R1+0x2e4], R8 ;  /* 0x0002e40801007387 */ /* 0x000fe80000100800 */
[----:B------:R0:W-:Y:S02]  /*115550*/  STL.64 [R1+0x1860], R4 ;  /* 0x0018600401007387 */ /* 0x0001e40000100a00 */
[----:B0-----:R-:W-:Y:S02]  /*115560*/  F2FP.SATFINITE.E4M3.F32.PACK_AB_MERGE_C R4, R34, R28, RZ ;  /* 0x0000001c2204723e */ /* 0x001fe400048070ff */
[----:B------:R-:W-:-:S02]  /*115570*/  F2FP.SATFINITE.E4M3.F32.PACK_AB_MERGE_C R34, R0, R40, RZ ;  /* 0x000000280022723e */ /* 0x000fc400048070ff */
[----:B------:R-:W2:Y:S04]  /*115580*/  LDL.LU R40, [R1+0x1c98] ;  /* 0x001c980001287983 */ /* 0x000ea80000300800 */
[----:B------:R0:W-:Y:S04]  /*115590*/  STL [R1+0x2bc], R4 ;  /* 0x0002bc0401007387 */ /* 0x0001e80000100800 */
[----:B------:R-:W2:Y:S01]  /*1155a0*/  LDL.LU R0, [R1+0x1c9c] ;  /* 0x001c9c0001007983 */ /* 0x000ea20000300800 */
[----:B0-----:R-:W-:-:S03]  /*1155b0*/  IADD3 R4, P1, R2, R55, RZ ;  /* 0x0000003702047210 */ /* 0x001fc60007f3e0ff */
[----:B------:R-:W-:Y:S02]  /*1155c0*/  STL [R1+0x5fac], R34 ;  /* 0x005fac2201007387 */ /* 0x000fe40000100800 */
        /* <DEDUP_REMOVED lines=27> */
[----:B------:R-:W4:Y:S04]  /*115780*/  LDL.LU R22, [R1+0x1c70] ;  /* 0x001c700001167983 */ /* 0x000f280000300800 */
[----:B------:R-:W4:Y:S01]  /*115790*/  LDL.LU R24, [R1+0x1c74] ;  /* 0x001c740001187983 */ /* 0x000f220000300800 */
[----:B---3--:R-:W-:-:S03]  /*1157a0*/  F2FP.SATFINITE.E4M3.F32.PACK_AB_MERGE_C R3, R38, R36, RZ ;  /* 0x000000242603723e */ /* 0x008fc600048070ff */
[----:B------:R-:W-:Y:S04]  /*1157b0*/  STL.64 [R1+0x1818], R4 ;  /* 0x0018180401007387 */ /* 0x000fe80000100a00 */
[----:B------:R-:W-:Y:S04]  /*1157c0*/  STL [R1+0x224], R3 ;  /* 0x0002240301007387 */ /* 0x000fe80000100800 */
[----:B------:R-:W3:Y:S04]  /*1157d0*/  LDL.LU R36, [R1+0x1c78] ;  /* 0x001c780001247983 */ /* 0x000ee80000300800 */
[----:B------:R-:W3:Y:S01]  /*1157e0*/  LDL.LU R38, [R1+0x1c7c] ;  /* 0x001c7c0001267983 */ /* 0x000ee20000300800 */
[----:B--2---:R-:W-:-:S05]  /*1157f0*/  F2FP.SATFINITE.E4M3.F32.PACK_AB_MERGE_C R21, R35, R31, RZ ;  /* 0x0000001f2315723e */ /* 0x004fca00048070ff */
[----:B------:R0:W-:Y:S04]  /*115800*/  STL [R1+0x6054], R21 ;  /* 0x0060541501007387 */ /* 0x0001e80000100800 */
[----:B------:R-:W2:Y:S04]  /*115810*/  LDL.LU R27, [R1+0x1c50] ;  /* 0x001c5000011b7983 */ /* 0x000ea80000300800 */
[----:B------:R-:W2:Y:S04]  /*115820*/  LDL.LU R26, [R1+0x1c54] ;  /* 0x001c5400011a7983 */ /* 0x000ea80000300800 */
[----:B------:R-:W2:Y:S04]  /*115830*/  LDL.LU R16, [R1+0x1c58] ;  /* 0x001c580001107983 */ /* 0x000ea80000300800 */
[----:B------:R-:W2:Y:S01]  /*115840*/  LDL.LU R18, [R1+0x1c5c] ;  /* 0x001c5c0001127983 */ /* 0x000ea20000300800 */
[----:B0-----:R-:W-:-:S03]  /*115850*/  F2FP.SATFINITE.E4M3.F32.PACK_AB_MERGE_C R21, R0, R40, RZ ;  /* 0x000000280015723e */ /* 0x001fc600048070ff */
        /* <DEDUP_REMOVED lines=18> */
[----:B------:R-:W-:Y:S04]  /*115980*/  STL.64 [R1+0x6060], R20 ;  /* 0x0060601401007387 */ /* 0x000fe80000100a00 */
[----:B------:R-:W2:Y:S01]  /*115990*/  LDL.LU R31, [R1+0x2170] ;  /* 0x00217000011f7983 */ /* 0x000ea20000300800 */
[----:B------:R-:W-:-:S03]  /*1159a0*/  SHF.R.S32.HI R3, RZ, 0x1f, R2 ;  /* 0x0000001fff037819 */ /* 0x000fc60000011402 */
[----:B------:R-:W2:Y:S01]  /*1159b0*/  LDL.LU R35, [R1+0x2174] ;  /* 0x0021740001237983 */ /* 0x000ea20000300800 */
[----:B------:R-:W-:-:S05]  /*1159c0*/  IADD3 R4, P1, R2, R59, RZ ;  /* 0x0000003b02047210 */ /* 0x000fca0007f3e0ff */
[----:B------:R-:W-:-:S05]  /*1159d0*/  IMAD.X R5, R3, 0x1, R58, P1 ;  /* 0x0000000103057824 */ /* 0x000fca00008e063a */
[----:B------:R0:W-:Y:S02]  /*1159e0*/  STL.64 [R1+0x1810], R4 ;  /* 0x0018100401007387 */ /* 0x0001e40000100a00 */
[----:B0-----:R-:W-:-:S05]  /*1159f0*/  IADD3 R4, P1, R2, R61, RZ ;  /* 0x0000003d02047210 */ /* 0x001fca0007f3e0ff */
[----:B------:R-:W-:Y:S01]  /*115a00*/  IMAD.X R5, R3, 0x1, R60, P1 ;  /* 0x0000000103057824 */ /* 0x000fe200008e063c */
[----:B----4-:R-:W-:-:S05]  /*115a10*/  F2FP.SATFINITE.E4M3.F32.PACK_AB_MERGE_C R9, R24, R22, RZ ;  /* 0x000000161809723e */ /* 0x010fca00048070ff */
[----:B------:R-:W-:Y:S01]  /*115a20*/  STL [R1+0x110], R9 ;  /* 0x0001100901007387 */ /* 0x000fe20000100800 */
[----:B---3--:R-:W-:-:S05]  /*115a30*/  F2FP.SATFINITE.E4M3.F32.PACK_AB_MERGE_C R8, R38, R36, RZ ;  /* 0x000000242608723e */ /* 0x008fca00048070ff */
[----:B------:R-:W-:Y:S04]  /*115a40*/  STL [R1+0x10c], R8 ;  /* 0x00010c0801007387 */ /* 0x000fe80000100800 */
        /* <DEDUP_REMOVED lines=10> */
[----:B0-----:R-:W-:-:S02]  /*115af0*/  F2FP.SATFINITE.E4M3.F32.PACK_AB_MERGE_C R4, R0, R40, RZ ;  /* 0x000000280004723e */ /* 0x001fc400048070ff */
[----:B------:R-:W4:Y:S04]  /*115b00*/  LDL.LU R40, [R1+0x2168] ;  /* 0x0021680001287983 */ /* 0x000f280000300800 */
[----:B------:R-:W4:Y:S04]  /*115b10*/  LDL.LU R0, [R1+0x216c] ;  /* 0x00216c0001007983 */ /* 0x000f280000300800 */
        /* <DEDUP_REMOVED lines=27> */
[----:B------:R0:W-:Y:S04]  /*115cd0*/  STL.64 [R1+0x17c0], R4 ;  /* 0x0017c00401007387 */ /* 0x0001e80000100a00 */
[----:B------:R-:W4:Y:S04]  /*115ce0*/  LDL.LU R27, [R1+0x2150] ;  /* 0x00215000011b7983 */ /* 0x000f280000300800 */
[----:B------:R-:W4:Y:S01]  /*115cf0*/  LDL.LU R26, [R1+0x2154] ;  /* 0x00215400011a7983 */ /* 0x000f220000300800 */
[----:B0-----:R-:W-:-:S05]  /*115d00*/  F2FP.SATFINITE.E4M3.F32.PACK_AB_MERGE_C R4, R35, R31, RZ ;  /* 0x0000001f2304723e */ /* 0x001fca00048070ff */
[----:B------:R0:W-:Y:S04]  /*115d10*/  STL [R1+0x1c54], R4 ;  /* 0x001c540401007387 */ /* 0x0001e80000100800 */
[----:B------:R-:W4:Y:S04]  /*115d20*/  LDL.LU R13, [R1+0x2158] ;  /* 0x00215800010d7983 */ /* 0x000f280000300800 */
[----:B------:R-:W4:Y:S01]  /*115d30*/  LDL.LU R17, [R1+0x215c] ;  /* 0x00215c0001117983 */ /* 0x000f220000300800 */
[----:B0-----:R-:W-:-:S03]  /*115d40*/  IADD3 R4, P1, R2, R48, RZ ;  /* 0x0000003002047210 */ /* 0x001fc60007f3e0ff */
[----:B------:R-:W4:Y:S02]  /*115d50*/  LDL.LU R31, [R1+0x2140] ;  /* 0x00214000011f7983 */ /* 0x000f240000300800 */
[----:B------:R-:W-:Y:S02]  /*115d60*/  IMAD.X R5, R3, 0x1, R46, P1 ;  /* 0x0000000103057824 */ /* 0x000fe400008e062e */
[----:B------:R-:W4:Y:S04]  /*115d70*/  LDL.LU R35, [R1+0x2144] ;  /* 0x0021440001237983 */ /* 0x000f280000300800 */
[----:B------:R-:W-:Y:S01]  /*115d80*/  STL.64 [R1+0x17b8], R4 ;  /* 0x0017b80401007387 */ /* 0x000fe20000100a00 */
[----:B---3--:R-:W-:-:S05]  /*115d90*/  F2FP.SATFINITE.E4M3.F32.PACK_AB_MERGE_C R3, R38, R36, RZ ;  /* 0x000000242603723e */ /* 0x008fca00048070ff */
[----:B------:R2:W-:Y:S04]  /*115da0*/  STL [R1+0x1c58], R3 ;  /* 0x001c580301007387 */ /* 0x0005e80000100800 */
[----:B------:R-:W3:Y:S04]  /*115db0*/  LDL.LU R36, [R1+0x2148] ;  /* 0x0021480001247983 */ /* 0x000ee80000300800 */
[----:B------:R-:W3:Y:S01]  /*115dc0*/  LDL.LU R38, [R1+0x214c] ;  /* 0x00214c0001267983 */ /* 0x000ee20000300800 */
[----:B--2---:R-:W-:-:S05]  /*115dd0*/  F2FP.SATFINITE.E4M3.F32.PACK_AB_MERGE_C R3, R18, R16, RZ ;  /* 0x000000101203723e */ /* 0x004fca00048070ff */
[----:B------:R-:W-:Y:S04]  /*115de0*/  STL [R1+0x1c4c], R3 ;  /* 0x001c4c0301007387 */ /* 0x000fe80000100800 */
        /* <DEDUP_REMOVED lines=18> */
[----:B------:R-:W-:-:S03]  /*115f10*/  SHF.R.S32.HI R3, RZ, 0x1f, R2 ;  /* 0x0000001fff037819 */ /* 0x000fc60000011402 */
[----:B------:R-:W4:Y:S01]  /*115f20*/  LDL.LU R16, [R1+0x2108] ;  /* 0x0021080001107983 */ /* 0x000f220000300800 */
[----:B------:R-:W-:-:S03]  /*115f30*/  IADD3 R4, P1, R2, R59, RZ ;  /* 0x0000003b02047210 */ /* 0x000fc60007f3e0ff */
[----:B------:R-:W4:Y:S02]  /*115f40*/  LDL.LU R18, [R1+0x210c] ;  /* 0x00210c0001127983 */ /* 0x000f240000300800 */
[----:B------:R-:W-:-:S05]  /*115f50*/  IMAD.X R5, R3, 0x1, R58, P1 ;  /* 0x0000000103057824 */ /* 0x000fca00008e063a */
[----:B------:R0:W-:Y:S02]  /*115f60*/  STL.64 [R1+0x17b0], R4 ;  /* 0x0017b00401007387 */ /* 0x0001e40000100a00 */
[----:B0-----:R-:W-:Y:S02]  /*115f70*/  F2FP.SATFINITE.E4M3.F32.PACK_AB_MERGE_C R5, R26, R27, RZ ;  /* 0x0000001b1a05723e */ /* 0x001fe400048070ff */
[----:B------:R-:W-:Y:S02]  /*115f80*/  F2FP.SATFINITE.E4M3.F32.PACK_AB_MERGE_C R4, R17, R13, RZ ;  /* 0x0000000d1104723e */ /* 0x000fe400048070ff */
[----:B------:R-:W4:Y:S04]  /*115f90*/  LDL.LU R13, [R1+0x20f0] ;  /* 0x0020f000010d7983 */ /* 0x000f280000300800 */
[----:B------:R-:W-:Y:S04]  /*115fa0*/  STL [R1+0x7c8], R5 ;  /* 0x0007c80501007387 */ /* 0x000fe80000100800 */
[----:B------:R-:W4:Y:S04]  /*115fb0*/  LDL.LU R17, [R1+0x20f4] ;  /* 0x0020f40001117983 */ /* 0x000f280000300800 */
[----:B------:R0:W-:Y:S01]  /*115fc0*/  STL [R1+0x7f8], R4 ;  /* 0x0007f80401007387 */ /* 0x0001e20000100800 */
[----:B------:R-:W-:-:S02]  /*115fd0*/  F2FP.SATFINITE.E4M3.F32.PACK_AB_MERGE_C R9, R35, R31, RZ ;  /* 0x0000001f2309723e */ /* 0x000fc400048070ff */
[----:B0-----:R-:W-:-:S05]  /*115fe0*/  IADD3 R4, P1, R2, R61, RZ ;  /* 0x0000003d02047210 */ /* 0x001fca0007f3e0ff */
[----:B------:R-:W-:-:S05]  /*115ff0*/  IMAD.X R5, R3, 0x1, R60, P1 ;  /* 0x0000000103057824 */ /* 0x000fca00008e063c */
[----:B------:R0:W-:Y:S04]  /*116000*/  STL.64 [R1+0x1788], R4 ;  /* 0x0017880401007387 */ /* 0x0001e80000100a00 */
[----:B------:R-:W-:Y:S01]  /*116010*/  STL [R1+0x768], R9 ;  /* 0x0007680901007387 */ /* 0x000fe20000100800 */
[----:B0-----:R-:W-:Y:S02]  /*116020*/  IADD3 R4, P1, R2, R57, RZ ;  /* 0x0000003902047210 */ /* 0x001fe40007f3e0ff */
[----:B---3--:R-:W-:-:S03]  /*116030*/  F2FP.SATFINITE.E4M3.F32.PACK_AB_MERGE_C R8, R38, R36, RZ ;  /* 0x000000242608723e */ /* 0x008fc600048070ff */
[----:B------:R-:W-:Y:S02]  /*116040*/  IMAD.X R5, R3, 0x1, R56, P1 ;  /* 0x0000000103057824 */ /* 0x000fe400008e0638 */
[----:B------:R-:W-:Y:S04]  /*116050*/  STL [R1+0x77c], R8 ;  /* 0x00077c0801007387 */ /* 0x000fe80000100800 */
[----:B------:R-:W3:Y:S04]  /*116060*/  LDL.LU R31, [R1+0x20f8] ;  /* 0x0020f800011f7983 */ /* 0x000ee80000300800 */
[----:B------:R-:W3:Y:S04]  /*116070*/  LDL.LU R35, [R1+0x20fc] ;  /* 0x0020fc0001237983 */ /* 0x000ee80000300800 */
[----:B------:R-:W3:Y:S04]  /*116080*/  LDL.LU R36, [R1+0x20e0] ;  /* 0x0020e00001247983 */ /* 0x000ee80000300800 */
[----:B------:R0:W-:Y:S04]  /*116090*/  STL.64 [R1+0x1780], R4 ;  /* 0x0017800401007387 */ /* 0x0001e80000100a00 */
[----:B------:R-:W3:Y:S01]  /*1160a0*/  LDL.LU R38, [R1+0x20e4] ;  /* 0x0020e40001267983 */ /* 0x000ee20000300800 */
[----:B0-----:R-:W-:-:S05]  /*1160b0*/  IADD3 R4, P1, R2, R55, RZ ;  /* 0x0000003702047210 */ /* 0x001fca0007f3e0ff */
[----:B------:R-:W-:Y:S01]  /*1160c0*/  IMAD.X R5, R3, 0x1, R54, P1 ;  /* 0x0000000103057824 */ /* 0x000fe200008e0636 */
[----:B--2---:R-:W-:-:S05]  /*1160d0*/  F2FP.SATFINITE.E4M3.F32.PACK_AB_MERGE_C R9, R28, R29, RZ ;  /* 0x0000001d1c09723e */ /* 0x004fca00048070ff */
[----:B------:R-:W-:Y:S01]  /*1160e0*/  STL [R1+0x6f8], R9 ;  /* 0x0006f80901007387 */ /* 0x000fe20000100800 */
[----:B----4-:R-:W-:-:S05]  /*1160f0*/  F2FP.SATFINITE.E4M3.F32.PACK_AB_MERGE_C R8, R32, R33, RZ ;  /* 0x000000212008723e */ /* 0x010fca00048070ff */
[----:B------:R-:W-:Y:S04]  /*116100*/  STL [R1+0x70c], R8 ;  /* 0x00070c0801007387 */ /* 0x000fe80000100800 */
[----:B------:R0:W-:Y:S02]  /*116110*/  STL.64 [R1+0x1770], R4 ;  /* 0x0017700401007387 */ /* 0x0001e40000100a00 */
[----:B0-----:R-:W-:Y:S02]  /*116120*/  F2FP.SATFINITE.E4M3.F32.PACK_AB_MERGE_C R5, R45, R42, RZ ;  /* 0x0000002a2d05723e */ /* 0x001fe400048070ff */
        /* <DEDUP_REMOVED lines=31> */
[----:B------:R-:W4:Y:S04]  /*116320*/  LDL.LU R41, [R1+0x20c8] ;  /* 0x0020c80001297983 */ /* 0x000f280000300800 */
[----:B------:R-:W4:Y:S01]  /*116330*/  LDL.LU R17, [R1+0x20cc] ;  /* 0x0020cc0001117983 */ /* 0x000f220000300800 */
[----:B------:R-:W-:-:S05]  /*116340*/  IMAD.X R5, R3, 0x1, R46, P1 ;  /* 0x0000000103057824 */ /* 0x000fca00008e062e */
[----:B------:R3:W-:Y:S02]  /*116350*/  STL.64 [R1+0x1738], R4 ;  /* 0x0017380401007387 */ /* 0x0007e40000100a00 */
[----:B---3--:R-:W-:Y:S02]  /*116360*/  F2FP.SATFINITE.E4M3.F32.PACK_AB_MERGE_C R4, R35, R31, RZ ;  /* 0x0000001f2304723e */ /* 0x008fe400048070ff */
[----:B------:R-:W3:Y:S01]  /*116370*/  LDL.LU R31, [R1+0x20b0] ;  /* 0x0020b000011f7983 */ /* 0x000ee20000300800 */
[----:B------:R-:W-:-:S03]  /*116380*/  F2FP.SATFINITE.E4M3.F32.PACK_AB_MERGE_C R3, R38, R36, RZ ;  /* 0x000000242603723e */ /* 0x000fc600048070ff */
[----:B------:R-:W-:Y:S04]  /*116390*/  STL [R1+0x3f8], R4 ;  /* 0x0003f80401007387 */ /* 0x000fe80000100800 */
[----:B------:R-:W3:Y:S04]  /*1163a0*/  LDL.LU R38, [R1+0x20b4] ;  /* 0x0020b40001267983 */ /* 0x000ee80000300800 */
[----:B------:R-:W-:Y:S04]  /*1163b0*/  STL [R1+0x3cc], R3 ;  /* 0x0003cc0301007387 */ /* 0x000fe80000100800 */
[----:B------:R-:W3:Y:S04]  /*1163c0*/  LDL.LU R42, [R1+0x20b8] ;  /* 0x0020b800012a7983 */ /* 0x000ee80000300800 */
        /* <DEDUP_REMOVED lines=41> */
[----:B------:R-:W-:-:S02]  /*116660*/  F2FP.SATFINITE.E4M3.F32.PACK_AB_MERGE_C R8, R45, R42, RZ ;  /* 0x0000002a2d08723e */ /* 0x000fc400048070ff */
[----:B0-----:R-:W-:-:S03]  /*116670*/  IADD3 R4, P1, R2, R55, RZ ;  /* 0x0000003702047210 */ /* 0x001fc60007f3e0ff */
[----:B------:R-:W-:Y:S02]  /*116680*/  STL [R1+0x390], R8 ;  /* 0x0003900801007387 */ /* 0x000fe40000100800 */
[----:B------:R-:W-:-:S05]  /*116690*/  IMAD.X R5, R3, 0x1, R54, P1 ;  /* 0x0000000103057824 */ /* 0x000fca00008e0636 */
        /* <DEDUP_REMOVED lines=13> */
[----:B------:R0:W-:Y:S04]  /*116770*/  STL [R1+0x30c], R4 ;  /* 0x00030c0401007387 */ /* 0x0001e80000100800 */
[----:B------:R-:W2:Y:S01]  /*116780*/  LDL.LU R0, [R1+0x1b0c] ;  /* 0x001b0c0001007983 */ /* 0x000ea20000300800 */
[----:B0-----:R-:W-:-:S03]  /*116790*/  IADD3 R4, P1, R2, R51, RZ ;  /* 0x0000003302047210 */ /* 0x001fc60007f3e0ff */
[----:B------:R-:W-:Y:S02]  /*1167a0*/  STL [R1+0x5f2c], R7 ;  /* 0x005f2c0701007387 */ /* 0x000fe40000100800 */
[----:B------:R-:W-:Y:S01]  /*1167b0*/  IMAD.X R5, R3, 0x1, R50, P1 ;  /* 0x0000000103057824 */ /* 0x000fe200008e0632 */
[----:B------:R-:W-:-:S05]  /*1167c0*/  F2FP.SATFINITE.E4M3.F32.PACK_AB_MERGE_C R23, R13, R6, RZ ;  /* 0x000000060d17723e */ /* 0x000fca00048070ff */
[----:B------:R-:W-:Y:S04]  /*1167d0*/  STL [R1+0x5f40], R23 ;  /* 0x005f401701007387 */ /* 0x000fe80000100800 */
[----:B------:R0:W-:Y:S04]  /*1167e0*/  STL.64 [R1+0x16d8], R4 ;  /* 0x0016d80401007387 */ /* 0x0001e80000100a00 */
[----:B------:R-:W2:Y:S04]  /*1167f0*/  LDL.LU R6, [R1+0x1aa0] ;  /* 0x001aa00001067983 */ /* 0x000ea80000300800 */
[----:B------:R-:W2:Y:S01]  /*116800*/  LDL.LU R13, [R1+0x1aa4] ;  /* 0x001aa400010d7983 */ /* 0x000ea20000300800 */
[----:B0-----:R-:W-:-:S02]  /*116810*/  IADD3 R4, P1, R2, R49, RZ ;  /* 0x0000003102047210 */ /* 0x001fc40007f3e0ff */
[----:B----4-:R-:W-:Y:S02]  /*116820*/  F2FP.SATFINITE.E4M3.F32.PACK_AB_MERGE_C R15, R18, R16, RZ ;  /* 0x00000010120f723e */ /* 0x010fe400048070ff */
[----:B------:R-:W4:Y:S04]  /*116830*/  LDL.LU R16, [R1+0x1aa8] ;  /* 0x001aa80001107983 */ /* 0x000f280000300800 */
[----:B------:R-:W4:Y:S01]  /*116840*/  LDL.LU R18, [R1+0x1aac] ;  /* 0x001aac0001127983 */ /* 0x000f220000300800 */
[----:B------:R-:W-:-:S03]  /*116850*/  IMAD.X R5, R3, 0x1, R47, P1 ;  /* 0x0000000103057824 */ /* 0x000fc600008e062f */
[----:B------:R-:W-:Y:S01]  /*116860*/  STL [R1+0x5f48], R15 ;  /* 0x005f480f01007387 */ /* 0x000fe20000100800 */
[----:B------:R-:W-:-:S05]  /*116870*/  F2FP.SATFINITE.E4M3.F32.PACK_AB_MERGE_C R37, R17, R41, RZ ;  /* 0x000000291125723e */ /* 0x000fca00048070ff */
[----:B------:R-:W-:Y:S04]  /*116880*/  STL [R1+0x5f68], R37 ;  /* 0x005f682501007387 */ /* 0x000fe80000100800 */
[----:B------:R0:W-:Y:S02]  /*116890*/  STL.64 [R1+0x1700], R4 ;  /* 0x0017000401007387 */ /* 0x0001e40000100a00 */
[----:B0-----:R-:W-:-:S05]  /*1168a0*/  IADD3 R4, P1, R2, R48, RZ ;  /* 0x0000003002047210 */ /* 0x001fca0007f3e0ff */
[----:B------:R-:W-:-:S05]  /*1168b0*/  IMAD.X R5, R3, 0x1, R46, P1 ;  /* 0x0000000103057824 */ /* 0x000fca00008e062e */
[----:B------:R3:W-:Y:S04]  /*1168c0*/  STL.64 [R1+0x16e0], R4 ;  /* 0x0016e00401007387 */ /* 0x0007e80000100a00 */
[----:B------:R-:W4:Y:S04]  /*1168d0*/  LDL.LU R27, [R1+0x1a60] ;  /* 0x001a6000011b7983 */ /* 0x000f280000300800 */
[----:B------:R-:W4:Y:S01]  /*1168e0*/  LDL.LU R26, [R1+0x1a64] ;  /* 0x001a6400011a7983 */ /* 0x000f220000300800 */
[----:B---3--:R-:W-:-:S03]  /*1168f0*/  F2FP.SATFINITE.E4M3.F32.PACK_AB_MERGE_C R4, R38, R31, RZ ;  /* 0x0000001f2604723e */ /* 0x008fc600048070ff */
[----:B------:R-:W3:Y:S04]  /*116900*/  LDL.LU R29, [R1+0x1a68] ;  /* 0x001a6800011d7983 */ /* 0x000ee80000300800 */
[----:B------:R-:W3:Y:S04]  /*116910*/  LDL.LU R38, [R1+0x1a6c] ;  /* 0x001a6c0001267983 */ /* 0x000ee80000300800 */
[----:B------:R0:W-:Y:S01]  /*116920*/  STL [R1+0x5f50], R4 ;  /* 0x005f500401007387 */ /* 0x0001e20000100800 */
[----:B------:R-:W-:-:S05]  /*116930*/  F2FP.SATFINITE.E4M3.F32.PACK_AB_MERGE_C R44, R36, R35, RZ ;  /* 0x00000023242c723e */ /* 0x000fca00048070ff */
[----:B------:R-:W-:Y:S04]  /*116940*/  STL [R1+0x5f70], R44 ;  /* 0x005f702c01007387 */ /* 0x000fe80000100800 */
[----:B------:R-:W3:Y:S04]  /*116950*/  LDL.LU R17, [R1+0x1a20] ;  /* 0x001a200001117983 */ /* 0x000ee80000300800 */
[----:B------:R-:W3:Y:S04]  /*116960*/  LDL.LU R31, [R1+0x1a24] ;  /* 0x001a2400011f7983 */ /* 0x000ee80000300800 */
[----:B------:R-:W3:Y:S04]  /*116970*/  LDL.LU R35, [R1+0x1a28] ;  /* 0x001a280001237983 */ /* 0x000ee80000300800 */
[----:B------:R-:W3:Y:S01]  /*116980*/  LDL.LU R36, [R1+0x1a2c] ;  /* 0x001a2c0001247983 */ /* 0x000ee20000300800 */
[----:B------:R-:W-:Y:S01]  /*116990*/  VIADD R2, R2, UR6 ;  /* 0x0000000602027c36 */ /* 0x000fe20008000000 */
[----:B------:R-:W-:-:S04]  /*1169a0*/  ULDC UR6, c[0x0][0x248] ;  /* 0x0000920000067ab9 */ /* 0x000fc80000000800 */
[----:B------:R-:W-:Y:S02]  /*1169b0*/  SHF.R.S32.HI R3, RZ, 0x1f, R2 ;  /* 0x0000001fff037819 */ /* 0x000fe40000011402 */
[----:B0-----:R-:W-:-:S05]  /*1169c0*/  IADD3 R4, P1, R2, R59, RZ ;  /* 0x0000003b02047210 */ /* 0x001fca0007f3e0ff */
[----:B------:R-:W-:Y:S01]  /*1169d0*/  IMAD.X R5, R3, 0x1, R58, P1 ;  /* 0x0000000103057824 */ /* 0x000fe200008e063a */
[----:B--2---:R-:W-:-:S05]  /*1169e0*/  F2FP.SATFINITE.E4M3.F32.PACK_AB_MERGE_C R39, R0, R40, RZ ;  /* 0x000000280027723e */ /* 0x004fca00048070ff */
[----:B------:R-:W-:Y:S04]  /*1169f0*/  STL [R1+0x5f84], R39 ;  /* 0x005f842701007387 */ /* 0x000fe80000100800 */
[----:B------:R-:W2:Y:S04]  /*116a00*/  LDL.LU R33, [R1+0x1a00] ;  /* 0x001a000001217983 */ /* 0x000ea80000300800 */
[----:B------:R-:W2:Y:S04]  /*116a10*/  LDL.LU R32, [R1+0x1a04] ;  /* 0x001a040001207983 */ /* 0x000ea80000300800 */
[----:B------:R-:W2:Y:S04]  /*116a20*/  LDL.LU R40, [R1+0x1a08] ;  /* 0x001a080001287983 */ /* 0x000ea80000300800 */
[----:B------:R0:W-:Y:S04]  /*116a30*/  STL.64 [R1+0x16d0], R4 ;  /* 0x0016d00401007387 */ /* 0x0001e80000100a00 */
[----:B------:R-:W2:Y:S01]  /*116a40*/  LDL.LU R0, [R1+0x1a0c] ;  /* 0x001a0c0001007983 */ /* 0x000ea20000300800 */
[----:B------:R-:W-:-:S05]  /*116a50*/  F2FP.SATFINITE.E4M3.F32.PACK_AB_MERGE_C R45, R13, R6, RZ ;  /* 0x000000060d2d723e */ /* 0x000fca00048070ff */
[----:B------:R-:W-:Y:S04]  /*116a60*/  STL [R1+0x5f8c], R45 ;  /* 0x005f8c2d01007387 */ /* 0x000fe80000100800 */
[----:B------:R-:W2:Y:S04]  /*116a70*/  LDL.LU R28, [R1+0x1980] ;  /* 0x00198000011c7983 */ /* 0x000ea80000300800 */
[----:B------:R-:W2:Y:S04]  /*116a80*/  LDL.LU R11, [R1+0x1984] ;  /* 0x00198400010b7983 */ /* 0x000ea80000300800 */
[----:B------:R-:W2:Y:S04]  /*116a90*/  LDL.LU R10, [R1+0x1988] ;  /* 0x00198800010a7983 */ /* 0x000ea80000300800 */
[----:B------:R-:W2:Y:S01]  /*116aa0*/  LDL.LU R41, [R1+0x198c] ;  /* 0x00198c0001297983 */ /* 0x000ea20000300800 */
[----:B0-----:R-:W-:-:S02]  /*116ab0*/  IADD3 R4, P1, R2, R61, RZ ;  /* 0x0000003d02047210 */ /* 0x001fc40007f3e0ff */
[----:B----4-:R-:W-:-:S03]  /*116ac0*/  F2FP.SATFINITE.E4M3.F32.PACK_AB_MERGE_C R42, R18, R16, RZ ;  /* 0x00000010122a723e */ /* 0x010fc600048070ff */
[----:B------:R-:W-:Y:S02]  /*116ad0*/  IMAD.X R5, R3, 0x1, R60, P1 ;  /* 0x0000000103057824 */ /* 0x000fe400008e063c */
[----:B------:R-:W-:Y:S04]  /*116ae0*/  STL [R1+0x5f90], R42 ;  /* 0x005f902a01007387 */ /* 0x000fe80000100800 */
[----:B------:R-:W4:Y:S04]  /*116af0*/  LDL.LU R6, [R1+0x1940] ;  /* 0x0019400001067983 */ /* 0x000f280000300800 */
[----:B------:R-:W4:Y:S04]  /*116b00*/  LDL.LU R13, [R1+0x1944] ;  /* 0x00194400010d7983 */ /* 0x000f280000300800 */
[----:B------:R-:W4:Y:S04]  /*116b10*/  LDL.LU R16, [R1+0x1948] ;  /* 0x0019480001107983 */ /* 0x000f280000300800 */
[----:B------:R0:W-:Y:S04]  /*116b20*/  STL.64 [R1+0x16a8], R4 ;  /* 0x0016a80401007387 */ /* 0x0001e80000100a00 */
[----:B------:R-:W4:Y:S01]  /*116b30*/  LDL.LU R18, [R1+0x194c] ;  /* 0x00194c0001127983 */ /* 0x000f220000300800 */
[----:B0-----:R-:W-:-:S05]  /*116b40*/  IADD3 R4, P1, R2, R57, RZ ;  /* 0x0000003902047210 */ /* 0x001fca0007f3e0ff */
[----:B------:R-:W-:Y:S01]  /*116b50*/  IMAD.X R5, R3, 0x1, R56, P1 ;  /* 0x0000000103057824 */ /* 0x000fe200008e0638 */
[----:B------:R-:W-:-:S05]  /*116b60*/  F2FP.SATFINITE.E4M3.F32.PACK_AB_MERGE_C R42, R26, R27, RZ ;  /* 0x0000001b1a2a723e */ /* 0x000fca00048070ff */
[----:B------:R-:W-:Y:S01]  /*116b70*/  STL [R1+0x5f98], R42 ;  /* 0x005f982a01007387 */ /* 0x000fe20000100800 */
[----:B---3--:R-:W-:-:S05]  /*116b80*/  F2FP.SATFINITE.E4M3.F32.PACK_AB_MERGE_C R38, R38, R29, RZ ;  /* 0x0000001d2626723e */ /* 0x008fca00048070ff */
[----:B------:R-:W-:Y:S04]  /*116b90*/  STL [R1+0x5f94], R38 ;  /* 0x005f942601007387 */ /* 0x000fe80000100800 */
[----:B------:R0:W-:Y:S02]  /*116ba0*/  STL.64 [R1+0x1698], R4 ;  /* 0x0016980401007387 */ /* 0x0001e40000100a00 */
[----:B0-----:R-:W-:-:S05]  /*116bb0*/  IADD3 R4, P1, R2, R55, RZ ;  /* 0x0000003702047210 */ /* 0x001fca0007f3e0ff */
[----:B------:R-:W-:Y:S01]  /*116bc0*/  IMAD.X R5, R3, 0x1, R54, P1 ;  /* 0x0000000103057824 */ /* 0x000fe200008e0636 */
[----:B------:R-:W-:Y:S02]  /*116bd0*/  F2FP.SATFINITE.E4M3.F32.PACK_AB_MERGE_C R8, R31, R17, RZ ;  /* 0x000000111f08723e */ /* 0x000fe400048070ff */
[----:B------:R-:W-:-:S03]  /*116be0*/  F2FP.SATFINITE.E4M3.F32.PACK_AB_MERGE_C R7, R36, R35, RZ ;  /* 0x000000232407723e */ /* 0x000fc600048070ff */
[----:B------:R-:W-:Y:S04]  /*116bf0*/  STL [R1+0x23c], R8 ;  /* 0x00023c0801007387 */ /* 0x000fe80000100800 */
[----:B------:R-:W-:Y:S04]  /*116c00*/  STL [R1+0x240], R7 ;  /* 0x0002400701007387 */ /* 0x000fe80000100800 */
[----:B------:R-:W3:Y:S04]  /*116c10*/  LDL.LU R24, [R1+0x1900] ;  /* 0x0019000001187983 */ /* 0x000ee80000300800 */
[----:B------:R-:W3:Y:S04]  /*116c20*/  LDL.LU R27, [R1+0x1904] ;  /* 0x00190400011b7983 */ /* 0x000ee80000300800 */
[----:B------:R-:W3:Y:S04]  /*116c30*/  LDL.LU R17, [R1+0x1908] ;  /* 0x0019080001117983 */ /* 0x000ee80000300800 */
[----:B------:R0:W-:Y:S04]  /*116c40*/  STL.64 [R1+0x16a0], R4 ;  /* 0x0016a00401007387 */ /* 0x0001e80000100a00 */
[----:B------:R-:W3:Y:S04]  /*116c50*/  LDL.LU R31, [R1+0x190c] ;  /* 0x00190c00011f7983 */ /* 0x000ee80000300800 */
[----:B------:R-:W3:Y:S04]  /*116c60*/  LDL.LU R35, [R1+0x18c0] ;  /* 0x0018c00001237983 */ /* 0x000ee80000300800 */
[----:B------:R-:W3:Y:S01]  /*116c70*/  LDL.LU R36, [R1+0x18c4] ;  /* 0x0018c40001247983 */ /* 0x000ee20000300800 */
[----:B--2---:R-:W-:-:S05]  /*116c80*/  F2FP.SATFINITE.E4M3.F32.PACK_AB_MERGE_C R33, R32, R33, RZ ;  /* 0x000000212021723e */ /* 0x004fca00048070ff */
[----:B------:R-:W-:Y:S01]  /*116c90*/  STL [R1+0x5fc8], R33 ;  /* 0x005fc82101007387 */ /* 0x000fe20000100800 */
[----:B------:R-:W-:-:S03]  /*116ca0*/  F2FP.SATFINITE.E4M3.F32.PACK_AB_MERGE_C R32, R0, R40, RZ ;  /* 0x000000280020723e */ /* 0x000fc600048070ff */
[----:B------:R-:W2:Y:S04]  /*116cb0*/  LDL.LU R40, [R1+0x18c8] ;  /* 0x0018c80001287983 */ /* 0x000ea80000300800 */
[----:B------:R-:W2:Y:S01]  /*116cc0*/  LDL.LU R0, [R1+0x18cc] ;  /* 0x0018cc0001007983 */ /* 0x000ea20000300800 */
[----:B0-----:R-:W-:-:S05]  /*116cd0*/  IADD3 R4, P1, R2, R53, RZ ;  /* 0x0000003502047210 */ /* 0x001fca0007f3e0ff */
[----:B------:R-:W-:Y:S01]  /*116ce0*/  IMAD.X R5, R3, 0x1, R52, P1 ;  /* 0x0000000103057824 */ /* 0x000fe200008e0634 */
[----:B------:R-:W-:Y:S04]  /*116cf0*/  STL [R1+0x5fc4], R32 ;  /* 0x005fc42001007387 */ /* 0x000fe80000100800 */
[----:B------:R0:W-:Y:S02]  /*116d00*/  STL.64 [R1+0x1690], R4 ;  /* 0x0016900401007387 */ /* 0x0001e40000100a00 */
[----:B0-----:R-:W-:Y:S02]  /*116d10*/  F2FP.SATFINITE.E4M3.F32.PACK_AB_MERGE_C R4, R11, R28, RZ ;  /* 0x0000001c0b04723e */ /* 0x001fe400048070ff */
[----:B------:R-:W-:-:S05]  /*116d20*/  F2FP.SATFINITE.E4M3.F32.PACK_AB_MERGE_C R28, R41, R10, RZ ;  /* 0x0000000a291c723e */ /* 0x000fca00048070ff */
[----:B------:R-:W-:Y:S04]  /*116d30*/  STL [R1+0x5fd8], R28 ;  /* 0x005fd81c01007387 */ /* 0x000fe80000100800 */
[----:B------:R0:W-:Y:S02]  /*116d40*/  STL [R1+0x200], R4 ;  /* 0x0002000401007387 */ /* 0x0001e40000100800 */
[----:B0-----:R-:W-:-:S05]  /*116d50*/  IADD3 R4, P1, R2, R51, RZ ;  /* 0x0000003302047210 */ /* 0x001fca0007f3e0ff */
[----:B------:R-:W-:-:S05]  /*116d60*/  IMAD.X R5, R3, 0x1, R50, P1 ;  /* 0x0000000103057824 */ /* 0x000fca00008e0632 */
[----:B------:R0:W-:Y:S01]  /*116d70*/  STL.64 [R1+0x1668], R4 ;  /* 0x0016680401007387 */ /* 0x0001e20000100a00 */
[----:B----4-:R-:W-:-:S03]  /*116d80*/  F2FP.SATFINITE.E4M3.F32.PACK_AB_MERGE_C R26, R18, R16, RZ ;  /* 0x00000010121a723e */ /* 0x010fc600048070ff */
[----:B------:R-:W4:Y:S01]  /*116d90*/  LDL.LU R29, [R1+0x18a0] ;  /* 0x0018a000011d7983 */ /* 0x000f220000300800 */
[----:B0-----:R-:W-:-:S05]  /*116da0*/  F2FP.SATFINITE.E4M3.F32.PACK_AB_MERGE_C R4, R13, R6, RZ ;  /* 0x000000060d04723e */ /* 0x001fca00048070ff */
[----:B------:R0:W-:Y:S04]  /*116db0*/  STL [R1+0x1e0], R4 ;  /* 0x0001e00401007387 */ /* 0x0001e80000100800 */
[----:B------:R-:W4:Y:S04]  /*116dc0*/  LDL.LU R11, [R1+0x18a4] ;  /* 0x0018a400010b7983 */ /* 0x000f280000300800 */
[----:B------:R-:W4:Y:S04]  /*116dd0*/  LDL.LU R10, [R1+0x18a8] ;  /* 0x0018a800010a7983 */ /* 0x000f280000300800 */
[----:B------:R-:W4:Y:S04]  /*116de0*/  LDL.LU R18, [R1+0x18ac] ;  /* 0x0018ac0001127983 */ /* 0x000f280000300800 */
[----:B------:R-:W-:Y:S04]  /*116df0*/  STL [R1+0x5ff0], R26 ;  /* 0x005ff01a01007387 */ /* 0x000fe80000100800 */
[----:B------:R-:W4:Y:S04]  /*116e00*/  LDL.LU R41, [R1+0x1890] ;  /* 0x0018900001297983 */ /* 0x000f280000300800 */
[----:B------:R-:W4:Y:S01]  /*116e10*/  LDL.LU R6, [R1+0x1894] ;  /* 0x0018940001067983 */ /* 0x000f220000300800 */
[----:B0-----:R-:W-:-:S03]  /*116e20*/  IADD3 R4, P1, R2, R49, RZ ;  /* 0x0000003102047210 */ /* 0x001fc60007f3e0ff */
[----:B------:R-:W4:Y:S02]  /*116e30*/  LDL.LU R13, [R1+0x1898] ;  /* 0x00189800010d7983 */ /* 0x000f240000300800 */
[----:B------:R-:W-:-:S05]  /*116e40*/  IMAD.X R5, R3, 0x1, R47, P1 ;  /* 0x0000000103057824 */ /* 0x000fca00008e062f */
[----:B------:R0:W-:Y:S04]  /*116e50*/  STL.64 [R1+0x1660], R4 ;  /* 0x0016600401007387 */ /* 0x0001e80000100a00 */
[----:B------:R-:W4:Y:S01]  /*116e60*/  LDL.LU R16, [R1+0x189c] ;  /* 0x00189c0001107983 */ /* 0x000f220000300800 */
[----:B0-----:R-:W-:-:S05]  /*116e70*/  IADD3 R4, P1, R2, R48, RZ ;  /* 0x0000003002047210 */ /* 0x001fca0007f3e0ff */
[----:B------:R-:W-:Y:S02]  /*116e80*/  IMAD.X R5, R3, 0x1, R46, P1 ;  /* 0x0000000103057824 */ /* 0x000fe400008e062e */
[----:B------:R-:W-:Y:S01]  /*116e90*/  VIADD R2, R2, UR6 ;  /* 0x0000000602027c36 */ /* 0x000fe20008000000 */
[----:B------:R-:W-:-:S04]  /*116ea0*/  ULDC UR6, c[0x0][0x248] ;  /* 0x0000920000067ab9 */ /* 0x000fc80000000800 */
[----:B------:R-:W-:Y:S02]  /*116eb0*/  IADD3 R8, P1, R2, R59, RZ ;  /* 0x0000003b02087210 */ /* 0x000fe40007f3e0ff */
[----:B---3--:R-:W-:-:S05]  /*116ec0*/  F2FP.SATFINITE.E4M3.F32.PACK_AB_MERGE_C R25, R27, R24, RZ ;  /* 0x000000181b19723e */ /* 0x008fca00048070ff */
[----:B------:R-:W-:Y:S01]  /*116ed0*/  STL [R1+0x601c], R25 ;  /* 0x00601c1901007387 */ /* 0x000fe20000100800 */
[----:B------:R-:W-:-:S05]  /*116ee0*/  F2FP.SATFINITE.E4M3.F32.PACK_AB_MERGE_C R24, R31, R17, RZ ;  /* 0x000000111f18723e */ /* 0x000fca00048070ff */
[----:B------:R-:W-:Y:S01]  /*116ef0*/  STL [R1+0x6020], R24 ;  /* 0x0060201801007387 */ /* 0x000fe20000100800 */
[----:B------:R-:W-:-:S03]  /*116f00*/  F2FP.SATFINITE.E4M3.F32.PACK_AB_MERGE_C R3, R36, R35, RZ ;  /* 0x000000232403723e */ /* 0x000fc600048070ff */
[----:B------:R0:W-:Y:S04]  /*116f10*/  STL.64 [R1+0x1658], R4 ;  /* 0x0016580401007387 */ /* 0x0001e80000100a00 */
[----:B------:R1:W-:Y:S04]  /*116f20*/  STL [R1+0xe8], R3 ;  /* 0x0000e80301007387 */ /* 0x0003e80000100800 */
[----:B0-----:R-:W3:Y:S04]  /*116f30*/  LDL.LU R5, [R1+0x2330] ;  /* 0x0023300001057983 */ /* 0x001ee80000300800 */
[----:B------:R-:W3:Y:S04]  /*116f40*/  LDL.LU R12, [R1+0x2334] ;  /* 0x00233400010c7983 */ /* 0x000ee80000300800 */
[----:B------:R-:W3:Y:S04]  /*116f50*/  LDL.LU R17, [R1+0x2338] ;  /* 0x0023380001117983 */ /* 0x000ee80000300800 */
[----:B------:R-:W3:Y:S01]  /*116f60*/  LDL.LU R31, [R1+0x233c] ;  /* 0x00233c00011f7983 */ /* 0x000ee20000300800 */
[----:B-1----:R-:W-:-:S05]  /*116f70*/  SHF.R.S32.HI R3, RZ, 0x1f, R2 ;  /* 0x0000001fff037819 */ /* 0x002fca0000011402 */
        /* <DEDUP_REMOVED lines=10> */
[----:B----4-:R-:W-:Y:S02]  /*117020*/  F2FP.SATFINITE.E4M3.F32.PACK_AB_MERGE_C R20, R11, R29, RZ ;  /* 0x0000001d0b14723e */ /* 0x010fe400048070ff */
[----:B------:R-:W-:-:S03]  /*117030*/  F2FP.SATFINITE.E4M3.F32.PACK_AB_MERGE_C R18, R18, R10, RZ ;  /* 0x0000000a1212723e */ /* 0x000fc600048070ff */
[----:B------:R-:W-:Y:S04]  /*117040*/  STL [R1+0x6084], R20 ;  /* 0x0060841401007387 */ /* 0x000fe80000100800 */
[----:B------:R0:W-:Y:S04]  /*117050*/  STL.64 [R1+0x6070], R18 ;  /* 0x0060701201007387 */ /* 0x0001e80000100a00 */
[----:B------:R-:W4:Y:S04]  /*117060*/  LDL.LU R30, [R1+0x2320] ;  /* 0x00232000011e7983 */ /* 0x000f280000300800 */
[----:B------:R-:W4:Y:S04]  /*117070*/  LDL.LU R43, [R1+0x2324] ;  /* 0x00232400012b7983 */ /* 0x000f280000300800 */
[----:B------:R1:W-:Y:S01]  /*117080*/  STL.64 [R1+0x1638], R8 ;  /* 0x0016380801007387 */ /* 0x0003e20000100a00 */
[----:B0-----:R-:W-:-:S03]  /*117090*/  F2FP.SATFINITE.E4M3.F32.PACK_AB_MERGE_C R19, R6, R41, RZ ;  /* 0x000000290613723e */ /* 0x001fc600048070ff */
[----:B-1----:R-:W4:Y:S04]  /*1170a0*/  LDL.LU R9, [R1+0x2328] ;  /* 0x0023280001097983 */ /* 0x002f280000300800 */
[----:B------:R-:W4:Y:S04]  /*1170b0*/  LDL.LU R27, [R1+0x232c] ;  /* 0x00232c00011b7983 */ /* 0x000f280000300800 */
[----:B------:R-:W4:Y:S04]  /*1170c0*/  LDL.LU R29, [R1+0x2310] ;  /* 0x00231000011d7983 */ /* 0x000f280000300800 */
[----:B------:R-:W4:Y:S04]  /*1170d0*/  LDL.LU R11, [R1+0x2314] ;  /* 0x00231400010b7983 */ /* 0x000f280000300800 */
[----:B------:R-:W4:Y:S04]  /*1170e0*/  LDL.LU R10, [R1+0x2318] ;  /* 0x00231800010a7983 */ /* 0x000f280000300800 */
[----:B------:R-:W4:Y:S01]  /*1170f0*/  LDL.LU R6, [R1+0x231c] ;  /* 0x00231c0001067983 */ /* 0x000f220000300800 */
[----:B------:R-:W-:-:S03]  /*117100*/  F2FP.SATFINITE.E4M3.F32.PACK_AB_MERGE_C R16, R16, R13, RZ ;  /* 0x0000000d1010723e */ /* 0x000fc600048070ff */
[----:B------:R-:W4:Y:S04]  /*117110*/  LDL.LU R41, [R1+0x2300] ;  /* 0x0023000001297983 */ /* 0x000f280000300800 */
[----:B------:R-:W4:Y:S01]  /*117120*/  LDL.LU R13, [R1+0x2304] ;  /* 0x00230400010d7983 */ /* 0x000f220000300800 */
[----:B------:R-:W-:-:S05]  /*117130*/  IADD3 R20, P1, R2, R57, RZ ;  /* 0x0000003902147210 */ /* 0x000fca0007f3e0ff */
[----:B------:R-:W-:Y:S01]  /*117140*/  IMAD.X R21, R3, 0x1, R56, P1 ;  /* 0x0000000103157824 */ /* 0x000fe200008e0638 */
[----:B------:R-:W-:Y:S04]  /*117150*/  STL [R1+0x60d8], R16 ;  /* 0x0060d81001007387 */ /* 0x000fe80000100800 */
[----:B------:R3:W-:Y:S01]  /*117160*/  STL.64 [R1+0x1630], R20 ;  /* 0x0016301401007387 */ /* 0x0007e20000100a00 */
[----:B------:R-:W-:Y:S02]  /*117170*/  IADD3 R4, P1, R2, R55, RZ ;  /* 0x0000003702047210 */ /* 0x000fe40007f3e0ff */
[----:B---3--:R-:W-:Y:S02]  /*117180*/  F2FP.SATFINITE.E4M3.F32.PACK_AB_MERGE_C R20, R31, R17, RZ ;  /* 0x000000111f14723e */ /* 0x008fe400048070ff */
[----:B------:R-:W3:Y:S04]  /*117190*/  LDL.LU R17, [R1+0x2308] ;  /* 0x0023080001117983 */ /* 0x000ee80000300800 */
[----:B------:R-:W3:Y:S01]  /*1171a0*/  LDL.LU R31, [R1+0x230c] ;  /* 0x00230c00011f7983 */ /* 0x000ee20000300800 */
[----:B------:R-:W-:Y:S01]  /*1171b0*/  F2FP.SATFINITE.E4M3.F32.PACK_AB_MERGE_C R21, R12, R5, RZ ;  /* 0x000000050c15723e */ /* 0x000fe200048070ff */
[----:B------:R-:W-:-:S02]  /*1171c0*/  IMAD.X R5, R3, 0x1, R54, P1 ;  /* 0x0000000103057824 */ /* 0x000fc400008e0636 */
[----:B------:R-:W-:Y:S04]  /*1171d0*/  STL [R1+0x60bc], R20 ;  /* 0x0060bc1401007387 */ /* 0x000fe80000100800 */
[----:B------:R-:W-:Y:S01]  /*1171e0*/  STL [R1+0x60c0], R21 ;  /* 0x0060c01501007387 */ /* 0x000fe20000100800 */
[----:B--2---:R-:W-:-:S05]  /*1171f0*/  F2FP.SATFINITE.E4M3.F32.PACK_AB_MERGE_C R22, R36, R35, RZ ;  /* 0x000000232416723e */ /* 0x004fca00048070ff */
[----:B------:R-:W-:Y:S04]  /*117200*/  STL [R1+0x60f0], R22 ;  /* 0x0060f01601007387 */ /* 0x000fe80000100800 */
[----:B------:R0:W-:Y:S01]  /*117210*/  STL.64 [R1+0x1628], R4 ;  /* 0x0016280401007387 */ /* 0x0001e20000100a00 */
[----:B------:R-:W-:-:S03]  /*117220*/  F2FP.SATFINITE.E4M3.F32.PACK_AB_MERGE_C R12, R0, R40, RZ ;  /* 0x00000028000c723e */ /* 0x000fc600048070ff */
[----:B------:R-:W2:Y:S04]  /*117230*/  LDL.LU R35, [R1+0x22f0] ;  /* 0x0022f00001237983 */ /* 0x000ea80000300800 */
[----:B------:R-:W2:Y:S04]  /*117240*/  LDL.LU R36, [R1+0x22f4] ;  /* 0x0022f40001247983 */ /* 0x000ea80000300800 */
[----:B------:R-:W-:Y:S04]  /*117250*/  STL [R1+0x60f4], R12 ;  /* 0x0060f40c01007387 */ /* 0x000fe80000100800 */
[----:B------:R-:W2:Y:S04]  /*117260*/  LDL.LU R40, [R1+0x22f8] ;  /* 0x0022f80001287983 */ /* 0x000ea80000300800 */
[----:B------:R-:W2:Y:S01]  /*117270*/  LDL.LU R0, [R1+0x22fc] ;  /* 0x0022fc0001007983 */ /* 0x000ea20000300800 */
[----:B0-----:R-:W-:-:S05]  /*117280*/  IADD3 R4, P1, R2, R53, RZ ;  /* 0x0000003502047210 */ /* 0x001fca0007f3e0ff */
[----:B------:R-:W-:-:S05]  /*117290*/  IMAD.X R5, R3, 0x1, R52, P1 ;  /* 0x0000000103057824 */ /* 0x000fca00008e0634 */
[----:B------:R0:W-:Y:S02]  /*1172a0*/  STL.64 [R1+0x1620], R4 ;  /* 0x0016200401007387 */ /* 0x0001e40000100a00 */
[----:B0-----:R-:W-:-:S05]  /*1172b0*/  IADD3 R4, P1, R2, R51, RZ ;  /* 0x0000003302047210 */ /* 0x001fca0007f3e0ff */
[----:B------:R-:W-:Y:S01]  /*1172c0*/  IMAD.X R5, R3, 0x1, R50, P1 ;  /* 0x0000000103057824 */ /* 0x000fe200008e0632 */
[----:B----4-:R-:W-:-:S05]  /*1172d0*/  F2FP.SATFINITE.E4M3.F32.PACK_AB_MERGE_C R12, R43, R30, RZ ;  /* 0x0000001e2b0c723e */ /* 0x010fca00048070ff */
[----:B------:R-:W-:Y:S01]  /*1172e0*/  STL [R1+0x6108], R12 ;  /* 0x0061080c01007387 */ /* 0x000fe20000100800 */
[----:B------:R-:W-:-:S05]  /*1172f0*/  F2FP.SATFINITE.E4M3.F32.PACK_AB_MERGE_C R22, R27, R9, RZ ;  /* 0x000000091b16723e */ /* 0x000fca00048070ff */
[----:B------:R-:W-:Y:S04]  /*117300*/  STL [R1+0x610c], R22 ;  /* 0x00610c1601007387 */ /* 0x000fe80000100800 */
[----:B------:R0:W-:Y:S01]  /*117310*/  STL.64 [R1+0x1608], R4 ;  /* 0x0016080401007387 */ /* 0x0001e20000100a00 */
[----:B------:R-:W-:Y:S02]  /*117320*/  F2FP.SATFINITE.E4M3.F32.PACK_AB_MERGE_C R6, R6, R10, RZ ;  /* 0x0000000a0606723e */ /* 0x000fe400048070ff */
[----:B0-----:R-:W-:-:S03]  /*117330*/  F2FP.SATFINITE.E4M3.F32.PACK_AB_MERGE_C R4, R11, R29, RZ ;  /* 0x0000001d0b04723e */ /* 0x001fc600048070ff */
[----:B------:R-:W-:Y:S04]  /*117340*/  STL [R1+0x5f20], R6 ;  /* 0x005f200601007387 */ /* 0x000fe80000100800 */
[----:B------:R0:W-:Y:S02]  /*117350*/  STL [R1+0x1b04], R4 ;  /* 0x001b040401007387 */ /* 0x0001e40000100800 */
[----:B0-----:R-:W-:-:S05]  /*117360*/  IADD3 R4, P1, R2, R49, RZ ;  /* 0x0000003102047210 */ /* 0x001fca0007f3e0ff */
[----:B------:R-:W-:-:S05]  /*117370*/  IMAD.X R5, R3, 0x1, R47, P1 ;  /* 0x0000000103057824 */ /* 0x000fca00008e062f */
[----:B------:R0:W-:Y:S02]  /*117380*/  STL.64 [R1+0x15f8], R4 ;  /* 0x0015f80401007387 */ /* 0x0001e40000100a00 */
[----:B0-----:R-:W-:Y:S02]  /*117390*/  F2FP.SATFINITE.E4M3.F32.PACK_AB_MERGE_C R5, R13, R41, RZ ;  /* 0x000000290d05723e */ /* 0x001fe400048070ff */
[----:B------:R-:W4:Y:S04]  /*1173a0*/  LDL.LU R4, [R1+0x22e0] ;  /* 0x0022e00001047983 */ /* 0x000f280000300800 */
[----:B------:R-:W4:Y:S04]  /*1173b0*/  LDL.LU R37, [R1+0x22e4] ;  /* 0x0022e40001257983 */ /* 0x000f280000300800 */
[----:B------:R-:W-:Y:S04]  /*1173c0*/  STL [R1+0x1a0c], R5 ;  /* 0x001a0c0501007387 */ /* 0x000fe80000100800 */
[----:B------:R-:W4:Y:S04]  /*1173d0*/  LDL.LU R11, [R1+0x22e8] ;  /* 0x0022e800010b7983 */ /* 0x000f280000300800 */
[----:B------:R-:W4:Y:S01]  /*1173e0*/  LDL.LU R10, [R1+0x22ec] ;  /* 0x0022ec00010a7983 */ /* 0x000f220000300800 */
[----:B------:R-:W-:-:S03]  /*1173f0*/  IADD3 R6, P1, R2, R48, RZ ;  /* 0x0000003002067210 */ /* 0x000fc60007f3e0ff */
[----:B------:R-:W4:Y:S02]  /*117400*/  LDL.LU R15, [R1+0x22d0] ;  /* 0x0022d000010f7983 */ /* 0x000f240000300800 */
[----:B------:R-:W-:Y:S02]  /*117410*/  IMAD.X R7, R3, 0x1, R46, P1 ;  /* 0x0000000103077824 */ /* 0x000fe400008e062e */
[----:B------:R-:W4:Y:S04]  /*117420*/  LDL.LU R23, [R1+0x22d4] ;  /* 0x0022d40001177983 */ /* 0x000f280000300800 */
[----:B------:R0:W-:Y:S01]  /*117430*/  STL.64 [R1+0x1600], R6 ;  /* 0x0016000601007387 */ /* 0x0001e20000100a00 */
[----:B---3--:R-:W-:-:S05]  /*117440*/  F2FP.SATFINITE.E4M3.F32.PACK_AB_MERGE_C R3, R31, R17, RZ ;  /* 0x000000111f03723e */ /* 0x008fca00048070ff */
[----:B------:R2:W-:Y:S04]  /*117450*/  STL [R1+0x1a28], R3 ;  /* 0x001a280301007387 */ /* 0x0005e80000100800 */
[----:B0-----:R-:W3:Y:S04]  /*117460*/  LDL.LU R7, [R1+0x22d8] ;  /* 0x0022d80001077983 */ /* 0x001ee80000300800 */
[----:B------:R-:W3:Y:S04]  /*117470*/  LDL.LU R34, [R1+0x22dc] ;  /* 0x0022dc0001227983 */ /* 0x000ee80000300800 */
[----:B------:R-:W3:Y:S04]  /*117480*/  LDL.LU R41, [R1+0x22c0] ;  /* 0x0022c00001297983 */ /* 0x000ee80000300800 */
[----:B------:R-:W3:Y:S04]  /*117490*/  LDL.LU R13, [R1+0x22c4] ;  /* 0x0022c400010d7983 */ /* 0x000ee80000300800 */
[----:B------:R-:W3:Y:S04]  /*1174a0*/  LDL.LU R17, [R1+0x22c8] ;  /* 0x0022c80001117983 */ /* 0x000ee80000300800 */
[----:B------:R-:W3:Y:S01]  /*1174b0*/  LDL.LU R31, [R1+0x22cc] ;  /* 0x0022cc00011f7983 */ /* 0x000ee20000300800 */
[----:B--2---:R-:W-:-:S05]  /*1174c0*/  F2FP.SATFINITE.E4M3.F32.PACK_AB_MERGE_C R3, R36, R35, RZ ;  /* 0x000000232403723e */ /* 0x004fca00048070ff */
[----:B------:R0:W-:Y:S04]  /*1174d0*/  STL [R1+0x7ac], R3 ;  /* 0x0007ac0301007387 */ /* 0x0001e80000100800 */
[----:B------:R-:W2:Y:S01]  /*1174e0*/  LDL.LU R8, [R1+0x22b0] ;  /* 0x0022b00001087983 */ /* 0x000ea20000300800 */
[----:B------:R-:W-:-:S03]  /*1174f0*/  F2FP.SATFINITE.E4M3.F32.PACK_AB_MERGE_C R0, R0, R40, RZ ;  /* 0x000000280000723e */ /* 0x000fc600048070ff */
[----:B0-----:R-:W2:Y:S04]  /*117500*/  LDL.LU R3, [R1+0x22b4] ;  /* 0x0022b40001037983 */ /* 0x001ea80000300800 */
        /* <DEDUP_REMOVED lines=15> */
[----:B------:R-:W-:Y:S01]  /*117600*/  IMAD.X R21, R6, 0x1, R58, P1 ;  /* 0x0000000106157824 */ /* 0x000fe200008e063a */
[----:B----4-:R-:W-:Y:S02]  /*117610*/  F2FP.SATFINITE.E4M3.F32.PACK_AB_MERGE_C R12, R37, R4, RZ ;  /* 0x00000004250c723e */ /* 0x010fe400048070ff */
[----:B------:R-:W-:Y:S02]  /*117620*/  F2FP.SATFINITE.E4M3.F32.PACK_AB_MERGE_C R4, R10, R11, RZ ;  /* 0x0000000b0a04723e */ /* 0x000fe400048070ff */
[----:B------:R-:W4:Y:S04]  /*117630*/  LDL.LU R11, [R1+0x2280] ;  /* 0x00228000010b7983 */ /* 0x000f280000300800 */
[----:B------:R0:W-:Y:S04]  /*117640*/  STL.64 [R1+0x15f0], R20 ;  /* 0x0015f01401007387 */ /* 0x0001e80000100a00 */
[----:B------:R1:W-:Y:S04]  /*117650*/  STL [R1+0x73c], R12 ;  /* 0x00073c0c01007387 */ /* 0x0003e80000100800 */
[----:B------:R-:W4:Y:S01]  /*117660*/  LDL.LU R10, [R1+0x2284] ;  /* 0x00228400010a7983 */ /* 0x000f220000300800 */
[----:B0-----:R-:W-:-:S03]  /*117670*/  IADD3 R20, P1, R2, R61, RZ ;  /* 0x0000003d02147210 */ /* 0x001fc60007f3e0ff */
[----:B------:R-:W-:Y:S02]  /*117680*/  STL [R1+0x748], R4 ;  /* 0x0007480401007387 */ /* 0x000fe40000100800 */
[----:B------:R-:W-:Y:S01]  /*117690*/  IMAD.X R21, R6, 0x1, R60, P1 ;  /* 0x0000000106157824 */ /* 0x000fe200008e063c */
[----:B-1----:R-:W-:-:S04]  /*1176a0*/  F2FP.SATFINITE.E4M3.F32.PACK_AB_MERGE_C R12, R23, R15, RZ ;  /* 0x0000000f170c723e */ /* 0x002fc800048070ff */
[----:B------:R0:W-:Y:S04]  /*1176b0*/  STL.64 [R1+0x15e8], R20 ;  /* 0x0015e81401007387 */ /* 0x0001e80000100a00 */
[----:B------:R1:W-:Y:S01]  /*1176c0*/  STL [R1+0x6b4], R12 ;  /* 0x0006b40c01007387 */ /* 0x0003e20000100800 */
[----:B0-----:R-:W-:-:S05]  /*1176d0*/  IADD3 R20, P1, R2, R57, RZ ;  /* 0x0000003902147210 */ /* 0x001fca0007f3e0ff */
[----:B------:R-:W-:Y:S01]  /*1176e0*/  IMAD.X R21, R6, 0x1, R56, P1 ;  /* 0x0000000106157824 */ /* 0x000fe200008e0638 */
[----:B-1----:R-:W-:Y:S02]  /*1176f0*/  IADD3 R12, P1, R2, R55, RZ ;  /* 0x00000037020c7210 */ /* 0x002fe40007f3e0ff */
[----:B---3--:R-:W-:-:S05]  /*117700*/  F2FP.SATFINITE.E4M3.F32.PACK_AB_MERGE_C R4, R34, R7, RZ ;  /* 0x000000072204723e */ /* 0x008fca00048070ff */
[----:B------:R0:W-:Y:S01]  /*117710*/  STL [R1+0x6bc], R4 ;  /* 0x0006bc0401007387 */ /* 0x0001e20000100800 */
[----:B------:R-:W-:Y:S01]  /*117720*/  F2FP.SATFINITE.E4M3.F32.PACK_AB_MERGE_C R7, R13, R41, RZ ;  /* 0x000000290d07723e */ /* 0x000fe200048070ff */
[----:B------:R-:W-:Y:S02]  /*117730*/  IMAD.X R13, R6, 0x1, R54, P1 ;  /* 0x00000001060d7824 */ /* 0x000fe400008e0636 */
[----:B------:R-:W-:Y:S01]  /*117740*/  STL.64 [R1+0x15d8], R20 ;  /* 0x0015d81401007387 */ /* 0x000fe20000100a00 */
[----:B0-----:R-:W-:-:S03]  /*117750*/  F2FP.SATFINITE.E4M3.F32.PACK_AB_MERGE_C R4, R31, R17, RZ ;  /* 0x000000111f04723e */ /* 0x001fc600048070ff */
[----:B------:R-:W-:Y:S04]  /*117760*/  STL [R1+0x67c], R7 ;  /* 0x00067c0701007387 */ /* 0x000fe80000100800 */
[----:B------:R-:W-:Y:S04]  /*117770*/  STL [R1+0x664], R4 ;  /* 0x0006640401007387 */ /* 0x000fe80000100800 */
[----:B------:R-:W3:Y:S04]  /*117780*/  LDL.LU R41, [R1+0x2288] ;  /* 0x0022880001297983 */ /* 0x000ee80000300800 */
[----:B------:R0:W-:Y:S04]  /*117790*/  STL.64 [R1+0x15e0], R12 ;  /* 0x0015e00c01007387 */ /* 0x0001e80000100a00 */
[----:B0-----:R-:W3:Y:S04]  /*1177a0*/  LDL.LU R13, [R1+0x228c] ;  /* 0x00228c00010d7983 */ /* 0x001ee80000300800 */
[----:B------:R-:W3:Y:S04]  /*1177b0*/  LDL.LU R17, [R1+0x2270] ;  /* 0x0022700001117983 */ /* 0x000ee80000300800 */
[----:B------:R-:W3:Y:S01]  /*1177c0*/  LDL.LU R31, [R1+0x2274] ;  /* 0x00227400011f7983 */ /* 0x000ee20000300800 */
[----:B------:R-:W-:-:S05]  /*1177d0*/  IADD3 R20, P1, R2, R53, RZ ;  /* 0x0000003502147210 */ /* 0x000fca0007f3e0ff */
[----:B------:R-:W-:Y:S01]  /*1177e0*/  IMAD.X R21, R6, 0x1, R52, P1 ;  /* 0x0000000106157824 */ /* 0x000fe200008e0634 */
[----:B--2---:R-:W-:Y:S02]  /*1177f0*/  F2FP.SATFINITE.E4M3.F32.PACK_AB_MERGE_C R4, R3, R8, RZ ;  /* 0x000000080304723e */ /* 0x004fe400048070ff */
[----:B------:R-:W-:Y:S02]  /*117800*/  F2FP.SATFINITE.E4M3.F32.PACK_AB_MERGE_C R3, R40, R35, RZ ;  /* 0x000000232803723e */ /* 0x000fe400048070ff */
[----:B------:R-:W2:Y:S04]  /*117810*/  LDL.LU R35, [R1+0x2278] ;  /* 0x0022780001237983 */ /* 0x000ea80000300800 */
[----:B------:R0:W-:Y:S04]  /*117820*/  STL [R1+0x610], R4 ;  /* 0x0006100401007387 */ /* 0x0001e80000100800 */
[----:B------:R-:W2:Y:S01]  /*117830*/  LDL.LU R40, [R1+0x227c] ;  /* 0x00227c0001287983 */ /* 0x000ea20000300800 */
[----:B------:R-:W-:-:S02]  /*117840*/  F2FP.SATFINITE.E4M3.F32.PACK_AB_MERGE_C R7, R30, R5, RZ ;  /* 0x000000051e07723e */ /* 0x000fc400048070ff */
[----:B0-----:R-:W-:Y:S01]  /*117850*/  IADD3 R4, P1, R2, R51, RZ ;  /* 0x0000003302047210 */ /* 0x001fe20007f3e0ff */
[----:B------:R0:W-:Y:S04]  /*117860*/  STL [R1+0x620], R3 ;  /* 0x0006200301007387 */ /* 0x0001e80000100800 */
[----:B------:R-:W-:Y:S01]  /*117870*/  IMAD.X R5, R6, 0x1, R50, P1 ;  /* 0x0000000106057824 */ /* 0x000fe200008e0632 */
[----:B------:R-:W-:Y:S01]  /*117880*/  STL.64 [R1+0x15d0], R20 ;  /* 0x0015d01401007387 */ /* 0x000fe20000100a00 */
[----:B0-----:R-:W-:-:S03]  /*117890*/  F2FP.SATFINITE.E4M3.F32.PACK_AB_MERGE_C R3, R9, R43, RZ ;  /* 0x0000002b0903723e */ /* 0x001fc600048070ff */
[----:B------:R-:W-:Y:S04]  /*1178a0*/  STL [R1+0x5c4], R7 ;  /* 0x0005c40701007387 */ /* 0x000fe80000100800 */
[----:B------:R0:W-:Y:S04]  /*1178b0*/  STL [R1+0x5d0], R3 ;  /* 0x0005d00301007387 */ /* 0x0001e80000100800 */
[----:B------:R1:W-:Y:S01]  /*1178c0*/  STL.64 [R1+0x15c8], R4 ;  /* 0x0015c80401007387 */ /* 0x0003e20000100a00 */
[----:B0-----:R-:W-:-:S03]  /*1178d0*/  F2FP.SATFINITE.E4M3.F32.PACK_AB_MERGE_C R3, R0, R36, RZ ;  /* 0x000000240003723e */ /* 0x001fc600048070ff */
[----:B------:R-:W2:Y:S01]  /*1178e0*/  LDL.LU R36, [R1+0x2260] ;  /* 0x0022600001247983 */ /* 0x000ea20000300800 */
[----:B-1----:R-:W-:-:S05]  /*1178f0*/  F2FP.SATFINITE.E4M3.F32.PACK_AB_MERGE_C R4, R29, R27, RZ ;  /* 0x0000001b1d04723e */ /* 0x002fca00048070ff */
[----:B------:R0:W-:Y:S04]  /*117900*/  STL [R1+0x394], R4 ;  /* 0x0003940401007387 */ /* 0x0001e80000100800 */
[----:B------:R-:W2:Y:S01]  /*117910*/  LDL.LU R0, [R1+0x2264] ;  /* 0x0022640001007983 */ /* 0x000ea20000300800 */
[----:B0-----:R-:W-:-:S03]  /*117920*/  IADD3 R4, P1, R2, R49, RZ ;  /* 0x0000003102047210 */ /* 0x001fc60007f3e0ff */
[----:B------:R-:W-:Y:S04]  /*117930*/  STL [R1+0x398], R3 ;  /* 0x0003980301007387 */ /* 0x000fe80000100800 */
[----:B------:R-:W2:Y:S01]  /*117940*/  LDL.LU R15, [R1+0x2268] ;  /* 0x00226800010f7983 */ /* 0x000ea20000300800 */
[----:B------:R-:W-:-:S03]  /*117950*/  IMAD.X R5, R6, 0x1, R47, P1 ;  /* 0x0000000106057824 */ /* 0x000fc600008e062f */
[----:B------:R-:W2:Y:S04]  /*117960*/  LDL.LU R23, [R1+0x226c] ;  /* 0x00226c0001177983 */ /* 0x000ea80000300800 */
[----:B------:R0:W-:Y:S02]  /*117970*/  STL.64 [R1+0x15b8], R4 ;  /* 0x0015b80401007387 */ /* 0x0001e40000100a00 */
[----:B0-----:R-:W-:-:S05]  /*117980*/  IADD3 R4, P1, R2, R48, RZ ;  /* 0x0000003002047210 */ /* 0x001fca0007f3e0ff */
[----:B------:R-:W-:Y:S01]  /*117990*/  IMAD.X R5, R6, 0x1, R46, P1 ;  /* 0x0000000106057824 */ /* 0x000fe200008e062e */
[----:B----4-:R-:W-:-:S05]  /*1179a0*/  F2FP.SATFINITE.E4M3.F32.PACK_AB_MERGE_C R3, R10, R11, RZ ;  /* 0x0000000b0a03723e */ /* 0x010fca00048070ff */
[----:B------:R0:W-:Y:S04]  /*1179b0*/  STL [R1+0x384], R3 ;  /* 0x0003840301007387 */ /* 0x0001e80000100800 */
        /* <DEDUP_REMOVED lines=8> */
[----:B------:R3:W-:Y:S04]  /*117a40*/  STL.64 [R1+0x15c0], R4 ;  /* 0x0015c00401007387 */ /* 0x0007e80000100a00 */
[----:B------:R-:W4:Y:S01]  /*117a50*/  LDL.LU R10, [R1+0x2240] ;  /* 0x00224000010a7983 */ /* 0x000f220000300800 */
[----:B---3--:R-:W-:-:S05]  /*117a60*/  F2FP.SATFINITE.E4M3.F32.PACK_AB_MERGE_C R5, R13, R41, RZ ;  /* 0x000000290d05723e */ /* 0x008fca00048070ff */
[----:B------:R0:W-:Y:S04]  /*117a70*/  STL [R1+0x388], R5 ;  /* 0x0003880501007387 */ /* 0x0001e80000100800 */
[----:B------:R-:W3:Y:S01]  /*117a80*/  LDL.LU R41, [R1+0x2244] ;  /* 0x0022440001297983 */ /* 0x000ee20000300800 */
[----:B------:R-:W-:Y:S01]  /*117a90*/  F2FP.SATFINITE.E4M3.F32.PACK_AB_MERGE_C R4, R31, R17, RZ ;  /* 0x000000111f04723e */ /* 0x000fe200048070ff */
[----:B0-----:R-:W-:-:S04]  /*117aa0*/  VIADD R5, R2, UR6 ;  /* 0x0000000602057c36 */ /* 0x001fc80008000000 */
[----:B------:R0:W-:Y:S01]  /*117ab0*/  STL [R1+0x37c], R4 ;  /* 0x00037c0401007387 */ /* 0x0001e20000100800 */
[----:B------:R-:W-:Y:S01]  /*117ac0*/  ULDC UR6, c[0x0][0x248] ;  /* 0x0000920000067ab9 */ /* 0x000fe20000000800 */
[----:B------:R-:W-:Y:S02]  /*117ad0*/  IADD3 R16, P1, R5, R59, RZ ;  /* 0x0000003b05107210 */ /* 0x000fe40007f3e0ff */
[----:B0-----:R-:W-:-:S05]  /*117ae0*/  SHF.R.S32.HI R4, RZ, 0x1f, R5 ;  /* 0x0000001fff047819 */ /* 0x001fca0000011405 */
[----:B------:R-:W-:Y:S01]  /*117af0*/  IMAD.X R17, R4, 0x1, R58, P1 ;  /* 0x0000000104117824 */ /* 0x000fe200008e063a */
[----:B--2---:R-:W-:Y:S02]  /*117b00*/  F2FP.SATFINITE.E4M3.F32.PACK_AB_MERGE_C R2, R40, R35, RZ ;  /* 0x000000232802723e */ /* 0x004fe400048070ff */
[----:B------:R-:W2:Y:S04]  /*117b10*/  LDL.LU R35, [R1+0x2248] ;  /* 0x0022480001237983 */ /* 0x000ea80000300800 */
[----:B------:R-:W2:Y:S04]  /*117b20*/  LDL.LU R40, [R1+0x224c] ;  /* 0x00224c0001287983 */ /* 0x000ea80000300800 */
[----:B------:R0:W-:Y:S04]  /*117b30*/  STL [R1+0x380], R2 ;  /* 0x0003800201007387 */ /* 0x0001e80000100800 */
[----:B------:R-:W2:Y:S04]  /*117b40*/  LDL.LU R29, [R1+0x16b0] ;  /* 0x0016b000011d7983 */ /* 0x000ea80000300800 */
[----:B------:R-:W2:Y:S04]  /*117b50*/  LDL.LU R11, [R1+0x16b4] ;  /* 0x0016b400010b7983 */ /* 0x000ea80000300800 */
[----:B0-----:R-:W2:Y:S04]  /*117b60*/  LDL.LU R2, [R1+0x16b8] ;  /* 0x0016b80001027983 */ /* 0x001ea80000300800 */
[----:B------:R-:W2:Y:S04]  /*117b70*/  LDL.LU R13, [R1+0x16bc] ;  /* 0x0016bc00010d7983 */ /* 0x000ea80000300800 */
[----:B------:R0:W-:Y:S04]  /*117b80*/  STL.64 [R1+0x15b0], R16 ;  /* 0x0015b01001007387 */ /* 0x0001e80000100a00 */
[----:B0-----:R-:W2:Y:S04]  /*117b90*/  LDL.LU R17, [R1+0x16c0] ;  /* 0x0016c00001117983 */ /* 0x001ea80000300800 */
[----:B------:R-:W2:Y:S01]  /*117ba0*/  LDL.LU R31, [R1+0x16c4] ;  /* 0x0016c400011f7983 */ /* 0x000ea20000300800 */
[----:B------:R-:W-:-:S05]  /*117bb0*/  F2FP.SATFINITE.E4M3.F32.PACK_AB_MERGE_C R0, R0, R36, RZ ;  /* 0x000000240000723e */ /* 0x000fca00048070ff */
[----:B------:R0:W-:Y:S04]  /*117bc0*/  STL [R1+0x2fc], R0 ;  /* 0x0002fc0001007387 */ /* 0x0001e80000100800 */
[----:B------:R-:W2:Y:S04]  /*117bd0*/  LDL.LU R36, [R1+0x16c8] ;  /* 0x0016c80001247983 */ /* 0x000ea80000300800 */
[----:B0-----:R-:W2:Y:S01]  /*117be0*/  LDL.LU R0, [R1+0x16cc] ;  /* 0x0016cc0001007983 */ /* 0x001ea20000300800 */
[----:B------:R-:W-:Y:S02]  /*117bf0*/  F2FP.SATFINITE.E4M3.F32.PACK_AB_MERGE_C R6, R23, R15, RZ ;  /* 0x0000000f1706723e */ /* 0x000fe400048070ff */
[----:B------:R-:W-:-:S03]  /*117c00*/  IADD3 R20, P1, R5, R61, RZ ;  /* 0x0000003d05147210 */ /* 0x000fc60007f3e0ff */
[----:B------:R0:W-:Y:S02]  /*117c10*/  STL [R1+0x2f8], R6 ;  /* 0x0002f80601007387 */ /* 0x0001e40000100800 */
[----:B------:R-:W-:Y:S01]  /*117c20*/  IMAD.X R21, R4, 0x1, R60, P1 ;  /* 0x0000000104157824 */ /* 0x000fe200008e063c */
[----:B0-----:R-:W-:-:S04]  /*117c30*/  IADD3 R6, P1, R5, R57, RZ ;  /* 0x0000003905067210 */ /* 0x001fc80007f3e0ff */
[----:B------:R-:W-:Y:S01]  /*117c40*/  STL.64 [R1+0x15a8], R20 ;  /* 0x0015a81401007387 */ /* 0x000fe20000100a00 */
[----:B----4-:R-:W-:Y:S01]  /*117c50*/  F2FP.SATFINITE.E4M3.F32.PACK_AB_MERGE_C R12, R34, R7, RZ ;  /* 0x00000007220c723e */ /* 0x010fe200048070ff */
[----:B------:R-:W-:Y:S01]  /*117c60*/  IMAD.X R7, R4, 0x1, R56, P1 ;  /* 0x0000000104077824 */ /* 0x000fe200008e0638 */
[----:B------:R-:W-:-:S03]  /*117c70*/  F2FP.SATFINITE.E4M3.F32.PACK_AB_MERGE_C R3, R3, R8, RZ ;  /* 0x000000080303723e */ /* 0x000fc600048070ff */
[----:B------:R-:W-:Y:S04]  /*117c80*/  STL [R1+0x2d8], R12 ;  /* 0x0002d80c01007387 */ /* 0x000fe80000100800 */
[----:B------:R0:W-:Y:S04]  /*117c90*/  STL [R1+0x2dc], R3 ;  /* 0x0002dc0301007387 */ /* 0x0001e80000100800 */
[----:B------:R1:W-:Y:S04]  /*117ca0*/  STL.64 [R1+0x15a0], R6 ;  /* 0x0015a00601007387 */ /* 0x0003e80000100a00 */
[----:B0-----:R-:W4:Y:S01]  /*117cb0*/  LDL.LU R3, [R1+0x2230] ;  /* 0x0022300001037983 */ /* 0x001f220000300800 */
[----:B-1----:R-:W-:-:S02]  /*117cc0*/  F2FP.SATFINITE.E4M3.F32.PACK_AB_MERGE_C R7, R43, R30, RZ ;  /* 0x0000001e2b07723e */ /* 0x002fc400048070ff */
[----:B------:R-:W-:-:S03]  /*117cd0*/  F2FP.SATFINITE.E4M3.F32.PACK_AB_MERGE_C R6, R27, R9, RZ ;  /* 0x000000091b06723e */ /* 0x000fc600048070ff */
        /* <DEDUP_REMOVED lines=8> */
[----:B---3--:R-:W-:-:S05]  /*117d60*/  F2FP.SATFINITE.E4M3.F32.PACK_AB_MERGE_C R6, R41, R10, RZ ;  /* 0x0000000a2906723e */ /* 0x008fca00048070ff */
[----:B------:R2:W-:Y:S04]  /*117d70*/  STL [R1+0x288], R6 ;  /* 0x0002880601007387 */ /* 0x0005e80000100800 */
        /* <DEDUP_REMOVED lines=8> */
[----:B------:R-:W-:-:S04]  /*117e00*/  IADD3 R12, P1, R5, R51, RZ ;  /* 0x00000033050c7210 */ /* 0x000fc80007f3e0ff */
[----:B------:R0:W-:Y:S01]  /*117e10*/  STL.64 [R1+0x1590], R6 ;  /* 0x0015900601007387 */ /* 0x0001e20000100a00 */
[----:B------:R-:W-:Y:S02]  /*117e20*/  F2FP.SATFINITE.E4M3.F32.PACK_AB_MERGE_C R23, R31, R17, RZ ;  /* 0x000000111f17723e */ /* 0x000fe400048070ff */
[----:B0-----:R-:W-:Y:S02]  /*117e30*/  F2FP.SATFINITE.E4M3.F32.PACK_AB_MERGE_C R7, R13, R2, RZ ;  /* 0x000000020d07723e */ /* 0x001fe400048070ff */
[----:B------:R-:W-:Y:S01]  /*117e40*/  F2FP.SATFINITE.E4M3.F32.PACK_AB_MERGE_C R6, R11, R29, RZ ;  /* 0x0000001d0b06723e */ /* 0x000fe200048070ff */
[----:B------:R-:W-:Y:S02]  /*117e50*/  IMAD.X R13, R4, 0x1, R50, P1 ;  /* 0x00000001040d7824 */ /* 0x000fe400008e0632 */
[----:B------:R-:W-:Y:S04]  /*117e60*/  STL [R1+0x5f30], R7 ;  /* 0x005f300701007387 */ /* 0x000fe80000100800 */
[----:B------:R-:W-:Y:S04]  /*117e70*/  STL [R1+0x264], R6 ;  /* 0x0002640601007387 */ /* 0x000fe80000100800 */
[----:B------:R-:W-:Y:S04]  /*117e80*/  STL [R1+0x5fa0], R23 ;  /* 0x005fa01701007387 */ /* 0x000fe80000100800 */
[----:B------:R0:W-:Y:S04]  /*117e90*/  STL.64 [R1+0x1588], R12 ;  /* 0x0015880c01007387 */ /* 0x0001e80000100a00 */
[----:B0-----:R-:W2:Y:S04]  /*117ea0*/  LDL.LU R13, [R1+0x2210] ;  /* 0x00221000010d7983 */ /* 0x001ea80000300800 */
[----:B------:R-:W2:Y:S01]  /*117eb0*/  LDL.LU R17, [R1+0x2214] ;  /* 0x0022140001117983 */ /* 0x000ea20000300800 */
[----:B------:R-:W-:-:S03]  /*117ec0*/  F2FP.SATFINITE.E4M3.F32.PACK_AB_MERGE_C R2, R0, R36, RZ ;  /* 0x000000240002723e */ /* 0x000fc600048070ff */
[----:B------:R-:W2:Y:S04]  /*117ed0*/  LDL.LU R36, [R1+0x2218] ;  /* 0x0022180001247983 */ /* 0x000ea80000300800 */
[----:B------:R-:W2:Y:S01]  /*117ee0*/  LDL.LU R0, [R1+0x221c] ;  /* 0x00221c0001007983 */ /* 0x000ea20000300800 */
[----:B------:R-:W-:-:S03]  /*117ef0*/  IADD3 R6, P1, R5, R49, RZ ;  /* 0x0000003105067210 */ /* 0x000fc60007f3e0ff */
[----:B------:R-:W-:Y:S02]  /*117f00*/  STL [R1+0x5fa8], R2 ;  /* 0x005fa80201007387 */ /* 0x000fe40000100800 */
[----:B------:R-:W-:Y:S02]  /*117f10*/  IMAD.X R7, R4, 0x1, R47, P1 ;  /* 0x0000000104077824 */ /* 0x000fe400008e062f */
[----:B------:R-:W2:Y:S04]  /*117f20*/  LDL.LU R27, [R1+0x1740] ;  /* 0x00174000011b7983 */ /* 0x000ea80000300800 */
[----:B------:R-:W2:Y:S04]  /*117f30*/  LDL.LU R29, [R1+0x1744] ;  /* 0x00174400011d7983 */ /* 0x000ea80000300800 */
[----:B------:R-:W2:Y:S04]  /*117f40*/  LDL.LU R11, [R1+0x1748] ;  /* 0x00174800010b7983 */ /* 0x000ea80000300800 */
[----:B------:R0:W-:Y:S04]  /*117f50*/  STL.64 [R1+0x1578], R6 ;  /* 0x0015780601007387 */ /* 0x0001e80000100a00 */
[----:B------:R-:W2:Y:S01]  /*117f60*/  LDL.LU R31, [R1+0x174c] ;  /* 0x00174c00011f7983 */ /* 0x000ea20000300800 */
[----:B0-----:R-:W-:-:S05]  /*117f70*/  IADD3 R6, P1, R5, R48, RZ ;  /* 0x0000003005067210 */ /* 0x001fca0007f3e0ff */
[----:B------:R-:W-:Y:S02]  /*117f80*/  IMAD.X R7, R4, 0x1, R46, P1 ;  /* 0x0000000104077824 */ /* 0x000fe400008e062e */
[----:B------:R-:W-:Y:S01]  /*117f90*/  VIADD R5, R5, UR6 ;  /* 0x0000000605057c36 */ /* 0x000fe20008000000 */
[----:B------:R-:W-:-:S04]  /*117fa0*/  ULDC UR6, c[0x0][0x248] ;  /* 0x0000920000067ab9 */ /* 0x000fc80000000800 */
[----:B------:R-:W-:Y:S02]  /*117fb0*/  IADD3 R2, P1, R5, R59, RZ ;  /* 0x0000003b05027210 */ /* 0x000fe40007f3e0ff */
[----:B----4-:R-:W-:-:S05]  /*117fc0*/  F2FP.SATFINITE.E4M3.F32.PACK_AB_MERGE_C R3, R30, R3, RZ ;  /* 0x000000031e03723e */ /* 0x010fca00048070ff */
[----:B------:R-:W-:Y:S01]  /*117fd0*/  STL [R1+0x5fdc], R3 ;  /* 0x005fdc0301007387 */ /* 0x000fe20000100800 */
[----:B------:R-:W-:-:S05]  /*117fe0*/  F2FP.SATFINITE.E4M3.F32.PACK_AB_MERGE_C R4, R9, R43, RZ ;  /* 0x0000002b0904723e */ /* 0x000fca00048070ff */
[----:B------:R-:W-:Y:S04]  /*117ff0*/  STL [R1+0x5fe0], R4 ;  /* 0x005fe00401007387 */ /* 0x000fe80000100800 */
[----:B------:R0:W-:Y:S01]  /*118000*/  STL.64 [R1+0x1580], R6 ;  /* 0x0015800601007387 */ /* 0x0001e20000100a00 */
[----:B---3--:R-:W-:-:S05]  /*118010*/  F2FP.SATFINITE.E4M3.F32.PACK_AB_MERGE_C R44, R41, R10, RZ ;  /* 0x0000000a292c723e */ /* 0x008fca00048070ff */
[----:B------:R-:W-:Y:S04]  /*118020*/  STL [R1+0x5ff4], R44 ;  /* 0x005ff42c01007387 */ /* 0x000fe80000100800 */
[----:B------:R-:W3:Y:S04]  /*118030*/  LDL.LU R32, [R1+0x1760] ;  /* 0x0017600001207983 */ /* 0x000ee80000300800 */
[----:B------:R-:W3:Y:S04]  /*118040*/  LDL.LU R34, [R1+0x1764] ;  /* 0x0017640001227983 */ /* 0x000ee80000300800 */
[----:B------:R-:W4:Y:S04]  /*118050*/  LDL.LU R10, [R1+0x1768] ;  /* 0x00176800010a7983 */ /* 0x000f280000300800 */
[----:B------:R-:W4:Y:S04]  /*118060*/  LDL.LU R41, [R1+0x176c] ;  /* 0x00176c0001297983 */ /* 0x000f280000300800 */
[----:B------:R-:W4:Y:S04]  /*118070*/  LDL.LU R33, [R1+0x2200] ;  /* 0x0022000001217983 */ /* 0x000f280000300800 */
[----:B------:R-:W4:Y:S01]  /*118080*/  LDL.LU R38, [R1+0x2204] ;  /* 0x0022040001267983 */ /* 0x000f220000300800 */
[----:B0-----:R-:W-:-:S02]  /*118090*/  SHF.R.S32.HI R6, RZ, 0x1f, R5 ;  /* 0x0000001fff067819 */ /* 0x001fc40000011405 */
[----:B--2---:R-:W-:Y:S02]  /*1180a0*/  F2FP.SATFINITE.E4M3.F32.PACK_AB_MERGE_C R37, R40, R35, RZ ;  /* 0x000000232825723e */ /* 0x004fe400048070ff */
[----:B------:R-:W2:Y:S04]  /*1180b0*/  LDL.LU R35, [R1+0x2208] ;  /* 0x0022080001237983 */ /* 0x000ea80000300800 */
[----:B------:R-:W2:Y:S01]  /*1180c0*/  LDL.LU R40, [R1+0x220c] ;  /* 0x00220c0001287983 */ /* 0x000ea20000300800 */
[----:B------:R-:W-:-:S03]  /*1180d0*/  IMAD.X R3, R6, 0x1, R58, P1 ;  /* 0x0000000106037824 */ /* 0x000fc600008e063a */
[----:B------:R-:W-:Y:S01]  /*1180e0*/  STL [R1+0x5ff8], R37 ;  /* 0x005ff82501007387 */ /* 0x000fe20000100800 */
[----:B------:R-:W-:-:S03]  /*1180f0*/  F2FP.SATFINITE.E4M3.F32.PACK_AB_MERGE_C R8, R17, R13, RZ ;  /* 0x0000000d1108723e */ /* 0x000fc600048070ff */
[----:B------:R-:W2:Y:S04]  /*118100*/  LDL.LU R13, [R1+0x17a0] ;  /* 0x0017a000010d7983 */ /* 0x000ea80000300800 */
[----:B------:R0:W-:Y:S04]  /*118110*/  STL.64 [R1+0x1570], R2 ;  /* 0x0015700201007387 */ /* 0x0001e80000100a00 */
[----:B------:R-:W2:Y:S01]  /*118120*/  LDL.LU R17, [R1+0x17a4] ;  /* 0x0017a40001117983 */ /* 0x000ea20000300800 */
[----:B------:R-:W-:-:S03]  /*118130*/  F2FP.SATFINITE.E4M3.F32.PACK_AB_MERGE_C R39, R0, R36, RZ ;  /* 0x000000240027723e */ /* 0x000fc600048070ff */
[----:B------:R-:W2:Y:S04]  /*118140*/  LDL.LU R36, [R1+0x17a8] ;  /* 0x0017a80001247983 */ /* 0x000ea80000300800 */
[----:B------:R-:W2:Y:S01]  /*118150*/  LDL.LU R0, [R1+0x17ac] ;  /* 0x0017ac0001007983 */ /* 0x000ea20000300800 */
[----:B0-----:R-:W-:-:S03]  /*118160*/  IADD3 R2, P1, R5, R61, RZ ;  /* 0x0000003d05027210 */ /* 0x001fc60007f3e0ff */
[----:B------:R-:W2:Y:S02]  /*118170*/  LDL.LU R15, [R1+0x21f0] ;  /* 0x0021f000010f7983 */ /* 0x000ea40000300800 */
[----:B------:R-:W-:-:S05]  /*118180*/  IMAD.X R3, R6, 0x1, R60, P1 ;  /* 0x0000000106037824 */ /* 0x000fca00008e063c */
[----:B------:R0:W-:Y:S04]  /*118190*/  STL.64 [R1+0x1568], R2 ;  /* 0x0015680201007387 */ /* 0x0001e80000100a00 */
[----:B------:R-:W2:Y:S04]  /*1181a0*/  LDL.LU R30, [R1+0x21f4] ;  /* 0x0021f400011e7983 */ /* 0x000ea80000300800 */
[----:B------:R-:W2:Y:S04]  /*1181b0*/  LDL.LU R43, [R1+0x21f8] ;  /* 0x0021f800012b7983 */ /* 0x000ea80000300800 */
[----:B------:R-:W2:Y:S01]  /*1181c0*/  LDL.LU R9, [R1+0x21fc] ;  /* 0x0021fc0001097983 */ /* 0x000ea20000300800 */
[----:B0-----:R-:W-:-:S02]  /*1181d0*/  IADD3 R2, P1, R5, R57, RZ ;  /* 0x0000003905027210 */ /* 0x001fc40007f3e0ff */
[----:B------:R-:W-:Y:S02]  /*1181e0*/  F2FP.SATFINITE.E4M3.F32.PACK_AB_MERGE_C R42, R29, R27, RZ ;  /* 0x0000001b1d2a723e */ /* 0x000fe400048070ff */
[----:B------:R-:W2:Y:S01]  /*1181f0*/  LDL.LU R27, [R1+0x17e0] ;  /* 0x0017e000011b7983 */ /* 0x000ea20000300800 */
[----:B------:R-:W-:Y:S01]  /*118200*/  IMAD.X R3, R6, 0x1, R56, P1 ;  /* 0x0000000106037824 */ /* 0x000fe200008e0638 */
[----:B------:R-:W-:Y:S02]  /*118210*/  F2FP.SATFINITE.E4M3.F32.PACK_AB_MERGE_C R45, R31, R11, RZ ;  /* 0x0000000b1f2d723e */ /* 0x000fe400048070ff */
[----:B------:R-:W2:Y:S04]  /*118220*/  LDL.LU R29, [R1+0x17e4] ;  /* 0x0017e400011d7983 */ /* 0x000ea80000300800 */
[----:B------:R-:W2:Y:S04]  /*118230*/  LDL.LU R11, [R1+0x17e8] ;  /* 0x0017e800010b7983 */ /* 0x000ea80000300800 */
[----:B------:R4:W-:Y:S04]  /*118240*/  STL.64 [R1+0x1558], R2 ;  /* 0x0015580201007387 */ /* 0x0009e80000100a00 */
[----:B------:R-:W2:Y:S01]  /*118250*/  LDL.LU R31, [R1+0x17ec] ;  /* 0x0017ec00011f7983 */ /* 0x000ea20000300800 */
[----:B------:R-:W-:-:S05]  /*118260*/  IADD3 R20, P1, R5, R55, RZ ;  /* 0x0000003705147210 */ /* 0x000fca0007f3e0ff */
[----:B------:R-:W-:Y:S01]  /*118270*/  IMAD.X R21, R6, 0x1, R54, P1 ;  /* 0x0000000106157824 */ /* 0x000fe200008e0636 */
[----:B---3--:R-:W-:-:S05]  /*118280*/  F2FP.SATFINITE.E4M3.F32.PACK_AB_MERGE_C R34, R34, R32, RZ ;  /* 0x000000202222723e */ /* 0x008fca00048070ff */
[----:B------:R-:W-:Y:S01]  /*118290*/  STL [R1+0x6118], R34 ;  /* 0x0061182201007387 */ /* 0x000fe20000100800 */
[----:B----4-:R-:W-:-:S03]  /*1182a0*/  F2FP.SATFINITE.E4M3.F32.PACK_AB_MERGE_C R2, R41, R10, RZ ;  /* 0x0000000a2902723e */ /* 0x010fc600048070ff */
[----:B------:R-:W3:Y:S04]  /*1182b0*/  LDL.LU R10, [R1+0x21e0] ;  /* 0x0021e000010a7983 */ /* 0x000ee80000300800 */
[----:B------:R-:W3:Y:S04]  /*1182c0*/  LDL.LU R41, [R1+0x21e4] ;  /* 0x0021e40001297983 */ /* 0x000ee80000300800 */
[----:B------:R0:W-:Y:S01]  /*1182d0*/  STL.64 [R1+0x1560], R20 ;  /* 0x0015601401007387 */ /* 0x0001e20000100a00 */
[----:B------:R-:W-:Y:S02]  /*1182e0*/  F2FP.SATFINITE.E4M3.F32.PACK_AB_MERGE_C R33, R38, R33, RZ ;  /* 0x000000212621723e */ /* 0x000fe400048070ff */
[----:B--2---:R-:W-:-:S02]  /*1182f0*/  F2FP.SATFINITE.E4M3.F32.PACK_AB_MERGE_C R32, R40, R35, RZ ;  /* 0x000000232820723e */ /* 0x004fc400048070ff */
[----:B------:R-:W2:Y:S04]  /*118300*/  LDL.LU R35, [R1+0x21e8] ;  /* 0x0021e80001237983 */ /* 0x000ea80000300800 */
[----:B------:R-:W2:Y:S01]  /*118310*/  LDL.LU R40, [R1+0x21ec] ;  /* 0x0021ec0001287983 */ /* 0x000ea20000300800 */
[----:B0-----:R-:W-:-:S03]  /*118320*/  IADD3 R20, P1, R5, R53, RZ ;  /* 0x0000003505147210 */ /* 0x001fc60007f3e0ff */
[----:B------:R-:W-:Y:S02]  /*118330*/  STL.64 [R1+0x6008], R32 ;  /* 0x0060082001007387 */ /* 0x000fe40000100a00 */
[----:B------:R-:W-:Y:S01]  /*118340*/  IMAD.X R21, R6, 0x1, R52, P1 ;  /* 0x0000000106157824 */ /* 0x000fe200008e0634 */
[----:B------:R-:W-:-:S05]  /*118350*/  F2FP.SATFINITE.E4M3.F32.PACK_AB_MERGE_C R3, R17, R13, RZ ;  /* 0x0000000d1103723e */ /* 0x000fca00048070ff */
[----:B------:R0:W-:Y:S04]  /*118360*/  STL.64 [R1+0x6010], R2 ;  /* 0x0060100201007387 */ /* 0x0001e80000100a00 */
[----:B------:R-:W-:Y:S04]  /*118370*/  STL.64 [R1+0x1550], R20 ;  /* 0x0015501401007387 */ /* 0x000fe80000100a00 */
[----:B------:R-:W4:Y:S01]  /*118380*/  LDL.LU R13, [R1+0x21d0] ;  /* 0x0021d000010d7983 */ /* 0x000f220000300800 */
[----:B0-----:R-:W-:-:S03]  /*118390*/  IADD3 R2, P1, R5, R51, RZ ;  /* 0x0000003305027210 */ /* 0x001fc60007f3e0ff */
[----:B------:R-:W4:Y:S01]  /*1183a0*/  LDL.LU R17, [R1+0x21d4] ;  /* 0x0021d40001117983 */ /* 0x000f220000300800 */
[----:B------:R-:W-:Y:S01]  /*1183b0*/  F2FP.SATFINITE.E4M3.F32.PACK_AB_MERGE_C R4, R0, R36, RZ ;  /* 0x000000240004723e */ /* 0x000fe200048070ff */
[----:B------:R-:W-:Y:S02]  /*1183c0*/  IMAD.X R3, R6, 0x1, R50, P1 ;  /* 0x0000000106037824 */ /* 0x000fe400008e0632 */
[----:B------:R-:W4:Y:S04]  /*1183d0*/  LDL.LU R36, [R1+0x21d8] ;  /* 0x0021d80001247983 */ /* 0x000f280000300800 */
[----:B------:R0:W-:Y:S04]  /*1183e0*/  STL.64 [R1+0x1548], R2 ;  /* 0x0015480201007387 */ /* 0x0001e80000100a00 */
[----:B------:R-:W4:Y:S01]  /*1183f0*/  LDL.LU R0, [R1+0x21dc] ;  /* 0x0021dc0001007983 */ /* 0x000f220000300800 */
[----:B------:R-:W-:-:S02]  /*118400*/  F2FP.SATFINITE.E4M3.F32.PACK_AB_MERGE_C R37, R30, R15, RZ ;  /* 0x0000000f1e25723e */ /* 0x000fc400048070ff */
[----:B------:R-:W-:Y:S02]  /*118410*/  F2FP.SATFINITE.E4M3.F32.PACK_AB_MERGE_C R44, R9, R43, RZ ;  /* 0x0000002b092c723e */ /* 0x000fe400048070ff */
[----:B0-----:R-:W-:Y:S01]  /*118420*/  IADD3 R2, P1, R5, R49, RZ ;  /* 0x0000003105027210 */ /* 0x001fe20007f3e0ff */
[----:B------:R-:W-:Y:S04]  /*118430*/  STL [R1+0x611c], R37 ;  /* 0x00611c2501007387 */ /* 0x000fe80000100800 */
[----:B------:R-:W-:Y:S01]  /*118440*/  IMAD.X R3, R6, 0x1, R47, P1 ;  /* 0x0000000106037824 */ /* 0x000fe200008e062f */
[----:B------:R-:W-:Y:S04]  /*118450*/  STL.64 [R1+0x6028], R44 ;  /* 0x0060282c01007387 */ /* 0x000fe80000100a00 */
[----:B------:R0:W-:Y:S01]  /*118460*/  STL.64 [R1+0x1538], R2 ;  /* 0x0015380201007387 */ /* 0x0001e20000100a00 */
[----:B------:R-:W-:-:S03]  /*118470*/  F2FP.SATFINITE.E4M3.F32.PACK_AB_MERGE_C R25, R29, R27, RZ ;  /* 0x0000001b1d19723e */ /* 0x000fc600048070ff */
[----:B------:R-:W4:Y:S01]  /*118480*/  LDL.LU R27, [R1+0x21c0] ;  /* 0x0021c000011b7983 */ /* 0x000f220000300800 */
[----:B------:R-:W-:-:S03]  /*118490*/  F2FP.SATFINITE.E4M3.F32.PACK_AB_MERGE_C R24, R31, R11, RZ ;  /* 0x0000000b1f18723e */ /* 0x000fc600048070ff */
[----:B------:R-:W4:Y:S01]  /*1184a0*/  LDL.LU R29, [R1+0x21c4] ;  /* 0x0021c400011d7983 */ /* 0x000f220000300800 */
[----:B0-----:R-:W-:-:S05]  /*1184b0*/  IADD3 R2, P1, R5, R48, RZ ;  /* 0x0000003005027210 */ /* 0x001fca0007f3e0ff */
[----:B------:R-:W-:-:S05]  /*1184c0*/  IMAD.X R3, R6, 0x1, R46, P1 ;  /* 0x0000000106037824 */ /* 0x000fca00008e062e */
[----:B------:R0:W-:Y:S04]  /*1184d0*/  STL.64 [R1+0x1540], R2 ;  /* 0x0015400201007387 */ /* 0x0001e80000100a00 */
[----:B------:R-:W4:Y:S04]  /*1184e0*/  LDL.LU R11, [R1+0x21c8] ;  /* 0x0021c800010b7983 */ /* 0x000f280000300800 */
[----:B------:R-:W4:Y:S04]  /*1184f0*/  LDL.LU R31, [R1+0x21cc] ;  /* 0x0021cc00011f7983 */ /* 0x000f280000300800 */
[----:B------:R4:W-:Y:S01]  /*118500*/  STL.64 [R1+0x6038], R24 ;  /* 0x0060381801007387 */ /* 0x0009e20000100a00 */
[----:B0-----:R-:W-:Y:S01]  /*118510*/  VIADD R2, R5, UR6 ;  /* 0x0000000605027c36 */ /* 0x001fe20008000000 */
[----:B------:R-:W-:-:S04]  /*118520*/  ULDC UR6, c[0x0][0x248] ;  /* 0x0000920000067ab9 */ /* 0x000fc80000000800 */
[----:B------:R-:W-:Y:S02]  /*118530*/  SHF.R.S32.HI R3, RZ, 0x1f, R2 ;  /* 0x0000001fff037819 */ /* 0x000fe40000011402 */
[----:B------:R-:W-:-:S05]  /*118540*/  IADD3 R6, P1, R2, R59, RZ ;  /* 0x0000003b02067210 */ /* 0x000fca0007f3e0ff */
[----:B------:R-:W-:Y:S01]  /*118550*/  IMAD.X R7, R3, 0x1, R58, P1 ;  /* 0x0000000103077824 */ /* 0x000fe200008e063a */
[----:B---3--:R-:W-:-:S05]  /*118560*/  F2FP.SATFINITE.E4M3.F32.PACK_AB_MERGE_C R44, R41, R10, RZ ;  /* 0x0000000a292c723e */ /* 0x008fca00048070ff */
[----:B------:R-:W-:Y:S04]  /*118570*/  STL [R1+0x6088], R44 ;  /* 0x0060882c01007387 */ /* 0x000fe80000100800 */
[----:B------:R-:W3:Y:S04]  /*118580*/  LDL.LU R10, [R1+0x2550] ;  /* 0x00255000010a7983 */ /* 0x000ee80000300800 */
[----:B------:R-:W3:Y:S01]  /*118590*/  LDL.LU R41, [R1+0x2554] ;  /* 0x0025540001297983 */ /* 0x000ee20000300800 */
[----:B--2---:R-:W-:-:S03]  /*1185a0*/  F2FP.SATFINITE.E4M3.F32.PACK_AB_MERGE_C R33, R40, R35, RZ ;  /* 0x000000232821723e */ /* 0x004fc600048070ff */
[----:B------:R-:W2:Y:S04]  /*1185b0*/  LDL.LU R35, [R1+0x2558] ;  /* 0x0025580001237983 */ /* 0x000ea80000300800 */
[----:B------:R-:W2:Y:S04]  /*1185c0*/  LDL.LU R40, [R1+0x255c] ;  /* 0x00255c0001287983 */ /* 0x000ea80000300800 */
[----:B------:R-:W-:Y:S01]  /*1185d0*/  STL [R1+0x6130], R33 ;  /* 0x0061302101007387 */ /* 0x000fe20000100800 */
[----:B----4-:R-:W-:-:S05]  /*1185e0*/  F2FP.SATFINITE.E4M3.F32.PACK_AB_MERGE_C R24, R17, R13, RZ ;  /* 0x0000000d1118723e */ /* 0x010fca00048070ff */
[----:B------:R-:W-:Y:S04]  /*1185f0*/  STL [R1+0x60b8], R24 ;  /* 0x0060b81801007387 */ /* 0x000fe80000100800 */
[----:B------:R0:W-:Y:S01]  /*118600*/  STL.64 [R1+0x1530], R6 ;  /* 0x0015300601007387 */ /* 0x0001e20000100a00 */
[----:B------:R-:W-:-:S03]  /*118610*/  F2FP.SATFINITE.E4M3.F32.PACK_AB_MERGE_C R18, R0, R36, RZ ;  /* 0x000000240012723e */ /* 0x000fc600048070ff */
[----:B------:R-:W4:Y:S04]  /*118620*/  LDL.LU R26, [R1+0x2570] ;  /* 0x00257000011a7983 */ /* 0x000f280000300800 */
[----:B------:R-:W4:Y:S04]  /*118630*/  LDL.LU R28, [R1+0x2574] ;  /* 0x00257400011c7983 */ /* 0x000f280000300800 */
[----:B------:R-:W4:Y:S01]  /*118640*/  LDL.LU R38, [R1+0x2578] ;  /* 0x0025780001267983 */ /* 0x000f220000300800 */
[----:B0-----:R-:W-:-:S03]  /*118650*/  IADD3 R6, P1, R2, R61, RZ ;  /* 0x0000003d02067210 */ /* 0x001fc60007f3e0ff */
[----:B------:R-:W4:Y:S04]  /*118660*/  LDL.LU R15, [R1+0x257c] ;  /* 0x00257c00010f7983 */ /* 0x000f280000300800 */
[----:B------:R0:W-:Y:S04]  /*118670*/  STL.64 [R1+0x6098], R18 ;  /* 0x0060981201007387 */ /* 0x0001e80000100a00 */
[----:B------:R-:W4:Y:S04]  /*118680*/  LDL.LU R5, [R1+0x2540] ;  /* 0x0025400001057983 */ /* 0x000f280000300800 */
[----:B------:R-:W4:Y:S01]  /*118690*/  LDL.LU R30, [R1+0x2544] ;  /* 0x00254400011e7983 */ /* 0x000f220000300800 */
[----:B------:R-:W-:-:S03]  /*1186a0*/  IMAD.X R7, R3, 0x1, R60, P1 ;  /* 0x0000000103077824 */ /* 0x000fc600008e063c */
[----:B------:R-:W4:Y:S04]  /*1186b0*/  LDL.LU R43, [R1+0x2548] ;  /* 0x00254800012b7983 */ /* 0x000f280000300800 */
[----:B------:R1:W-:Y:S04]  /*1186c0*/  STL.64 [R1+0x1528], R6 ;  /* 0x0015280601007387 */ /* 0x0003e80000100a00 */
[----:B------:R-:W4:Y:S04]  /*1186d0*/  LDL.LU R9, [R1+0x254c] ;  /* 0x00254c0001097983 */ /* 0x000f280000300800 */
[----:B------:R-:W4:Y:S04]  /*1186e0*/  LDL.LU R13, [R1+0x2530] ;  /* 0x00253000010d7983 */ /* 0x000f280000300800 */
[----:B------:R-:W4:Y:S04]  /*1186f0*/  LDL.LU R17, [R1+0x2534] ;  /* 0x0025340001117983 */ /* 0x000f280000300800 */
[----:B------:R-:W4:Y:S04]  /*118700*/  LDL.LU R36, [R1+0x2538] ;  /* 0x0025380001247983 */ /* 0x000f280000300800 */
[----:B------:R-:W4:Y:S01]  /*118710*/  LDL.LU R0, [R1+0x253c] ;  /* 0x00253c0001007983 */ /* 0x000f220000300800 */
[----:B0-----:R-:W-:-:S02]  /*118720*/  F2FP.SATFINITE.E4M3.F32.PACK_AB_MERGE_C R18, R29, R27, RZ ;  /* 0x0000001b1d12723e */ /* 0x001fc400048070ff */
[----:B------:R-:W-:Y:S02]  /*118730*/  F2FP.SATFINITE.E4M3.F32.PACK_AB_MERGE_C R19, R31, R11, RZ ;  /* 0x0000000b1f13723e */ /* 0x000fe400048070ff */
[----:B-1----:R-:W-:Y:S01]  /*118740*/  IADD3 R6, P1, R2, R57, RZ ;  /* 0x0000003902067210 */ /* 0x002fe20007f3e0ff */
[----:B------:R-:W-:Y:S04]  /*118750*/  STL [R1+0x60a4], R18 ;  /* 0x0060a41201007387 */ /* 0x000fe80000100800 */
[----:B------:R-:W-:Y:S01]  /*118760*/  STL [R1+0x60a8], R19 ;  /* 0x0060a81301007387 */ /* 0x000fe20000100800 */
[----:B------:R-:W-:-:S03]  /*118770*/  IMAD.X R7, R3, 0x1, R56, P1 ;  /* 0x0000000103077824 */ /* 0x000fc600008e0638 */
[----:B------:R-:W4:Y:S04]  /*118780*/  LDL.LU R27, [R1+0x2520] ;  /* 0x00252000011b7983 */ /* 0x000f280000300800 */
[----:B------:R-:W4:Y:S04]  /*118790*/  LDL.LU R29, [R1+0x2524] ;  /* 0x00252400011d7983 */ /* 0x000f280000300800 */
[----:B------:R-:W4:Y:S04]  /*1187a0*/  LDL.LU R11, [R1+0x2528] ;  /* 0x00252800010b7983 */ /* 0x000f280000300800 */
[----:B------:R0:W-:Y:S04]  /*1187b0*/  STL.64 [R1+0x1520], R6 ;  /* 0x0015200601007387 */ /* 0x0001e80000100a00 */
[----:B------:R-:W4:Y:S01]  /*1187c0*/  LDL.LU R31, [R1+0x252c] ;  /* 0x00252c00011f7983 */ /* 0x000f220000300800 */
[----:B0-----:R-:W-:-:S05]  /*1187d0*/  IADD3 R6, P1, R2, R55, RZ ;  /* 0x0000003702067210 */ /* 0x001fca0007f3e0ff */
[----:B------:R-:W-:Y:S01]  /*1187e0*/  IMAD.X R7, R3, 0x1, R54, P1 ;  /* 0x0000000103077824 */ /* 0x000fe200008e0636 */
[----:B---3--:R-:W-:Y:S02]  /*1187f0*/  F2FP.SATFINITE.E4M3.F32.PACK_AB_MERGE_C R19, R41, R10, RZ ;  /* 0x0000000a2913723e */ /* 0x008fe400048070ff */
[----:B------:R-:W3:Y:S04]  /*118800*/  LDL.LU R10, [R1+0x2510] ;  /* 0x00251000010a7983 */ /* 0x000ee80000300800 */
[----:B------:R-:W3:Y:S01]  /*118810*/  LDL.LU R41, [R1+0x2514] ;  /* 0x0025140001297983 */ /* 0x000ee20000300800 */
[----:B--2---:R-:W-:-:S05]  /*118820*/  F2FP.SATFINITE.E4M3.F32.PACK_AB_MERGE_C R18, R40, R35, RZ ;  /* 0x000000232812723e */ /* 0x004fca00048070ff */
[----:B------:R-:W-:Y:S04]  /*118830*/  STL.64 [R1+0x60d0], R18 ;  /* 0x0060d01201007387 */ /* 0x000fe80000100a00 */
[----:B------:R-:W2:Y:S04]  /*118840*/  LDL.LU R35, [R1+0x2518] ;  /* 0x0025180001237983 */ /* 0x000ea80000300800 */
[----:B------:R-:W2:Y:S04]  /*118850*/  LDL.LU R40, [R1+0x251c] ;  /* 0x00251c0001287983 */ /* 0x000ea80000300800 */
[----:B------:R0:W-:Y:S02]  /*118860*/  STL.64 [R1+0x1518], R6 ;  /* 0x0015180601007387 */ /* 0x0001e40000100a00 */
[----:B0-----:R-:W-:-:S05]  /*118870*/  IADD3 R6, P1, R2, R53, RZ ;  /* 0x0000003502067210 */ /* 0x001fca0007f3e0ff */
[----:B------:R-:W-:Y:S01]  /*118880*/  IMAD.X R7, R3, 0x1, R52, P1 ;  /* 0x0000000103077824 */ /* 0x000fe200008e0634 */
[----:B----4-:R-:W-:Y:S02]  /*118890*/  F2FP.SATFINITE.E4M3.F32.PACK_AB_MERGE_C R18, R28, R26, RZ ;  /* 0x0000001a1c12723e */ /* 0x010fe400048070ff */
[----:B------:R-:W-:-:S05]  /*1188a0*/  F2FP.SATFINITE.E4M3.F32.PACK_AB_MERGE_C R19, R15, R38, RZ ;  /* 0x000000260f13723e */ /* 0x000fca00048070ff */
[----:B------:R0:W-:Y:S01]  /*1188b0*/  STL.64 [R1+0x60e0], R18 ;  /* 0x0060e01201007387 */ /* 0x0001e20000100a00 */
[----:B------:R-:W-:-:S05]  /*1188c0*/  F2FP.SATFINITE.E4M3.F32.PACK_AB_MERGE_C R21, R30, R5, RZ ;  /* 0x000000051e15723e */ /* 0x000fca00048070ff */
[----:B------:R-:W-:Y:S04]  /*1188d0*/  STL [R1+0x6134], R21 ;  /* 0x0061341501007387 */ /* 0x000fe80000100800 */
[----:B------:R1:W-:Y:S01]  /*1188e0*/  STL.64 [R1+0x1510], R6 ;  /* 0x0015100601007387 */ /* 0x0003e20000100a00 */
[----:B0-----:R-:W-:Y:S02]  /*1188f0*/  F2FP.SATFINITE.E4M3.F32.PACK_AB_MERGE_C R19, R9, R43, RZ ;  /* 0x0000002b0913723e */ /* 0x001fe400048070ff */
[----:B-1----:R-:W-:Y:S02]  /*118900*/  IADD3 R6, P1, R2, R51, RZ ;  /* 0x0000003302067210 */ /* 0x002fe40007f3e0ff */
[----:B------:R-:W-:-:S03]  /*118910*/  F2FP.SATFINITE.E4M3.F32.PACK_AB_MERGE_C R5, R17, R13, RZ ;  /* 0x0000000d1105723e */ /* 0x000fc600048070ff */
[----:B------:R-:W-:Y:S01]  /*118920*/  IMAD.X R7, R3, 0x1, R50, P1 ;  /* 0x0000000103077824 */ /* 0x000fe200008e0632 */
[----:B------:R-:W-:Y:S01]  /*118930*/  STL [R1+0x6140], R19 ;  /* 0x0061401301007387 */ /* 0x000fe20000100800 */
[----:B------:R-:W-:-:S03]  /*118940*/  F2FP.SATFINITE.E4M3.F32.PACK_AB_MERGE_C R0, R0, R36, RZ ;  /* 0x000000240000723e */ /* 0x000fc600048070ff */
[----:B------:R-:W4:Y:S04]  /*118950*/  LDL.LU R13, [R1+0x2500] ;  /* 0x00250000010d7983 */ /* 0x000f280000300800 */
[----:B------:R-:W-:Y:S04]  /*118960*/  STL.64 [R1+0x1508], R6 ;  /* 0x0015080601007387 */ /* 0x000fe80000100a00 */
[----:B------:R-:W-:Y:S04]  /*118970*/  STL [R1+0x1a2c], R5 ;  /* 0x001a2c0501007387 */ /* 0x000fe80000100800 */
[----:B------:R-:W4:Y:S04]  /*118980*/  LDL.LU R17, [R1+0x2504] ;  /* 0x0025040001117983 */ /* 0x000f280000300800 */
[----:B------:R0:W-:Y:S04]  /*118990*/  STL [R1+0x1a6c], R0 ;  /* 0x001a6c0001007387 */ /* 0x0001e80000100800 */
[----:B------:R-:W4:Y:S04]  /*1189a0*/  LDL.LU R36, [R1+0x2508] ;  /* 0x0025080001247983 */ /* 0x000f280000300800 */
[----:B0-----:R-:W4:Y:S01]  /*1189b0*/  LDL.LU R0, [R1+0x250c] ;  /* 0x00250c0001007983 */ /* 0x001f220000300800 */
[----:B------:R-:W-:-:S05]  /*1189c0*/  IADD3 R6, P1, R2, R49, RZ ;  /* 0x0000003102067210 */ /* 0x000fca0007f3e0ff */
[----:B------:R-:W-:Y:S01]  /*1189d0*/  IMAD.X R7, R3, 0x1, R47, P1 ;  /* 0x0000000103077824 */ /* 0x000fe200008e062f */
[----:B------:R-:W-:-:S04]  /*1189e0*/  F2FP.SATFINITE.E4M3.F32.PACK_AB_MERGE_C R5, R29, R27, RZ ;  /* 0x0000001b1d05723e */ /* 0x000fc800048070ff */
        /* <DEDUP_REMOVED lines=11> */
[----:B---3--:R-:W-:-:S05]  /*118aa0*/  F2FP.SATFINITE.E4M3.F32.PACK_AB_MERGE_C R3, R41, R10, RZ ;  /* 0x0000000a2903723e */ /* 0x008fca00048070ff */
[----:B------:R2:W-:Y:S04]  /*118ab0*/  STL [R1+0x754], R3 ;  /* 0x0007540301007387 */ /* 0x0005e80000100800 */
        /* <DEDUP_REMOVED lines=14> */
[----:B------:R-:W2:Y:S04]  /*118ba0*/  LDL.LU R10, [R1+0x24c8] ;  /* 0x0024c800010a7983 */ /* 0x000ea80000300800 */
[----:B------:R-:W2:Y:S01]  /*118bb0*/  LDL.LU R41, [R1+0x24cc] ;  /* 0x0024cc0001297983 */ /* 0x000ea20000300800 */
[----:B0-----:R-:W-:-:S02]  /*118bc0*/  SHF.R.S32.HI R3, RZ, 0x1f, R2 ;  /* 0x0000001fff037819 */ /* 0x001fc40000011402 */
[----:B------:R-:W-:-:S05]  /*118bd0*/  IADD3 R6, P1, R2, R59, RZ ;  /* 0x0000003b02067210 */ /* 0x000fca0007f3e0ff */
[----:B------:R-:W-:-:S05]  /*118be0*/  IMAD.X R7, R3, 0x1, R58, P1 ;  /* 0x0000000103077824 */ /* 0x000fca00008e063a */
[----:B------:R4:W-:Y:S04]  /*118bf0*/  STL.64 [R1+0x14e8], R6 ;  /* 0x0014e80601007387 */ /* 0x0009e80000100a00 */
[----:B------:R-:W2:Y:S01]  /*118c00*/  LDL.LU R30, [R1+0x24b0] ;  /* 0x0024b000011e7983 */ /* 0x000ea20000300800 */
        /* <DEDUP_REMOVED lines=18> */
[----:B0-----:R-:W4:Y:S04]  /*118d30*/  LDL.LU R9, [R1+0x24a8] ;  /* 0x0024a80001097983 */ /* 0x001f280000300800 */
[----:B------:R-:W4:Y:S04]  /*118d40*/  LDL.LU R27, [R1+0x24ac] ;  /* 0x0024ac00011b7983 */ /* 0x000f280000300800 */
[----:B------:R-:W4:Y:S04]  /*118d50*/  LDL.LU R29, [R1+0x2490] ;  /* 0x00249000011d7983 */ /* 0x000f280000300800 */
[----:B------:R0:W-:Y:S04]  /*118d60*/  STL.64 [R1+0x14f0], R6 ;  /* 0x0014f00601007387 */ /* 0x0001e80000100a00 */
[----:B------:R-:W4:Y:S01]  /*118d70*/  LDL.LU R31, [R1+0x2494] ;  /* 0x00249400011f7983 */ /* 0x000f220000300800 */
[----:B0-----:R-:W-:-:S05]  /*118d80*/  IADD3 R6, P1, R2, R55, RZ ;  /* 0x0000003702067210 */ /* 0x001fca0007f3e0ff */
[----:B------:R-:W-:Y:S01]  /*118d90*/  IMAD.X R7, R3, 0x1, R54, P1 ;  /* 0x0000000103077824 */ /* 0x000fe200008e0636 */
[----:B---3--:R-:W-:-:S05]  /*118da0*/  F2FP.SATFINITE.E4M3.F32.PACK_AB_MERGE_C R16, R16, R20, RZ ;  /* 0x000000141010723e */ /* 0x008fca00048070ff */
[----:B------:R-:W-:Y:S01]  /*118db0*/  STL [R1+0x628], R16 ;  /* 0x0006281001007387 */ /* 0x000fe20000100800 */
        /* <DEDUP_REMOVED lines=9> */
[----:B------:R-:W-:Y:S02]  /*118e50*/  STL [R1+0x5e0], R12 ;  /* 0x0005e00c01007387 */ /* 0x000fe40000100800 */
[----:B------:R-:W-:-:S05]  /*118e60*/  IMAD.X R7, R3, 0x1, R52, P1 ;  /* 0x0000000103077824 */ /* 0x000fca00008e0634 */
[----:B------:R0:W-:Y:S02]  /*118e70*/  STL.64 [R1+0x14d0], R6 ;  /* 0x0014d00601007387 */ /* 0x0001e40000100a00 */
[----:B0-----:R-:W-:Y:S02]  /*118e80*/  F2FP.SATFINITE.E4M3.F32.PACK_AB_MERGE_C R7, R11, R5, RZ ;  /* 0x000000050b07723e */ /* 0x001fe400048070ff */
[----:B------:R-:W-:Y:S01]  /*118e90*/  F2FP.SATFINITE.E4M3.F32.PACK_AB_MERGE_C R6, R41, R10, RZ ;  /* 0x0000000a2906723e */ /* 0x000fe200048070ff */
[----:B------:R-:W3:Y:S04]  /*118ea0*/  LDL.LU R5, [R1+0x2480] ;  /* 0x0024800001057983 */ /* 0x000ee80000300800 */
[----:B------:R-:W-:Y:S04]  /*118eb0*/  STL [R1+0x374], R7 ;  /* 0x0003740701007387 */ /* 0x000fe80000100800 */
[----:B------:R-:W3:Y:S04]  /*118ec0*/  LDL.LU R11, [R1+0x2484] ;  /* 0x00248400010b7983 */ /* 0x000ee80000300800 */
[----:B------:R0:W-:Y:S04]  /*118ed0*/  STL [R1+0x378], R6 ;  /* 0x0003780601007387 */ /* 0x0001e80000100800 */
[----:B------:R-:W3:Y:S04]  /*118ee0*/  LDL.LU R10, [R1+0x2488] ;  /* 0x00248800010a7983 */ /* 0x000ee80000300800 */
[----:B------:R-:W3:Y:S01]  /*118ef0*/  LDL.LU R41, [R1+0x248c] ;  /* 0x00248c0001297983 */ /* 0x000ee20000300800 */
        /* <DEDUP_REMOVED lines=9> */
[----:B------:R-:W4:Y:S04]  /*118f90*/  LDL.LU R13, [R1+0x2470] ;  /* 0x00247000010d7983 */ /* 0x000f280000300800 */
[----:B------:R-:W4:Y:S01]  /*118fa0*/  LDL.LU R17, [R1+0x2474] ;  /* 0x0024740001117983 */ /* 0x000f220000300800 */
[----:B------:R-:W-:-:S03]  /*118fb0*/  F2FP.SATFINITE.E4M3.F32.PACK_AB_MERGE_C R0, R0, R36, RZ ;  /* 0x000000240000723e */ /* 0x000fc600048070ff */
[----:B------:R-:W-:Y:S04]  /*118fc0*/  STL.64 [R1+0x14c8], R6 ;  /* 0x0014c80601007387 */ /* 0x000fe80000100a00 */
[----:B------:R0:W-:Y:S04]  /*118fd0*/  STL [R1+0x2b8], R0 ;  /* 0x0002b80001007387 */ /* 0x0001e80000100800 */
[----:B------:R-:W4:Y:S04]  /*118fe0*/  LDL.LU R36, [R1+0x2478] ;  /* 0x0024780001247983 */ /* 0x000f280000300800 */
[----:B0-----:R-:W4:Y:S01]  /*118ff0*/  LDL.LU R0, [R1+0x247c] ;  /* 0x00247c0001007983 */ /* 0x001f220000300800 */
[----:B------:R-:W-:-:S05]  /*119000*/  IADD3 R6, P1, R2, R48, RZ ;  /* 0x0000003002067210 */ /* 0x000fca0007f3e0ff */
[----:B------:R-:W-:-:S05]  /*119010*/  IMAD.X R7, R3, 0x1, R46, P1 ;  /* 0x0000000103077824 */ /* 0x000fca00008e062e */
[----:B------:R0:W-:Y:S04]  /*119020*/  STL.64 [R1+0x14c0], R6 ;  /* 0x0014c00601007387 */ /* 0x0001e80000100a00 */
[----:B------:R-:W4:Y:S01]  /*119030*/  LDL.LU R30, [R1+0x2460] ;  /* 0x00246000011e7983 */ /* 0x000f220000300800 */
[----:B0-----:R-:W-:-:S05]  /*119040*/  F2FP.SATFINITE.E4M3.F32.PACK_AB_MERGE_C R6, R27, R9, RZ ;  /* 0x000000091b06723e */ /* 0x001fca00048070ff */
[----:B------:R0:W-:Y:S04]  /*119050*/  STL [R1+0x2c0], R6 ;  /* 0x0002c00601007387 */ /* 0x0001e80000100800 */
[----:B------:R-:W4:Y:S01]  /*119060*/  LDL.LU R43, [R1+0x2464] ;  /* 0x00246400012b7983 */ /* 0x000f220000300800 */
[----:B------:R-:W-:-:S05]  /*119070*/  F2FP.SATFINITE.E4M3.F32.PACK_AB_MERGE_C R3, R31, R29, RZ ;  /* 0x0000001d1f03723e */ /* 0x000fca00048070ff */
[----:B------:R2:W-:Y:S04]  /*119080*/  STL [R1+0x28c], R3 ;  /* 0x00028c0301007387 */ /* 0x0005e80000100800 */
[----:B------:R-:W4:Y:S04]  /*119090*/  LDL.LU R9, [R1+0x2468] ;  /* 0x0024680001097983 */ /* 0x000f280000300800 */
[----:B------:R-:W4:Y:S04]  /*1190a0*/  LDL.LU R27, [R1+0x246c] ;  /* 0x00246c00011b7983 */ /* 0x000f280000300800 */
[----:B------:R-:W4:Y:S04]  /*1190b0*/  LDL.LU R29, [R1+0x2450] ;  /* 0x00245000011d7983 */ /* 0x000f280000300800 */
[----:B------:R-:W4:Y:S01]  /*1190c0*/  LDL.LU R31, [R1+0x2454] ;  /* 0x00245400011f7983 */ /* 0x000f220000300800 */
[----:B------:R-:W-:Y:S01]  /*1190d0*/  VIADD R2, R2, UR6 ;  /* 0x0000000602027c36 */ /* 0x000fe20008000000 */
[----:B------:R-:W-:-:S04]  /*1190e0*/  ULDC UR6, c[0x0][0x248] ;  /* 0x0000920000067ab9 */ /* 0x000fc80000000800 */
[----:B0-----:R-:W-:Y:S02]  /*1190f0*/  IADD3 R6, P1, R2, R59, RZ ;  /* 0x0000003b02067210 */ /* 0x001fe40007f3e0ff */
[----:B--2---:R-:W-:-:S05]  /*119100*/  F2FP.SATFINITE.E4M3.F32.PACK_AB_MERGE_C R3, R40, R35, RZ ;  /* 0x000000232803723e */ /* 0x004fca00048070ff */
[----:B------:R0:W-:Y:S04]  /*119110*/  STL [R1+0x2a8], R3 ;  /* 0x0002a80301007387 */ /* 0x0001e80000100800 */
[----:B------:R-:W2:Y:S04]  /*119120*/  LDL.LU R35, [R1+0x2458] ;  /* 0x0024580001237983 */ /* 0x000ea80000300800 */
[----:B------:R-:W2:Y:S01]  /*119130*/  LDL.LU R40, [R1+0x245c] ;  /* 0x00245c0001287983 */ /* 0x000ea20000300800 */
[----:B0-----:R-:W-:-:S05]  /*119140*/  SHF.R.S32.HI R3, RZ, 0x1f, R2 ;  /* 0x0000001fff037819 */ /* 0x001fca0000011402 */
[----:B------:R-:W-:-:S05]  /*119150*/  IMAD.X R7, R3, 0x1, R58, P1 ;  /* 0x0000000103077824 */ /* 0x000fca00008e063a */
[----:B------:R0:W-:Y:S02]  /*119160*/  STL.64 [R1+0x14a8], R6 ;  /* 0x0014a80601007387 */ /* 0x0001e40000100a00 */
[----:B0-----:R-:W-:-:S05]  /*119170*/  IADD3 R6, P1, R2, R61, RZ ;  /* 0x0000003d02067210 */ /* 0x001fca0007f3e0ff */
[----:B------:R-:W-:Y:S01]  /*119180*/  IMAD.X R7, R3, 0x1, R60, P1 ;  /* 0x0000000103077824 */ /* 0x000fe200008e063c */
[----:B---3--:R-:W-:-:S05]  /*119190*/  F2FP.SATFINITE.E4M3.F32.PACK_AB_MERGE_C R11, R11, R5, RZ ;  /* 0x000000050b0b723e */ /* 0x008fca00048070ff */
[----:B------:R-:W-:Y:S01]  /*1191a0*/  STL [R1+0x26c], R11 ;  /* 0x00026c0b01007387 */ /* 0x000fe20000100800 */
[----:B------:R-:W-:-:S05]  /*1191b0*/  F2FP.SATFINITE.E4M3.F32.PACK_AB_MERGE_C R5, R41, R10, RZ ;  /* 0x0000000a2905723e */ /* 0x000fca00048070ff */
[----:B------:R0:W-:Y:S04]  /*1191c0*/  STL [R1+0x27c], R5 ;  /* 0x00027c0501007387 */ /* 0x0001e80000100800 */
[----:B------:R-:W3:Y:S04]  /*1191d0*/  LDL.LU R26, [R1+0x2440] ;  /* 0x00244000011a7983 */ /* 0x000ee80000300800 */
[----:B------:R-:W3:Y:S04]  /*1191e0*/  LDL.LU R28, [R1+0x2444] ;  /* 0x00244400011c7983 */ /* 0x000ee80000300800 */
[----:B------:R-:W3:Y:S04]  /*1191f0*/  LDL.LU R38, [R1+0x2448] ;  /* 0x0024480001267983 */ /* 0x000ee80000300800 */
[----:B------:R4:W-:Y:S04]  /*119200*/  STL.64 [R1+0x1488], R6 ;  /* 0x0014880601007387 */ /* 0x0009e80000100a00 */
[----:B------:R-:W3:Y:S04]  /*119210*/  LDL.LU R15, [R1+0x244c] ;  /* 0x00244c00010f7983 */ /* 0x000ee80000300800 */
[----:B0-----:R-:W3:Y:S04]  /*119220*/  LDL.LU R5, [R1+0x2430] ;  /* 0x0024300001057983 */ /* 0x001ee80000300800 */
[----:B------:R-:W3:Y:S04]  /*119230*/  LDL.LU R10, [R1+0x2434] ;  /* 0x00243400010a7983 */ /* 0x000ee80000300800 */
[----:B------:R-:W3:Y:S04]  /*119240*/  LDL.LU R11, [R1+0x2438] ;  /* 0x00243800010b7983 */ /* 0x000ee80000300800 */
[----:B------:R-:W3:Y:S01]  /*119250*/  LDL.LU R41, [R1+0x243c] ;  /* 0x00243c0001297983 */ /* 0x000ee20000300800 */
[----:B----4-:R-:W-:-:S03]  /*119260*/  F2FP.SATFINITE.E4M3.F32.PACK_AB_MERGE_C R6, R17, R13, RZ ;  /* 0x0000000d1106723e */ /* 0x010fc600048070ff */
        /* <DEDUP_REMOVED lines=10> */
[----:B0-----:R-:W-:Y:S02]  /*119310*/  F2FP.SATFINITE.E4M3.F32.PACK_AB_MERGE_C R7, R43, R30, RZ ;  /* 0x0000001e2b07723e */ /* 0x001fe400048070ff */
[----:B------:R-:W4:Y:S01]  /*119320*/  LDL.LU R30, [R1+0x2410] ;  /* 0x00241000011e7983 */ /* 0x000f220000300800 */
        /* <DEDUP_REMOVED lines=10> */
[----:B------:R0:W-:Y:S02]  /*1193d0*/  STL [R1+0x20c], R6 ;  /* 0x00020c0601007387 */ /* 0x0001e40000100800 */
        /* <DEDUP_REMOVED lines=9> */
[----:B0-----:R-:W-:-:S02]  /*119470*/  IADD3 R6, P1, R2, R51, RZ ;  /* 0x0000003302067210 */ /* 0x001fc40007f3e0ff */
[----:B---3--:R-:W-:-:S05]  /*119480*/  F2FP.SATFINITE.E4M3.F32.PACK_AB_MERGE_C R7, R28, R26, RZ ;  /* 0x0000001a1c07723e */ /* 0x008fca00048070ff */
[----:B------:R0:W-:Y:S01]  /*119490*/  STL [R1+0x6144], R7 ;  /* 0x0061440701007387 */ /* 0x0001e20000100800 */
[----:B------:R-:W-:Y:S01]  /*1194a0*/  F2FP.SATFINITE.E4M3.F32.PACK_AB_MERGE_C R12, R15, R38, RZ ;  /* 0x000000260f0c723e */ /* 0x000fe200048070ff */
[----:B0-----:R-:W-:Y:S01]  /*1194b0*/  IMAD.X R7, R3, 0x1, R50, P1 ;  /* 0x0000000103077824 */ /* 0x001fe200008e0632 */
[----:B------:R-:W-:-:S03]  /*1194c0*/  F2FP.SATFINITE.E4M3.F32.PACK_AB_MERGE_C R10, R10, R5, RZ ;  /* 0x000000050a0a723e */ /* 0x000fc600048070ff */
[----:B------:R-:W-:Y:S01]  /*1194d0*/  STL [R1+0x204], R12 ;  /* 0x0002040c01007387 */ /* 0x000fe20000100800 */
[----:B------:R-:W-:-:S05]  /*1194e0*/  F2FP.SATFINITE.E4M3.F32.PACK_AB_MERGE_C R11, R41, R11, RZ ;  /* 0x0000000b290b723e */ /* 0x000fca00048070ff */
[----:B------:R-:W-:Y:S04]  /*1194f0*/  STL.64 [R1+0x6040], R10 ;  /* 0x0060400a01007387 */ /* 0x000fe80000100a00 */
[----:B------:R0:W-:Y:S02]  /*119500*/  STL.64 [R1+0x1478], R6 ;  /* 0x0014780601007387 */ /* 0x0001e40000100a00 */
[----:B0-----:R-:W-:-:S05]  /*119510*/  IADD3 R6, P1, R2, R49, RZ ;  /* 0x0000003102067210 */ /* 0x001fca0007f3e0ff */
[----:B------:R-:W-:-:S05]  /*119520*/  IMAD.X R7, R3, 0x1, R47, P1 ;  /* 0x0000000103077824 */ /* 0x000fca00008e062f */
[----:B------:R0:W-:Y:S02]  /*119530*/  STL.64 [R1+0x1490], R6 ;  /* 0x0014900601007387 */ /* 0x0001e40000100a00 */
[----:B0-----:R-:W-:Y:S02]  /*119540*/  IADD3 R6, P1, R2, R48, RZ ;  /* 0x0000003002067210 */ /* 0x001fe40007f3e0ff */
[----:B----4-:R-:W-:Y:S02]  /*119550*/  F2FP.SATFINITE.E4M3.F32.PACK_AB_MERGE_C R41, R17, R13, RZ ;  /* 0x0000000d1129723e */ /* 0x010fe400048070ff */
[----:B------:R-:W3:Y:S04]  /*119560*/  LDL.LU R13, [R1+0x23f0] ;  /* 0x0023f000010d7983 */ /* 0x000ee80000300800 */
[----:B------:R-:W3:Y:S01]  /*119570*/  LDL.LU R17, [R1+0x23f4] ;  /* 0x0023f40001117983 */ /* 0x000ee20000300800 */
[----:B------:R-:W-:-:S05]  /*119580*/  IMAD.X R7, R3, 0x1, R46, P1 ;  /* 0x0000000103077824 */ /* 0x000fca00008e062e */
[----:B------:R-:W-:Y:S01]  /*119590*/  STL.64 [R1+0x1480], R6 ;  /* 0x0014800601007387 */ /* 0x000fe20000100a00 */
[----:B------:R-:W-:-:S03]  /*1195a0*/  F2FP.SATFINITE.E4M3.F32.PACK_AB_MERGE_C R15, R0, R36, RZ ;  /* 0x00000024000f723e */ /* 0x000fc600048070ff */
[----:B------:R-:W4:Y:S04]  /*1195b0*/  LDL.LU R36, [R1+0x23f8] ;  /* 0x0023f80001247983 */ /* 0x000f280000300800 */
[----:B------:R-:W4:Y:S01]  /*1195c0*/  LDL.LU R0, [R1+0x23fc] ;  /* 0x0023fc0001007983 */ /* 0x000f220000300800 */
[----:B------:R-:W-:Y:S01]  /*1195d0*/  VIADD R2, R2, UR6 ;  /* 0x0000000602027c36 */ /* 0x000fe20008000000 */
[----:B------:R-:W-:Y:S02]  /*1195e0*/  ULDC UR6, c[0x0][0x248] ;  /* 0x0000920000067ab9 */ /* 0x000fe40000000800 */
[----:B------:R-:W-:Y:S02]  /*1195f0*/  STL.64 [R1+0x60b0], R14 ;  /* 0x0060b00e01007387 */ /* 0x000fe40000100a00 */
[----:B------:R-:W-:-:S02]  /*119600*/  SHF.R.S32.HI R3, RZ, 0x1f, R2 ;  /* 0x0000001fff037819 */ /* 0x000fc40000011402 */
[----:B------:R-:W-:-:S05]  /*119610*/  F2FP.SATFINITE.E4M3.F32.PACK_AB_MERGE_C R5, R43, R30, RZ ;  /* 0x0000001e2b05723e */ /* 0x000fca00048070ff */
[----:B------:R0:W-:Y:S02]  /*119620*/  STL.64 [R1+0x6078], R4 ;  /* 0x0060780401007387 */ /* 0x0001e40000100a00 */
[----:B0-----:R-:W-:-:S05]  /*119630*/  IADD3 R4, P1, R2, R59, RZ ;  /* 0x0000003b02047210 */ /* 0x001fca0007f3e0ff */
[----:B------:R-:W-:Y:S01]  /*119640*/  IMAD.X R5, R3, 0x1, R58, P1 ;  /* 0x0000000103057824 */ /* 0x000fe200008e063a */
[----:B------:R-:W-:-:S05]  /*119650*/  F2FP.SATFINITE.E4M3.F32.PACK_AB_MERGE_C R9, R27, R9, RZ ;  /* 0x000000091b09723e */ /* 0x000fca00048070ff */
[----:B------:R-:W-:Y:S01]  /*119660*/  STL.64 [R1+0x6090], R8 ;  /* 0x0060900801007387 */ /* 0x000fe20000100a00 */
[----:B--2---:R-:W-:-:S05]  /*119670*/  F2FP.SATFINITE.E4M3.F32.PACK_AB_MERGE_C R43, R31, R29, RZ ;  /* 0x0000001d1f2b723e */ /* 0x004fca00048070ff */
[----:B------:R-:W-:Y:S04]  /*119680*/  STL.64 [R1+0x60e8], R42 ;  /* 0x0060e82a01007387 */ /* 0x000fe80000100a00 */
[----:B------:R0:W-:Y:S04]  /*119690*/  STL.64 [R1+0x1470], R4 ;  /* 0x0014700401007387 */ /* 0x0001e80000100a00 */
[----:B------:R-:W2:Y:S04]  /*1196a0*/  LDL.LU R24, [R1+0x23e0] ;  /* 0x0023e00001187983 */ /* 0x000ea80000300800 */
[----:B------:R-:W2:Y:S01]  /*1196b0*/  LDL.LU R23, [R1+0x23e4] ;  /* 0x0023e40001177983 */ /* 0x000ea20000300800 */
[----:B------:R-:W-:-:S03]  /*1196c0*/  F2FP.SATFINITE.E4M3.F32.PACK_AB_MERGE_C R40, R40, R35, RZ ;  /* 0x000000232828723e */ /* 0x000fc600048070ff */
[----:B------:R-:W2:Y:S04]  /*1196d0*/  LDL.LU R33, [R1+0x23e8] ;  /* 0x0023e80001217983 */ /* 0x000ea80000300800 */
[----:B------:R-:W2:Y:S01]  /*1196e0*/  LDL.LU R35, [R1+0x23ec] ;  /* 0x0023ec0001237983 */ /* 0x000ea20000300800 */
[----:B0-----:R-:W-:-:S03]  /*1196f0*/  IADD3 R4, P1, R2, R61, RZ ;  /* 0x0000003d02047210 */ /* 0x001fc60007f3e0ff */
[----:B------:R-:W2:Y:S04]  /*119700*/  LDL.LU R44, [R1+0x23d0] ;  /* 0x0023d000012c7983 */ /* 0x000ea80000300800 */
[----:B------:R-:W2:Y:S04]  /*119710*/  LDL.LU R30, [R1+0x23d4] ;  /* 0x0023d400011e7983 */ /* 0x000ea80000300800 */
[----:B------:R-:W2:Y:S04]  /*119720*/  LDL.LU R25, [R1+0x23d8] ;  /* 0x0023d80001197983 */ /* 0x000ea80000300800 */
[----:B------:R-:W2:Y:S01]  /*119730*/  LDL.LU R31, [R1+0x23dc] ;  /* 0x0023dc00011f7983 */ /* 0x000ea20000300800 */
[----:B------:R-:W-:-:S03]  /*119740*/  IMAD.X R5, R3, 0x1, R60, P1 ;  /* 0x0000000103057824 */ /* 0x000fc600008e063c */
[----:B------:R-:W-:Y:S04]  /*119750*/  STL.64 [R1+0x6100], R40 ;  /* 0x0061002801007387 */ /* 0x000fe80000100a00 */
[----:B------:R-:W2:Y:S04]  /*119760*/  LDL.LU R45, [R1+0x23c0] ;  /* 0x0023c000012d7983 */ /* 0x000ea80000300800 */
[----:B------:R-:W2:Y:S04]  /*119770*/  LDL.LU R28, [R1+0x23c4] ;  /* 0x0023c400011c7983 */ /* 0x000ea80000300800 */
[----:B------:R-:W2:Y:S04]  /*119780*/  LDL.LU R37, [R1+0x23c8] ;  /* 0x0023c80001257983 */ /* 0x000ea80000300800 */
[----:B------:R0:W-:Y:S04]  /*119790*/  STL.64 [R1+0x1468], R4 ;  /* 0x0014680401007387 */ /* 0x0001e80000100a00 */
[----:B------:R-:W2:Y:S04]  /*1197a0*/  LDL.LU R29, [R1+0x23cc] ;  /* 0x0023cc00011d7983 */ /* 0x000ea80000300800 */
[----:B------:R-:W2:Y:S04]  /*1197b0*/  LDL.LU R32, [R1+0x23b0] ;  /* 0x0023b00001207983 */ /* 0x000ea80000300800 */
[----:B------:R-:W2:Y:S04]  /*1197c0*/  LDL.LU R26, [R1+0x23b4] ;  /* 0x0023b400011a7983 */ /* 0x000ea80000300800 */
[----:B------:R-:W2:Y:S04]  /*1197d0*/  LDL.LU R34, [R1+0x23b8] ;  /* 0x0023b80001227983 */ /* 0x000ea80000300800 */
[----:B------:R-:W2:Y:S01]  /*1197e0*/  LDL.LU R27, [R1+0x23bc] ;  /* 0x0023bc00011b7983 */ /* 0x000ea20000300800 */
[----:B---3--:R-:W-:-:S05]  /*1197f0*/  F2FP.SATFINITE.E4M3.F32.PACK_AB_MERGE_C R38, R17, R13, RZ ;  /* 0x0000000d1126723e */ /* 0x008fca00048070ff */
[----:B------:R-:W-:Y:S04]  /*119800*/  STL.64 [R1+0x6110], R38 ;  /* 0x0061102601007387 */ /* 0x000fe80000100a00 */
[----:B------:R-:W3:Y:S04]  /*119810*/  LDL.LU R6, [R1+0x23a0] ;  /* 0x0023a00001067983 */ /* 0x000ee80000300800 */
[----:B------:R-:W3:Y:S04]  /*119820*/  LDL.LU R22, [R1+0x23a4] ;  /* 0x0023a40001167983 */ /* 0x000ee80000300800 */
[----:B------:R-:W3:Y:S04]  /*119830*/  LDL.LU R12, [R1+0x23a8] ;  /* 0x0023a800010c7983 */ /* 0x000ee80000300800 */
[----:B------:R-:W3:Y:S04]  /*119840*/  LDL.LU R20, [R1+0x23ac] ;  /* 0x0023ac0001147983 */ /* 0x000ee80000300800 */
[----:B------:R-:W3:Y:S04]  /*119850*/  LDL.LU R16, [R1+0x2390] ;  /* 0x0023900001107983 */ /* 0x000ee80000300800 */
[----:B------:R-:W3:Y:S01]  /*119860*/  LDL.LU R13, [R1+0x2394] ;  /* 0x00239400010d7983 */ /* 0x000ee20000300800 */
[----:B----4-:R-:W-:-:S03]  /*119870*/  F2FP.SATFINITE.E4M3.F32.PACK_AB_MERGE_C R36, R0, R36, RZ ;  /* 0x000000240024723e */ /* 0x010fc600048070ff */
[----:B------:R-:W4:Y:S04]  /*119880*/  LDL.LU R17, [R1+0x2398] ;  /* 0x0023980001117983 */ /* 0x000f280000300800 */
[----:B------:R-:W4:Y:S01]  /*119890*/  LDL.LU R0, [R1+0x239c] ;  /* 0x00239c0001007983 */ /* 0x000f220000300800 */
[----:B0-----:R-:W-:-:S05]  /*1198a0*/  IADD3 R4, P1, R2, R57, RZ ;  /* 0x0000003902047210 */ /* 0x001fca0007f3e0ff */
[----:B------:R-:W-:Y:S01]  /*1198b0*/  IMAD.X R5, R3, 0x1, R56, P1 ;  /* 0x0000000103057824 */ /* 0x000fe200008e0638 */
[----:B------:R-:W-:Y:S01]  /*1198c0*/  STL [R1+0x6148], R36 ;  /* 0x0061482401007387 */ /* 0x000fe20000100800 */
[----:B--2---:R-:W-:-:S05]  /*1198d0*/  F2FP.SATFINITE.E4M3.F32.PACK_AB_MERGE_C R23, R23, R24, RZ ;  /* 0x000000181717723e */ /* 0x004fca00048070ff */
[----:B------:R-:W-:Y:S04]  /*1198e0*/  STL [R1+0x6158], R23 ;  /* 0x0061581701007387 */ /* 0x000fe80000100800 */
[----:B------:R0:W-:Y:S01]  /*1198f0*/  STL.64 [R1+0x1458], R4 ;  /* 0x0014580401007387 */ /* 0x0001e20000100a00 */
[----:B------:R-:W-:Y:S02]  /*119900*/  F2FP.SATFINITE.E4M3.F32.PACK_AB_MERGE_C R35, R35, R33, RZ ;  /* 0x000000212323723e */ /* 0x000fe400048070ff */
[----:B------:R-:W-:Y:S02]  /*119910*/  F2FP.SATFINITE.E4M3.F32.PACK_AB_MERGE_C R30, R30, R44, RZ ;  /* 0x0000002c1e1e723e */ /* 0x000fe400048070ff */
[----:B0-----:R-:W-:Y:S02]  /*119920*/  IADD3 R4, P1, R2, R55, RZ ;  /* 0x0000003702047210 */ /* 0x001fe40007f3e0ff */
[----:B------:R-:W-:-:S03]  /*119930*/  F2FP.SATFINITE.E4M3.F32.PACK_AB_MERGE_C R31, R31, R25, RZ ;  /* 0x000000191f1f723e */ /* 0x000fc600048070ff */
[----:B------:R-:W-:Y:S01]  /*119940*/  IMAD.X R5, R3, 0x1, R54, P1 ;  /* 0x0000000103057824 */ /* 0x000fe200008e0636 */
[----:B------:R-:W-:Y:S04]  /*119950*/  STL [R1+0x615c], R35 ;  /* 0x00615c2301007387 */ /* 0x000fe80000100800 */
[----:B------:R-:W-:Y:S04]  /*119960*/  STL.64 [R1+0x6120], R30 ;  /* 0x0061201e01007387 */ /* 0x000fe80000100a00 */
[----:B------:R0:W-:Y:S01]  /*119970*/  STL.64 [R1+0x1460], R4 ;  /* 0x0014600401007387 */ /* 0x0001e20000100a00 */
[----:B------:R-:W-:-:S02]  /*119980*/  F2FP.SATFINITE.E4M3.F32.PACK_AB_MERGE_C R28, R28, R45, RZ ;  /* 0x0000002d1c1c723e */ /* 0x000fc400048070ff */
[----:B0-----:R-:W-:Y:S02]  /*119990*/  IADD3 R4, P1, R2, R53, RZ ;  /* 0x0000003502047210 */ /* 0x001fe40007f3e0ff */
[----:B------:R-:W-:-:S03]  /*1199a0*/  F2FP.SATFINITE.E4M3.F32.PACK_AB_MERGE_C R29, R29, R37, RZ ;  /* 0x000000251d1d723e */ /* 0x000fc600048070ff */
[----:B------:R-:W-:Y:S02]  /*1199b0*/  IMAD.X R5, R3, 0x1, R52, P1 ;  /* 0x0000000103057824 */ /* 0x000fe400008e0634 */
[----:B------:R-:W-:Y:S04]  /*1199c0*/  STL.64 [R1+0x6128], R28 ;  /* 0x0061281c01007387 */ /* 0x000fe80000100a00 */
[----:B------:R0:W-:Y:S01]  /*1199d0*/  STL.64 [R1+0x1450], R4 ;  /* 0x0014500401007387 */ /* 0x0001e20000100a00 */
[----:B------:R-:W-:Y:S02]  /*1199e0*/  F2FP.SATFINITE.E4M3.F32.PACK_AB_MERGE_C R26, R26, R32, RZ ;  /* 0x000000201a1a723e */ /* 0x000fe400048070ff */
[----:B------:R-:W-:Y:S02]  /*1199f0*/  F2FP.SATFINITE.E4M3.F32.PACK_AB_MERGE_C R27, R27, R34, RZ ;  /* 0x000000221b1b723e */ /* 0x000fe400048070ff */
[----:B0-----:R-:W-:-:S03]  /*119a00*/  IADD3 R4, P1, R2, R51, RZ ;  /* 0x0000003302047210 */ /* 0x001fc60007f3e0ff */
[----:B------:R-:W-:Y:S02]  /*119a10*/  STL.64 [R1+0x6138], R26 ;  /* 0x0061381a01007387 */ /* 0x000fe40000100a00 */
        /* <DEDUP_REMOVED lines=8> */
[----:B------:R-:W2:Y:S01]  /*119aa0*/  LDL.LU R11, [R1+0x2380] ;  /* 0x00238000010b7983 */ /* 0x000ea20000300800 */
[----:B---3--:R-:W-:Y:S02]  /*119ab0*/  F2FP.SATFINITE.E4M3.F32.PACK_AB_MERGE_C R32, R22, R6, RZ ;  /* 0x000000061620723e */ /* 0x008fe400048070ff */
[----:B------:R-:W-:Y:S02]  /*119ac0*/  F2FP.SATFINITE.E4M3.F32.PACK_AB_MERGE_C R10, R13, R16, RZ ;  /* 0x000000100d0a723e */ /* 0x000fe400048070ff */
[----:B------:R-:W2:Y:S01]  /*119ad0*/  LDL.LU R16, [R1+0x2384] ;  /* 0x0023840001107983 */ /* 0x000ea20000300800 */
[----:B----4-:R-:W-:-:S03]  /*119ae0*/  F2FP.SATFINITE.E4M3.F32.PACK_AB_MERGE_C R6, R0, R17, RZ ;  /* 0x000000110006723e */ /* 0x010fc600048070ff */
[----:B------:R-:W3:Y:S04]  /*119af0*/  LDL.LU R17, [R1+0x2388] ;  /* 0x0023880001117983 */ /* 0x000ee80000300800 */
[----:B------:R-:W3:Y:S01]  /*119b00*/  LDL.LU R0, [R1+0x238c] ;  /* 0x00238c0001007983 */ /* 0x000ee20000300800 */
[----:B------:R-:W-:Y:S01]  /*119b10*/  VIADD R2, R2, UR6 ;  /* 0x0000000602027c36 */ /* 0x000fe20008000000 */
[----:B------:R-:W-:Y:S01]  /*119b20*/  F2FP.SATFINITE.E4M3.F32.PACK_AB_MERGE_C R3, R20, R12, RZ ;  /* 0x0000000c1403723e */ /* 0x000fe200048070ff */
[----:B------:R-:W-:Y:S01]  /*119b30*/  ULDC UR6, c[0x0][0x248] ;  /* 0x0000920000067ab9 */ /* 0x000fe20000000800 */
[----:B------:R-:W4:Y:S02]  /*119b40*/  LDL.LU R38, [R1+0x2370] ;  /* 0x0023700001267983 */ /* 0x000f240000300800 */
[----:B------:R-:W-:-:S02]  /*119b50*/  SHF.R.S32.HI R7, RZ, 0x1f, R2 ;  /* 0x0000001fff077819 */ /* 0x000fc40000011402 */
[----:B0-----:R-:W-:-:S05]  /*119b60*/  IADD3 R4, P1, R2, R59, RZ ;  /* 0x0000003b02047210 */ /* 0x001fca0007f3e0ff */
[----:B------:R-:W-:-:S05]  /*119b70*/  IMAD.X R5, R7, 0x1, R58, P1 ;  /* 0x0000000107057824 */ /* 0x000fca00008e063a */
[----:B------:R0:W-:Y:S04]  /*119b80*/  STL.64 [R1+0x1430], R4 ;  /* 0x0014300401007387 */ /* 0x0001e80000100a00 */
        /* <DEDUP_REMOVED lines=26> */
[----:B------:R0:W-:Y:S04]  /*119d30*/  STL.64 [R1+0x6150], R10 ;  /* 0x0061500a01007387 */ /* 0x0001e80000100a00 */
[----:B------:R-:W2:Y:S01]  /*119d40*/  LDL.LU R16, [R1+0x2738] ;  /* 0x0027380001107983 */ /* 0x000ea20000300800 */
[----:B---3--:R-:W-:-:S03]  /*119d50*/  F2FP.SATFINITE.E4M3.F32.PACK_AB_MERGE_C R17, R0, R17, RZ ;  /* 0x000000110011723e */ /* 0x008fc600048070ff */
[----:B------:R-:W2:Y:S01]  /*119d60*/  LDL.LU R0, [R1+0x273c] ;  /* 0x00273c0001007983 */ /* 0x000ea20000300800 */
[----:B0-----:R-:W-:-:S05]  /*119d70*/  IADD3 R10, P1, R2, R61, RZ ;  /* 0x0000003d020a7210 */ /* 0x001fca0007f3e0ff */
[----:B------:R-:W-:Y:S01]  /*119d80*/  IMAD.X R11, R7, 0x1, R60, P1 ;  /* 0x00000001070b7824 */ /* 0x000fe200008e063c */
[----:B----4-:R-:W-:Y:S02]  /*119d90*/  F2FP.SATFINITE.E4M3.F32.PACK_AB_MERGE_C R4, R4, R38, RZ ;  /* 0x000000260404723e */ /* 0x010fe400048070ff */
[----:B------:R-:W-:-:S05]  /*119da0*/  F2FP.SATFINITE.E4M3.F32.PACK_AB_MERGE_C R5, R5, R39, RZ ;  /* 0x000000270505723e */ /* 0x000fca00048070ff */
[----:B------:R-:W-:Y:S04]  /*119db0*/  STL.64 [R1+0x6160], R4 ;  /* 0x0061600401007387 */ /* 0x000fe80000100a00 */
[----:B------:R0:W-:Y:S02]  /*119dc0*/  STL.64 [R1+0x1428], R10 ;  /* 0x0014280a01007387 */ /* 0x0001e40000100a00 */
[----:B0-----:R-:W-:-:S05]  /*119dd0*/  IADD3 R10, P1, R2, R57, RZ ;  /* 0x00000039020a7210 */ /* 0x001fca0007f3e0ff */
[----:B------:R-:W-:Y:S01]  /*119de0*/  IMAD.X R11, R7, 0x1, R56, P1 ;  /* 0x00000001070b7824 */ /* 0x000fe200008e0638 */
[----:B------:R-:W-:-:S05]  /*119df0*/  IADD3 R4, P1, R2, R55, RZ ;  /* 0x0000003702047210 */ /* 0x000fca0007f3e0ff */
[----:B------:R-:W-:Y:S01]  /*119e00*/  IMAD.X R5, R7, 0x1, R54, P1 ;  /* 0x0000000107057824 */ /* 0x000fe200008e0636 */
[----:B------:R-:W-:Y:S04]  /*119e10*/  STL.64 [R1+0x1420], R10 ;  /* 0x0014200a01007387 */ /* 0x000fe80000100a00 */
[----:B------:R0:W-:Y:S02]  /*119e20*/  STL.64 [R1+0x1418], R4 ;  /* 0x0014180401007387 */ /* 0x0001e40000100a00 */
[----:B0-----:R-:W-:-:S05]  /*119e30*/  IADD3 R4, P1, R2, R53, RZ ;  /* 0x0000003502047210 */ /* 0x001fca0007f3e0ff */
[----:B------:R-:W-:-:S05]  /*119e40*/  IMAD.X R5, R7, 0x1, R52, P1 ;  /* 0x0000000107057824 */ /* 0x000fca00008e0634 */
[----:B------:R0:W-:Y:S02]  /*119e50*/  STL.64 [R1+0x1410], R4 ;  /* 0x0014100401007387 */ /* 0x0001e40000100a00 */
        /* <DEDUP_REMOVED lines=11> */
[----:B-1----:R-:W-:-:S03]  /*119f10*/  IADD3 R4, P1, R2, R48, RZ ;  /* 0x0000003002047210 */ /* 0x002fc60007f3e0ff */
[----:B------:R-:W-:Y:S02]  /*119f20*/  STL [R1+0x1d24], R10 ;  /* 0x001d240a01007387 */ /* 0x000fe40000100800 */
[----:B------:R-:W-:-:S05]  /*119f30*/  IMAD.X R5, R7, 0x1, R46, P1 ;  /* 0x0000000107057824 */ /* 0x000fca00008e062e */
[----:B------:R0:W-:Y:S02]  /*119f40*/  STL.64 [R1+0x1400], R4 ;  /* 0x0014000401007387 */ /* 0x0001e40000100a00 */
[----:B0-----:R-:W-:Y:S02]  /*119f50*/  F2FP.SATFINITE.E4M3.F32.PACK_AB_MERGE_C R5, R22, R34, RZ ;  /* 0x000000221605723e */ /* 0x001fe400048070ff */
[----:B------:R-:W-:-:S03]  /*119f60*/  F2FP.SATFINITE.E4M3.F32.PACK_AB_MERGE_C R4, R20, R12, RZ ;  /* 0x0000000c1404723e */ /* 0x000fc600048070ff */
[----:B------:R-:W-:Y:S04]  /*119f70*/  STL [R1+0x1d20], R5 ;  /* 0x001d200501007387 */ /* 0x000fe80000100800 */
[----:B------:R2:W-:Y:S02]  /*119f80*/  STL [R1+0x1d38], R4 ;  /* 0x001d380401007387 */ /* 0x0005e40000100800 */
[----:B--2---:R-:W-:Y:S02]  /*119f90*/  F2FP.SATFINITE.E4M3.F32.PACK_AB_MERGE_C R4, R0, R16, RZ ;  /* 0x000000100004723e */ /* 0x004fe400048070ff */
[----:B------:R-:W2:Y:S04]  /*119fa0*/  LDL.LU R16, [R1+0x2720] ;  /* 0x0027200001107983 */ /* 0x000ea80000300800 */
[----:B------:R-:W2:Y:S04]  /*119fb0*/  LDL.LU R0, [R1+0x2724] ;  /* 0x0027240001007983 */ /* 0x000ea80000300800 */
[----:B------:R0:W-:Y:S04]  /*119fc0*/  STL [R1+0x1d34], R4 ;  /* 0x001d340401007387 */ /* 0x0001e80000100800 */
        /* <DEDUP_REMOVED lines=12> */
[----:B------:R-:W-:-:S03]  /*11a090*/  F2FP.SATFINITE.E4M3.F32.PACK_AB_MERGE_C R13, R13, R41, RZ ;  /* 0x000000290d0d723e */ /* 0x000fc600048070ff */
[----:B------:R-:W4:Y:S04]  /*11a0a0*/  LDL.LU R39, [R1+0x26f4] ;  /* 0x0026f40001277983 */ /* 0x000f280000300800 */
[----:B------:R-:W4:Y:S04]  /*11a0b0*/  LDL.LU R40, [R1+0x26f8] ;  /* 0x0026f80001287983 */ /* 0x000f280000300800 */
[----:B------:R-:W4:Y:S01]  /*11a0c0*/  LDL.LU R41, [R1+0x26fc] ;  /* 0x0026fc0001297983 */ /* 0x000f220000300800 */
[----:B------:R-:W-:Y:S02]  /*11a0d0*/  F2FP.SATFINITE.E4M3.F32.PACK_AB_MERGE_C R9, R9, R42, RZ ;  /* 0x0000002a0909723e */ /* 0x000fe400048070ff */
[----:B------:R-:W-:Y:S01]  /*11a0e0*/  F2FP.SATFINITE.E4M3.F32.PACK_AB_MERGE_C R14, R14, R43, RZ ;  /* 0x0000002b0e0e723e */ /* 0x000fe200048070ff */
[----:B------:R-:W4:Y:S01]  /*11a0f0*/  LDL.LU R42, [R1+0x26e0] ;  /* 0x0026e000012a7983 */ /* 0x000f220000300800 */
[----:B------:R-:W-:-:S02]  /*11a100*/  F2FP.SATFINITE.E4M3.F32.PACK_AB_MERGE_C R18, R18, R15, RZ ;  /* 0x0000000f1212723e */ /* 0x000fc400048070ff */
[----:B------:R-:W-:Y:S01]  /*11a110*/  F2FP.SATFINITE.E4M3.F32.PACK_AB_MERGE_C R15, R21, R19, RZ ;  /* 0x00000013150f723e */ /* 0x000fe200048070ff */
        /* <DEDUP_REMOVED lines=9> */
[----:B------:R-:W-:Y:S02]  /*11a1b0*/  SHF.R.S32.HI R7, RZ, 0x1f, R2 ;  /* 0x0000001fff077819 */ /* 0x000fe40000011402 */
[----:B0-----:R-:W-:Y:S01]  /*11a1c0*/  IADD3 R4, P1, R2, R59, RZ ;  /* 0x0000003b02047210 */ /* 0x001fe20007f3e0ff */
[----:B------:R-:W4:Y:S04]  /*11a1d0*/  LDL.LU R45, [R1+0x26c0] ;  /* 0x0026c000012d7983 */ /* 0x000f280000300800 */
[----:B------:R-:W-:Y:S01]  /*11a1e0*/  IMAD.X R5, R7, 0x1, R58, P1 ;  /* 0x0000000107057824 */ /* 0x000fe200008e063a */
[----:B------:R-:W4:Y:S04]  /*11a1f0*/  LDL.LU R37, [R1+0x26c4] ;  /* 0x0026c40001257983 */ /* 0x000f280000300800 */
[----:B------:R-:W4:Y:S04]  /*11a200*/  LDL.LU R34, [R1+0x26c8] ;  /* 0x0026c80001227983 */ /* 0x000f280000300800 */
[----:B------:R2:W-:Y:S04]  /*11a210*/  STL.64 [R1+0x13f0], R4 ;  /* 0x0013f00401007387 */ /* 0x0005e80000100a00 */
[----:B------:R-:W4:Y:S04]  /*11a220*/  LDL.LU R22, [R1+0x26cc] ;  /* 0x0026cc0001167983 */ /* 0x000f280000300800 */
[----:B------:R-:W4:Y:S04]  /*11a230*/  LDL.LU R12, [R1+0x26b0] ;  /* 0x0026b000010c7983 */ /* 0x000f280000300800 */
[----:B------:R-:W4:Y:S01]  /*11a240*/  LDL.LU R20, [R1+0x26b4] ;  /* 0x0026b40001147983 */ /* 0x000f220000300800 */
[----:B--2---:R-:W-:-:S03]  /*11a250*/  F2FP.SATFINITE.E4M3.F32.PACK_AB_MERGE_C R4, R0, R16, RZ ;  /* 0x000000100004723e */ /* 0x004fc600048070ff */
[----:B------:R-:W2:Y:S04]  /*11a260*/  LDL.LU R16, [R1+0x26b8] ;  /* 0x0026b80001107983 */ /* 0x000ea80000300800 */
[----:B------:R-:W2:Y:S04]  /*11a270*/  LDL.LU R0, [R1+0x26bc] ;  /* 0x0026bc0001007983 */ /* 0x000ea80000300800 */
[----:B------:R0:W-:Y:S01]  /*11a280*/  STL [R1+0x1d54], R4 ;  /* 0x001d540401007387 */ /* 0x0001e20000100800 */
[----:B---3--:R-:W-:Y:S02]  /*11a290*/  F2FP.SATFINITE.E4M3.F32.PACK_AB_MERGE_C R10, R26, R11, RZ ;  /* 0x0000000b1a0a723e */ /* 0x008fe400048070ff */
[----:B0-----:R-:W-:-:S03]  /*11a2a0*/  IADD3 R4, P1, R2, R61, RZ ;  /* 0x0000003d02047210 */ /* 0x001fc60007f3e0ff */
[----:B------:R0:W-:Y:S02]  /*11a2b0*/  STL [R1+0x1d50], R10 ;  /* 0x001d500a01007387 */ /* 0x0001e40000100800 */
[----:B------:R-:W-:Y:S01]  /*11a2c0*/  IMAD.X R5, R7, 0x1, R60, P1 ;  /* 0x0000000107057824 */ /* 0x000fe200008e063c */
[----:B----4-:R-:W-:-:S04]  /*11a2d0*/  F2FP.SATFINITE.E4M3.F32.PACK_AB_MERGE_C R11, R28, R27, RZ ;  /* 0x0000001b1c0b723e */ /* 0x010fc800048070ff */
        /* <DEDUP_REMOVED lines=160> */
[----:B------:R-:W-:Y:S02]  /*11ace0*/  SHF.R.S32.HI R7, RZ, 0x1f, R2 ;  /* 0x0000001fff077819 */ /* 0x000fe40000011402 */
[----:B------:R-:W4:Y:S01]  /*11acf0*/  LDL.LU R33, [R1+0x25d4] ;  /* 0x0025d40001217983 */ /* 0x000f220000300800 */
[----:B0-----:R-:W-:-:S03]  /*11ad00*/  IADD3 R4, P1, R2, R59, RZ ;  /* 0x0000003b02047210 */ /* 0x001fc60007f3e0ff */
[----:B------:R-:W4:Y:S04]  /*11ad10*/  LDL.LU R44, [R1+0x25d8] ;  /* 0x0025d800012c7983 */ /* 0x000f280000300800 */
[----:B------:R-:W4:Y:S01]  /*11ad20*/  LDL.LU R25, [R1+0x25dc] ;  /* 0x0025dc0001197983 */ /* 0x000f220000300800 */
[----:B------:R-:W-:-:S05]  /*11ad30*/  IMAD.X R5, R7, 0x1, R58, P1 ;  /* 0x0000000107057824 */ /* 0x000fca00008e063a */
[----:B------:R0:W-:Y:S04]  /*11ad40*/  STL.64 [R1+0x1350], R4 ;  /* 0x0013500401007387 */ /* 0x0001e80000100a00 */
[----:B0-----:R-:W4:Y:S04]  /*11ad50*/  LDL.LU.64 R4, [R1+0x6160] ;  /* 0x0061600001047983 */ /* 0x001f280000300a00 */
        /* <DEDUP_REMOVED lines=23> */
[----:B------:R-:W-:Y:S02]  /*11aed0*/  F2FP.SATFINITE.E4M3.F32.PACK_AB_MERGE_C R23, R36, R23, RZ ;  /* 0x000000172417723e */ /* 0x000fe400048070ff */
[----:B-1----:R-:W-:Y:S01]  /*11aee0*/  IADD3 R10, P1, R2, R55, RZ ;  /* 0x00000037020a7210 */ /* 0x002fe20007f3e0ff */
        /* <DEDUP_REMOVED lines=18> */
[----:B------:R-:W-:Y:S02]  /*11b010*/  F2FP.SATFINITE.E4M3.F32.PACK_AB_MERGE_C R21, R33, R24, RZ ;  /* 0x000000182115723e */ /* 0x000fe400048070ff */
[----:B0-----:R-:W-:-:S02]  /*11b020*/  F2FP.SATFINITE.E4M3.F32.PACK_AB_MERGE_C R19, R25, R44, RZ ;  /* 0x0000002c1913723e */ /* 0x001fc400048070ff */
[----:B-1----:R-:W-:Y:S01]  /*11b030*/  IADD3 R10, P1, R2, R49, RZ ;  /* 0x00000031020a7210 */ /* 0x002fe20007f3e0ff */
        /* <DEDUP_REMOVED lines=9> */
[----:B------:R0:W-:Y:S02]  /*11b0d0*/  STL.64 [R1+0x1320], R10 ;  /* 0x0013200a01007387 */ /* 0x0001e40000100a00 */
[----:B0-----:R-:W-:-:S05]  /*11b0e0*/  F2FP.SATFINITE.E4M3.F32.PACK_AB_MERGE_C R10, R22, R34, RZ ;  /* 0x00000022160a723e */ /* 0x001fca00048070ff */
[----:B------:R0:W-:Y:S04]  /*11b0f0*/  STL [R1+0x1ea4], R10 ;  /* 0x001ea40a01007387 */ /* 0x0001e80000100800 */
[----:B------:R-:W-:Y:S04]  /*11b100*/  STL [R1+0x1eb8], R7 ;  /* 0x001eb80701007387 */ /* 0x000fe80000100800 */
[----:B------:R-:W3:Y:S04]  /*11b110*/  LDL.LU R23, [R1+0x25a0] ;  /* 0x0025a00001177983 */ /* 0x000ee80000300800 */
[----:B0-----:R-:W3:Y:S01]  /*11b120*/  LDL.LU R10, [R1+0x25a4] ;  /* 0x0025a400010a7983 */ /* 0x001ee20000300800 */
[----:B--2---:R-:W-:-:S05]  /*11b130*/  F2FP.SATFINITE.E4M3.F32.PACK_AB_MERGE_C R0, R0, R16, RZ ;  /* 0x000000100000723e */ /* 0x004fca00048070ff */
[----:B------:R0:W-:Y:S04]  /*11b140*/  STL [R1+0x1eb4], R0 ;  /* 0x001eb40001007387 */ /* 0x0001e80000100800 */
[----:B------:R-:W2:Y:S04]  /*11b150*/  LDL.LU R11, [R1+0x25a8] ;  /* 0x0025a800010b7983 */ /* 0x000ea80000300800 */
[----:B------:R-:W2:Y:S04]  /*11b160*/  LDL.LU R26, [R1+0x25ac] ;  /* 0x0025ac00011a7983 */ /* 0x000ea80000300800 */
        /* <DEDUP_REMOVED lines=21> */
[----:B------:R-:W-:-:S03]  /*11b2c0*/  IADD3 R34, P1, R2, R59, RZ ;  /* 0x0000003b02227210 */ /* 0x000fc60007f3e0ff */
        /* <DEDUP_REMOVED lines=10> */
[----:B------:R-:W4:Y:S01]  /*11b370*/  LDL.LU R16, [R1+0x2564] ;  /* 0x0025640001107983 */ /* 0x000f220000300800 */
[----:B---3--:R-:W-:-:S03]  /*11b380*/  F2FP.SATFINITE.E4M3.F32.PACK_AB_MERGE_C R10, R10, R23, RZ ;  /* 0x000000170a0a723e */ /* 0x008fc600048070ff */
[----:B------:R-:W3:Y:S04]  /*11b390*/  LDL.LU R23, [R1+0x6158] ;  /* 0x0061580001177983 */ /* 0x000ee80000300800 */
[----:B------:R0:W-:Y:S02]  /*11b3a0*/  STL [R1+0x1ecc], R10 ;  /* 0x001ecc0a01007387 */ /* 0x0001e40000100800 */
[----:B0-----:R-:W-:Y:S02]  /*11b3b0*/  IADD3 R10, P1, R2, R61, RZ ;  /* 0x0000003d020a7210 */ /* 0x001fe40007f3e0ff */
[----:B--2---:R-:W-:-:S03]  /*11b3c0*/  F2FP.SATFINITE.E4M3.F32.PACK_AB_MERGE_C R26, R26, R11, RZ ;  /* 0x0000000b1a1a723e */ /* 0x004fc600048070ff */
[C---:B------:R-:W-:Y:S02]  /*11b3d0*/  IMAD.X R11, R7.reuse, 0x1, R60, P1 ;  /* 0x00000001070b7824 */ /* 0x040fe400008e063c */
[----:B------:R0:W-:Y:S04]  /*11b3e0*/  STL [R1+0x1ec8], R26 ;  /* 0x001ec81a01007387 */ /* 0x0001e80000100800 */
[----:B------:R1:W-:Y:S01]  /*11b3f0*/  STL.64 [R1+0x12f8], R10 ;  /* 0x0012f80a01007387 */ /* 0x0003e20000100a00 */
[----:B----4-:R-:W-:Y:S02]  /*11b400*/  F2FP.SATFINITE.E4M3.F32.PACK_AB_MERGE_C R27, R28, R27, RZ ;  /* 0x0000001b1c1b723e */ /* 0x010fe400048070ff */
[----:B0-----:R-:W-:Y:S02]  /*11b410*/  F2FP.SATFINITE.E4M3.F32.PACK_AB_MERGE_C R26, R30, R29, RZ ;  /* 0x0000001d1e1a723e */ /* 0x001fe400048070ff */
[----:B-1----:R-:W-:Y:S01]  /*11b420*/  IADD3 R10, P1, R2, R57, RZ ;  /* 0x00000039020a7210 */ /* 0x002fe20007f3e0ff */
[----:B------:R-:W-:Y:S04]  /*11b430*/  STL [R1+0x1edc], R27 ;  /* 0x001edc1b01007387 */ /* 0x000fe80000100800 */
[----:B------:R-:W-:Y:S01]  /*11b440*/  IMAD.X R11, R7, 0x1, R56, P1 ;  /* 0x00000001070b7824 */ /* 0x000fe200008e0638 */
[----:B------:R-:W-:Y:S04]  /*11b450*/  STL [R1+0x1ed4], R26 ;  /* 0x001ed41a01007387 */ /* 0x000fe80000100800 */
[----:B------:R0:W-:Y:S02]  /*11b460*/  STL.64 [R1+0x12f0], R10 ;  /* 0x0012f00a01007387 */ /* 0x0001e40000100a00 */
[----:B0-----:R-:W-:-:S02]  /*11b470*/  F2FP.SATFINITE.E4M3.F32.PACK_AB_MERGE_C R10, R0, R12, RZ ;  /* 0x0000000c000a723e */ /* 0x001fc400048070ff */
        /* <DEDUP_REMOVED lines=22> */
[----:B------:R-:W-:-:S02]  /*11b5e0*/  F2FP.SATFINITE.E4M3.F32.PACK_AB_MERGE_C R21, R33, R24, RZ ;  /* 0x000000182115723e */ /* 0x000fc400048070ff */
[----:B0-----:R-:W-:Y:S02]  /*11b5f0*/  F2FP.SATFINITE.E4M3.F32.PACK_AB_MERGE_C R19, R25, R44, RZ ;  /* 0x0000002c1913723e */ /* 0x001fe400048070ff */
        /* <DEDUP_REMOVED lines=8> */
[----:B------:R-:W-:-:S05]  /*11b680*/  IMAD.X R11, R7, 0x1, R46, P1 ;  /* 0x00000001070b7824 */ /* 0x000fca00008e062e */
[----:B------:R0:W-:Y:S01]  /*11b690*/  STL.64 [R1+0x12a8], R10 ;  /* 0x0012a80a01007387 */ /* 0x0001e20000100a00 */
[----:B------:R-:W-:Y:S02]  /*11b6a0*/  F2FP.SATFINITE.E4M3.F32.PACK_AB_MERGE_C R7, R16, R20, RZ ;  /* 0x000000141007723e */ /* 0x000fe400048070ff */
[----:B0-----:R-:W-:Y:S02]  /*11b6b0*/  F2FP.SATFINITE.E4M3.F32.PACK_AB_MERGE_C R10, R22, R34, RZ ;  /* 0x00000022160a723e */ /* 0x001fe400048070ff */
[----:B------:R-:W4:Y:S04]  /*11b6c0*/  LDL.LU R34, [R1+0x2360] ;  /* 0x0023600001227983 */ /* 0x000f280000300800 */
[----:B------:R-:W-:Y:S04]  /*11b6d0*/  STL [R1+0x1c9c], R10 ;  /* 0x001c9c0a01007387 */ /* 0x000fe80000100800 */
[----:B------:R-:W4:Y:S04]  /*11b6e0*/  LDL.LU R22, [R1+0x2364] ;  /* 0x0023640001167983 */ /* 0x000f280000300800 */
        /* <DEDUP_REMOVED lines=33> */
[----:B----4-:R-:W-:Y:S02]  /*11b900*/  F2FP.SATFINITE.E4M3.F32.PACK_AB_MERGE_C R10, R22, R34, RZ ;  /* 0x00000022160a723e */ /* 0x010fe400048070ff */
[----:B------:R-:W4:Y:S04]  /*11b910*/  LDL.LU R34, [R1+0x1bb8] ;  /* 0x001bb80001227983 */ /* 0x000f280000300800 */
[----:B------:R-:W4:Y:S04]  /*11b920*/  LDL.LU R22, [R1+0x1bbc] ;  /* 0x001bbc0001167983 */ /* 0x000f280000300800 */
[----:B------:R0:W-:Y:S01]  /*11b930*/  STL [R1+0x1ce0], R10 ;  /* 0x001ce00a01007387 */ /* 0x0001e20000100800 */
[----:B---3--:R-:W-:-:S02]  /*11b940*/  F2FP.SATFINITE.E4M3.F32.PACK_AB_MERGE_C R26, R28, R27, RZ ;  /* 0x0000001b1c1a723e */ /* 0x008fc400048070ff */
[----:B0-----:R-:W-:-:S03]  /*11b950*/  IADD3 R10, P1, R2, R61, RZ ;  /* 0x0000003d020a7210 */ /* 0x001fc60007f3e0ff */
[----:B------:R0:W-:Y:S02]  /*11b960*/  STL [R1+0x1cdc], R26 ;  /* 0x001cdc1a01007387 */ /* 0x0001e40000100800 */
[----:B------:R-:W-:Y:S01]  /*11b970*/  IMAD.X R11, R7, 0x1, R60, P1 ;  /* 0x00000001070b7824 */ /* 0x000fe200008e063c */
[----:B------:R-:W-:Y:S02]  /*11b980*/  F2FP.SATFINITE.E4M3.F32.PACK_AB_MERGE_C R16, R16, R20, RZ ;  /* 0x000000141010723e */ /* 0x000fe400048070ff */
[----:B0-----:R-:W-:Y:S02]  /*11b990*/  F2FP.SATFINITE.E4M3.F32.PACK_AB_MERGE_C R26, R30, R29, RZ ;  /* 0x0000001d1e1a723e */ /* 0x001fe400048070ff */
[----:B------:R0:W-:Y:S04]  /*11b9a0*/  STL.64 [R1+0x1290], R10 ;  /* 0x0012900a01007387 */ /* 0x0001e80000100a00 */
[----:B------:R-:W-:Y:S04]  /*11b9b0*/  STL [R1+0x1d10], R26 ;  /* 0x001d101a01007387 */ /* 0x000fe80000100800 */
[----:B------:R1:W-:Y:S04]  /*11b9c0*/  STL [R1+0x1cfc], R16 ;  /* 0x001cfc1001007387 */ /* 0x0003e80000100800 */
[----:B------:R-:W3:Y:S01]  /*11b9d0*/  LDL.LU R20, [R1+0x1b80] ;  /* 0x001b800001147983 */ /* 0x000ee20000300800 */
[----:B0-----:R-:W-:-:S03]  /*11b9e0*/  IADD3 R10, P1, R2, R57, RZ ;  /* 0x00000039020a7210 */ /* 0x001fc60007f3e0ff */
[----:B-1----:R-:W3:Y:S02]  /*11b9f0*/  LDL.LU R16, [R1+0x1b84] ;  /* 0x001b840001107983 */ /* 0x002ee40000300800 */
        /* <DEDUP_REMOVED lines=28> */
[----:B------:R-:W-:Y:S04]  /*11bbc0*/  STL [R1+0x1d70], R19 ;  /* 0x001d701301007387 */ /* 0x000fe80000100800 */
[----:B------:R0:W-:Y:S02]  /*11bbd0*/  STL.64 [R1+0x1278], R10 ;  /* 0x0012780a01007387 */ /* 0x0001e40000100a00 */
[----:B0-----:R-:W-:-:S02]  /*11bbe0*/  F2FP.SATFINITE.E4M3.F32.PACK_AB_MERGE_C R10, R0, R12, RZ ;  /* 0x0000000c000a723e */ /* 0x001fc400048070ff */
        /* <DEDUP_REMOVED lines=8> */
[----:B----4-:R-:W-:-:S05]  /*11bc70*/  F2FP.SATFINITE.E4M3.F32.PACK_AB_MERGE_C R7, R22, R34, RZ ;  /* 0x000000221607723e */ /* 0x010fca00048070ff */
[----:B------:R3:W-:Y:S04]  /*11bc80*/  STL [R1+0x1d84], R7 ;  /* 0x001d840701007387 */ /* 0x0007e80000100800 */
        /* <DEDUP_REMOVED lines=26> */
[----:B------:R-:W2:Y:S01]  /*11be30*/  LDL.LU R0, [R1+0x1a94] ;  /* 0x001a940001007983 */ /* 0x000ea20000300800 */
[----:B------:R-:W-:Y:S01]  /*11be40*/  VIADD R2, R2, UR6 ;  /* 0x0000000602027c36 */ /* 0x000fe20008000000 */
[----:B------:R-:W-:Y:S02]  /*11be50*/  ULDC UR6, c[0x0][0x248] ;  /* 0x0000920000067ab9 */ /* 0x000fe40000000800 */
[----:B------:R0:W-:Y:S02]  /*11be60*/  STL [R1+0x1da0], R7 ;  /* 0x001da00701007387 */ /* 0x0001e40000100800 */
[----:B------:R-:W-:-:S02]  /*11be70*/  IADD3 R10, P1, R2, R59, RZ ;  /* 0x0000003b020a7210 */ /* 0x000fc40007f3e0ff */
[----:B0-----:R-:W-:-:S05]  /*11be80*/  SHF.R.S32.HI R7, RZ, 0x1f, R2 ;  /* 0x0000001fff077819 */ /* 0x001fca0000011402 */
[----:B------:R-:W-:Y:S01]  /*11be90*/  IMAD.X R11, R7, 0x1, R58, P1 ;  /* 0x00000001070b7824 */ /* 0x000fe200008e063a */
[----:B------:R-:W-:-:S04]  /*11bea0*/  F2FP.SATFINITE.E4M3.F32.PACK_AB_MERGE_C R27, R28, R27, RZ ;  /* 0x0000001b1c1b723e */ /* 0x000fc800048070ff */
[----:B------:R0:W-:Y:S04]  /*11beb0*/  STL.64 [R1+0x1258], R10 ;  /* 0x0012580a01007387 */ /* 0x0001e80000100a00 */
[----:B------:R1:W-:Y:S01]  /*11bec0*/  STL [R1+0x1db4], R27 ;  /* 0x001db41b01007387 */ /* 0x0003e20000100800 */
[----:B0-----:R-:W-:Y:S02]  /*11bed0*/  IADD3 R10, P1, R2, R61, RZ ;  /* 0x0000003d020a7210 */ /* 0x001fe40007f3e0ff */
[----:B----4-:R-:W-:-:S03]  /*11bee0*/  F2FP.SATFINITE.E4M3.F32.PACK_AB_MERGE_C R26, R30, R29, RZ ;  /* 0x0000001d1e1a723e */ /* 0x010fc600048070ff */
[----:B------:R-:W-:Y:S02]  /*11bef0*/  IMAD.X R11, R7, 0x1, R60, P1 ;  /* 0x00000001070b7824 */ /* 0x000fe400008e063c */
        /* <DEDUP_REMOVED lines=9> */
[----:B---3--:R-:W-:-:S02]  /*11bf90*/  F2FP.SATFINITE.E4M3.F32.PACK_AB_MERGE_C R10, R16, R20, RZ ;  /* 0x00000014100a723e */ /* 0x008fc400048070ff */
[----:B------:R-:W3:Y:S04]  /*11bfa0*/  LDL.LU R20, [R1+0x1a98] ;  /* 0x001a980001147983 */ /* 0x000ee80000300800 */
[----:B------:R-:W3:Y:S04]  /*11bfb0*/  LDL.LU R16, [R1+0x1a9c] ;  /* 0x001a9c0001107983 */ /* 0x000ee80000300800 */
[----:B------:R0:W-:Y:S01]  /*11bfc0*/  STL [R1+0x1de0], R10 ;  /* 0x001de00a01007387 */ /* 0x0001e20000100800 */
[----:B------:R-:W-:Y:S02]  /*11bfd0*/  F2FP.SATFINITE.E4M3.F32.PACK_AB_MERGE_C R26, R41, R40, RZ ;  /* 0x00000028291a723e */ /* 0x000fe400048070ff */
[----:B0-----:R-:W-:-:S03]  /*11bfe0*/  IADD3 R10, P1, R2, R55, RZ ;  /* 0x00000037020a7210 */ /* 0x001fc60007f3e0ff */
        /* <DEDUP_REMOVED lines=13> */
[----:B------:R0:W-:Y:S04]  /*11c0c0*/  STL [R1+0x1e10], R21 ;  /* 0x001e101501007387 */ /* 0x0001e80000100800 */
[----:B------:R-:W-:Y:S01]  /*11c0d0*/  IMAD.X R11, R7, 0x1, R50, P1 ;  /* 0x00000001070b7824 */ /* 0x000fe200008e0632 */
[----:B------:R1:W-:Y:S04]  /*11c0e0*/  STL [R1+0x1e0c], R19 ;  /* 0x001e0c1301007387 */ /* 0x0003e80000100800 */
[----:B------:R4:W-:Y:S01]  /*11c0f0*/  STL.64 [R1+0x1228], R10 ;  /* 0x0012280a01007387 */ /* 0x0009e20000100a00 */
[----:B0-----:R-:W-:-:S02]  /*11c100*/  F2FP.SATFINITE.E4M3.F32.PACK_AB_MERGE_C R21, R37, R45, RZ ;  /* 0x0000002d2515723e */ /* 0x001fc400048070ff */
[----:B-1----:R-:W-:-:S03]  /*11c110*/  F2FP.SATFINITE.E4M3.F32.PACK_AB_MERGE_C R19, R22, R34, RZ ;  /* 0x000000221613723e */ /* 0x002fc600048070ff */
[----:B------:R-:W-:Y:S01]  /*11c120*/  STL [R1+0x1ad0], R21 ;  /* 0x001ad01501007387 */ /* 0x000fe20000100800 */
[----:B----4-:R-:W-:-:S03]  /*11c130*/  IADD3 R10, P1, R2, R49, RZ ;  /* 0x00000031020a7210 */ /* 0x010fc60007f3e0ff */
[----:B------:R-:W-:Y:S02]  /*11c140*/  STL [R1+0x1e18], R19 ;  /* 0x001e181301007387 */ /* 0x000fe40000100800 */
[----:B------:R-:W-:Y:S02]  /*11c150*/  IMAD.X R11, R7, 0x1, R47, P1 ;  /* 0x00000001070b7824 */ /* 0x000fe400008e062f */
[----:B------:R-:W4:Y:S04]  /*11c160*/  LDL.LU R26, [R1+0x1a50] ;  /* 0x001a5000011a7983 */ /* 0x000f280000300800 */
[----:B------:R-:W4:Y:S04]  /*11c170*/  LDL.LU R27, [R1+0x1a54] ;  /* 0x001a5400011b7983 */ /* 0x000f280000300800 */
[----:B------:R-:W-:Y:S04]  /*11c180*/  STL.64 [R1+0x1240], R10 ;  /* 0x0012400a01007387 */ /* 0x000fe80000100a00 */
        /* <DEDUP_REMOVED lines=12> */
[----:B------:R-:W-:-:S03]  /*11c250*/  IADD3 R10, P1, R2, R48, RZ ;  /* 0x00000030020a7210 */ /* 0x000fc60007f3e0ff */
[----:B------:R-:W2:Y:S02]  /*11c260*/  LDL.LU R40, [R1+0x1970] ;  /* 0x0019700001287983 */ /* 0x000ea40000300800 */
[----:B------:R-:W-:Y:S02]  /*11c270*/  IMAD.X R11, R7, 0x1, R46, P1 ;  /* 0x00000001070b7824 */ /* 0x000fe400008e062e */
[----:B------:R-:W2:Y:S04]  /*11c280*/  LDL.LU R41, [R1+0x1974] ;  /* 0x0019740001297983 */ /* 0x000ea80000300800 */
[----:B------:R-:W-:Y:S01]  /*11c290*/  STL.64 [R1+0x1230], R10 ;  /* 0x0012300a01007387 */ /* 0x000fe20000100a00 */
[----:B---3--:R-:W-:-:S05]  /*11c2a0*/  F2FP.SATFINITE.E4M3.F32.PACK_AB_MERGE_C R7, R16, R20, RZ ;  /* 0x000000141007723e */ /* 0x008fca00048070ff */
[----:B------:R0:W-:Y:S04]  /*11c2b0*/  STL [R1+0x1e24], R7 ;  /* 0x001e240701007387 */ /* 0x0001e80000100800 */
[----:B------:R-:W3:Y:S04]  /*11c2c0*/  LDL.LU R42, [R1+0x1978] ;  /* 0x00197800012a7983 */ /* 0x000ee80000300800 */
        /* <DEDUP_REMOVED lines=14> */
[----:B------:R-:W-:Y:S01]  /*11c3b0*/  ULDC UR6, c[0x0][0x248] ;  /* 0x0000920000067ab9 */ /* 0x000fe20000000800 */
[----:B----4-:R-:W-:-:S05]  /*11c3c0*/  F2FP.SATFINITE.E4M3.F32.PACK_AB_MERGE_C R10, R27, R26, RZ ;  /* 0x0000001a1b0a723e */ /* 0x010fca00048070ff */
[----:B------:R0:W-:Y:S01]  /*11c3d0*/  STL [R1+0x1a04], R10 ;  /* 0x001a040a01007387 */ /* 0x0001e20000100800 */
[----:B------:R-:W-:Y:S02]  /*11c3e0*/  F2FP.SATFINITE.E4M3.F32.PACK_AB_MERGE_C R26, R45, R28, RZ ;  /* 0x0000001c2d1a723e */ /* 0x000fe400048070ff */
[----:B------:R-:W-:Y:S02]  /*11c3f0*/  SHF.R.S32.HI R45, RZ, 0x1f, R2 ;  /* 0x0000001fff2d7819 */ /* 0x000fe40000011402 */
[----:B0-----:R-:W-:Y:S01]  /*11c400*/  IADD3 R10, P1, R2, R59, RZ ;  /* 0x0000003b020a7210 */ /* 0x001fe20007f3e0ff */
[----:B------:R-:W-:Y:S04]  /*11c410*/  STL [R1+0x1e2c], R26 ;  /* 0x001e2c1a01007387 */ /* 0x000fe80000100800 */
[----:B------:R-:W-:-:S05]  /*11c420*/  IMAD.X R11, R45, 0x1, R58, P1 ;  /* 0x000000012d0b7824 */ /* 0x000fca00008e063a */
[----:B------:R0:W-:Y:S02]  /*11c430*/  STL.64 [R1+0x1220], R10 ;  /* 0x0012200a01007387 */ /* 0x0001e40000100a00 */
[----:B0-----:R-:W-:-:S05]  /*11c440*/  IADD3 R10, P1, R2, R61, RZ ;  /* 0x0000003d020a7210 */ /* 0x001fca0007f3e0ff */
[----:B------:R-:W-:Y:S01]  /*11c450*/  IMAD.X R11, R45, 0x1, R60, P1 ;  /* 0x000000012d0b7824 */ /* 0x000fe200008e063c */
[----:B--2---:R-:W-:Y:S02]  /*11c460*/  F2FP.SATFINITE.E4M3.F32.PACK_AB_MERGE_C R27, R30, R29, RZ ;  /* 0x0000001d1e1b723e */ /* 0x004fe400048070ff */
[----:B------:R-:W-:-:S03]  /*11c470*/  F2FP.SATFINITE.E4M3.F32.PACK_AB_MERGE_C R26, R36, R31, RZ ;  /* 0x0000001f241a723e */ /* 0x000fc600048070ff */
[----:B------:R-:W-:Y:S04]  /*11c480*/  STL [R1+0x17e0], R27 ;  /* 0x0017e01b01007387 */ /* 0x000fe80000100800 */
[----:B------:R0:W-:Y:S04]  /*11c490*/  STL [R1+0x1e3c], R26 ;  /* 0x001e3c1a01007387 */ /* 0x0001e80000100800 */
[----:B------:R-:W-:Y:S01]  /*11c4a0*/  STL.64 [R1+0x1218], R10 ;  /* 0x0012180a01007387 */ /* 0x000fe20000100a00 */
[----:B0-----:R-:W-:Y:S02]  /*11c4b0*/  F2FP.SATFINITE.E4M3.F32.PACK_AB_MERGE_C R26, R39, R38, RZ ;  /* 0x00000026271a723e */ /* 0x001fe400048070ff */
[----:B------:R-:W-:-:S03]  /*11c4c0*/  F2FP.SATFINITE.E4M3.F32.PACK_AB_MERGE_C R0, R0, R12, RZ ;  /* 0x0000000c0000723e */ /* 0x000fc600048070ff */
[----:B------:R-:W-:Y:S04]  /*11c4d0*/  STL [R1+0x7ec], R26 ;  /* 0x0007ec1a01007387 */ /* 0x000fe80000100800 */
[----:B------:R0:W-:Y:S04]  /*11c4e0*/  STL [R1+0x1e40], R0 ;  /* 0x001e400001007387 */ /* 0x0001e80000100800 */
[----:B------:R-:W2:Y:S04]  /*11c4f0*/  LDL.LU R12, [R1+0x12b0] ;  /* 0x0012b000010c7983 */ /* 0x000ea80000300800 */
[----:B0-----:R-:W2:Y:S01]  /*11c500*/  LDL.LU R0, [R1+0x12b4] ;  /* 0x0012b40001007983 */ /* 0x001ea20000300800 */
[----:B------:R-:W-:-:S05]  /*11c510*/  IADD3 R10, P1, R2, R57, RZ ;  /* 0x00000039020a7210 */ /* 0x000fca0007f3e0ff */
        /* <DEDUP_REMOVED lines=8> */
[----:B------:R0:W-:Y:S01]  /*11c5a0*/  STL.64 [R1+0x1210], R10 ;  /* 0x0012100a01007387 */ /* 0x0001e20000100a00 */
[----:B------:R-:W-:Y:S02]  /*11c5b0*/  F2FP.SATFINITE.E4M3.F32.PACK_AB_MERGE_C R19, R19, R7, RZ ;  /* 0x000000071313723e */ /* 0x000fe400048070ff */
        /* <DEDUP_REMOVED lines=12> */
[----:B------:R1:W-:Y:S04]  /*11c680*/  STL.64 [R1+0x11a8], R10 ;  /* 0x0011a80a01007387 */ /* 0x0003e80000100a00 */
[----:B------:R-:W3:Y:S01]  /*11c690*/  LDL.LU R36, [R1+0x17d0] ;  /* 0x0017d00001247983 */ /* 0x000ee20000300800 */
[----:B0-----:R-:W-:-:S02]  /*11c6a0*/  F2FP.SATFINITE.E4M3.F32.PACK_AB_MERGE_C R7, R22, R34, RZ ;  /* 0x000000221607723e */ /* 0x001fc400048070ff */
[----:B-1----:R-:W-:-:S03]  /*11c6b0*/  F2FP.SATFINITE.E4M3.F32.PACK_AB_MERGE_C R10, R16, R20, RZ ;  /* 0x00000014100a723e */ /* 0x002fc600048070ff */
[----:B------:R0:W-:Y:S04]  /*11c6c0*/  STL [R1+0x1e6c], R7 ;  /* 0x001e6c0701007387 */ /* 0x0001e80000100800 */
[----:B0-----:R-:W3:Y:S04]  /*11c6d0*/  LDL.LU R7, [R1+0x17d4] ;  /* 0x0017d40001077983 */ /* 0x001ee80000300800 */
[----:B------:R0:W-:Y:S04]  /*11c6e0*/  STL [R1+0x1e68], R10 ;  /* 0x001e680a01007387 */ /* 0x0001e80000100800 */
[----:B------:R-:W4:Y:S04]  /*11c6f0*/  LDL.LU R19, [R1+0x17d8] ;  /* 0x0017d80001137983 */ /* 0x000f280000300800 */
[----:B------:R-:W4:Y:S01]  /*11c700*/  LDL.LU R26, [R1+0x17dc] ;  /* 0x0017dc00011a7983 */ /* 0x000f220000300800 */
[----:B0-----:R-:W-:-:S03]  /*11c710*/  IADD3 R10, P1, R2, R49, RZ ;  /* 0x00000031020a7210 */ /* 0x001fc60007f3e0ff */
[----:B------:R-:W4:Y:S04]  /*11c720*/  LDL.LU R27, [R1+0x1790] ;  /* 0x00179000011b7983 */ /* 0x000f280000300800 */
[----:B------:R-:W4:Y:S01]  /*11c730*/  LDL.LU R24, [R1+0x1794] ;  /* 0x0017940001187983 */ /* 0x000f220000300800 */
[----:B------:R-:W-:-:S03]  /*11c740*/  IMAD.X R11, R45, 0x1, R47, P1 ;  /* 0x000000012d0b7824 */ /* 0x000fc600008e062f */
[----:B------:R-:W4:Y:S04]  /*11c750*/  LDL.LU R21, [R1+0x1798] ;  /* 0x0017980001157983 */ /* 0x000f280000300800 */
[----:B------:R-:W4:Y:S04]  /*11c760*/  LDL.LU R33, [R1+0x179c] ;  /* 0x00179c0001217983 */ /* 0x000f280000300800 */
[----:B------:R-:W4:Y:S04]  /*11c770*/  LDL.LU R28, [R1+0x1710] ;  /* 0x00171000011c7983 */ /* 0x000f280000300800 */
[----:B------:R-:W-:Y:S04]  /*11c780*/  STL.64 [R1+0x11a0], R10 ;  /* 0x0011a00a01007387 */ /* 0x000fe80000100a00 */
        /* <DEDUP_REMOVED lines=17> */
[----:B------:R-:W-:-:S03]  /*11c8a0*/  IADD3 R10, P1, R2, R48, RZ ;  /* 0x00000030020a7210 */ /* 0x000fc60007f3e0ff */
[----:B------:R-:W2:Y:S02]  /*11c8b0*/  LDL.LU R43, [R1+0x12b8] ;  /* 0x0012b800012b7983 */ /* 0x000ea40000300800 */
[----:B------:R-:W-:Y:S02]  /*11c8c0*/  IMAD.X R11, R45, 0x1, R46, P1 ;  /* 0x000000012d0b7824 */ /* 0x000fe400008e062e */
[----:B------:R-:W2:Y:S04]  /*11c8d0*/  LDL.LU R44, [R1+0x12bc] ;  /* 0x0012bc00012c7983 */ /* 0x000ea80000300800 */
[----:B------:R-:W2:Y:S01]  /*11c8e0*/  LDL.LU R25, [R1+0x140] ;  /* 0x0001400001197983 */ /* 0x000ea20000300800 */
[----:B------:R-:W-:Y:S01]  /*11c8f0*/  VIADD R2, R2, UR6 ;  /* 0x0000000602027c36 */ /* 0x000fe20008000000 */
[----:B------:R-:W-:Y:S01]  /*11c900*/  LOP3.LUT R18, R18, 0xffff, RZ, 0xc0, !PT ;  /* 0x0000ffff12127812 */ /* 0x000fe200078ec0ff */
[----:B------:R-:W-:Y:S01]  /*11c910*/  ULDC UR6, c[0x0][0x248] ;  /* 0x0000920000067ab9 */ /* 0x000fe20000000800 */
[----:B------:R0:W-:Y:S04]  /*11c920*/  STL.64 [R1+0x1158], R10 ;  /* 0x0011580a01007387 */ /* 0x0001e80000100a00 */
[----:B0-----:R-:W2:Y:S04]  /*11c930*/  LDL.LU.64 R10, [R1+0x6150] ;  /* 0x00615000010a7983 */ /* 0x001ea80000300a00 */
[----:B------:R-:W2:Y:S01]  /*11c940*/  LDL.LU R45, [R1+0xdc] ;  /* 0x0000dc00012d7983 */ /* 0x000ea20000300800 */
[----:B---3--:R-:W-:-:S03]  /*11c950*/  F2FP.SATFINITE.E4M3.F32.PACK_AB_MERGE_C R7, R7, R36, RZ ;  /* 0x000000240707723e */ /* 0x008fc600048070ff */
[----:B------:R-:W3:Y:S04]  /*11c960*/  LDL.LU R36, [R1+0x6148] ;  /* 0x0061480001247983 */ /* 0x000ee80000300800 */
[----:B------:R0:W-:Y:S01]  /*11c970*/  STL [R1+0x1e74], R7 ;  /* 0x001e740701007387 */ /* 0x0001e20000100800 */
[----:B----4-:R-:W-:-:S03]  /*11c980*/  F2FP.SATFINITE.E4M3.F32.PACK_AB_MERGE_C R26, R26, R19, RZ ;  /* 0x000000131a1a723e */ /* 0x010fc600048070ff */
[----:B0-----:R-:W4:Y:S04]  /*11c990*/  LDL.LU R7, [R1+0x6144] ;  /* 0x0061440001077983 */ /* 0x001f280000300800 */
[----:B------:R-:W3:Y:S01]  /*11c9a0*/  LDL.LU R19, [R1+0x6140] ;  /* 0x0061400001137983 */ /* 0x000ee20000300800 */
[----:B------:R-:W-:Y:S02]  /*11c9b0*/  F2FP.SATFINITE.E4M3.F32.PACK_AB_MERGE_C R27, R24, R27, RZ ;  /* 0x0000001b181b723e */ /* 0x000fe400048070ff */
[----:B------:R-:W-:Y:S01]  /*11c9c0*/  SHF.R.S32.HI R24, RZ, 0x1f, R2 ;  /* 0x0000001fff187819 */ /* 0x000fe20000011402 */
[----:B------:R0:W-:Y:S04]  /*11c9d0*/  STL [R1+0x1e70], R26 ;  /* 0x001e701a01007387 */ /* 0x0001e80000100800 */
[----:B------:R1:W-:Y:S01]  /*11c9e0*/  STL [R1+0x1e80], R27 ;  /* 0x001e801b01007387 */ /* 0x0003e20000100800 */
[----:B0-----:R-:W-:-:S02]  /*11c9f0*/  IADD3 R26, P1, R2, R59, RZ ;  /* 0x0000003b021a7210 */ /* 0x001fc40007f3e0ff */
[----:B------:R-:W-:-:S03]  /*11ca00*/  F2FP.SATFINITE.E4M3.F32.PACK_AB_MERGE_C R33, R33, R21, RZ ;  /* 0x000000152121723e */ /* 0x000fc600048070ff */
[----:B-1----:R-:W-:Y:S01]  /*11ca10*/  IMAD.X R27, R24, 0x1, R58, P1 ;  /* 0x00000001181b7824 */ /* 0x002fe200008e063a */
[----:B------:R-:W-:Y:S02]  /*11ca20*/  F2FP.SATFINITE.E4M3.F32.PACK_AB_MERGE_C R29, R29, R28, RZ ;  /* 0x0000001c1d1d723e */ /* 0x000fe400048070ff */
[----:B------:R-:W-:Y:S02]  /*11ca30*/  IADD3 R28, P1, R2, R61, RZ ;  /* 0x0000003d021c7210 */ /* 0x000fe40007f3e0ff */
[----:B------:R0:W-:Y:S01]  /*11ca40*/  STL.64 [R1+0x1150], R26 ;  /* 0x0011501a01007387 */ /* 0x0001e20000100a00 */
[----:B------:R-:W-:-:S03]  /*11ca50*/  F2FP.SATFINITE.E4M3.F32.PACK_AB_MERGE_C R31, R31, R30, RZ ;  /* 0x0000001e1f1f723e */ /* 0x000fc600048070ff */
[----:B0-----:R-:W4:Y:S04]  /*11ca60*/  LDL.LU.64 R26, [R1+0x6138] ;  /* 0x00613800011a7983 */ /* 0x001f280000300a00 */
[----:B------:R-:W4:Y:S04]  /*11ca70*/  LDL.LU R21, [R1+0x6134] ;  /* 0x0061340001157983 */ /* 0x000f280000300800 */
[----:B------:R0:W-:Y:S01]  /*11ca80*/  STL [R1+0x1e7c], R33 ;  /* 0x001e7c2101007387 */ /* 0x0001e20000100800 */
[----:B------:R-:W-:-:S03]  /*11ca90*/  F2FP.SATFINITE.E4M3.F32.PACK_AB_MERGE_C R30, R16, R20, RZ ;  /* 0x00000014101e723e */ /* 0x000fc600048070ff */
[----:B0-----:R-:W4:Y:S04]  /*11caa0*/  LDL.LU R33, [R1+0x6130] ;  /* 0x0061300001217983 */ /* 0x001f280000300800 */
[----:B------:R0:W-:Y:S02]  /*11cab0*/  STL [R1+0x1e8c], R29 ;  /* 0x001e8c1d01007387 */ /* 0x0001e40000100800 */
[----:B0-----:R-:W-:-:S05]  /*11cac0*/  IMAD.X R29, R24, 0x1, R60, P1 ;  /* 0x00000001181d7824 */ /* 0x001fca00008e063c */
[----:B------:R0:W-:Y:S04]  /*11cad0*/  STL.64 [R1+0x1148], R28 ;  /* 0x0011481c01007387 */ /* 0x0001e80000100a00 */
[----:B0-----:R-:W4:Y:S04]  /*11cae0*/  LDL.LU.64 R28, [R1+0x6128] ;  /* 0x00612800011c7983 */ /* 0x001f280000300a00 */
        /* <DEDUP_REMOVED lines=8> */
[----:B0-----:R-:W4:Y:S04]  /*11cb70*/  LDL.LU.64 R30, [R1+0x6120] ;  /* 0x00612000011e7983 */ /* 0x001f280000300a00 */
[----:B------:R-:W4:Y:S04]  /*11cb80*/  LDL.LU R37, [R1+0x611c] ;  /* 0x00611c0001257983 */ /* 0x000f280000300800 */
[----:B------:R0:W-:Y:S04]  /*11cb90*/  STL [R1+0x1e98], R34 ;  /* 0x001e982201007387 */ /* 0x0001e80000100800 */
[----:B0-----:R-:W4:Y:S01]  /*11cba0*/  LDL.LU R34, [R1+0x6118] ;  /* 0x0061180001227983 */ /* 0x001f220000300800 */
[----:B--2---:R-:W-:-:S02]  /*11cbb0*/  F2FP.SATFINITE.E4M3.F32.PACK_AB_MERGE_C R39, R39, R38, RZ ;  /* 0x000000262727723e */ /* 0x004fc400048070ff */
[----:B------:R-:W-:-:S03]  /*11cbc0*/  IADD3 R38, P1, R2, R55, RZ ;  /* 0x0000003702267210 */ /* 0x000fc60007f3e0ff */
[----:B------:R0:W-:Y:S01]  /*11cbd0*/  STL [R1+0x1eb0], R39 ;  /* 0x001eb02701007387 */ /* 0x0001e20000100800 */
[----:B------:R-:W-:Y:S01]  /*11cbe0*/  F2FP.SATFINITE.E4M3.F32.PACK_AB_MERGE_C R12, R12, R22, RZ ;  /* 0x000000160c0c723e */ /* 0x000fe200048070ff */
[----:B0-----:R-:W-:Y:S01]  /*11cbf0*/  IMAD.X R39, R24, 0x1, R54, P1 ;  /* 0x0000000118277824 */ /* 0x001fe200008e0636 */
[----:B------:R-:W-:Y:S02]  /*11cc00*/  F2FP.SATFINITE.E4M3.F32.PACK_AB_MERGE_C R41, R41, R40, RZ ;  /* 0x000000282929723e */ /* 0x000fe400048070ff */
[----:B------:R-:W-:Y:S02]  /*11cc10*/  IADD3 R40, P1, R2, R53, RZ ;  /* 0x0000003502287210 */ /* 0x000fe40007f3e0ff */
[----:B------:R0:W-:Y:S04]  /*11cc20*/  STL.64 [R1+0x1138], R38 ;  /* 0x0011382601007387 */ /* 0x0001e80000100a00 */
[----:B0-----:R-:W2:Y:S04]  /*11cc30*/  LDL.LU.64 R38, [R1+0x6110] ;  /* 0x0061100001267983 */ /* 0x001ea80000300a00 */
[----:B------:R-:W2:Y:S04]  /*11cc40*/  LDL.LU R22, [R1+0x610c] ;  /* 0x00610c0001167983 */ /* 0x000ea80000300800 */
[----:B------:R0:W-:Y:S01]  /*11cc50*/  STL [R1+0x1eac], R12 ;  /* 0x001eac0c01007387 */ /* 0x0001e20000100800 */
[----:B------:R-:W-:-:S03]  /*11cc60*/  F2FP.SATFINITE.E4M3.F32.PACK_AB_MERGE_C R42, R42, R0, RZ ;  /* 0x000000002a2a723e */ /* 0x000fc600048070ff */
[----:B0-----:R-:W2:Y:S04]  /*11cc70*/  LDL.LU R12, [R1+0x6108] ;  /* 0x00610800010c7983 */ /* 0x001ea80000300800 */
[----:B------:R0:W-:Y:S02]  /*11cc80*/  STL [R1+0x1ec4], R41 ;  /* 0x001ec42901007387 */ /* 0x0001e40000100800 */
[----:B0-----:R-:W-:-:S05]  /*11cc90*/  IMAD.X R41, R24, 0x1, R52, P1 ;  /* 0x0000000118297824 */ /* 0x001fca00008e0634 */
[----:B------:R0:W-:Y:S04]  /*11cca0*/  STL.64 [R1+0x1130], R40 ;  /* 0x0011302801007387 */ /* 0x0001e80000100a00 */
[----:B0-----:R-:W2:Y:S04]  /*11ccb0*/  LDL.LU.64 R40, [R1+0x6100] ;  /* 0x0061000001287983 */ /* 0x001ea80000300a00 */
[----:B------:R-:W2:Y:S04]  /*11ccc0*/  LDL.LU R0, [R1+0x60f8] ;  /* 0x0060f80001007983 */ /* 0x000ea80000300800 */
[----:B------:R0:W-:Y:S01]  /*11ccd0*/  STL [R1+0x1ec0], R42 ;  /* 0x001ec02a01007387 */ /* 0x0001e20000100800 */
[----:B------:R-:W-:-:S02]  /*11cce0*/  LOP3.LUT R25, R25, 0xffff, RZ, 0xc0, !PT ;  /* 0x0000ffff19197812 */ /* 0x000fc400078ec0ff */
[----:B0-----:R-:W-:-:S05]  /*11ccf0*/  F2FP.SATFINITE.E4M3.F32.PACK_AB_MERGE_C R42, R44, R43, RZ ;  /* 0x0000002b2c2a723e */ /* 0x001fca00048070ff */
[----:B------:R0:W-:Y:S02]  /*11cd00*/  STL [R1+0x1ed0], R42 ;  /* 0x001ed02a01007387 */ /* 0x0001e40000100800 */
[----:B0-----:R-:W-:-:S04]  /*11cd10*/  LOP3.LUT R42, R45, 0xffff, RZ, 0xc0, !PT ;  /* 0x0000ffff2d2a7812 */ /* 0x001fc800078ec0ff */
[--C-:B------:R-:W-:Y:S02]  /*11cd20*/  PRMT R43, R25, 0x3340, R42.reuse ;  /* 0x00003340192b7816 */ /* 0x100fe4000000002a */
[----:B------:R-:W-:Y:S02]  /*11cd30*/  SHF.R.U32.HI R25, RZ, 0x8, R25 ;  /* 0x00000008ff197819 */ /* 0x000fe40000011619 */
[----:B------:R-:W-:Y:S02]  /*11cd40*/  SHF.R.U32.HI R42, RZ, 0x8, R42 ;  /* 0x00000008ff2a7819 */ /* 0x000fe4000001162a */
[----:B------:R-:W-:Y:S02]  /*11cd50*/  LOP3.LUT R25, R25, 0xffff, RZ, 0xc0, !PT ;  /* 0x0000ffff19197812 */ /* 0x000fe400078ec0ff */
[----:B------:R-:W-:-:S04]  /*11cd60*/  LOP3.LUT R42, R42, 0xffff, RZ, 0xc0, !PT ;  /* 0x0000ffff2a2a7812 */ /* 0x000fc800078ec0ff */
[----:B------:R-:W-:Y:S02]  /*11cd70*/  PRMT R25, R25, 0x3340, R42 ;  /* 0x0000334019197816 */ /* 0x000fe4000000002a */
[----:B---3--:R-:W-:Y:S02]  /*11cd80*/  LOP3.LUT R19, R19, 0xffff, RZ, 0xc0, !PT ;  /* 0x0000ffff13137812 */ /* 0x008fe400078ec0ff */
[----:B----4-:R-:W-:Y:S02]  /*11cd90*/  LOP3.LUT R21, R21, 0xffff, RZ, 0xc0, !PT ;  /* 0x0000ffff15157812 */ /* 0x010fe400078ec0ff */
[----:B------:R-:W-:Y:S02]  /*11cda0*/  LOP3.LUT R16, R16, 0xffff, RZ, 0xc0, !PT ;  /* 0x0000ffff10107812 */ /* 0x000fe400078ec0ff */
[----:B--2---:R-:W-:-:S04]  /*11cdb0*/  PRMT R44, R21, 0x3340, R0 ;  /* 0x00003340152c7816 */ /* 0x004fc80000000000 */
[----:B------:R-:W-:Y:S02]  /*11cdc0*/  PRMT R43, R43, 0x5410, R44 ;  /* 0x000054102b2b7816 */ /* 0x000fe4000000002c */
[----:B------:R-:W-:Y:S02]  /*11cdd0*/  IADD3 R44, P1, R2, R51, RZ ;  /* 0x00000033022c7210 */ /* 0x000fe40007f3e0ff */
[----:B------:R-:W-:-:S03]  /*11cde0*/  SHF.R.U32.HI R21, RZ, 0x8, R21 ;  /* 0x00000008ff157819 */ /* 0x000fc60000011615 */
[----:B------:R-:W-:Y:S01]  /*11cdf0*/  IMAD.X R45, R24, 0x1, R50, P1 ;  /* 0x00000001182d7824 */ /* 0x000fe200008e0632 */
[----:B------:R-:W-:Y:S01]  /*11ce00*/  STL [R1+0x2070], R43 ;  /* 0x0020702b01007387 */ /* 0x000fe20000100800 */
[----:B------:R-:W-:-:S03]  /*11ce10*/  LOP3.LUT R21, R21, 0xffff, RZ, 0xc0, !PT ;  /* 0x0000ffff15157812 */ /* 0x000fc600078ec0ff */
[----:B------:R0:W-:Y:S01]  /*11ce20*/  STL.64 [R1+0x1128], R44 ;  /* 0x0011282c01007387 */ /* 0x0001e20000100a00 */
[----:B------:R-:W-:-:S03]  /*11ce30*/  PRMT R21, R21, 0x3340, R0 ;  /* 0x0000334015157816 */ /* 0x000fc60000000000 */
[----:B0-----:R-:W2:Y:S04]  /*11ce40*/  LDL.LU R45, [R1+0x118] ;  /* 0x00011800012d7983 */ /* 0x001ea80000300800 */
[----:B------:R-:W-:Y:S04]  /*11ce50*/  STL [R1+0x174c], R25 ;  /* 0x00174c1901007387 */ /* 0x000fe80000100800 */
[----:B------:R0:W-:Y:S01]  /*11ce60*/  STL [R1+0x1ec], R21 ;  /* 0x0001ec1501007387 */ /* 0x0001e20000100800 */
[----:B------:R-:W-:Y:S02]  /*11ce70*/  PRMT R42, R19, 0x3340, R0 ;  /* 0x00003340132a7816 */ /* 0x000fe40000000000 */
[----:B0-----:R-:W-:-:S02]  /*11ce80*/  LOP3.LUT R21, R20, 0xffff, RZ, 0xc0, !PT ;  /* 0x0000ffff14157812 */ /* 0x001fc400078ec0ff */
[----:B------:R-:W3:Y:S02]  /*11ce90*/  LDL.LU R20, [R1+0x114] ;  /* 0x0001140001147983 */ /* 0x000ee40000300800 */
[--C-:B------:R-:W-:Y:S02]  /*11cea0*/  PRMT R25, R16, 0x3340, R21.reuse ;  /* 0x0000334010197816 */ /* 0x100fe40000000015 */
[----:B------:R-:W-:Y:S02]  /*11ceb0*/  SHF.R.U32.HI R16, RZ, 0x8, R16 ;  /* 0x00000008ff107819 */ /* 0x000fe40000011610 */
[----:B------:R-:W-:Y:S02]  /*11cec0*/  PRMT R25, R25, 0x5410, R42 ;  /* 0x0000541019197816 */ /* 0x000fe4000000002a */
[----:B------:R-:W-:Y:S02]  /*11ced0*/  IADD3 R42, P1, R2, R49, RZ ;  /* 0x00000031022a7210 */ /* 0x000fe40007f3e0ff */
[----:B------:R-:W-:-:S02]  /*11cee0*/  SHF.R.U32.HI R21, RZ, 0x8, R21 ;  /* 0x00000008ff157819 */ /* 0x000fc40000011615 */
[----:B------:R-:W-:Y:S01]  /*11cef0*/  LOP3.LUT R16, R16, 0xffff, RZ, 0xc0, !PT ;  /* 0x0000ffff10107812 */ /* 0x000fe200078ec0ff */
[----:B------:R-:W-:Y:S01]  /*11cf00*/  IMAD.X R43, R24, 0x1, R47, P1 ;  /* 0x00000001182b7824 */ /* 0x000fe200008e062f */
[----:B------:R-:W-:Y:S01]  /*11cf10*/  LOP3.LUT R21, R21, 0xffff, RZ, 0xc0, !PT ;  /* 0x0000ffff15157812 */ /* 0x000fe200078ec0ff */
[----:B------:R0:W-:Y:S03]  /*11cf20*/  STL [R1+0x206c], R25 ;  /* 0x00206c1901007387 */ /* 0x0001e60000100800 */
[----:B------:R-:W-:Y:S01]  /*11cf30*/  PRMT R16, R16, 0x3340, R21 ;  /* 0x0000334010107816 */ /* 0x000fe20000000015 */
[----:B------:R-:W-:Y:S04]  /*11cf40*/  STL.64 [R1+0x1118], R42 ;  /* 0x0011182a01007387 */ /* 0x000fe80000100a00 */
[----:B------:R-:W4:Y:S04]  /*11cf50*/  LDL.LU R21, [R1+0x180] ;  /* 0x0001800001157983 */ /* 0x000f280000300800 */
[----:B0-----:R-:W4:Y:S04]  /*11cf60*/  LDL.LU R25, [R1+0x1078] ;  /* 0x0010780001197983 */ /* 0x001f280000300800 */
[----:B------:R0:W-:Y:S04]  /*11cf70*/  STL [R1+0x1748], R16 ;  /* 0x0017481001007387 */ /* 0x0001e80000100800 */
[----:B0-----:R-:W4:Y:S01]  /*11cf80*/  LDL.LU R16, [R1+0x1a0] ;  /* 0x0001a00001107983 */ /* 0x001f220000300800 */
[----:B------:R-:W-:-:S02]  /*11cf90*/  SHF.R.U32.HI R19, RZ, 0x8, R19 ;  /* 0x00000008ff137819 */ /* 0x000fc40000011613 */
[----:B------:R-:W-:Y:S02]  /*11cfa0*/  IADD3 R42, P1, R2, R48, RZ ;  /* 0x00000030022a7210 */ /* 0x000fe40007f3e0ff */
[----:B------:R-:W-:-:S03]  /*11cfb0*/  LOP3.LUT R19, R19, 0xffff, RZ, 0xc0, !PT ;  /* 0x0000ffff13137812 */ /* 0x000fc600078ec0ff */
[----:B------:R-:W-:Y:S01]  /*11cfc0*/  IMAD.X R43, R24, 0x1, R46, P1 ;  /* 0x00000001182b7824 */ /* 0x000fe200008e062e */
[----:B------:R-:W-:-:S04]  /*11cfd0*/  PRMT R24, R19, 0x3340, R0 ;  /* 0x0000334013187816 */ /* 0x000fc80000000000 */
[----:B------:R-:W-:Y:S04]  /*11cfe0*/  STL.64 [R1+0x1120], R42 ;  /* 0x0011202a01007387 */ /* 0x000fe80000100a00 */
[----:B------:R0:W-:Y:S02]  /*11cff0*/  STL [R1+0x1dc], R24 ;  /* 0x0001dc1801007387 */ /* 0x0001e40000100800 */
[----:B0-----:R-:W-:Y:S02]  /*11d000*/  LOP3.LUT R24, R12, 0xffff, RZ, 0xc0, !PT ;  /* 0x0000ffff0c187812 */ /* 0x001fe400078ec0ff */
[----:B------:R-:W-:Y:S01]  /*11d010*/  PRMT R43, R18, 0x3340, R0 ;  /* 0x00003340122b7816 */ /* 0x000fe20000000000 */
[----:B------:R-:W4:Y:S01]  /*11d020*/  LDL.LU R12, [R1+0x60f4] ;  /* 0x0060f400010c7983 */ /* 0x000f220000300800 */
[----:B------:R-:W-:-:S04]  /*11d030*/  SHF.R.U32.HI R18, RZ, 0x8, R18 ;  /* 0x00000008ff127819 */ /* 0x000fc80000011612 */
[----:B------:R-:W-:-:S04]  /*11d040*/  LOP3.LUT R18, R18, 0xffff, RZ, 0xc0, !PT ;  /* 0x0000ffff12127812 */ /* 0x000fc800078ec0ff */
[----:B------:R-:W-:Y:S02]  /*11d050*/  PRMT R18, R18, 0x3340, R0 ;  /* 0x0000334012127816 */ /* 0x000fe40000000000 */
[----:B------:R-:W-:Y:S01]  /*11d060*/  LOP3.LUT R15, R15, 0xffff, RZ, 0xc0, !PT ;  /* 0x0000ffff0f0f7812 */ /* 0x000fe200078ec0ff */
[----:B------:R-:W-:Y:S01]  /*11d070*/  VIADD R2, R2, UR6 ;  /* 0x0000000602027c36 */ /* 0x000fe20008000000 */
[----:B------:R-:W-:Y:S01]  /*11d080*/  LOP3.LUT R9, R9, 0xffff, RZ, 0xc0, !PT ;  /* 0x0000ffff09097812 */ /* 0x000fe200078ec0ff */
[----:B------:R-:W-:Y:S01]  /*11d090*/  ULDC UR6, c[0x0][0x248] ;  /* 0x0000920000067ab9 */ /* 0x000fe20000000800 */
[----:B--2---:R-:W-:-:S04]  /*11d0a0*/  LOP3.LUT R19, R45, 0xffff, RZ, 0xc0, !PT ;  /* 0x0000ffff2d137812 */ /* 0x004fc800078ec0ff */
[--C-:B------:R-:W-:Y:S02]  /*11d0b0*/  PRMT R42, R19, 0x3340, R24.reuse ;  /* 0x00003340132a7816 */ /* 0x100fe40000000018 */
[----:B------:R-:W-:Y:S02]  /*11d0c0*/  SHF.R.U32.HI R19, RZ, 0x8, R19 ;  /* 0x00000008ff137819 */ /* 0x000fe40000011613 */
[----:B------:R-:W-:Y:S02]  /*11d0d0*/  SHF.R.U32.HI R24, RZ, 0x8, R24 ;  /* 0x00000008ff187819 */ /* 0x000fe40000011618 */
[----:B------:R-:W-:Y:S02]  /*11d0e0*/  LOP3.LUT R19, R19, 0xffff, RZ, 0xc0, !PT ;  /* 0x0000ffff13137812 */ /* 0x000fe400078ec0ff */
[----:B------:R-:W-:Y:S02]  /*11d0f0*/  LOP3.LUT R24, R24, 0xffff, RZ, 0xc0, !PT ;  /* 0x0000ffff18187812 */ /* 0x000fe400078ec0ff */
[----:B------:R-:W-:-:S02]  /*11d100*/  PRMT R42, R42, 0x5410, R43 ;  /* 0x000054102a2a7816 */ /* 0x000fc4000000002b */
[----:B------:R-:W-:-:S03]  /*11d110*/  PRMT R24, R19, 0x3340, R24 ;  /* 0x0000334013187816 */ /* 0x000fc60000000018 */
[----:B------:R-:W-:Y:S01]  /*11d120*/  STL [R1+0x2068], R42 ;  /* 0x0020682a01007387 */ /* 0x000fe20000100800 */
[----:B---3--:R-:W-:-:S03]  /*11d130*/  LOP3.LUT R19, R20, 0xffff, RZ, 0xc0, !PT ;  /* 0x0000ffff14137812 */ /* 0x008fc600078ec0ff */
[----:B------:R0:W-:Y:S04]  /*11d140*/  STL [R1+0x1744], R24 ;  /* 0x0017441801007387 */ /* 0x0001e80000100800 */
[----:B------:R1:W-:Y:S04]  /*11d150*/  STL [R1+0x1d4], R18 ;  /* 0x0001d41201007387 */ /* 0x0003e80000100800 */
[----:B------:R-:W2:Y:S01]  /*11d160*/  LDL.LU R44, [R1+0x1b4] ;  /* 0x0001b400012c7983 */ /* 0x000ea20000300800 */
[----:B0-----:R-:W-:-:S03]  /*11d170*/  PRMT R24, R15, 0x3340, R0 ;  /* 0x000033400f187816 */ /* 0x001fc60000000000 */
[----:B------:R-:W3:Y:S01]  /*11d180*/  LDL.LU R45, [R1+0x168] ;  /* 0x00016800012d7983 */ /* 0x000ee20000300800 */
[----:B-1----:R-:W-:-:S03]  /*11d190*/  LOP3.LUT R18, R22, 0xffff, RZ, 0xc0, !PT ;  /* 0x0000ffff16127812 */ /* 0x002fc600078ec0ff */
[----:B------:R-:W3:Y:S04]  /*11d1a0*/  LDL.LU R20, [R1+0x194] ;  /* 0x0001940001147983 */ /* 0x000ee80000300800 */
[----:B------:R0:W-:Y:S01]  /*11d1b0*/  STL [R1+0x2090], R15 ;  /* 0x0020900f01007387 */ /* 0x0001e20000100800 */
[----:B----4-:R-:W-:-:S03]  /*11d1c0*/  LOP3.LUT R21, R21, 0xffff, RZ, 0xc0, !PT ;  /* 0x0000ffff15157812 */ /* 0x010fc600078ec0ff */
[----:B------:R-:W4:Y:S01]  /*11d1d0*/  LDL.LU R22, [R1+0x60f0] ;  /* 0x0060f00001167983 */ /* 0x000f220000300800 */
[----:B0-----:R-:W-:-:S04]  /*11d1e0*/  PRMT R15, R19, 0x3340, R18 ;  /* 0x00003340130f7816 */ /* 0x001fc80000000012 */
[----:B------:R-:W-:Y:S02]  /*11d1f0*/  PRMT R24, R15, 0x5410, R24 ;  /* 0x000054100f187816 */ /* 0x000fe40000000018 */
[----:B------:R-:W-:-:S03]  /*11d200*/  LOP3.LUT R15, R25, 0xffff, RZ, 0xc0, !PT ;  /* 0x0000ffff190f7812 */ /* 0x000fc600078ec0ff */
[----:B------:R0:W-:Y:S01]  /*11d210*/  STL [R1+0x2064], R24 ;  /* 0x0020641801007387 */ /* 0x0001e20000100800 */
[----:B------:R-:W-:Y:S02]  /*11d220*/  PRMT R25, R21, 0x3340, R0 ;  /* 0x0000334015197816 */ /* 0x000fe40000000000 */
[----:B0-----:R-:W-:-:S04]  /*11d230*/  LOP3.LUT R24, R16, 0xffff, RZ, 0xc0, !PT ;  /* 0x0000ffff10187812 */ /* 0x001fc800078ec0ff */
[----:B------:R-:W-:Y:S02]  /*11d240*/  PRMT R16, R15, 0x3340, R24 ;  /* 0x000033400f107816 */ /* 0x000fe40000000018 */
[----:B------:R-:W-:Y:S02]  /*11d250*/  IADD3 R42, P1, R2, R59, RZ ;  /* 0x0000003b022a7210 */ /* 0x000fe40007f3e0ff */
[----:B------:R-:W-:Y:S02]  /*11d260*/  PRMT R25, R16, 0x5410, R25 ;  /* 0x0000541010197816 */ /* 0x000fe40000000019 */
[----:B------:R-:W-:-:S05]  /*11d270*/  SHF.R.S32.HI R16, RZ, 0x1f, R2 ;  /* 0x0000001fff107819 */ /* 0x000fca0000011402 */
[----:B------:R-:W-:Y:S01]  /*11d280*/  IMAD.X R43, R16, 0x1, R58, P1 ;  /* 0x00000001102b7824 */ /* 0x000fe200008e063a */
[----:B------:R-:W-:Y:S04]  /*11d290*/  STL [R1+0x2060], R25 ;  /* 0x0020601901007387 */ /* 0x000fe80000100800 */
[----:B------:R0:W-:Y:S02]  /*11d2a0*/  STL.64 [R1+0x10f0], R42 ;  /* 0x0010f02a01007387 */ /* 0x0001e40000100a00 */
[----:B0-----:R-:W-:Y:S02]  /*11d2b0*/  SHF.R.U32.HI R43, RZ, 0x8, R18 ;  /* 0x00000008ff2b7819 */ /* 0x001fe40000011612 */
[----:B------:R-:W-:Y:S01]  /*11d2c0*/  SHF.R.U32.HI R42, RZ, 0x8, R19 ;  /* 0x00000008ff2a7819 */ /* 0x000fe20000011613 */
[----:B------:R-:W4:Y:S04]  /*11d2d0*/  LDL.LU R18, [R1+0x2e50] ;  /* 0x002e500001127983 */ /* 0x000f280000300800 */
[----:B------:R-:W4:Y:S04]  /*11d2e0*/  LDL.LU R19, [R1+0x188] ;  /* 0x0001880001137983 */ /* 0x000f280000300800 */
[----:B------:R-:W4:Y:S01]  /*11d2f0*/  LDL.LU R25, [R1+0x1a8] ;  /* 0x0001a80001197983 */ /* 0x000f220000300800 */
[----:B------:R-:W-:-:S02]  /*11d300*/  SHF.R.U32.HI R15, RZ, 0x8, R15 ;  /* 0x00000008ff0f7819 */ /* 0x000fc4000001160f */
[----:B------:R-:W-:Y:S02]  /*11d310*/  SHF.R.U32.HI R24, RZ, 0x8, R24 ;  /* 0x00000008ff187819 */ /* 0x000fe40000011618 */
[----:B------:R-:W-:Y:S02]  /*11d320*/  LOP3.LUT R42, R42, 0xffff, RZ, 0xc0, !PT ;  /* 0x0000ffff2a2a7812 */ /* 0x000fe400078ec0ff */
[----:B------:R-:W-:Y:S02]  /*11d330*/  LOP3.LUT R43, R43, 0xffff, RZ, 0xc0, !PT ;  /* 0x0000ffff2b2b7812 */ /* 0x000fe400078ec0ff */
[----:B------:R-:W-:Y:S02]  /*11d340*/  LOP3.LUT R15, R15, 0xffff, RZ, 0xc0, !PT ;  /* 0x0000ffff0f0f7812 */ /* 0x000fe400078ec0ff */
[----:B------:R-:W-:Y:S02]  /*11d350*/  LOP3.LUT R24, R24, 0xffff, RZ, 0xc0, !PT ;  /* 0x0000ffff18187812 */ /* 0x000fe400078ec0ff */
[----:B------:R-:W-:-:S02]  /*11d360*/  PRMT R43, R42, 0x3340, R43 ;  /* 0x000033402a2b7816 */ /* 0x000fc4000000002b */
[----:B------:R-:W-:-:S03]  /*11d370*/  PRMT R42, R15, 0x3340, R24 ;  /* 0x000033400f2a7816 */ /* 0x000fc60000000018 */
[----:B------:R0:W-:Y:S04]  /*11d380*/  STL [R1+0x1f68], R43 ;  /* 0x001f682b01007387 */ /* 0x0001e80000100800 */
[----:B------:R1:W-:Y:S01]  /*11d390*/  STL [R1+0x1740], R42 ;  /* 0x0017402a01007387 */ /* 0x0003e20000100800 */
[----:B------:R-:W-:Y:S02]  /*11d3a0*/  SHF.R.U32.HI R21, RZ, 0x8, R21 ;  /* 0x00000008ff157819 */ /* 0x000fe40000011615 */
[----:B--2---:R-:W-:Y:S02]  /*11d3b0*/  LOP3.LUT R15, R44, 0xffff, RZ, 0xc0, !PT ;  /* 0x0000ffff2c0f7812 */ /* 0x004fe400078ec0ff */
[----:B---3--:R-:W-:Y:S02]  /*11d3c0*/  LOP3.LUT R24, R45, 0xffff, RZ, 0xc0, !PT ;  /* 0x0000ffff2d187812 */ /* 0x008fe400078ec0ff */
[----:B------:R-:W-:-:S02]  /*11d3d0*/  LOP3.LUT R20, R20, 0xffff, RZ, 0xc0, !PT ;  /* 0x0000ffff14147812 */ /* 0x000fc400078ec0ff */
[----:B0-----:R-:W-:Y:S02]  /*11d3e0*/  PRMT R43, R24, 0x3340, R0 ;  /* 0x00003340182b7816 */ /* 0x001fe40000000000 */
[----:B-1----:R-:W-:-:S04]  /*11d3f0*/  PRMT R42, R15, 0x3340, R20 ;  /* 0x000033400f2a7816 */ /* 0x002fc80000000014 */
[----:B------:R-:W-:Y:S02]  /*11d400*/  PRMT R44, R42, 0x5410, R43 ;  /* 0x000054102a2c7816 */ /* 0x000fe4000000002b */
[----:B------:R-:W-:-:S05]  /*11d410*/  IADD3 R42, P1, R2, R61, RZ ;  /* 0x0000003d022a7210 */ /* 0x000fca0007f3e0ff */
[----:B------:R-:W-:Y:S01]  /*11d420*/  IMAD.X R43, R16, 0x1, R60, P1 ;  /* 0x00000001102b7824 */ /* 0x000fe200008e063c */
[----:B------:R-:W-:Y:S01]  /*11d430*/  STL [R1+0x2058], R44 ;  /* 0x0020582c01007387 */ /* 0x000fe20000100800 */
[----:B------:R-:W-:-:S03]  /*11d440*/  SHF.R.U32.HI R15, RZ, 0x8, R15 ;  /* 0x00000008ff0f7819 */ /* 0x000fc6000001160f */
[----:B------:R0:W-:Y:S01]  /*11d450*/  STL.64 [R1+0x1110], R42 ;  /* 0x0011102a01007387 */ /* 0x0001e20000100a00 */
[----:B------:R-:W-:Y:S02]  /*11d460*/  LOP3.LUT R15, R15, 0xffff, RZ, 0xc0, !PT ;  /* 0x0000ffff0f0f7812 */ /* 0x000fe400078ec0ff */
[----:B0-----:R-:W-:Y:S02]  /*11d470*/  SHF.R.U32.HI R42, RZ, 0x8, R20 ;  /* 0x00000008ff2a7819 */ /* 0x001fe40000011614 */
[----:B------:R-:W-:Y:S01]  /*11d480*/  LOP3.LUT R43, R21, 0xffff, RZ, 0xc0, !PT ;  /* 0x0000ffff152b7812 */ /* 0x000fe200078ec0ff */
[----:B------:R-:W2:Y:S01]  /*11d490*/  LDL.LU R20, [R1+0x14c] ;  /* 0x00014c0001147983 */ /* 0x000ea20000300800 */
[----:B------:R-:W-:Y:S02]  /*11d4a0*/  LOP3.LUT R42, R42, 0xffff, RZ, 0xc0, !PT ;  /* 0x0000ffff2a2a7812 */ /* 0x000fe400078ec0ff */
[----:B------:R-:W-:Y:S01]  /*11d4b0*/  PRMT R43, R43, 0x3340, R0 ;  /* 0x000033402b2b7816 */ /* 0x000fe20000000000 */
[----:B------:R-:W3:Y:S01]  /*11d4c0*/  LDL.LU R45, [R1+0xec] ;  /* 0x0000ec00012d7983 */ /* 0x000ee20000300800 */
[----:B------:R-:W-:-:S03]  /*11d4d0*/  PRMT R42, R15, 0x3340, R42 ;  /* 0x000033400f2a7816 */ /* 0x000fc6000000002a */
[----:B------:R-:W3:Y:S04]  /*11d4e0*/  LDL.LU R21, [R1+0x1b8] ;  /* 0x0001b80001157983 */ /* 0x000ee80000300800 */
[----:B------:R-:W3:Y:S04]  /*11d4f0*/  LDL.LU R44, [R1+0x198] ;  /* 0x00019800012c7983 */ /* 0x000ee80000300800 */
[----:B------:R-:W-:Y:S04]  /*11d500*/  STL [R1+0x1cc], R43 ;  /* 0x0001cc2b01007387 */ /* 0x000fe80000100800 */
[----:B------:R0:W-:Y:S01]  /*11d510*/  STL [R1+0x171c], R42 ;  /* 0x00171c2a01007387 */ /* 0x0001e20000100800 */
[----:B------:R-:W-:-:S02]  /*11d520*/  SHF.R.U32.HI R24, RZ, 0x8, R24 ;  /* 0x00000008ff187819 */ /* 0x000fc40000011618 */
[----:B----4-:R-:W-:Y:S02]  /*11d530*/  LOP3.LUT R18, R18, 0xffff, RZ, 0xc0, !PT ;  /* 0x0000ffff12127812 */ /* 0x010fe400078ec0ff */
[----:B------:R-:W-:Y:S02]  /*11d540*/  LOP3.LUT R15, R19, 0xffff, RZ, 0xc0, !PT ;  /* 0x0000ffff130f7812 */ /* 0x000fe400078ec0ff */
[----:B------:R-:W-:Y:S02]  /*11d550*/  LOP3.LUT R19, R25, 0xffff, RZ, 0xc0, !PT ;  /* 0x0000ffff19137812 */ /* 0x000fe400078ec0ff */
[----:B0-----:R-:W-:Y:S02]  /*11d560*/  PRMT R42, R15, 0x3340, R0 ;  /* 0x000033400f2a7816 */ /* 0x001fe40000000000 */
[----:B------:R-:W-:-:S04]  /*11d570*/  PRMT R25, R18, 0x3340, R19 ;  /* 0x0000334012197816 */ /* 0x000fc80000000013 */
[----:B------:R-:W-:Y:S02]  /*11d580*/  PRMT R25, R25, 0x5410, R42 ;  /* 0x0000541019197816 */ /* 0x000fe4000000002a */
[----:B------:R-:W-:Y:S02]  /*11d590*/  IADD3 R42, P1, R2, R57, RZ ;  /* 0x00000039022a7210 */ /* 0x000fe40007f3e0ff */
[----:B------:R-:W-:Y:S02]  /*11d5a0*/  LOP3.LUT R24, R24, 0xffff, RZ, 0xc0, !PT ;  /* 0x0000ffff18187812 */ /* 0x000fe400078ec0ff */
[----:B------:R-:W-:Y:S01]  /*11d5b0*/  SHF.R.U32.HI R18, RZ, 0x8, R18 ;  /* 0x00000008ff127819 */ /* 0x000fe20000011612 */
[----:B------:R-:W-:Y:S01]  /*11d5c0*/  IMAD.X R43, R16, 0x1, R56, P1 ;  /* 0x00000001102b7824 */ /* 0x000fe200008e0638 */
[----:B------:R-:W-:Y:S01]  /*11d5d0*/  SHF.R.U32.HI R19, RZ, 0x8, R19 ;  /* 0x00000008ff137819 */ /* 0x000fe20000011613 */
[----:B------:R-:W-:Y:S01]  /*11d5e0*/  STL [R1+0x2054], R25 ;  /* 0x0020541901007387 */ /* 0x000fe20000100800 */
[----:B------:R-:W-:-:S02]  /*11d5f0*/  PRMT R24, R24, 0x3340, R0 ;  /* 0x0000334018187816 */ /* 0x000fc40000000000 */
[----:B------:R-:W-:Y:S01]  /*11d600*/  LOP3.LUT R18, R18, 0xffff, RZ, 0xc0, !PT ;  /* 0x0000ffff12127812 */ /* 0x000fe200078ec0ff */
[----:B------:R0:W-:Y:S01]  /*11d610*/  STL.64 [R1+0x10e8], R42 ;  /* 0x0010e82a01007387 */ /* 0x0001e20000100a00 */
[----:B------:R-:W-:-:S03]  /*11d620*/  LOP3.LUT R19, R19, 0xffff, RZ, 0xc0, !PT ;  /* 0x0000ffff13137812 */ /* 0x000fc600078ec0ff */
[----:B0-----:R-:W4:Y:S04]  /*11d630*/  LDL.LU.64 R42, [R1+0x60e8] ;  /* 0x0060e800012a7983 */ /* 0x001f280000300a00 */
[----:B------:R-:W4:Y:S04]  /*11d640*/  LDL.LU R25, [R1+0x124] ;  /* 0x0001240001197983 */ /* 0x000f280000300800 */
[----:B------:R0:W-:Y:S02]  /*11d650*/  STL [R1+0x1c4], R24 ;  /* 0x0001c41801007387 */ /* 0x0001e40000100800 */
[----:B0-----:R-:W-:-:S02]  /*11d660*/  PRMT R24, R18, 0x3340, R19 ;  /* 0x0000334012187816 */ /* 0x001fc40000000013 */
[----:B------:R-:W-:-:S05]  /*11d670*/  IADD3 R18, P1, R2, R55, RZ ;  /* 0x0000003702127210 */ /* 0x000fca0007f3e0ff */
[----:B------:R-:W-:Y:S01]  /*11d680*/  IMAD.X R19, R16, 0x1, R54, P1 ;  /* 0x0000000110137824 */ /* 0x000fe200008e0636 */
[----:B------:R-:W-:Y:S04]  /*11d690*/  STL [R1+0x1718], R24 ;  /* 0x0017181801007387 */ /* 0x000fe80000100800 */
[----:B------:R0:W-:Y:S04]  /*11d6a0*/  STL.64 [R1+0x10f8], R18 ;  /* 0x0010f81201007387 */ /* 0x0001e80000100a00 */
[----:B0-----:R-:W4:Y:S01]  /*11d6b0*/  LDL.LU.64 R18, [R1+0x60e0] ;  /* 0x0060e00001127983 */ /* 0x001f220000300a00 */
[----:B------:R-:W-:-:S04]  /*11d6c0*/  SHF.R.U32.HI R15, RZ, 0x8, R15 ;  /* 0x00000008ff0f7819 */ /* 0x000fc8000001160f */
[----:B------:R-:W-:-:S04]  /*11d6d0*/  LOP3.LUT R15, R15, 0xffff, RZ, 0xc0, !PT ;  /* 0x0000ffff0f0f7812 */ /* 0x000fc800078ec0ff */
[----:B------:R-:W-:-:S05]  /*11d6e0*/  PRMT R24, R15, 0x3340, R0 ;  /* 0x000033400f187816 */ /* 0x000fca0000000000 */
[----:B------:R0:W-:Y:S01]  /*11d6f0*/  STL [R1+0x1c8], R24 ;  /* 0x0001c81801007387 */ /* 0x0001e20000100800 */
[----:B--2---:R-:W-:Y:S02]  /*11d700*/  LOP3.LUT R15, R20, 0xffff, RZ, 0xc0, !PT ;  /* 0x0000ffff140f7812 */ /* 0x004fe400078ec0ff */
[----:B---3--:R-:W-:Y:S02]  /*11d710*/  LOP3.LUT R21, R21, 0xffff, RZ, 0xc0, !PT ;  /* 0x0000ffff15157812 */ /* 0x008fe400078ec0ff */
[----:B------:R-:W-:Y:S02]  /*11d720*/  LOP3.LUT R44, R44, 0xffff, RZ, 0xc0, !PT ;  /* 0x0000ffff2c2c7812 */ /* 0x000fe400078ec0ff */
[----:B----4-:R-:W-:Y:S02]  /*11d730*/  LOP3.LUT R20, R18, 0xffff, RZ, 0xc0, !PT ;  /* 0x0000ffff12147812 */ /* 0x010fe400078ec0ff */
[----:B------:R-:W-:Y:S02]  /*11d740*/  LOP3.LUT R18, R45, 0xffff, RZ, 0xc0, !PT ;  /* 0x0000ffff2d127812 */ /* 0x000fe400078ec0ff */
[----:B------:R-:W-:-:S02]  /*11d750*/  PRMT R45, R20, 0x3340, R0 ;  /* 0x00003340142d7816 */ /* 0x000fc40000000000 */
[----:B0-----:R-:W-:-:S04]  /*11d760*/  PRMT R24, R15, 0x3340, R18 ;  /* 0x000033400f187816 */ /* 0x001fc80000000012 */
[----:B------:R-:W-:Y:S02]  /*11d770*/  PRMT R24, R24, 0x5410, R45 ;  /* 0x0000541018187816 */ /* 0x000fe4000000002d */
[----:B------:R-:W2:Y:S04]  /*11d780*/  LDL.LU R45, [R1+0x150] ;  /* 0x00015000012d7983 */ /* 0x000ea80000300800 */
[----:B------:R0:W-:Y:S02]  /*11d790*/  STL [R1+0x2050], R24 ;  /* 0x0020501801007387 */ /* 0x0001e40000100800 */
[----:B0-----:R-:W-:Y:S02]  /*11d7a0*/  SHF.R.U32.HI R24, RZ, 0x8, R21 ;  /* 0x00000008ff187819 */ /* 0x001fe40000011615 */
[----:B------:R-:W-:-:S05]  /*11d7b0*/  PRMT R21, R21, 0x3340, R44 ;  /* 0x0000334015157816 */ /* 0x000fca000000002c */
[----:B------:R0:W-:Y:S01]  /*11d7c0*/  STL [R1+0x1764], R21 ;  /* 0x0017641501007387 */ /* 0x0001e20000100800 */
[----:B------:R-:W-:Y:S02]  /*11d7d0*/  SHF.R.U32.HI R44, RZ, 0x8, R44 ;  /* 0x00000008ff2c7819 */ /* 0x000fe4000001162c */
[----:B------:R-:W-:Y:S02]  /*11d7e0*/  SHF.R.U32.HI R15, RZ, 0x8, R15 ;  /* 0x00000008ff0f7819 */ /* 0x000fe4000001160f */
[----:B------:R-:W-:Y:S01]  /*11d7f0*/  SHF.R.U32.HI R18, RZ, 0x8, R18 ;  /* 0x00000008ff127819 */ /* 0x000fe20000011612 */
[----:B0-----:R-:W3:Y:S01]  /*11d800*/  LDL.LU R21, [R1+0xf0] ;  /* 0x0000f00001157983 */ /* 0x001ee20000300800 */
[----:B------:R-:W-:Y:S02]  /*11d810*/  LOP3.LUT R24, R24, 0xffff, RZ, 0xc0, !PT ;  /* 0x0000ffff18187812 */ /* 0x000fe400078ec0ff */
[----:B------:R-:W-:Y:S02]  /*11d820*/  LOP3.LUT R44, R44, 0xffff, RZ, 0xc0, !PT ;  /* 0x0000ffff2c2c7812 */ /* 0x000fe400078ec0ff */
[----:B------:R-:W-:-:S02]  /*11d830*/  LOP3.LUT R15, R15, 0xffff, RZ, 0xc0, !PT ;  /* 0x0000ffff0f0f7812 */ /* 0x000fc400078ec0ff */
[----:B------:R-:W-:Y:S02]  /*11d840*/  LOP3.LUT R18, R18, 0xffff, RZ, 0xc0, !PT ;  /* 0x0000ffff12127812 */ /* 0x000fe400078ec0ff */
[----:B------:R-:W-:Y:S02]  /*11d850*/  PRMT R24, R24, 0x3340, R44 ;  /* 0x0000334018187816 */ /* 0x000fe4000000002c */
[----:B------:R-:W-:-:S03]  /*11d860*/  PRMT R18, R15, 0x3340, R18 ;  /* 0x000033400f127816 */ /* 0x000fc60000000012 */
[----:B------:R0:W-:Y:S01]  /*11d870*/  STL [R1+0x1f54], R24 ;  /* 0x001f541801007387 */ /* 0x0001e20000100800 */
[----:B------:R-:W-:-:S03]  /*11d880*/  LOP3.LUT R15, R25, 0xffff, RZ, 0xc0, !PT ;  /* 0x0000ffff190f7812 */ /* 0x000fc600078ec0ff */
[----:B------:R1:W-:Y:S01]  /*11d890*/  STL [R1+0x1714], R18 ;  /* 0x0017141201007387 */ /* 0x0003e20000100800 */
[----:B0-----:R-:W-:Y:S02]  /*11d8a0*/  PRMT R24, R9, 0x3340, R0 ;  /* 0x0000334009187816 */ /* 0x001fe40000000000 */
[----:B-1----:R-:W-:-:S04]  /*11d8b0*/  LOP3.LUT R18, R22, 0xffff, RZ, 0xc0, !PT ;  /* 0x0000ffff16127812 */ /* 0x002fc800078ec0ff */
[----:B------:R-:W-:-:S04]  /*11d8c0*/  PRMT R22, R15, 0x3340, R18 ;  /* 0x000033400f167816 */ /* 0x000fc80000000012 */
[----:B------:R-:W-:-:S05]  /*11d8d0*/  PRMT R22, R22, 0x5410, R24 ;  /* 0x0000541016167816 */ /* 0x000fca0000000018 */
[----:B------:R0:W-:Y:S04]  /*11d8e0*/  STL [R1+0x204c], R22 ;  /* 0x00204c1601007387 */ /* 0x0001e80000100800 */
[----:B0-----:R-:W4:Y:S01]  /*11d8f0*/  LDL.LU R22, [R1+0x2e74] ;  /* 0x002e740001167983 */ /* 0x001f220000300800 */
[----:B------:R-:W-:Y:S02]  /*11d900*/  IADD3 R24, P1, R2, R53, RZ ;  /* 0x0000003502187210 */ /* 0x000fe40007f3e0ff */
[----:B------:R-:W-:-:S03]  /*11d910*/  SHF.R.U32.HI R20, RZ, 0x8, R20 ;  /* 0x00000008ff147819 */ /* 0x000fc60000011614 */
[----:B------:R-:W-:-:S05]  /*11d920*/  IMAD.X R25, R16, 0x1, R52, P1 ;  /* 0x0000000110197824 */ /* 0x000fca00008e0634 */
[----:B------:R0:W-:Y:S02]  /*11d930*/  STL.64 [R1+0x10e0], R24 ;  /* 0x0010e01801007387 */ /* 0x0001e40000100a00 */
[----:B0-----:R-:W-:Y:S02]  /*11d940*/  LOP3.LUT R24, R20, 0xffff, RZ, 0xc0, !PT ;  /* 0x0000ffff14187812 */ /* 0x001fe400078ec0ff */
[----:B------:R-:W4:Y:S04]  /*11d950*/  LDL.LU R25, [R1+0x18c] ;  /* 0x00018c0001197983 */ /* 0x000f280000300800 */
[----:B------:R-:W4:Y:S01]  /*11d960*/  LDL.LU R20, [R1+0x51c] ;  /* 0x00051c0001147983 */ /* 0x000f220000300800 */
[----:B------:R-:W-:Y:S02]  /*11d970*/  SHF.R.U32.HI R15, RZ, 0x8, R15 ;  /* 0x00000008ff0f7819 */ /* 0x000fe4000001160f */
[----:B------:R-:W-:-:S02]  /*11d980*/  SHF.R.U32.HI R18, RZ, 0x8, R18 ;  /* 0x00000008ff127819 */ /* 0x000fc40000011612 */
[----:B------:R-:W-:Y:S02]  /*11d990*/  LOP3.LUT R15, R15, 0xffff, RZ, 0xc0, !PT ;  /* 0x0000ffff0f0f7812 */ /* 0x000fe400078ec0ff */
[----:B------:R-:W-:Y:S02]  /*11d9a0*/  LOP3.LUT R18, R18, 0xffff, RZ, 0xc0, !PT ;  /* 0x0000ffff12127812 */ /* 0x000fe400078ec0ff */
[----:B------:R-:W-:Y:S02]  /*11d9b0*/  PRMT R44, R24, 0x3340, R0 ;  /* 0x00003340182c7816 */ /* 0x000fe40000000000 */
[----:B------:R-:W-:Y:S02]  /*11d9c0*/  PRMT R24, R15, 0x3340, R18 ;  /* 0x000033400f187816 */ /* 0x000fe40000000012 */
[----:B------:R-:W-:Y:S01]  /*11d9d0*/  LOP3.LUT R15, R19, 0xffff, RZ, 0xc0, !PT ;  /* 0x0000ffff130f7812 */ /* 0x000fe200078ec0ff */
[----:B------:R0:W-:Y:S04]  /*11d9e0*/  STL [R1+0x1c0], R44 ;  /* 0x0001c02c01007387 */ /* 0x0001e80000100800 */
[----:B------:R1:W-:Y:S01]  /*11d9f0*/  STL [R1+0x1710], R24 ;  /* 0x0017101801007387 */ /* 0x0003e20000100800 */
[----:B0-----:R-:W-:-:S02]  /*11da00*/  IADD3 R44, P1, R2, R51, RZ ;  /* 0x00000033022c7210 */ /* 0x001fc40007f3e0ff */
[--C-:B-1----:R-:W-:Y:S02]  /*11da10*/  PRMT R24, R15, 0x3340, R0.reuse ;  /* 0x000033400f187816 */ /* 0x102fe40000000000 */
[----:B------:R-:W-:Y:S02]  /*11da20*/  SHF.R.U32.HI R15, RZ, 0x8, R15 ;  /* 0x00000008ff0f7819 */ /* 0x000fe4000001160f */
[----:B------:R-:W-:Y:S02]  /*11da30*/  SHF.R.U32.HI R9, RZ, 0x8, R9 ;  /* 0x00000008ff097819 */ /* 0x000fe40000011609 */
[----:B------:R-:W-:Y:S02]  /*11da40*/  LOP3.LUT R15, R15, 0xffff, RZ, 0xc0, !PT ;  /* 0x0000ffff0f0f7812 */ /* 0x000fe400078ec0ff */
[----:B------:R-:W-:Y:S02]  /*11da50*/  LOP3.LUT R9, R9, 0xffff, RZ, 0xc0, !PT ;  /* 0x0000ffff09097812 */ /* 0x000fe400078ec0ff */
[----:B------:R-:W-:-:S02]  /*11da60*/  PRMT R15, R15, 0x3340, R0 ;  /* 0x000033400f0f7816 */ /* 0x000fc40000000000 */
[----:B--2---:R-:W-:Y:S01]  /*11da70*/  LOP3.LUT R18, R45, 0xffff, RZ, 0xc0, !PT ;  /* 0x0000ffff2d127812 */ /* 0x004fe200078ec0ff */
[----:B------:R-:W-:Y:S01]  /*11da80*/  IMAD.X R45, R16, 0x1, R50, P1 ;  /* 0x00000001102d7824 */ /* 0x000fe200008e0632 */
[----:B---3--:R-:W-:-:S04]  /*11da90*/  LOP3.LUT R19, R21, 0xffff, RZ, 0xc0, !PT ;  /* 0x0000ffff15137812 */ /* 0x008fc800078ec0ff */
[--C-:B------:R-:W-:Y:S02]  /*11daa0*/  PRMT R21, R18, 0x3340, R19.reuse ;  /* 0x0000334012157816 */ /* 0x100fe40000000013 */
[----:B------:R-:W-:Y:S02]  /*11dab0*/  SHF.R.U32.HI R18, RZ, 0x8, R18 ;  /* 0x00000008ff127819 */ /* 0x000fe40000011612 */
[----:B------:R-:W-:Y:S02]  /*11dac0*/  PRMT R21, R21, 0x5410, R24 ;  /* 0x0000541015157816 */ /* 0x000fe40000000018 */
[----:B------:R-:W-:Y:S02]  /*11dad0*/  SHF.R.U32.HI R19, RZ, 0x8, R19 ;  /* 0x00000008ff137819 */ /* 0x000fe40000011613 */
[----:B------:R-:W-:Y:S01]  /*11dae0*/  LOP3.LUT R18, R18, 0xffff, RZ, 0xc0, !PT ;  /* 0x0000ffff12127812 */ /* 0x000fe200078ec0ff */
[----:B------:R0:W-:Y:S01]  /*11daf0*/  STL [R1+0x2048], R21 ;  /* 0x0020481501007387 */ /* 0x0001e20000100800 */
[----:B------:R-:W-:-:S03]  /*11db00*/  LOP3.LUT R19, R19, 0xffff, RZ, 0xc0, !PT ;  /* 0x0000ffff13137812 */ /* 0x000fc600078ec0ff */
[----:B------:R1:W-:Y:S01]  /*11db10*/  STL.64 [R1+0x1068], R44 ;  /* 0x0010682c01007387 */ /* 0x0003e20000100a00 */
[----:B0-----:R-:W-:Y:S02]  /*11db20*/  PRMT R21, R18, 0x3340, R19 ;  /* 0x0000334012157816 */ /* 0x001fe40000000013 */
[----:B------:R-:W-:Y:S01]  /*11db30*/  IADD3 R18, P1, R2, R49, RZ ;  /* 0x0000003102127210 */ /* 0x000fe20007f3e0ff */
[----:B-1----:R-:W2:Y:S04]  /*11db40*/  LDL.LU R44, [R1+0x128] ;  /* 0x00012800012c7983 */ /* 0x002ea80000300800 */
[----:B------:R-:W-:Y:S01]  /*11db50*/  IMAD.X R19, R16, 0x1, R47, P1 ;  /* 0x0000000110137824 */ /* 0x000fe200008e062f */
[----:B------:R0:W-:Y:S04]  /*11db60*/  STL [R1+0x16fc], R21 ;  /* 0x0016fc1501007387 */ /* 0x0001e80000100800 */
[----:B------:R1:W-:Y:S04]  /*11db70*/  STL [R1+0x1b4], R15 ;  /* 0x0001b40f01007387 */ /* 0x0003e80000100800 */
[----:B------:R-:W-:Y:S04]  /*11db80*/  STL.64 [R1+0x1060], R18 ;  /* 0x0010601201007387 */ /* 0x000fe80000100a00 */
[----:B0-----:R-:W3:Y:S01]  /*11db90*/  LDL.LU R21, [R1+0x56a0] ;  /* 0x0056a00001157983 */ /* 0x001ee20000300800 */
[----:B-1----:R-:W-:-:S02]  /*11dba0*/  PRMT R15, R9, 0x3340, R0 ;  /* 0x00003340090f7816 */ /* 0x002fc40000000000 */
[----:B----4-:R-:W-:-:S03]  /*11dbb0*/  LOP3.LUT R9, R22, 0xffff, RZ, 0xc0, !PT ;  /* 0x0000ffff16097812 */ /* 0x010fc600078ec0ff */
[----:B------:R0:W-:Y:S04]  /*11dbc0*/  STL [R1+0x1b8], R15 ;  /* 0x0001b80f01007387 */ /* 0x0001e80000100800 */
[----:B------:R-:W4:Y:S04]  /*11dbd0*/  LDL.LU R45, [R1+0x190] ;  /* 0x00019000012d7983 */ /* 0x000f280000300800 */
[----:B------:R-:W3:Y:S01]  /*11dbe0*/  LDL.LU R22, [R1+0x524] ;  /* 0x0005240001167983 */ /* 0x000ee20000300800 */
[----:B0-----:R-:W-:-:S03]  /*11dbf0*/  LOP3.LUT R15, R25, 0xffff, RZ, 0xc0, !PT ;  /* 0x0000ffff190f7812 */ /* 0x001fc600078ec0ff */
[----:B------:R-:W3:Y:S01]  /*11dc00*/  LDL.LU R25, [R1+0x590] ;  /* 0x0005900001197983 */ /* 0x000ee20000300800 */
[----:B------:R-:W-:Y:S02]  /*11dc10*/  LOP3.LUT R24, R20, 0xffff, RZ, 0xc0, !PT ;  /* 0x0000ffff14187812 */ /* 0x000fe400078ec0ff */
[----:B------:R-:W-:Y:S01]  /*11dc20*/  PRMT R19, R15, 0x3340, R0 ;  /* 0x000033400f137816 */ /* 0x000fe20000000000 */
[----:B------:R-:W3:Y:S01]  /*11dc30*/  LDL.LU R20, [R1+0x19c] ;  /* 0x00019c0001147983 */ /* 0x000ee20000300800 */
[----:B------:R-:W-:-:S04]  /*11dc40*/  PRMT R18, R9, 0x3340, R24 ;  /* 0x0000334009127816 */ /* 0x000fc80000000018 */
[----:B------:R-:W-:Y:S02]  /*11dc50*/  PRMT R18, R18, 0x5410, R19 ;  /* 0x0000541012127816 */ /* 0x000fe40000000013 */
[----:B------:R-:W-:Y:S02]  /*11dc60*/  SHF.R.U32.HI R9, RZ, 0x8, R9 ;  /* 0x00000008ff097819 */ /* 0x000fe40000011609 */
[----:B------:R-:W-:Y:S01]  /*11dc70*/  SHF.R.U32.HI R24, RZ, 0x8, R24 ;  /* 0x00000008ff187819 */ /* 0x000fe20000011618 */
[----:B------:R0:W-:Y:S01]  /*11dc80*/  STL [R1+0x2040], R18 ;  /* 0x0020401201007387 */ /* 0x0001e20000100800 */
[----:B------:R-:W-:Y:S02]  /*11dc90*/  LOP3.LUT R9, R9, 0xffff, RZ, 0xc0, !PT ;  /* 0x0000ffff09097812 */ /* 0x000fe400078ec0ff */
[----:B------:R-:W-:Y:S02]  /*11dca0*/  LOP3.LUT R24, R24, 0xffff, RZ, 0xc0, !PT ;  /* 0x0000ffff18187812 */ /* 0x000fe400078ec0ff */
[----:B0-----:R-:W-:-:S02]  /*11dcb0*/  IADD3 R18, P1, R2, R48, RZ ;  /* 0x0000003002127210 */ /* 0x001fc40007f3e0ff */
[----:B------:R-:W-:-:S03]  /*11dcc0*/  PRMT R24, R9, 0x3340, R24 ;  /* 0x0000334009187816 */ /* 0x000fc60000000018 */
[----:B------:R-:W-:Y:S02]  /*11dcd0*/  IMAD.X R19, R16, 0x1, R46, P1 ;  /* 0x0000000110137824 */ /* 0x000fe400008e062e */
[----:B------:R-:W3:Y:S04]  /*11dce0*/  LDL.LU R16, [R1+0x60d8] ;  /* 0x0060d80001107983 */ /* 0x000ee80000300800 */
[----:B------:R0:W-:Y:S04]  /*11dcf0*/  STL.64 [R1+0x1058], R18 ;  /* 0x0010581201007387 */ /* 0x0001e80000100a00 */
[----:B0-----:R-:W3:Y:S04]  /*11dd00*/  LDL.LU.64 R18, [R1+0x60d0] ;  /* 0x0060d00001127983 */ /* 0x001ee80000300a00 */
[----:B------:R0:W-:Y:S02]  /*11dd10*/  STL [R1+0x16f8], R24 ;  /* 0x0016f81801007387 */ /* 0x0001e40000100800 */
[----:B0-----:R-:W-:-:S02]  /*11dd20*/  LOP3.LUT R24, R14, 0xffff, RZ, 0xc0, !PT ;  /* 0x0000ffff0e187812 */ /* 0x001fc400078ec0ff */
[----:B------:R-:W-:Y:S02]  /*11dd30*/  LOP3.LUT R14, R12, 0xffff, RZ, 0xc0, !PT ;  /* 0x0000ffff0c0e7812 */ /* 0x000fe400078ec0ff */
[----:B------:R-:W3:Y:S01]  /*11dd40*/  LDL.LU R12, [R1+0x60c8] ;  /* 0x0060c800010c7983 */ /* 0x000ee20000300800 */
[----:B------:R-:W-:-:S03]  /*11dd50*/  SHF.R.U32.HI R15, RZ, 0x8, R15 ;  /* 0x00000008ff0f7819 */ /* 0x000fc6000001160f */
[----:B------:R0:W-:Y:S01]  /*11dd60*/  STL [R1+0x208c], R24 ;  /* 0x00208c1801007387 */ /* 0x0001e20000100800 */
[----:B------:R-:W-:-:S04]  /*11dd70*/  LOP3.LUT R15, R15, 0xffff, RZ, 0xc0, !PT ;  /* 0x0000ffff0f0f7812 */ /* 0x000fc800078ec0ff */
[--C-:B------:R-:W-:Y:S02]  /*11dd80*/  PRMT R15, R15, 0x3340, R0.reuse ;  /* 0x000033400f0f7816 */ /* 0x100fe40000000000 */
[----:B--2---:R-:W-:Y:S02]  /*11dd90*/  LOP3.LUT R9, R44, 0xffff, RZ, 0xc0, !PT ;  /* 0x0000ffff2c097812 */ /* 0x004fe400078ec0ff */
[----:B------:R-:W-:Y:S02]  /*11dda0*/  PRMT R44, R24, 0x3340, R0 ;  /* 0x00003340182c7816 */ /* 0x000fe40000000000 */
[--C-:B0-----:R-:W-:Y:S02]  /*11ddb0*/  PRMT R24, R9, 0x3340, R14.reuse ;  /* 0x0000334009187816 */ /* 0x101fe4000000000e */
[----:B------:R-:W-:Y:S02]  /*11ddc0*/  SHF.R.U32.HI R9, RZ, 0x8, R9 ;  /* 0x00000008ff097819 */ /* 0x000fe40000011609 */
[----:B------:R-:W-:-:S02]  /*11ddd0*/  SHF.R.U32.HI R14, RZ, 0x8, R14 ;  /* 0x00000008ff0e7819 */ /* 0x000fc4000001160e */
[----:B------:R-:W-:Y:S02]  /*11dde0*/  LOP3.LUT R9, R9, 0xffff, RZ, 0xc0, !PT ;  /* 0x0000ffff09097812 */ /* 0x000fe400078ec0ff */
[----:B------:R-:W-:Y:S02]  /*11ddf0*/  LOP3.LUT R14, R14, 0xffff, RZ, 0xc0, !PT ;  /* 0x0000ffff0e0e7812 */ /* 0x000fe400078ec0ff */
[----:B------:R-:W-:Y:S02]  /*11de00*/  PRMT R24, R24, 0x5410, R44 ;  /* 0x0000541018187816 */ /* 0x000fe4000000002c */
[----:B------:R-:W-:-:S03]  /*11de10*/  PRMT R14, R9, 0x3340, R14 ;  /* 0x00003340090e7816 */ /* 0x000fc6000000000e */
[----:B------:R-:W-:Y:S04]  /*11de20*/  STL [R1+0x2044], R24 ;  /* 0x0020441801007387 */ /* 0x000fe80000100800 */
[----:B------:R0:W-:Y:S01]  /*11de30*/  STL [R1+0x1a8], R15 ;  /* 0x0001a80f01007387 */ /* 0x0001e20000100800 */
[----:B----4-:R-:W-:-:S03]  /*11de40*/  LOP3.LUT R9, R45, 0xffff, RZ, 0xc0, !PT ;  /* 0x0000ffff2d097812 */ /* 0x010fc600078ec0ff */
[----:B------:R1:W-:Y:S01]  /*11de50*/  STL [R1+0x1f48], R14 ;  /* 0x001f480e01007387 */ /* 0x0003e20000100800 */
[----:B---3--:R-:W-:-:S03]  /*11de60*/  LOP3.LUT R45, R22, 0xffff, RZ, 0xc0, !PT ;  /* 0x0000ffff162d7812 */ /* 0x008fc600078ec0ff */
[----:B------:R-:W2:Y:S01]  /*11de70*/  LDL.LU R22, [R1+0x598] ;  /* 0x0005980001167983 */ /* 0x000ea20000300800 */
[----:B------:R-:W-:Y:S02]  /*11de80*/  LOP3.LUT R21, R21, 0xffff, RZ, 0xc0, !PT ;  /* 0x0000ffff15157812 */ /* 0x000fe400078ec0ff */
[----:B0-----:R-:W-:Y:S02]  /*11de90*/  PRMT R15, R9, 0x3340, R0 ;  /* 0x00003340090f7816 */ /* 0x001fe40000000000 */
[----:B-1----:R-:W-:-:S04]  /*11dea0*/  PRMT R14, R21, 0x3340, R45 ;  /* 0x00003340150e7816 */ /* 0x002fc8000000002d */
[----:B------:R-:W-:Y:S01]  /*11deb0*/  PRMT R15, R14, 0x5410, R15 ;  /* 0x000054100e0f7816 */ /* 0x000fe2000000000f */
[----:B------:R-:W-:Y:S01]  /*11dec0*/  VIADD R2, R2, UR6 ;  /* 0x0000000602027c36 */ /* 0x000fe20008000000 */
[----:B------:R-:W-:Y:S01]  /*11ded0*/  LOP3.LUT R20, R20, 0xffff, RZ, 0xc0, !PT ;  /* 0x0000ffff14147812 */ /* 0x000fe200078ec0ff */
[----:B------:R-:W-:-:S03]  /*11dee0*/  ULDC UR6, c[0x0][0x248] ;  /* 0x0000920000067ab9 */ /* 0x000fc60000000800 */
[----:B------:R-:W-:Y:S02]  /*11def0*/  SHF.R.S32.HI R44, RZ, 0x1f, R2 ;  /* 0x0000001fff2c7819 */ /* 0x000fe40000011402 */
[----:B------:R-:W-:Y:S02]  /*11df00*/  SHF.R.U32.HI R21, RZ, 0x8, R21 ;  /* 0x00000008ff157819 */ /* 0x000fe40000011615 */
[----:B------:R-:W-:Y:S02]  /*11df10*/  SHF.R.U32.HI R45, RZ, 0x8, R45 ;  /* 0x00000008ff2d7819 */ /* 0x000fe4000001162d */
[----:B------:R-:W-:Y:S02]  /*11df20*/  LOP3.LUT R21, R21, 0xffff, RZ, 0xc0, !PT ;  /* 0x0000ffff15157812 */ /* 0x000fe400078ec0ff */
[----:B------:R-:W-:-:S04]  /*11df30*/  LOP3.LUT R45, R45, 0xffff, RZ, 0xc0, !PT ;  /* 0x0000ffff2d2d7812 */ /* 0x000fc800078ec0ff */
[----:B------:R-:W-:Y:S02]  /*11df40*/  PRMT R45, R21, 0x3340, R45 ;  /* 0x00003340152d7816 */ /* 0x000fe4000000002d */
[----:B------:R-:W-:Y:S02]  /*11df50*/  LOP3.LUT R14, R12, 0xffff, RZ, 0xc0, !PT ;  /* 0x0000ffff0c0e7812 */ /* 0x000fe400078ec0ff */
[----:B------:R-:W3:Y:S04]  /*11df60*/  LDL.LU R12, [R1+0x60c4] ;  /* 0x0060c400010c7983 */ /* 0x000ee80000300800 */
[----:B------:R0:W-:Y:S02]  /*11df70*/  STL [R1+0x2038], R15 ;  /* 0x0020380f01007387 */ /* 0x0001e40000100800 */
[----:B0-----:R-:W-:-:S02]  /*11df80*/  LOP3.LUT R15, R25, 0xffff, RZ, 0xc0, !PT ;  /* 0x0000ffff190f7812 */ /* 0x001fc400078ec0ff */
[----:B------:R-:W-:Y:S02]  /*11df90*/  PRMT R25, R14, 0x3340, R0 ;  /* 0x000033400e197816 */ /* 0x000fe40000000000 */
[----:B------:R-:W-:-:S04]  /*11dfa0*/  PRMT R24, R15, 0x3340, R20 ;  /* 0x000033400f187816 */ /* 0x000fc80000000014 */
[----:B------:R-:W-:Y:S02]  /*11dfb0*/  PRMT R25, R24, 0x5410, R25 ;  /* 0x0000541018197816 */ /* 0x000fe40000000019 */
[----:B------:R-:W-:-:S03]  /*11dfc0*/  IADD3 R24, P1, R2, R59, RZ ;  /* 0x0000003b02187210 */ /* 0x000fc60007f3e0ff */
[----:B------:R0:W-:Y:S02]  /*11dfd0*/  STL [R1+0x2034], R25 ;  /* 0x0020341901007387 */ /* 0x0001e40000100800 */
[----:B0-----:R-:W-:-:S05]  /*11dfe0*/  IMAD.X R25, R44, 0x1, R58, P1 ;  /* 0x000000012c197824 */ /* 0x001fca00008e063a */
[----:B------:R0:W-:Y:S01]  /*11dff0*/  STL.64 [R1+0xfc8], R24 ;  /* 0x000fc81801007387 */ /* 0x0001e20000100a00 */
[----:B------:R-:W-:Y:S02]  /*11e000*/  SHF.R.U32.HI R15, RZ, 0x8, R15 ;  /* 0x00000008ff0f7819 */ /* 0x000fe4000001160f */
[----:B------:R-:W-:Y:S01]  /*11e010*/  SHF.R.U32.HI R20, RZ, 0x8, R20 ;  /* 0x00000008ff147819 */ /* 0x000fe20000011614 */
[----:B0-----:R-:W4:Y:S04]  /*11e020*/  LDL.LU R24, [R1+0x158] ;  /* 0x0001580001187983 */ /* 0x001f280000300800 */
[----:B------:R-:W4:Y:S01]  /*11e030*/  LDL.LU R25, [R1+0xf4] ;  /* 0x0000f40001197983 */ /* 0x000f220000300800 */
[----:B------:R-:W-:Y:S02]  /*11e040*/  LOP3.LUT R15, R15, 0xffff, RZ, 0xc0, !PT ;  /* 0x0000ffff0f0f7812 */ /* 0x000fe400078ec0ff */
[----:B------:R-:W-:-:S02]  /*11e050*/  LOP3.LUT R20, R20, 0xffff, RZ, 0xc0, !PT ;  /* 0x0000ffff14147812 */ /* 0x000fc400078ec0ff */
[----:B------:R-:W-:Y:S02]  /*11e060*/  SHF.R.U32.HI R14, RZ, 0x8, R14 ;  /* 0x00000008ff0e7819 */ /* 0x000fe4000001160e */
[----:B------:R-:W-:Y:S02]  /*11e070*/  PRMT R15, R15, 0x3340, R20 ;  /* 0x000033400f0f7816 */ /* 0x000fe40000000014 */
[----:B------:R-:W-:Y:S02]  /*11e080*/  IADD3 R20, P1, R2, R61, RZ ;  /* 0x0000003d02147210 */ /* 0x000fe40007f3e0ff */
[----:B------:R-:W-:-:S03]  /*11e090*/  LOP3.LUT R14, R14, 0xffff, RZ, 0xc0, !PT ;  /* 0x0000ffff0e0e7812 */ /* 0x000fc600078ec0ff */
[----:B------:R-:W-:Y:S01]  /*11e0a0*/  IMAD.X R21, R44, 0x1, R60, P1 ;  /* 0x000000012c157824 */ /* 0x000fe200008e063c */
[----:B------:R-:W-:Y:S01]  /*11e0b0*/  STL [R1+0x16f4], R45 ;  /* 0x0016f42d01007387 */ /* 0x000fe20000100800 */
[----:B------:R-:W-:-:S03]  /*11e0c0*/  PRMT R14, R14, 0x3340, R0 ;  /* 0x000033400e0e7816 */ /* 0x000fc60000000000 */
[----:B------:R-:W-:Y:S04]  /*11e0d0*/  STL [R1+0x16f0], R15 ;  /* 0x0016f00f01007387 */ /* 0x000fe80000100800 */
[----:B------:R0:W-:Y:S04]  /*11e0e0*/  STL.64 [R1+0x1050], R20 ;  /* 0x0010501401007387 */ /* 0x0001e80000100a00 */
[----:B0-----:R-:W4:Y:S04]  /*11e0f0*/  LDL.LU R21, [R1+0x60c0] ;  /* 0x0060c00001157983 */ /* 0x001f280000300800 */
[----:B------:R-:W4:Y:S04]  /*11e100*/  LDL.LU R45, [R1+0x15c] ;  /* 0x00015c00012d7983 */ /* 0x000f280000300800 */
[----:B------:R0:W-:Y:S04]  /*11e110*/  STL [R1+0x1a0], R14 ;  /* 0x0001a00e01007387 */ /* 0x0001e80000100800 */
[----:B------:R-:W4:Y:S01]  /*11e120*/  LDL.LU R20, [R1+0xf8] ;  /* 0x0000f80001147983 */ /* 0x000f220000300800 */
[----:B--2---:R-:W-:-:S03]  /*11e130*/  LOP3.LUT R15, R22, 0xffff, RZ, 0xc0, !PT ;  /* 0x0000ffff160f7812 */ /* 0x004fc600078ec0ff */
[----:B------:R-:W2:Y:S01]  /*11e140*/  LDL.LU R22, [R1+0x12c] ;  /* 0x00012c0001167983 */ /* 0x000ea20000300800 */
[----:B0-----:R-:W-:Y:S02]  /*11e150*/  SHF.R.U32.HI R14, RZ, 0x8, R9 ;  /* 0x00000008ff0e7819 */ /* 0x001fe40000011609 */
[----:B------:R-:W-:Y:S02]  /*11e160*/  SHF.R.U32.HI R9, RZ, 0x8, R15 ;  /* 0x00000008ff097819 */ /* 0x000fe4000001160f */
[----:B------:R-:W-:Y:S02]  /*11e170*/  LOP3.LUT R14, R14, 0xffff, RZ, 0xc0, !PT ;  /* 0x0000ffff0e0e7812 */ /* 0x000fe400078ec0ff */
[----:B------:R-:W-:Y:S02]  /*11e180*/  LOP3.LUT R9, R9, 0xffff, RZ, 0xc0, !PT ;  /* 0x0000ffff09097812 */ /* 0x000fe400078ec0ff */
[----:B------:R-:W-:Y:S02]  /*11e190*/  PRMT R14, R14, 0x3340, R0 ;  /* 0x000033400e0e7816 */ /* 0x000fe40000000000 */
[----:B---3--:R-:W-:-:S04]  /*11e1a0*/  LOP3.LUT R12, R12, 0xffff, RZ, 0xc0, !PT ;  /* 0x0000ffff0c0c7812 */ /* 0x008fc800078ec0ff */
[--C-:B------:R-:W-:Y:S02]  /*11e1b0*/  PRMT R15, R15, 0x3340, R12.reuse ;  /* 0x000033400f0f7816 */ /* 0x100fe4000000000c */
[----:B------:R-:W-:-:S04]  /*11e1c0*/  SHF.R.U32.HI R12, RZ, 0x8, R12 ;  /* 0x00000008ff0c7819 */ /* 0x000fc8000001160c */
[----:B------:R-:W-:-:S04]  /*11e1d0*/  LOP3.LUT R12, R12, 0xffff, RZ, 0xc0, !PT ;  /* 0x0000ffff0c0c7812 */ /* 0x000fc800078ec0ff */
[----:B------:R-:W-:Y:S01]  /*11e1e0*/  PRMT R12, R9, 0x3340, R12 ;  /* 0x00003340090c7816 */ /* 0x000fe2000000000c */
[----:B------:R4:W-:Y:S01]  /*11e1f0*/  STL [R1+0x1760], R15 ;  /* 0x0017600f01007387 */ /* 0x0009e20000100800 */
[----:B------:R-:W-:-:S03]  /*11e200*/  LOP3.LUT R9, R19, 0xffff, RZ, 0xc0, !PT ;  /* 0x0000ffff13097812 */ /* 0x000fc600078ec0ff */
[----:B------:R-:W-:Y:S04]  /*11e210*/  STL [R1+0x5c68], R12 ;  /* 0x005c680c01007387 */ /* 0x000fe80000100800 */
[----:B------:R0:W-:Y:S01]  /*11e220*/  STL [R1+0x19c], R14 ;  /* 0x00019c0e01007387 */ /* 0x0001e20000100800 */
[----:B------:R-:W-:Y:S02]  /*11e230*/  PRMT R19, R9, 0x3340, R0 ;  /* 0x0000334009137816 */ /* 0x000fe40000000000 */
[----:B------:R-:W-:-:S04]  /*11e240*/  SHF.R.U32.HI R9, RZ, 0x8, R9 ;  /* 0x00000008ff097819 */ /* 0x000fc80000011609 */
[----:B------:R-:W-:Y:S02]  /*11e250*/  LOP3.LUT R9, R9, 0xffff, RZ, 0xc0, !PT ;  /* 0x0000ffff09097812 */ /* 0x000fe400078ec0ff */
[----:B----4-:R-:W-:Y:S02]  /*11e260*/  LOP3.LUT R15, R24, 0xffff, RZ, 0xc0, !PT ;  /* 0x0000ffff180f7812 */ /* 0x010fe400078ec0ff */
[----:B0-----:R-:W-:-:S04]  /*11e270*/  LOP3.LUT R14, R25, 0xffff, RZ, 0xc0, !PT ;  /* 0x0000ffff190e7812 */ /* 0x001fc800078ec0ff */
[----:B------:R-:W-:-:S04]  /*11e280*/  PRMT R12, R15, 0x3340, R14 ;  /* 0x000033400f0c7816 */ /* 0x000fc8000000000e */
[----:B------:R-:W-:Y:S02]  /*11e290*/  PRMT R12, R12, 0x5410, R19 ;  /* 0x000054100c0c7816 */ /* 0x000fe40000000013 */
[----:B------:R-:W-:-:S03]  /*11e2a0*/  SHF.R.U32.HI R14, RZ, 0x8, R14 ;  /* 0x00000008ff0e7819 */ /* 0x000fc6000001160e */
[----:B------:R0:W-:Y:S01]  /*11e2b0*/  STL [R1+0x2030], R12 ;  /* 0x0020300c01007387 */ /* 0x0001e20000100800 */
[----:B------:R-:W-:Y:S02]  /*11e2c0*/  IADD3 R24, P1, R2, R57, RZ ;  /* 0x0000003902187210 */ /* 0x000fe40007f3e0ff */
[----:B------:R-:W-:Y:S02]  /*11e2d0*/  LOP3.LUT R14, R14, 0xffff, RZ, 0xc0, !PT ;  /* 0x0000ffff0e0e7812 */ /* 0x000fe400078ec0ff */
[----:B0-----:R-:W-:Y:S01]  /*11e2e0*/  SHF.R.U32.HI R12, RZ, 0x8, R15 ;  /* 0x00000008ff0c7819 */ /* 0x001fe2000001160f */
[----:B------:R-:W-:-:S03]  /*11e2f0*/  IMAD.X R25, R44, 0x1, R56, P1 ;  /* 0x000000012c197824 */ /* 0x000fc600008e0638 */
[----:B------:R-:W-:-:S04]  /*11e300*/  LOP3.LUT R12, R12, 0xffff, RZ, 0xc0, !PT ;  /* 0x0000ffff0c0c7812 */ /* 0x000fc800078ec0ff */
[----:B------:R-:W-:Y:S02]  /*11e310*/  PRMT R15, R12, 0x3340, R14 ;  /* 0x000033400c0f7816 */ /* 0x000fe4000000000e */
[----:B------:R-:W-:Y:S01]  /*11e320*/  PRMT R14, R9, 0x3340, R0 ;  /* 0x00003340090e7816 */ /* 0x000fe20000000000 */
[----:B------:R0:W-:Y:S04]  /*11e330*/  STL.64 [R1+0xfc0], R24 ;  /* 0x000fc01801007387 */ /* 0x0001e80000100a00 */
[----:B------:R2:W-:Y:S01]  /*11e340*/  STL [R1+0x16cc], R15 ;  /* 0x0016cc0f01007387 */ /* 0x0005e20000100800 */
[----:B------:R-:W-:-:S03]  /*11e350*/  LOP3.LUT R12, R45, 0xffff, RZ, 0xc0, !PT ;  /* 0x0000ffff2d0c7812 */ /* 0x000fc600078ec0ff */
[----:B------:R1:W-:Y:S04]  /*11e360*/  STL [R1+0x198], R14 ;  /* 0x0001980e01007387 */ /* 0x0003e80000100800 */
[----:B0-----:R-:W3:Y:S04]  /*11e370*/  LDL.LU R25, [R1+0x56a4] ;  /* 0x0056a40001197983 */ /* 0x001ee80000300800 */
[----:B------:R-:W4:Y:S01]  /*11e380*/  LDL.LU R45, [R1+0x4a0] ;  /* 0x0004a000012d7983 */ /* 0x000f220000300800 */
[----:B--2---:R-:W-:-:S03]  /*11e390*/  LOP3.LUT R15, R22, 0xffff, RZ, 0xc0, !PT ;  /* 0x0000ffff160f7812 */ /* 0x004fc600078ec0ff */
[----:B------:R-:W2:Y:S01]  /*11e3a0*/  LDL.LU R22, [R1+0x540] ;  /* 0x0005400001167983 */ /* 0x000ea20000300800 */
[----:B------:R-:W-:Y:S02]  /*11e3b0*/  LOP3.LUT R9, R18, 0xffff, RZ, 0xc0, !PT ;  /* 0x0000ffff12097812 */ /* 0x000fe400078ec0ff */
[----:B-1----:R-:W-:Y:S02]  /*11e3c0*/  LOP3.LUT R14, R20, 0xffff, RZ, 0xc0, !PT ;  /* 0x0000ffff140e7812 */ /* 0x002fe400078ec0ff */
[----:B------:R-:W-:Y:S02]  /*11e3d0*/  PRMT R20, R9, 0x3340, R0 ;  /* 0x0000334009147816 */ /* 0x000fe40000000000 */
[----:B------:R-:W-:Y:S02]  /*11e3e0*/  PRMT R19, R12, 0x3340, R14 ;  /* 0x000033400c137816 */ /* 0x000fe4000000000e */
[----:B------:R-:W-:Y:S02]  /*11e3f0*/  LOP3.LUT R8, R8, 0xffff, RZ, 0xc0, !PT ;  /* 0x0000ffff08087812 */ /* 0x000fe400078ec0ff */
[----:B------:R-:W-:-:S02]  /*11e400*/  LOP3.LUT R18, R21, 0xffff, RZ, 0xc0, !PT ;  /* 0x0000ffff15127812 */ /* 0x000fc400078ec0ff */
[----:B------:R-:W-:Y:S02]  /*11e410*/  PRMT R21, R19, 0x5410, R20 ;  /* 0x0000541013157816 */ /* 0x000fe40000000014 */
[----:B------:R-:W-:Y:S02]  /*11e420*/  PRMT R20, R8, 0x3340, R0 ;  /* 0x0000334008147816 */ /* 0x000fe40000000000 */
[----:B------:R-:W-:Y:S02]  /*11e430*/  PRMT R19, R15, 0x3340, R18 ;  /* 0x000033400f137816 */ /* 0x000fe40000000012 */
[----:B------:R-:W-:Y:S02]  /*11e440*/  SHF.R.U32.HI R12, RZ, 0x8, R12 ;  /* 0x00000008ff0c7819 */ /* 0x000fe4000001160c */
[----:B------:R-:W-:Y:S02]  /*11e450*/  SHF.R.U32.HI R14, RZ, 0x8, R14 ;  /* 0x00000008ff0e7819 */ /* 0x000fe4000001160e */
[----:B------:R-:W-:-:S02]  /*11e460*/  PRMT R19, R19, 0x5410, R20 ;  /* 0x0000541013137816 */ /* 0x000fc40000000014 */
[----:B------:R-:W-:Y:S02]  /*11e470*/  IADD3 R20, P1, R2, R55, RZ ;  /* 0x0000003702147210 */ /* 0x000fe40007f3e0ff */
[----:B------:R-:W-:Y:S02]  /*11e480*/  SHF.R.U32.HI R15, RZ, 0x8, R15 ;  /* 0x00000008ff0f7819 */ /* 0x000fe4000001160f */
[----:B------:R-:W-:Y:S02]  /*11e490*/  SHF.R.U32.HI R18, RZ, 0x8, R18 ;  /* 0x00000008ff127819 */ /* 0x000fe40000011612 */
[----:B------:R-:W-:Y:S02]  /*11e4a0*/  LOP3.LUT R12, R12, 0xffff, RZ, 0xc0, !PT ;  /* 0x0000ffff0c0c7812 */ /* 0x000fe400078ec0ff */
[----:B------:R-:W-:Y:S01]  /*11e4b0*/  LOP3.LUT R14, R14, 0xffff, RZ, 0xc0, !PT ;  /* 0x0000ffff0e0e7812 */ /* 0x000fe200078ec0ff */
[----:B------:R0:W-:Y:S01]  /*11e4c0*/  STL [R1+0x202c], R21 ;  /* 0x00202c1501007387 */ /* 0x0001e20000100800 */
[----:B------:R-:W-:-:S02]  /*11e4d0*/  LOP3.LUT R15, R15, 0xffff, RZ, 0xc0, !PT ;  /* 0x0000ffff0f0f7812 */ /* 0x000fc400078ec0ff */
[----:B------:R-:W-:Y:S02]  /*11e4e0*/  LOP3.LUT R18, R18, 0xffff, RZ, 0xc0, !PT ;  /* 0x0000ffff12127812 */ /* 0x000fe400078ec0ff */
[----:B------:R-:W-:Y:S01]  /*11e4f0*/  PRMT R12, R12, 0x3340, R14 ;  /* 0x000033400c0c7816 */ /* 0x000fe2000000000e */
[----:B0-----:R-:W-:Y:S01]  /*11e500*/  IMAD.X R21, R44, 0x1, R54, P1 ;  /* 0x000000012c157824 */ /* 0x001fe200008e0636 */
[----:B------:R-:W-:Y:S01]  /*11e510*/  IADD3 R14, P1, R2, R53, RZ ;  /* 0x00000035020e7210 */ /* 0x000fe20007f3e0ff */
[----:B------:R-:W-:Y:S01]  /*11e520*/  STL [R1+0x2028], R19 ;  /* 0x0020281301007387 */ /* 0x000fe20000100800 */
[----:B------:R-:W-:Y:S02]  /*11e530*/  PRMT R18, R15, 0x3340, R18 ;  /* 0x000033400f127816 */ /* 0x000fe40000000012 */
[----:B------:R-:W-:Y:S01]  /*11e540*/  SHF.R.U32.HI R9, RZ, 0x8, R9 ;  /* 0x00000008ff097819 */ /* 0x000fe20000011609 */
[----:B------:R0:W-:Y:S01]  /*11e550*/  STL.64 [R1+0xfa8], R20 ;  /* 0x000fa81401007387 */ /* 0x0001e20000100a00 */
[----:B------:R-:W-:Y:S01]  /*11e560*/  IMAD.X R15, R44, 0x1, R52, P1 ;  /* 0x000000012c0f7824 */ /* 0x000fe200008e0634 */
[----:B------:R-:W-:-:S02]  /*11e570*/  SHF.R.U32.HI R8, RZ, 0x8, R8 ;  /* 0x00000008ff087819 */ /* 0x000fc40000011608 */
[----:B------:R-:W-:Y:S02]  /*11e580*/  LOP3.LUT R9, R9, 0xffff, RZ, 0xc0, !PT ;  /* 0x0000ffff09097812 */ /* 0x000fe400078ec0ff */
[----:B------:R-:W-:Y:S01]  /*11e590*/  LOP3.LUT R8, R8, 0xffff, RZ, 0xc0, !PT ;  /* 0x0000ffff08087812 */ /* 0x000fe200078ec0ff */
[----:B0-----:R-:W2:Y:S04]  /*11e5a0*/  LDL.LU R20, [R1+0x60bc] ;  /* 0x0060bc0001147983 */ /* 0x001ea80000300800 */
[----:B------:R-:W2:Y:S04]  /*11e5b0*/  LDL.LU R21, [R1+0x130] ;  /* 0x0001300001157983 */ /* 0x000ea80000300800 */
[----:B------:R-:W-:Y:S04]  /*11e5c0*/  STL [R1+0x16c8], R18 ;  /* 0x0016c81201007387 */ /* 0x000fe80000100800 */
[----:B------:R-:W-:Y:S04]  /*11e5d0*/  STL [R1+0x16c4], R12 ;  /* 0x0016c40c01007387 */ /* 0x000fe80000100800 */
[----:B------:R0:W-:Y:S02]  /*11e5e0*/  STL.64 [R1+0xfa0], R14 ;  /* 0x000fa00e01007387 */ /* 0x0001e40000100a00 */
[----:B0-----:R-:W-:-:S02]  /*11e5f0*/  PRMT R14, R9, 0x3340, R0 ;  /* 0x00003340090e7816 */ /* 0x001fc40000000000 */
[----:B------:R-:W-:-:S03]  /*11e600*/  PRMT R9, R8, 0x3340, R0 ;  /* 0x0000334008097816 */ /* 0x000fc60000000000 */
[----:B------:R2:W-:Y:S04]  /*11e610*/  STL [R1+0x190], R14 ;  /* 0x0001900e01007387 */ /* 0x0005e80000100800 */
[----:B------:R0:W-:Y:S01]  /*11e620*/  STL [R1+0x194], R9 ;  /* 0x0001940901007387 */ /* 0x0001e20000100800 */
[----:B---3--:R-:W-:Y:S02]  /*11e630*/  LOP3.LUT R12, R25, 0xffff, RZ, 0xc0, !PT ;  /* 0x0000ffff190c7812 */ /* 0x008fe400078ec0ff */
[----:B----4-:R-:W-:-:S04]  /*11e640*/  LOP3.LUT R8, R45, 0xffff, RZ, 0xc0, !PT ;  /* 0x0000ffff2d087812 */ /* 0x010fc800078ec0ff */
[----:B------:R-:W-:Y:S02]  /*11e650*/  PRMT R15, R8, 0x3340, R0 ;  /* 0x00003340080f7816 */ /* 0x000fe40000000000 */
[----:B--2---:R-:W-:-:S04]  /*11e660*/  LOP3.LUT R14, R22, 0xffff, RZ, 0xc0, !PT ;  /* 0x0000ffff160e7812 */ /* 0x004fc800078ec0ff */
[----:B0-----:R-:W-:-:S04]  /*11e670*/  PRMT R9, R12, 0x3340, R14 ;  /* 0x000033400c097816 */ /* 0x001fc8000000000e */
[----:B------:R-:W-:Y:S02]  /*11e680*/  PRMT R15, R9, 0x5410, R15 ;  /* 0x00005410090f7816 */ /* 0x000fe4000000000f */
[----:B------:R-:W2:Y:S04]  /*11e690*/  LDL.LU R9, [R1+0x5a8] ;  /* 0x0005a80001097983 */ /* 0x000ea80000300800 */
[----:B------:R-:W3:Y:S04]  /*11e6a0*/  LDL.LU R19, [R1+0x178] ;  /* 0x0001780001137983 */ /* 0x000ee80000300800 */
[----:B------:R-:W-:Y:S04]  /*11e6b0*/  STL [R1+0x2020], R15 ;  /* 0x0020200f01007387 */ /* 0x000fe80000100800 */
[----:B------:R-:W4:Y:S01]  /*11e6c0*/  LDL.LU R18, [R1+0x4ec] ;  /* 0x0004ec0001127983 */ /* 0x000f220000300800 */
[----:B------:R-:W-:-:S02]  /*11e6d0*/  SHF.R.U32.HI R12, RZ, 0x8, R12 ;  /* 0x00000008ff0c7819 */ /* 0x000fc4000001160c */
[----:B------:R-:W-:Y:S02]  /*11e6e0*/  SHF.R.U32.HI R14, RZ, 0x8, R14 ;  /* 0x00000008ff0e7819 */ /* 0x000fe4000001160e */
[----:B------:R-:W-:Y:S02]  /*11e6f0*/  IADD3 R24, P1, R2, R51, RZ ;  /* 0x0000003302187210 */ /* 0x000fe40007f3e0ff */
[----:B------:R-:W-:Y:S02]  /*11e700*/  SHF.R.U32.HI R8, RZ, 0x8, R8 ;  /* 0x00000008ff087819 */ /* 0x000fe40000011608 */
[----:B------:R-:W-:Y:S02]  /*11e710*/  LOP3.LUT R12, R12, 0xffff, RZ, 0xc0, !PT ;  /* 0x0000ffff0c0c7812 */ /* 0x000fe400078ec0ff */
[----:B------:R-:W-:Y:S01]  /*11e720*/  LOP3.LUT R14, R14, 0xffff, RZ, 0xc0, !PT ;  /* 0x0000ffff0e0e7812 */ /* 0x000fe200078ec0ff */
[----:B------:R-:W-:Y:S01]  /*11e730*/  IMAD.X R25, R44, 0x1, R50, P1 ;  /* 0x000000012c197824 */ /* 0x000fe200008e0632 */
[----:B------:R-:W-:-:S02]  /*11e740*/  LOP3.LUT R8, R8, 0xffff, RZ, 0xc0, !PT ;  /* 0x0000ffff08087812 */ /* 0x000fc400078ec0ff */
[----:B------:R-:W-:Y:S02]  /*11e750*/  PRMT R14, R12, 0x3340, R14 ;  /* 0x000033400c0e7816 */ /* 0x000fe4000000000e */
[----:B------:R-:W-:Y:S01]  /*11e760*/  PRMT R12, R8, 0x3340, R0 ;  /* 0x00003340080c7816 */ /* 0x000fe20000000000 */
[----:B------:R0:W-:Y:S01]  /*11e770*/  STL.64 [R1+0xf98], R24 ;  /* 0x000f981801007387 */ /* 0x0001e20000100a00 */
[----:B------:R-:W-:-:S03]  /*11e780*/  LOP3.LUT R13, R13, 0xffff, RZ, 0xc0, !PT ;  /* 0x0000ffff0d0d7812 */ /* 0x000fc600078ec0ff */
[----:B0-----:R-:W4:Y:S04]  /*11e790*/  LDL.LU R24, [R1+0x60b8] ;  /* 0x0060b80001187983 */ /* 0x001f280000300800 */
[----:B------:R0:W-:Y:S04]  /*11e7a0*/  STL [R1+0x16c0], R14 ;  /* 0x0016c00e01007387 */ /* 0x0001e80000100800 */
[----:B------:R-:W4:Y:S04]  /*11e7b0*/  LDL.LU R25, [R1+0x56a8] ;  /* 0x0056a80001197983 */ /* 0x000f280000300800 */
[----:B------:R1:W-:Y:S01]  /*11e7c0*/  STL [R1+0x18c], R12 ;  /* 0x00018c0c01007387 */ /* 0x0003e20000100800 */
[----:B------:R-:W-:-:S03]  /*11e7d0*/  LOP3.LUT R8, R21, 0xffff, RZ, 0xc0, !PT ;  /* 0x0000ffff15087812 */ /* 0x000fc600078ec0ff */
[----:B------:R-:W4:Y:S01]  /*11e7e0*/  LDL.LU R45, [R1+0x4a4] ;  /* 0x0004a400012d7983 */ /* 0x000f220000300800 */
[----:B0-----:R-:W-:-:S03]  /*11e7f0*/  PRMT R14, R13, 0x3340, R0 ;  /* 0x000033400d0e7816 */ /* 0x001fc60000000000 */
[----:B------:R-:W4:Y:S01]  /*11e800*/  LDL.LU R21, [R1+0x548] ;  /* 0x0005480001157983 */ /* 0x000f220000300800 */
[----:B-1----:R-:W-:-:S03]  /*11e810*/  LOP3.LUT R12, R20, 0xffff, RZ, 0xc0, !PT ;  /* 0x0000ffff140c7812 */ /* 0x002fc600078ec0ff */
[----:B------:R0:W-:Y:S02]  /*11e820*/  STL [R1+0x2088], R13 ;  /* 0x0020880d01007387 */ /* 0x0001e40000100800 */
[----:B0-----:R-:W-:Y:S02]  /*11e830*/  PRMT R13, R8, 0x3340, R12 ;  /* 0x00003340080d7816 */ /* 0x001fe4000000000c */
[----:B------:R-:W-:Y:S02]  /*11e840*/  SHF.R.U32.HI R8, RZ, 0x8, R8 ;  /* 0x00000008ff087819 */ /* 0x000fe40000011608 */
[----:B------:R-:W-:Y:S02]  /*11e850*/  PRMT R13, R13, 0x5410, R14 ;  /* 0x000054100d0d7816 */ /* 0x000fe4000000000e */
[----:B------:R-:W-:Y:S02]  /*11e860*/  IADD3 R14, P1, R2, R49, RZ ;  /* 0x00000031020e7210 */ /* 0x000fe40007f3e0ff */
[----:B------:R-:W-:-:S02]  /*11e870*/  SHF.R.U32.HI R12, RZ, 0x8, R12 ;  /* 0x00000008ff0c7819 */ /* 0x000fc4000001160c */
[----:B------:R-:W-:Y:S01]  /*11e880*/  LOP3.LUT R8, R8, 0xffff, RZ, 0xc0, !PT ;  /* 0x0000ffff08087812 */ /* 0x000fe200078ec0ff */
[----:B------:R-:W-:Y:S01]  /*11e890*/  IMAD.X R15, R44, 0x1, R47, P1 ;  /* 0x000000012c0f7824 */ /* 0x000fe200008e062f */
[----:B------:R-:W-:Y:S01]  /*11e8a0*/  LOP3.LUT R12, R12, 0xffff, RZ, 0xc0, !PT ;  /* 0x0000ffff0c0c7812 */ /* 0x000fe200078ec0ff */
[----:B------:R0:W-:Y:S04]  /*11e8b0*/  STL [R1+0x201c], R13 ;  /* 0x00201c0d01007387 */ /* 0x0001e80000100800 */
[----:B------:R1:W-:Y:S01]  /*11e8c0*/  STL.64 [R1+0xf88], R14 ;  /* 0x000f880e01007387 */ /* 0x0003e20000100a00 */
[----:B0-----:R-:W-:-:S03]  /*11e8d0*/  PRMT R13, R8, 0x3340, R12 ;  /* 0x00003340080d7816 */ /* 0x001fc6000000000c */
[----:B-1----:R-:W4:Y:S04]  /*11e8e0*/  LDL.LU.64 R14, [R1+0x60b0] ;  /* 0x0060b000010e7983 */ /* 0x002f280000300a00 */
[----:B------:R-:W4:Y:S04]  /*11e8f0*/  LDL.LU R20, [R1+0x160] ;  /* 0x0001600001147983 */ /* 0x000f280000300800 */
[----:B------:R-:W4:Y:S04]  /*11e900*/  LDL.LU R22, [R1+0x104] ;  /* 0x0001040001167983 */ /* 0x000f280000300800 */
[----:B------:R0:W-:Y:S01]  /*11e910*/  STL [R1+0x5c6c], R13 ;  /* 0x005c6c0d01007387 */ /* 0x0001e20000100800 */
[----:B--2---:R-:W-:-:S02]  /*11e920*/  LOP3.LUT R8, R9, 0xffff, RZ, 0xc0, !PT ;  /* 0x0000ffff09087812 */ /* 0x004fc400078ec0ff */
[----:B---3--:R-:W-:Y:S02]  /*11e930*/  LOP3.LUT R12, R19, 0xffff, RZ, 0xc0, !PT ;  /* 0x0000ffff130c7812 */ /* 0x008fe400078ec0ff */
[----:B----4-:R-:W-:Y:S02]  /*11e940*/  LOP3.LUT R9, R18, 0xffff, RZ, 0xc0, !PT ;  /* 0x0000ffff12097812 */ /* 0x010fe400078ec0ff */
[----:B------:R-:W-:Y:S02]  /*11e950*/  PRMT R18, R12, 0x3340, R0 ;  /* 0x000033400c127816 */ /* 0x000fe40000000000 */
[----:B0-----:R-:W-:-:S04]  /*11e960*/  PRMT R13, R8, 0x3340, R9 ;  /* 0x00003340080d7816 */ /* 0x001fc80000000009 */
[----:B------:R-:W-:Y:S02]  /*11e970*/  PRMT R13, R13, 0x5410, R18 ;  /* 0x000054100d0d7816 */ /* 0x000fe40000000012 */
[----:B------:R-:W-:-:S05]  /*11e980*/  IADD3 R18, P1, R2, R48, RZ ;  /* 0x0000003002127210 */ /* 0x000fca0007f3e0ff */
[----:B------:R-:W-:Y:S01]  /*11e990*/  IMAD.X R19, R44, 0x1, R46, P1 ;  /* 0x000000012c137824 */ /* 0x000fe200008e062e */
[----:B------:R-:W-:Y:S04]  /*11e9a0*/  STL [R1+0x2018], R13 ;  /* 0x0020180d01007387 */ /* 0x000fe80000100800 */
[----:B------:R0:W-:Y:S04]  /*11e9b0*/  STL.64 [R1+0xf90], R18 ;  /* 0x000f901201007387 */ /* 0x0001e80000100a00 */
[----:B0-----:R-:W2:Y:S01]  /*11e9c0*/  LDL.LU R19, [R1+0x60a8] ;  /* 0x0060a80001137983 */ /* 0x001ea20000300800 */
[----:B------:R-:W-:-:S02]  /*11e9d0*/  SHF.R.U32.HI R8, RZ, 0x8, R8 ;  /* 0x00000008ff087819 */ /* 0x000fc40000011608 */
[----:B------:R-:W-:Y:S02]  /*11e9e0*/  SHF.R.U32.HI R9, RZ, 0x8, R9 ;  /* 0x00000008ff097819 */ /* 0x000fe40000011609 */
[----:B------:R-:W-:Y:S02]  /*11e9f0*/  LOP3.LUT R8, R8, 0xffff, RZ, 0xc0, !PT ;  /* 0x0000ffff08087812 */ /* 0x000fe400078ec0ff */
[----:B------:R-:W-:-:S04]  /*11ea00*/  LOP3.LUT R9, R9, 0xffff, RZ, 0xc0, !PT ;  /* 0x0000ffff09097812 */ /* 0x000fc800078ec0ff */
[----:B------:R-:W-:Y:S02]  /*11ea10*/  PRMT R13, R8, 0x3340, R9 ;  /* 0x00003340080d7816 */ /* 0x000fe40000000009 */
[----:B------:R-:W-:Y:S02]  /*11ea20*/  LOP3.LUT R9, R25, 0xffff, RZ, 0xc0, !PT ;  /* 0x0000ffff19097812 */ /* 0x000fe400078ec0ff */
[----:B------:R-:W-:Y:S01]  /*11ea30*/  LOP3.LUT R8, R45, 0xffff, RZ, 0xc0, !PT ;  /* 0x0000ffff2d087812 */ /* 0x000fe200078ec0ff */
[----:B------:R0:W-:Y:S02]  /*11ea40*/  STL [R1+0x16bc], R13 ;  /* 0x0016bc0d01007387 */ /* 0x0001e40000100800 */
[----:B0-----:R-:W-:Y:S02]  /*11ea50*/  LOP3.LUT R13, R21, 0xffff, RZ, 0xc0, !PT ;  /* 0x0000ffff150d7812 */ /* 0x001fe400078ec0ff */
[----:B------:R-:W-:Y:S02]  /*11ea60*/  PRMT R21, R8, 0x3340, R0 ;  /* 0x0000334008157816 */ /* 0x000fe40000000000 */
[----:B------:R-:W-:-:S02]  /*11ea70*/  PRMT R18, R9, 0x3340, R13 ;  /* 0x0000334009127816 */ /* 0x000fc4000000000d */
[----:B------:R-:W-:Y:S02]  /*11ea80*/  SHF.R.U32.HI R9, RZ, 0x8, R9 ;  /* 0x00000008ff097819 */ /* 0x000fe40000011609 */
[----:B------:R-:W-:Y:S02]  /*11ea90*/  SHF.R.U32.HI R13, RZ, 0x8, R13 ;  /* 0x00000008ff0d7819 */ /* 0x000fe4000001160d */
[----:B------:R-:W-:Y:S02]  /*11eaa0*/  SHF.R.U32.HI R8, RZ, 0x8, R8 ;  /* 0x00000008ff087819 */ /* 0x000fe40000011608 */
[----:B------:R-:W-:Y:S02]  /*11eab0*/  PRMT R18, R18, 0x5410, R21 ;  /* 0x0000541012127816 */ /* 0x000fe40000000015 */
[----:B------:R-:W-:Y:S01]  /*11eac0*/  LOP3.LUT R9, R9, 0xffff, RZ, 0xc0, !PT ;  /* 0x0000ffff09097812 */ /* 0x000fe200078ec0ff */
[----:B------:R-:W3:Y:S01]  /*11ead0*/  LDL.LU R21, [R1+0x164] ;  /* 0x0001640001157983 */ /* 0x000ee20000300800 */
[----:B------:R-:W-:-:S02]  /*11eae0*/  LOP3.LUT R13, R13, 0xffff, RZ, 0xc0, !PT ;  /* 0x0000ffff0d0d7812 */ /* 0x000fc400078ec0ff */
[----:B------:R-:W-:Y:S01]  /*11eaf0*/  LOP3.LUT R8, R8, 0xffff, RZ, 0xc0, !PT ;  /* 0x0000ffff08087812 */ /* 0x000fe200078ec0ff */
[----:B------:R0:W-:Y:S02]  /*11eb00*/  STL [R1+0x2010], R18 ;  /* 0x0020101201007387 */ /* 0x0001e40000100800 */
[----:B0-----:R-:W-:Y:S02]  /*11eb10*/  PRMT R18, R9, 0x3340, R13 ;  /* 0x0000334009127816 */ /* 0x001fe4000000000d */
[----:B------:R-:W-:-:S03]  /*11eb20*/  PRMT R9, R8, 0x3340, R0 ;  /* 0x0000334008097816 */ /* 0x000fc60000000000 */
[----:B------:R-:W-:Y:S04]  /*11eb30*/  STL [R1+0x16b4], R18 ;  /* 0x0016b41201007387 */ /* 0x000fe80000100800 */
[----:B------:R0:W-:Y:S01]  /*11eb40*/  STL [R1+0x188], R9 ;  /* 0x0001880901007387 */ /* 0x0001e20000100800 */
[----:B------:R-:W-:Y:S01]  /*11eb50*/  LOP3.LUT R8, R20, 0xffff, RZ, 0xc0, !PT ;  /* 0x0000ffff14087812 */ /* 0x000fe200078ec0ff */
[----:B------:R-:W-:Y:S01]  /*11eb60*/  VIADD R2, R2, UR6 ;  /* 0x0000000602027c36 */ /* 0x000fe20008000000 */
[----:B------:R-:W-:Y:S01]  /*11eb70*/  SHF.R.U32.HI R12, RZ, 0x8, R12 ;  /* 0x00000008ff0c7819 */ /* 0x000fe2000001160c */
[----:B------:R-:W4:Y:S01]  /*11eb80*/  LDL.LU R25, [R1+0x56ac] ;  /* 0x0056ac0001197983 */ /* 0x000f220000300800 */
[----:B------:R-:W-:Y:S01]  /*11eb90*/  LOP3.LUT R4, R4, 0xffff, RZ, 0xc0, !PT ;  /* 0x0000ffff04047812 */ /* 0x000fe200078ec0ff */
[----:B------:R-:W-:-:S02]  /*11eba0*/  ULDC UR6, c[0x0][0x248] ;  /* 0x0000920000067ab9 */ /* 0x000fc40000000800 */
[----:B------:R-:W4:Y:S01]  /*11ebb0*/  LDL.LU R45, [R1+0x4b0] ;  /* 0x0004b000012d7983 */ /* 0x000f220000300800 */
[----:B0-----:R-:W-:-:S04]  /*11ebc0*/  LOP3.LUT R9, R22, 0xffff, RZ, 0xc0, !PT ;  /* 0x0000ffff16097812 */ /* 0x001fc800078ec0ff */
[----:B------:R-:W-:Y:S02]  /*11ebd0*/  PRMT R18, R8, 0x3340, R9 ;  /* 0x0000334008127816 */ /* 0x000fe40000000009 */
[----:B------:R-:W-:Y:S02]  /*11ebe0*/  SHF.R.S32.HI R22, RZ, 0x1f, R2 ;  /* 0x0000001fff167819 */ /* 0x000fe40000011402 */
[----:B--2---:R-:W-:-:S04]  /*11ebf0*/  LOP3.LUT R13, R19, 0xffff, RZ, 0xc0, !PT ;  /* 0x0000ffff130d7812 */ /* 0x004fc800078ec0ff */
[----:B------:R-:W-:-:S04]  /*11ec00*/  PRMT R19, R13, 0x3340, R0 ;  /* 0x000033400d137816 */ /* 0x000fc80000000000 */
[----:B------:R-:W-:-:S05]  /*11ec10*/  PRMT R18, R18, 0x5410, R19 ;  /* 0x0000541012127816 */ /* 0x000fca0000000013 */
[----:B------:R0:W-:Y:S04]  /*11ec20*/  STL [R1+0x200c], R18 ;  /* 0x00200c1201007387 */ /* 0x0001e80000100800 */
[----:B------:R-:W2:Y:S01]  /*11ec30*/  LDL.LU R20, [R1+0x558] ;  /* 0x0005580001147983 */ /* 0x000ea20000300800 */
[----:B0-----:R-:W-:-:S05]  /*11ec40*/  IADD3 R18, P1, R2, R59, RZ ;  /* 0x0000003b02127210 */ /* 0x001fca0007f3e0ff */
[----:B------:R-:W-:-:S05]  /*11ec50*/  IMAD.X R19, R22, 0x1, R58, P1 ;  /* 0x0000000116137824 */ /* 0x000fca00008e063a */
[----:B------:R0:W-:Y:S04]  /*11ec60*/  STL.64 [R1+0xf80], R18 ;  /* 0x000f801201007387 */ /* 0x0001e80000100a00 */
[----:B0-----:R-:W4:Y:S01]  /*11ec70*/  LDL.LU R18, [R1+0x60a4] ;  /* 0x0060a40001127983 */ /* 0x001f220000300800 */
[----:B------:R-:W-:Y:S02]  /*11ec80*/  SHF.R.U32.HI R8, RZ, 0x8, R8 ;  /* 0x00000008ff087819 */ /* 0x000fe40000011608 */
[----:B------:R-:W-:Y:S02]  /*11ec90*/  SHF.R.U32.HI R9, RZ, 0x8, R9 ;  /* 0x00000008ff097819 */ /* 0x000fe40000011609 */
[----:B------:R-:W-:Y:S02]  /*11eca0*/  LOP3.LUT R12, R12, 0xffff, RZ, 0xc0, !PT ;  /* 0x0000ffff0c0c7812 */ /* 0x000fe400078ec0ff */
[----:B------:R-:W-:-:S02]  /*11ecb0*/  LOP3.LUT R8, R8, 0xffff, RZ, 0xc0, !PT ;  /* 0x0000ffff08087812 */ /* 0x000fc400078ec0ff */
[----:B------:R-:W-:Y:S02]  /*11ecc0*/  LOP3.LUT R9, R9, 0xffff, RZ, 0xc0, !PT ;  /* 0x0000ffff09097812 */ /* 0x000fe400078ec0ff */
[----:B------:R-:W-:Y:S02]  /*11ecd0*/  PRMT R19, R12, 0x3340, R0 ;  /* 0x000033400c137816 */ /* 0x000fe40000000000 */
[----:B------:R-:W-:-:S03]  /*11ece0*/  PRMT R12, R8, 0x3340, R9 ;  /* 0x00003340080c7816 */ /* 0x000fc60000000009 */
[----:B------:R-:W-:Y:S01]  /*11ecf0*/  STL [R1+0x180], R19 ;  /* 0x0001801301007387 */ /* 0x000fe20000100800 */
[----:B---3--:R-:W-:-:S03]  /*11ed00*/  LOP3.LUT R9, R21, 0xffff, RZ, 0xc0, !PT ;  /* 0x0000ffff15097812 */ /* 0x008fc600078ec0ff */
[----:B------:R0:W-:Y:S04]  /*11ed10*/  STL [R1+0x16b8], R12 ;  /* 0x0016b80c01007387 */ /* 0x0001e80000100800 */
[----:B------:R-:W3:Y:S01]  /*11ed20*/  LDL.LU R21, [R1+0x134] ;  /* 0x0001340001157983 */ /* 0x000ee20000300800 */
[----:B0-----:R-:W-:-:S03]  /*11ed30*/  LOP3.LUT R12, R14, 0xffff, RZ, 0xc0, !PT ;  /* 0x0000ffff0e0c7812 */ /* 0x001fc600078ec0ff */
[----:B------:R-:W3:Y:S01]  /*11ed40*/  LDL.LU R14, [R1+0x60a0] ;  /* 0x0060a000010e7983 */ /* 0x000ee20000300800 */
[----:B----4-:R-:W-:Y:S02]  /*11ed50*/  LOP3.LUT R8, R18, 0xffff, RZ, 0xc0, !PT ;  /* 0x0000ffff12087812 */ /* 0x010fe400078ec0ff */
[----:B------:R-:W-:Y:S02]  /*11ed60*/  PRMT R18, R9, 0x3340, R12 ;  /* 0x0000334009127816 */ /* 0x000fe4000000000c */
[----:B------:R-:W-:-:S04]  /*11ed70*/  PRMT R19, R8, 0x3340, R0 ;  /* 0x0000334008137816 */ /* 0x000fc80000000000 */
[----:B------:R-:W-:Y:S02]  /*11ed80*/  PRMT R44, R18, 0x5410, R19 ;  /* 0x00005410122c7816 */ /* 0x000fe40000000013 */
[----:B------:R-:W-:-:S05]  /*11ed90*/  IADD3 R18, P1, R2, R61, RZ ;  /* 0x0000003d02127210 */ /* 0x000fca0007f3e0ff */
[----:B------:R-:W-:Y:S01]  /*11eda0*/  IMAD.X R19, R22, 0x1, R60, P1 ;  /* 0x0000000116137824 */ /* 0x000fe200008e063c */
[----:B------:R-:W-:Y:S04]  /*11edb0*/  STL [R1+0x2008], R44 ;  /* 0x0020082c01007387 */ /* 0x000fe80000100800 */
[----:B------:R0:W-:Y:S04]  /*11edc0*/  STL.64 [R1+0xeb8], R18 ;  /* 0x000eb81201007387 */ /* 0x0001e80000100a00 */
[----:B0-----:R-:W4:Y:S01]  /*11edd0*/  LDL.LU.64 R18, [R1+0x6098] ;  /* 0x0060980001127983 */ /* 0x001f220000300a00 */
[----:B------:R-:W-:-:S02]  /*11ede0*/  SHF.R.U32.HI R9, RZ, 0x8, R9 ;  /* 0x00000008ff097819 */ /* 0x000fc40000011609 */
[----:B------:R-:W-:Y:S02]  /*11edf0*/  SHF.R.U32.HI R12, RZ, 0x8, R12 ;  /* 0x00000008ff0c7819 */ /* 0x000fe4000001160c */
[----:B------:R-:W-:Y:S02]  /*11ee00*/  SHF.R.U32.HI R8, RZ, 0x8, R8 ;  /* 0x00000008ff087819 */ /* 0x000fe40000011608 */
[----:B------:R-:W-:Y:S02]  /*11ee10*/  LOP3.LUT R9, R9, 0xffff, RZ, 0xc0, !PT ;  /* 0x0000ffff09097812 */ /* 0x000fe400078ec0ff */
[----:B------:R-:W-:Y:S02]  /*11ee20*/  LOP3.LUT R12, R12, 0xffff, RZ, 0xc0, !PT ;  /* 0x0000ffff0c0c7812 */ /* 0x000fe400078ec0ff */
[----:B------:R-:W-:Y:S02]  /*11ee30*/  LOP3.LUT R8, R8, 0xffff, RZ, 0xc0, !PT ;  /* 0x0000ffff08087812 */ /* 0x000fe400078ec0ff */
[----:B------:R-:W-:-:S02]  /*11ee40*/  PRMT R12, R9, 0x3340, R12 ;  /* 0x00003340090c7816 */ /* 0x000fc4000000000c */
[----:B------:R-:W-:-:S03]  /*11ee50*/  PRMT R9, R8, 0x3340, R0 ;  /* 0x0000334008097816 */ /* 0x000fc60000000000 */
[----:B------:R0:W-:Y:S01]  /*11ee60*/  STL [R1+0x16b0], R12 ;  /* 0x0016b00c01007387 */ /* 0x0001e20000100800 */
[----:B------:R-:W-:-:S03]  /*11ee70*/  LOP3.LUT R8, R25, 0xffff, RZ, 0xc0, !PT ;  /* 0x0000ffff19087812 */ /* 0x000fc600078ec0ff */
[----:B------:R2:W-:Y:S01]  /*11ee80*/  STL [R1+0x178], R9 ;  /* 0x0001780901007387 */ /* 0x0005e20000100800 */
[----:B------:R-:W-:Y:S02]  /*11ee90*/  SHF.R.U32.HI R13, RZ, 0x8, R13 ;  /* 0x00000008ff0d7819 */ /* 0x000fe4000001160d */
[----:B0-----:R-:W-:Y:S02]  /*11eea0*/  LOP3.LUT R12, R45, 0xffff, RZ, 0xc0, !PT ;  /* 0x0000ffff2d0c7812 */ /* 0x001fe400078ec0ff */
[----:B--2---:R-:W-:Y:S02]  /*11eeb0*/  LOP3.LUT R9, R20, 0xffff, RZ, 0xc0, !PT ;  /* 0x0000ffff14097812 */ /* 0x004fe400078ec0ff */
[----:B------:R-:W-:Y:S02]  /*11eec0*/  PRMT R25, R12, 0x3340, R0 ;  /* 0x000033400c197816 */ /* 0x000fe40000000000 */
[----:B------:R-:W-:Y:S02]  /*11eed0*/  PRMT R20, R8, 0x3340, R9 ;  /* 0x0000334008147816 */ /* 0x000fe40000000009 */
[----:B------:R-:W-:-:S02]  /*11eee0*/  SHF.R.U32.HI R8, RZ, 0x8, R8 ;  /* 0x00000008ff087819 */ /* 0x000fc40000011608 */
[----:B------:R-:W-:Y:S02]  /*11eef0*/  SHF.R.U32.HI R9, RZ, 0x8, R9 ;  /* 0x00000008ff097819 */ /* 0x000fe40000011609 */
[----:B------:R-:W-:Y:S02]  /*11ef00*/  IADD3 R44, P1, R2, R57, RZ ;  /* 0x00000039022c7210 */ /* 0x000fe40007f3e0ff */
[----:B------:R-:W-:Y:S02]  /*11ef10*/  LOP3.LUT R13, R13, 0xffff, RZ, 0xc0, !PT ;  /* 0x0000ffff0d0d7812 */ /* 0x000fe400078ec0ff */
[----:B------:R-:W-:Y:S02]  /*11ef20*/  LOP3.LUT R8, R8, 0xffff, RZ, 0xc0, !PT ;  /* 0x0000ffff08087812 */ /* 0x000fe400078ec0ff */
[----:B------:R-:W-:Y:S01]  /*11ef30*/  LOP3.LUT R9, R9, 0xffff, RZ, 0xc0, !PT ;  /* 0x0000ffff09097812 */ /* 0x000fe200078ec0ff */
[----:B------:R-:W-:Y:S01]  /*11ef40*/  IMAD.X R45, R22, 0x1, R56, P1 ;  /* 0x00000001162d7824 */ /* 0x000fe200008e0638 */
[----:B------:R-:W-:-:S02]  /*11ef50*/  PRMT R20, R20, 0x5410, R25 ;  /* 0x0000541014147816 */ /* 0x000fc40000000019 */
[----:B------:R-:W-:Y:S02]  /*11ef60*/  PRMT R13, R13, 0x3340, R0 ;  /* 0x000033400d0d7816 */ /* 0x000fe40000000000 */
[----:B------:R-:W-:Y:S01]  /*11ef70*/  PRMT R9, R8, 0x3340, R9 ;  /* 0x0000334008097816 */ /* 0x000fe20000000009 */
[----:B------:R0:W-:Y:S01]  /*11ef80*/  STL [R1+0x2004], R20 ;  /* 0x0020041401007387 */ /* 0x0001e20000100800 */
[----:B---3--:R-:W-:-:S03]  /*11ef90*/  LOP3.LUT R8, R21, 0xffff, RZ, 0xc0, !PT ;  /* 0x0000ffff15087812 */ /* 0x008fc600078ec0ff */
[----:B------:R-:W-:Y:S04]  /*11efa0*/  STL.64 [R1+0xea8], R44 ;  /* 0x000ea82c01007387 */ /* 0x000fe80000100a00 */
[----:B------:R-:W-:Y:S04]  /*11efb0*/  STL [R1+0x16c], R13 ;  /* 0x00016c0d01007387 */ /* 0x000fe80000100800 */
[----:B------:R4:W-:Y:S01]  /*11efc0*/  STL [R1+0x168c], R9 ;  /* 0x00168c0901007387 */ /* 0x0009e20000100800 */
[----:B0-----:R-:W-:-:S05]  /*11efd0*/  IADD3 R20, P1, R2, R55, RZ ;  /* 0x0000003702147210 */ /* 0x001fca0007f3e0ff */
[----:B------:R-:W-:Y:S01]  /*11efe0*/  IMAD.X R21, R22, 0x1, R54, P1 ;  /* 0x0000000116157824 */ /* 0x000fe200008e0636 */
[----:B----4-:R-:W-:Y:S02]  /*11eff0*/  LOP3.LUT R9, R19, 0xffff, RZ, 0xc0, !PT ;  /* 0x0000ffff13097812 */ /* 0x010fe400078ec0ff */
[----:B------:R-:W-:Y:S02]  /*11f000*/  PRMT R19, R4, 0x3340, R0 ;  /* 0x0000334004137816 */ /* 0x000fe40000000000 */
[----:B------:R-:W-:-:S04]  /*11f010*/  PRMT R13, R8, 0x3340, R9 ;  /* 0x00003340080d7816 */ /* 0x000fc80000000009 */
[----:B------:R-:W-:-:S05]  /*11f020*/  PRMT R13, R13, 0x5410, R19 ;  /* 0x000054100d0d7816 */ /* 0x000fca0000000013 */
[----:B------:R-:W-:Y:S04]  /*11f030*/  STL [R1+0x2000], R13 ;  /* 0x0020000d01007387 */ /* 0x000fe80000100800 */
[----:B------:R-:W2:Y:S04]  /*11f040*/  LDL.LU R44, [R1+0x56b0] ;  /* 0x0056b000012c7983 */ /* 0x000ea80000300800 */
[----:B------:R-:W3:Y:S04]  /*11f050*/  LDL.LU R25, [R1+0x4b4] ;  /* 0x0004b40001197983 */ /* 0x000ee80000300800 */
[----:B------:R-:W-:Y:S04]  /*11f060*/  STL.64 [R1+0xeb0], R20 ;  /* 0x000eb01401007387 */ /* 0x000fe80000100a00 */
[----:B------:R-:W4:Y:S01]  /*11f070*/  LDL.LU R45, [R1+0x560] ;  /* 0x00056000012d7983 */ /* 0x000f220000300800 */
[----:B------:R-:W-:-:S02]  /*11f080*/  SHF.R.U32.HI R8, RZ, 0x8, R8 ;  /* 0x00000008ff087819 */ /* 0x000fc40000011608 */
[----:B------:R-:W-:Y:S02]  /*11f090*/  SHF.R.U32.HI R9, RZ, 0x8, R9 ;  /* 0x00000008ff097819 */ /* 0x000fe40000011609 */
[----:B------:R-:W-:Y:S02]  /*11f0a0*/  SHF.R.U32.HI R4, RZ, 0x8, R4 ;  /* 0x00000008ff047819 */ /* 0x000fe40000011604 */
[----:B------:R-:W-:Y:S02]  /*11f0b0*/  LOP3.LUT R8, R8, 0xffff, RZ, 0xc0, !PT ;  /* 0x0000ffff08087812 */ /* 0x000fe400078ec0ff */
[----:B------:R-:W-:Y:S02]  /*11f0c0*/  LOP3.LUT R9, R9, 0xffff, RZ, 0xc0, !PT ;  /* 0x0000ffff09097812 */ /* 0x000fe400078ec0ff */
[----:B------:R-:W-:Y:S02]  /*11f0d0*/  LOP3.LUT R4, R4, 0xffff, RZ, 0xc0, !PT ;  /* 0x0000ffff04047812 */ /* 0x000fe400078ec0ff */
[----:B------:R-:W-:-:S02]  /*11f0e0*/  PRMT R9, R8, 0x3340, R9 ;  /* 0x0000334008097816 */ /* 0x000fc40000000009 */
[----:B------:R-:W-:Y:S02]  /*11f0f0*/  PRMT R8, R4, 0x3340, R0 ;  /* 0x0000334004087816 */ /* 0x000fe40000000000 */
[----:B------:R-:W-:Y:S02]  /*11f100*/  LOP3.LUT R4, R14, 0xffff, RZ, 0xc0, !PT ;  /* 0x0000ffff0e047812 */ /* 0x000fe400078ec0ff */
[----:B------:R-:W-:Y:S01]  /*11f110*/  LOP3.LUT R14, R5, 0xffff, RZ, 0xc0, !PT ;  /* 0x0000ffff050e7812 */ /* 0x000fe200078ec0ff */
[----:B------:R0:W-:Y:S04]  /*11f120*/  STL [R1+0x1688], R9 ;  /* 0x0016880901007387 */ /* 0x0001e80000100800 */
[----:B------:R1:W-:Y:S04]  /*11f130*/  STL [R1+0x168], R8 ;  /* 0x0001680801007387 */ /* 0x0003e80000100800 */
[----:B------:R-:W-:Y:S04]  /*11f140*/  STL [R1+0x5e14], R14 ;  /* 0x005e140e01007387 */ /* 0x000fe80000100800 */
[----:B------:R-:W4:Y:S01]  /*11f150*/  LDL.LU R19, [R1+0x860] ;  /* 0x0008600001137983 */ /* 0x000f220000300800 */
[----:B------:R-:W-:-:S02]  /*11f160*/  LOP3.LUT R5, R16, 0xffff, RZ, 0xc0, !PT ;  /* 0x0000ffff10057812 */ /* 0x000fc400078ec0ff */
[----:B0-----:R-:W-:Y:S01]  /*11f170*/  PRMT R9, R14, 0x3340, R0 ;  /* 0x000033400e097816 */ /* 0x001fe20000000000 */
[----:B------:R-:W4:Y:S01]  /*11f180*/  LDL.LU R20, [R1+0x470] ;  /* 0x0004700001147983 */ /* 0x000f220000300800 */
[----:B-1----:R-:W-:-:S04]  /*11f190*/  PRMT R8, R4, 0x3340, R5 ;  /* 0x0000334004087816 */ /* 0x002fc80000000005 */
[----:B------:R-:W-:Y:S02]  /*11f1a0*/  PRMT R8, R8, 0x5410, R9 ;  /* 0x0000541008087816 */ /* 0x000fe40000000009 */
[----:B------:R-:W-:Y:S02]  /*11f1b0*/  SHF.R.U32.HI R4, RZ, 0x8, R4 ;  /* 0x00000008ff047819 */ /* 0x000fe40000011604 */
[----:B------:R-:W-:Y:S01]  /*11f1c0*/  SHF.R.U32.HI R5, RZ, 0x8, R5 ;  /* 0x00000008ff057819 */ /* 0x000fe20000011605 */
[----:B------:R0:W-:Y:S01]  /*11f1d0*/  STL [R1+0x1ff8], R8 ;  /* 0x001ff80801007387 */ /* 0x0001e20000100800 */
[----:B------:R-:W-:-:S03]  /*11f1e0*/  SHF.R.U32.HI R12, RZ, 0x8, R12 ;  /* 0x00000008ff0c7819 */ /* 0x000fc6000001160c */
[----:B------:R-:W4:Y:S01]  /*11f1f0*/  LDL.LU R21, [R1+0x4fc] ;  /* 0x0004fc0001157983 */ /* 0x000f220000300800 */
[----:B------:R-:W-:Y:S02]  /*11f200*/  LOP3.LUT R4, R4, 0xffff, RZ, 0xc0, !PT ;  /* 0x0000ffff04047812 */ /* 0x000fe400078ec0ff */
[----:B------:R-:W-:Y:S02]  /*11f210*/  LOP3.LUT R5, R5, 0xffff, RZ, 0xc0, !PT ;  /* 0x0000ffff05057812 */ /* 0x000fe400078ec0ff */
[----:B0-----:R-:W-:Y:S02]  /*11f220*/  IADD3 R8, P1, R2, R53, RZ ;  /* 0x0000003502087210 */ /* 0x001fe40007f3e0ff */
[----:B------:R-:W-:-:S03]  /*11f230*/  LOP3.LUT R12, R12, 0xffff, RZ, 0xc0, !PT ;  /* 0x0000ffff0c0c7812 */ /* 0x000fc600078ec0ff */
[----:B------:R-:W-:Y:S01]  /*11f240*/  IMAD.X R9, R22, 0x1, R52, P1 ;  /* 0x0000000116097824 */ /* 0x000fe200008e0634 */
[----:B------:R-:W-:Y:S02]  /*11f250*/  PRMT R16, R4, 0x3340, R5 ;  /* 0x0000334004107816 */ /* 0x000fe40000000005 */
[----:B------:R-:W-:Y:S02]  /*11f260*/  PRMT R12, R12, 0x3340, R0 ;  /* 0x000033400c0c7816 */ /* 0x000fe40000000000 */
[----:B------:R0:W-:Y:S04]  /*11f270*/  STL.64 [R1+0xea0], R8 ;  /* 0x000ea00801007387 */ /* 0x0001e80000100a00 */
[----:B0-----:R-:W4:Y:S04]  /*11f280*/  LDL.LU.64 R8, [R1+0x6090] ;  /* 0x0060900001087983 */ /* 0x001f280000300a00 */
[----:B------:R-:W-:Y:S04]  /*11f290*/  STL [R1+0x5c70], R16 ;  /* 0x005c701001007387 */ /* 0x000fe80000100800 */
[----:B------:R2:W-:Y:S02]  /*11f2a0*/  STL [R1+0x164], R12 ;  /* 0x0001640c01007387 */ /* 0x0005e40000100800 */
[----:B--2---:R-:W-:-:S02]  /*11f2b0*/  LOP3.LUT R12, R44, 0xffff, RZ, 0xc0, !PT ;  /* 0x0000ffff2c0c7812 */ /* 0x004fc400078ec0ff */
[----:B---3--:R-:W-:Y:S02]  /*11f2c0*/  LOP3.LUT R4, R25, 0xffff, RZ, 0xc0, !PT ;  /* 0x0000ffff19047812 */ /* 0x008fe400078ec0ff */
[----:B------:R-:W-:Y:S02]  /*11f2d0*/  IADD3 R44, P1, R2, R51, RZ ;  /* 0x00000033022c7210 */ /* 0x000fe40007f3e0ff */
[----:B------:R-:W-:Y:S02]  /*11f2e0*/  PRMT R14, R4, 0x3340, R0 ;  /* 0x00003340040e7816 */ /* 0x000fe40000000000 */
[----:B----4-:R-:W-:-:S04]  /*11f2f0*/  LOP3.LUT R13, R45, 0xffff, RZ, 0xc0, !PT ;  /* 0x0000ffff2d0d7812 */ /* 0x010fc800078ec0ff */
[----:B------:R-:W-:Y:S01]  /*11f300*/  PRMT R5, R12, 0x3340, R13 ;  /* 0x000033400c057816 */ /* 0x000fe2000000000d */
[----:B------:R-:W-:-:S03]  /*11f310*/  IMAD.X R45, R22, 0x1, R50, P1 ;  /* 0x00000001162d7824 */ /* 0x000fc600008e0632 */
[----:B------:R-:W-:-:S05]  /*11f320*/  PRMT R5, R5, 0x5410, R14 ;  /* 0x0000541005057816 */ /* 0x000fca000000000e */
[----:B------:R-:W-:Y:S04]  /*11f330*/  STL [R1+0x1ff4], R5 ;  /* 0x001ff40501007387 */ /* 0x000fe80000100800 */
[----:B------:R0:W-:Y:S01]  /*11f340*/  STL.64 [R1+0xe98], R44 ;  /* 0x000e982c01007387 */ /* 0x0001e20000100a00 */
[----:B------:R-:W-:Y:S02]  /*11f350*/  SHF.R.U32.HI R12, RZ, 0x8, R12 ;  /* 0x00000008ff0c7819 */ /* 0x000fe4000001160c */
[----:B------:R-:W-:Y:S02]  /*11f360*/  SHF.R.U32.HI R13, RZ, 0x8, R13 ;  /* 0x00000008ff0d7819 */ /* 0x000fe4000001160d */
[----:B------:R-:W-:Y:S01]  /*11f370*/  SHF.R.U32.HI R4, RZ, 0x8, R4 ;  /* 0x00000008ff047819 */ /* 0x000fe20000011604 */
[----:B0-----:R-:W2:Y:S04]  /*11f380*/  LDL.LU R44, [R1+0x6088] ;  /* 0x00608800012c7983 */ /* 0x001ea80000300800 */
[----:B------:R-:W3:Y:S04]  /*11f390*/  LDL.LU R5, [R1+0x304] ;  /* 0x0003040001057983 */ /* 0x000ee80000300800 */
[----:B------:R-:W4:Y:S01]  /*11f3a0*/  LDL.LU R25, [R1+0x110] ;  /* 0x0001100001197983 */ /* 0x000f220000300800 */
[----:B------:R-:W-:-:S02]  /*11f3b0*/  LOP3.LUT R12, R12, 0xffff, RZ, 0xc0, !PT ;  /* 0x0000ffff0c0c7812 */ /* 0x000fc400078ec0ff */
[----:B------:R-:W-:Y:S02]  /*11f3c0*/  LOP3.LUT R13, R13, 0xffff, RZ, 0xc0, !PT ;  /* 0x0000ffff0d0d7812 */ /* 0x000fe400078ec0ff */
[----:B------:R-:W-:Y:S02]  /*11f3d0*/  LOP3.LUT R4, R4, 0xffff, RZ, 0xc0, !PT ;  /* 0x0000ffff04047812 */ /* 0x000fe400078ec0ff */
[----:B------:R-:W-:Y:S02]  /*11f3e0*/  PRMT R14, R12, 0x3340, R13 ;  /* 0x000033400c0e7816 */ /* 0x000fe4000000000d */
[----:B------:R-:W-:-:S03]  /*11f3f0*/  PRMT R13, R4, 0x3340, R0 ;  /* 0x00003340040d7816 */ /* 0x000fc60000000000 */
[----:B------:R-:W-:Y:S01]  /*11f400*/  STL [R1+0x560], R14 ;  /* 0x0005600e01007387 */ /* 0x000fe20000100800 */
[----:B------:R-:W-:-:S03]  /*11f410*/  LOP3.LUT R12, R19, 0xffff, RZ, 0xc0, !PT ;  /* 0x0000ffff130c7812 */ /* 0x000fc600078ec0ff */
[----:B------:R0:W-:Y:S04]  /*11f420*/  STL [R1+0x160], R13 ;  /* 0x0001600d01007387 */ /* 0x0001e80000100800 */
[----:B------:R-:W2:Y:S04]  /*11f430*/  LDL.LU R45, [R1+0x300] ;  /* 0x00030000012d7983 */ /* 0x000ea80000300800 */
[----:B------:R-:W2:Y:S01]  /*11f440*/  LDL.LU R19, [R1+0x10c] ;  /* 0x00010c0001137983 */ /* 0x000ea20000300800 */
[----:B------:R-:W-:Y:S02]  /*11f450*/  LOP3.LUT R4, R20, 0xffff, RZ, 0xc0, !PT ;  /* 0x0000ffff14047812 */ /* 0x000fe400078ec0ff */
[----:B0-----:R-:W-:-:S02]  /*11f460*/  LOP3.LUT R13, R21, 0xffff, RZ, 0xc0, !PT ;  /* 0x0000ffff150d7812 */ /* 0x001fc400078ec0ff */
[----:B------:R-:W-:Y:S02]  /*11f470*/  PRMT R16, R4, 0x3340, R0 ;  /* 0x0000334004107816 */ /* 0x000fe40000000000 */
[--C-:B------:R-:W-:Y:S02]  /*11f480*/  PRMT R14, R12, 0x3340, R13.reuse ;  /* 0x000033400c0e7816 */ /* 0x100fe4000000000d */
[----:B------:R-:W-:Y:S02]  /*11f490*/  SHF.R.U32.HI R12, RZ, 0x8, R12 ;  /* 0x00000008ff0c7819 */ /* 0x000fe4000001160c */
[----:B------:R-:W-:Y:S02]  /*11f4a0*/  SHF.R.U32.HI R13, RZ, 0x8, R13 ;  /* 0x00000008ff0d7819 */ /* 0x000fe4000001160d */
[----:B------:R-:W-:Y:S02]  /*11f4b0*/  PRMT R14, R14, 0x5410, R16 ;  /* 0x000054100e0e7816 */ /* 0x000fe40000000010 */
[----:B------:R-:W-:-:S02]  /*11f4c0*/  IADD3 R20, P1, R2, R49, RZ ;  /* 0x0000003102147210 */ /* 0x000fc40007f3e0ff */
[----:B------:R-:W-:Y:S02]  /*11f4d0*/  LOP3.LUT R12, R12, 0xffff, RZ, 0xc0, !PT ;  /* 0x0000ffff0c0c7812 */ /* 0x000fe400078ec0ff */
[----:B------:R-:W-:Y:S01]  /*11f4e0*/  LOP3.LUT R13, R13, 0xffff, RZ, 0xc0, !PT ;  /* 0x0000ffff0d0d7812 */ /* 0x000fe200078ec0ff */
[----:B------:R0:W-:Y:S01]  /*11f4f0*/  STL [R1+0x1ff0], R14 ;  /* 0x001ff00e01007387 */ /* 0x0001e20000100800 */
[----:B------:R-:W-:Y:S01]  /*11f500*/  IMAD.X R21, R22, 0x1, R47, P1 ;  /* 0x0000000116157824 */ /* 0x000fe200008e062f */
[----:B------:R-:W-:Y:S02]  /*11f510*/  SHF.R.U32.HI R4, RZ, 0x8, R4 ;  /* 0x00000008ff047819 */ /* 0x000fe40000011604 */
[----:B0-----:R-:W-:Y:S02]  /*11f520*/  PRMT R14, R12, 0x3340, R13 ;  /* 0x000033400c0e7816 */ /* 0x001fe4000000000d */
[----:B------:R-:W-:Y:S01]  /*11f530*/  IADD3 R12, P1, R2, R48, RZ ;  /* 0x00000030020c7210 */ /* 0x000fe20007f3e0ff */
[----:B------:R0:W-:Y:S01]  /*11f540*/  STL.64 [R1+0xe88], R20 ;  /* 0x000e881401007387 */ /* 0x0001e20000100a00 */
[----:B------:R-:W-:-:S03]  /*11f550*/  LOP3.LUT R4, R4, 0xffff, RZ, 0xc0, !PT ;  /* 0x0000ffff04047812 */ /* 0x000fc600078ec0ff */
[----:B------:R-:W-:Y:S01]  /*11f560*/  IMAD.X R13, R22, 0x1, R46, P1 ;  /* 0x00000001160d7824 */ /* 0x000fe200008e062e */
[----:B0-----:R-:W2:Y:S04]  /*11f570*/  LDL.LU R20, [R1+0x6084] ;  /* 0x0060840001147983 */ /* 0x001ea80000300800 */
[----:B------:R-:W2:Y:S04]  /*11f580*/  LDL.LU R21, [R1+0x13c] ;  /* 0x00013c0001157983 */ /* 0x000ea80000300800 */
[----:B------:R-:W-:Y:S04]  /*11f590*/  STL [R1+0x1684], R14 ;  /* 0x0016840e01007387 */ /* 0x000fe80000100800 */
[----:B------:R-:W2:Y:S04]  /*11f5a0*/  LDL.LU R22, [R1+0x6080] ;  /* 0x0060800001167983 */ /* 0x000ea80000300800 */
[----:B------:R0:W-:Y:S02]  /*11f5b0*/  STL.64 [R1+0xe90], R12 ;  /* 0x000e900c01007387 */ /* 0x0001e40000100a00 */
[----:B0-----:R-:W-:-:S02]  /*11f5c0*/  PRMT R12, R4, 0x3340, R0 ;  /* 0x00003340040c7816 */ /* 0x001fc40000000000 */
[----:B------:R-:W-:-:S03]  /*11f5d0*/  LOP3.LUT R4, R24, 0xffff, RZ, 0xc0, !PT ;  /* 0x0000ffff18047812 */ /* 0x000fc600078ec0ff */
[----:B------:R4:W-:Y:S01]  /*11f5e0*/  STL [R1+0x15c], R12 ;  /* 0x00015c0c01007387 */ /* 0x0009e20000100800 */
[----:B------:R-:W-:Y:S02]  /*11f5f0*/  PRMT R14, R4, 0x3340, R0 ;  /* 0x00003340040e7816 */ /* 0x000fe40000000000 */
[----:B------:R-:W-:-:S04]  /*11f600*/  SHF.R.U32.HI R4, RZ, 0x8, R4 ;  /* 0x00000008ff047819 */ /* 0x000fc80000011604 */
[----:B------:R-:W-:Y:S02]  /*11f610*/  LOP3.LUT R4, R4, 0xffff, RZ, 0xc0, !PT ;  /* 0x0000ffff04047812 */ /* 0x000fe400078ec0ff */
[----:B---3--:R-:W-:Y:S02]  /*11f620*/  LOP3.LUT R5, R5, 0xffff, RZ, 0xc0, !PT ;  /* 0x0000ffff05057812 */ /* 0x008fe400078ec0ff */
[----:B----4-:R-:W-:-:S04]  /*11f630*/  LOP3.LUT R12, R25, 0xffff, RZ, 0xc0, !PT ;  /* 0x0000ffff190c7812 */ /* 0x010fc800078ec0ff */
[--C-:B------:R-:W-:Y:S02]  /*11f640*/  PRMT R13, R5, 0x3340, R12.reuse ;  /* 0x00003340050d7816 */ /* 0x100fe4000000000c */
[----:B------:R-:W-:Y:S02]  /*11f650*/  SHF.R.U32.HI R5, RZ, 0x8, R5 ;  /* 0x00000008ff057819 */ /* 0x000fe40000011605 */
[----:B------:R-:W-:Y:S02]  /*11f660*/  SHF.R.U32.HI R12, RZ, 0x8, R12 ;  /* 0x00000008ff0c7819 */ /* 0x000fe4000001160c */
[----:B------:R-:W-:Y:S02]  /*11f670*/  LOP3.LUT R5, R5, 0xffff, RZ, 0xc0, !PT ;  /* 0x0000ffff05057812 */ /* 0x000fe400078ec0ff */
[----:B------:R-:W-:Y:S02]  /*11f680*/  LOP3.LUT R12, R12, 0xffff, RZ, 0xc0, !PT ;  /* 0x0000ffff0c0c7812 */ /* 0x000fe400078ec0ff */
[----:B------:R-:W-:-:S02]  /*11f690*/  PRMT R13, R13, 0x5410, R14 ;  /* 0x000054100d0d7816 */ /* 0x000fc4000000000e */
[----:B------:R-:W-:Y:S02]  /*11f6a0*/  PRMT R12, R5, 0x3340, R12 ;  /* 0x00003340050c7816 */ /* 0x000fe4000000000c */
[----:B------:R-:W-:Y:S01]  /*11f6b0*/  PRMT R5, R4, 0x3340, R0 ;  /* 0x0000334004057816 */ /* 0x000fe20000000000 */
[----:B------:R-:W-:Y:S01]  /*11f6c0*/  STL [R1+0x1fec], R13 ;  /* 0x001fec0d01007387 */ /* 0x000fe20000100800 */
[----:B--2---:R-:W-:-:S03]  /*11f6d0*/  LOP3.LUT R4, R45, 0xffff, RZ, 0xc0, !PT ;  /* 0x0000ffff2d047812 */ /* 0x004fc600078ec0ff */
[----:B------:R0:W-:Y:S04]  /*11f6e0*/  STL [R1+0x1680], R12 ;  /* 0x0016800c01007387 */ /* 0x0001e80000100800 */
[----:B------:R1:W-:Y:S01]  /*11f6f0*/  STL [R1+0x158], R5 ;  /* 0x0001580501007387 */ /* 0x0003e20000100800 */
[----:B0-----:R-:W-:Y:S02]  /*11f700*/  LOP3.LUT R12, R18, 0xffff, RZ, 0xc0, !PT ;  /* 0x0000ffff120c7812 */ /* 0x001fe400078ec0ff */
[----:B-1----:R-:W-:Y:S02]  /*11f710*/  LOP3.LUT R5, R19, 0xffff, RZ, 0xc0, !PT ;  /* 0x0000ffff13057812 */ /* 0x002fe400078ec0ff */
[----:B------:R-:W-:Y:S02]  /*11f720*/  PRMT R14, R12, 0x3340, R0 ;  /* 0x000033400c0e7816 */ /* 0x000fe40000000000 */
[----:B------:R-:W-:-:S04]  /*11f730*/  PRMT R13, R4, 0x3340, R5 ;  /* 0x00003340040d7816 */ /* 0x000fc80000000005 */
[----:B------:R-:W-:-:S05]  /*11f740*/  PRMT R14, R13, 0x5410, R14 ;  /* 0x000054100d0e7816 */ /* 0x000fca000000000e */
[----:B------:R0:W-:Y:S04]  /*11f750*/  STL [R1+0x1fe8], R14 ;  /* 0x001fe80e01007387 */ /* 0x0001e80000100800 */
[----:B------:R-:W2:Y:S04]  /*11f760*/  LDL.LU R45, [R1+0x56b4] ;  /* 0x0056b400012d7983 */ /* 0x000ea80000300800 */
[----:B------:R-:W3:Y:S04]  /*11f770*/  LDL.LU R18, [R1+0x4c0] ;  /* 0x0004c00001127983 */ /* 0x000ee80000300800 */
[----:B------:R-:W4:Y:S01]  /*11f780*/  LDL.LU R19, [R1+0x574] ;  /* 0x0005740001137983 */ /* 0x000f220000300800 */
[----:B------:R-:W-:Y:S01]  /*11f790*/  LOP3.LUT R11, R11, 0xffff, RZ, 0xc0, !PT ;  /* 0x0000ffff0b0b7812 */ /* 0x000fe200078ec0ff */
[----:B------:R-:W-:Y:S01]  /*11f7a0*/  VIADD R2, R2, UR6 ;  /* 0x0000000602027c36 */ /* 0x000fe20008000000 */
[----:B------:R-:W-:Y:S01]  /*11f7b0*/  SHF.R.U32.HI R4, RZ, 0x8, R4 ;  /* 0x00000008ff047819 */ /* 0x000fe20000011604 */
[----:B------:R-:W-:Y:S01]  /*11f7c0*/  ULDC UR6, c[0x0][0x248] ;  /* 0x0000920000067ab9 */ /* 0x000fe20000000800 */
[----:B0-----:R-:W-:-:S02]  /*11f7d0*/  LOP3.LUT R14, R20, 0xffff, RZ, 0xc0, !PT ;  /* 0x0000ffff140e7812 */ /* 0x001fc400078ec0ff */
[----:B------:R-:W-:Y:S02]  /*11f7e0*/  LOP3.LUT R13, R21, 0xffff, RZ, 0xc0, !PT ;  /* 0x0000ffff150d7812 */ /* 0x000fe400078ec0ff */
[----:B------:R-:W-:Y:S02]  /*11f7f0*/  PRMT R20, R11, 0x3340, R0 ;  /* 0x000033400b147816 */ /* 0x000fe40000000000 */
[----:B------:R-:W-:Y:S02]  /*11f800*/  PRMT R16, R13, 0x3340, R14 ;  /* 0x000033400d107816 */ /* 0x000fe4000000000e */
[----:B------:R-:W-:Y:S02]  /*11f810*/  SHF.R.U32.HI R13, RZ, 0x8, R13 ;  /* 0x00000008ff0d7819 */ /* 0x000fe4000001160d */
[----:B------:R-:W-:Y:S02]  /*11f820*/  PRMT R16, R16, 0x5410, R20 ;  /* 0x0000541010107816 */ /* 0x000fe40000000014 */
[----:B------:R-:W-:-:S02]  /*11f830*/  SHF.R.U32.HI R14, RZ, 0x8, R14 ;  /* 0x00000008ff0e7819 */ /* 0x000fc4000001160e */
[----:B------:R-:W-:Y:S02]  /*11f840*/  SHF.R.S32.HI R24, RZ, 0x1f, R2 ;  /* 0x0000001fff187819 */ /* 0x000fe40000011402 */
[----:B------:R-:W-:Y:S02]  /*11f850*/  IADD3 R20, P1, R2, R59, RZ ;  /* 0x0000003b02147210 */ /* 0x000fe40007f3e0ff */
[----:B------:R-:W-:Y:S02]  /*11f860*/  SHF.R.U32.HI R5, RZ, 0x8, R5 ;  /* 0x00000008ff057819 */ /* 0x000fe40000011605 */
[----:B------:R-:W-:Y:S02]  /*11f870*/  LOP3.LUT R13, R13, 0xffff, RZ, 0xc0, !PT ;  /* 0x0000ffff0d0d7812 */ /* 0x000fe400078ec0ff */
[----:B------:R-:W-:Y:S01]  /*11f880*/  LOP3.LUT R14, R14, 0xffff, RZ, 0xc0, !PT ;  /* 0x0000ffff0e0e7812 */ /* 0x000fe200078ec0ff */
[----:B------:R-:W-:Y:S01]  /*11f890*/  IMAD.X R21, R24, 0x1, R58, P1 ;  /* 0x0000000118157824 */ /* 0x000fe200008e063a */
[----:B------:R-:W-:-:S02]  /*11f8a0*/  LOP3.LUT R4, R4, 0xffff, RZ, 0xc0, !PT ;  /* 0x0000ffff04047812 */ /* 0x000fc400078ec0ff */
[----:B------:R-:W-:Y:S02]  /*11f8b0*/  LOP3.LUT R5, R5, 0xffff, RZ, 0xc0, !PT ;  /* 0x0000ffff05057812 */ /* 0x000fe400078ec0ff */
[----:B------:R-:W-:Y:S01]  /*11f8c0*/  PRMT R13, R13, 0x3340, R14 ;  /* 0x000033400d0d7816 */ /* 0x000fe2000000000e */
[----:B------:R-:W-:Y:S01]  /*11f8d0*/  STL [R1+0x1fe4], R16 ;  /* 0x001fe41001007387 */ /* 0x000fe20000100800 */
[----:B------:R-:W-:-:S03]  /*11f8e0*/  PRMT R4, R4, 0x3340, R5 ;  /* 0x0000334004047816 */ /* 0x000fc60000000005 */
[----:B------:R0:W-:Y:S01]  /*11f8f0*/  STL.64 [R1+0xe80], R20 ;  /* 0x000e801401007387 */ /* 0x0001e20000100a00 */
[----:B------:R-:W-:Y:S02]  /*11f900*/  SHF.R.U32.HI R12, RZ, 0x8, R12 ;  /* 0x00000008ff0c7819 */ /* 0x000fe4000001160c */
[----:B------:R-:W-:Y:S01]  /*11f910*/  SHF.R.U32.HI R11, RZ, 0x8, R11 ;  /* 0x00000008ff0b7819 */ /* 0x000fe2000001160b */
[----:B0-----:R-:W4:Y:S04]  /*11f920*/  LDL.LU R20, [R1+0x56b8] ;  /* 0x0056b80001147983 */ /* 0x001f280000300800 */
[----:B------:R-:W-:Y:S04]  /*11f930*/  STL [R1+0x139c], R13 ;  /* 0x00139c0d01007387 */ /* 0x000fe80000100800 */
[----:B------:R-:W4:Y:S04]  /*11f940*/  LDL.LU R21, [R1+0x4c4] ;  /* 0x0004c40001157983 */ /* 0x000f280000300800 */
[----:B------:R0:W-:Y:S01]  /*11f950*/  STL [R1+0x558], R4 ;  /* 0x0005580401007387 */ /* 0x0001e20000100800 */
[----:B------:R-:W-:-:S02]  /*11f960*/  LOP3.LUT R12, R12, 0xffff, RZ, 0xc0, !PT ;  /* 0x0000ffff0c0c7812 */ /* 0x000fc400078ec0ff */
[----:B------:R-:W-:Y:S02]  /*11f970*/  LOP3.LUT R11, R11, 0xffff, RZ, 0xc0, !PT ;  /* 0x0000ffff0b0b7812 */ /* 0x000fe400078ec0ff */
[----:B0-----:R-:W-:Y:S02]  /*11f980*/  IADD3 R4, P1, R2, R61, RZ ;  /* 0x0000003d02047210 */ /* 0x001fe40007f3e0ff */
[----:B------:R-:W-:-:S03]  /*11f990*/  PRMT R14, R12, 0x3340, R0 ;  /* 0x000033400c0e7816 */ /* 0x000fc60000000000 */
[----:B------:R-:W-:Y:S01]  /*11f9a0*/  IMAD.X R5, R24, 0x1, R60, P1 ;  /* 0x0000000118057824 */ /* 0x000fe200008e063c */
[----:B------:R-:W-:-:S04]  /*11f9b0*/  PRMT R12, R11, 0x3340, R0 ;  /* 0x000033400b0c7816 */ /* 0x000fc80000000000 */
[----:B------:R0:W-:Y:S04]  /*11f9c0*/  STL.64 [R1+0xe28], R4 ;  /* 0x000e280401007387 */ /* 0x0001e80000100a00 */
[----:B0-----:R-:W4:Y:S04]  /*11f9d0*/  LDL.LU.64 R4, [R1+0x6078] ;  /* 0x0060780001047983 */ /* 0x001f280000300a00 */
[----:B------:R-:W4:Y:S04]  /*11f9e0*/  LDL.LU R25, [R1+0x578] ;  /* 0x0005780001197983 */ /* 0x000f280000300800 */
[----:B------:R-:W-:Y:S04]  /*11f9f0*/  STL [R1+0x14c], R14 ;  /* 0x00014c0e01007387 */ /* 0x000fe80000100800 */
[----:B------:R4:W-:Y:S01]  /*11fa00*/  STL [R1+0x150], R12 ;  /* 0x0001500c01007387 */ /* 0x0009e20000100800 */
[----:B--2---:R-:W-:-:S02]  /*11fa10*/  LOP3.LUT R13, R45, 0xffff, RZ, 0xc0, !PT ;  /* 0x0000ffff2d0d7812 */ /* 0x004fc400078ec0ff */
[----:B---3--:R-:W-:Y:S02]  /*11fa20*/  LOP3.LUT R11, R18, 0xffff, RZ, 0xc0, !PT ;  /* 0x0000ffff120b7812 */ /* 0x008fe400078ec0ff */
[----:B----4-:R-:W-:Y:S02]  /*11fa30*/  LOP3.LUT R12, R19, 0xffff, RZ, 0xc0, !PT ;  /* 0x0000ffff130c7812 */ /* 0x010fe400078ec0ff */
[----:B------:R-:W-:Y:S02]  /*11fa40*/  PRMT R16, R11, 0x3340, R0 ;  /* 0x000033400b107816 */ /* 0x000fe40000000000 */
[----:B------:R-:W-:Y:S02]  /*11fa50*/  PRMT R14, R13, 0x3340, R12 ;  /* 0x000033400d0e7816 */ /* 0x000fe4000000000c */
[----:B------:R-:W-:Y:S02]  /*11fa60*/  IADD3 R18, P1, R2, R57, RZ ;  /* 0x0000003902127210 */ /* 0x000fe40007f3e0ff */
[----:B------:R-:W-:-:S03]  /*11fa70*/  PRMT R14, R14, 0x5410, R16 ;  /* 0x000054100e0e7816 */ /* 0x000fc60000000010 */
[----:B------:R-:W-:Y:S02]  /*11fa80*/  IMAD.X R19, R24, 0x1, R56, P1 ;  /* 0x0000000118137824 */ /* 0x000fe400008e0638 */
[----:B------:R-:W-:Y:S04]  /*11fa90*/  STL [R1+0x1fdc], R14 ;  /* 0x001fdc0e01007387 */ /* 0x000fe80000100800 */
[----:B------:R0:W-:Y:S04]  /*11faa0*/  STL.64 [R1+0xe20], R18 ;  /* 0x000e201201007387 */ /* 0x0001e80000100a00 */
[----:B0-----:R-:W2:Y:S01]  /*11fab0*/  LDL.LU.64 R18, [R1+0x6070] ;  /* 0x0060700001127983 */ /* 0x001ea20000300a00 */
[----:B------:R-:W-:-:S02]  /*11fac0*/  SHF.R.U32.HI R13, RZ, 0x8, R13 ;  /* 0x00000008ff0d7819 */ /* 0x000fc4000001160d */
[----:B------:R-:W-:Y:S02]  /*11fad0*/  SHF.R.U32.HI R12, RZ, 0x8, R12 ;  /* 0x00000008ff0c7819 */ /* 0x000fe4000001160c */
[----:B------:R-:W-:Y:S02]  /*11fae0*/  SHF.R.U32.HI R11, RZ, 0x8, R11 ;  /* 0x00000008ff0b7819 */ /* 0x000fe4000001160b */
[----:B------:R-:W-:Y:S02]  /*11faf0*/  LOP3.LUT R13, R13, 0xffff, RZ, 0xc0, !PT ;  /* 0x0000ffff0d0d7812 */ /* 0x000fe400078ec0ff */
[----:B------:R-:W-:Y:S02]  /*11fb00*/  LOP3.LUT R14, R12, 0xffff, RZ, 0xc0, !PT ;  /* 0x0000ffff0c0e7812 */ /* 0x000fe400078ec0ff */
[----:B------:R-:W-:Y:S02]  /*11fb10*/  LOP3.LUT R12, R11, 0xffff, RZ, 0xc0, !PT ;  /* 0x0000ffff0b0c7812 */ /* 0x000fe400078ec0ff */
[----:B------:R-:W-:Y:S01]  /*11fb20*/  PRMT R13, R13, 0x3340, R14 ;  /* 0x000033400d0d7816 */ /* 0x000fe2000000000e */
[----:B------:R-:W3:Y:S01]  /*11fb30*/  LDL.LU R11, [R1+0x870] ;  /* 0x00087000010b7983 */ /* 0x000ee20000300800 */
[----:B------:R-:W-:-:S02]  /*11fb40*/  PRMT R12, R12, 0x3340, R0 ;  /* 0x000033400c0c7816 */ /* 0x000fc40000000000 */
[----:B------:R-:W-:Y:S01]  /*11fb50*/  LOP3.LUT R17, R17, 0xffff, RZ, 0xc0, !PT ;  /* 0x0000ffff11117812 */ /* 0x000fe200078ec0ff */
[----:B------:R-:W4:Y:S04]  /*11fb60*/  LDL.LU R45, [R1+0x508] ;  /* 0x00050800012d7983 */ /* 0x000f280000300800 */
[----:B------:R0:W-:Y:S02]  /*11fb70*/  STL [R1+0x1398], R13 ;  /* 0x0013980d01007387 */ /* 0x0001e40000100800 */
[----:B0-----:R-:W-:Y:S02]  /*11fb80*/  LOP3.LUT R13, R21, 0xffff, RZ, 0xc0, !PT ;  /* 0x0000ffff150d7812 */ /* 0x001fe400078ec0ff */
[----:B------:R-:W-:Y:S02]  /*11fb90*/  PRMT R21, R17, 0x3340, R0 ;  /* 0x0000334011157816 */ /* 0x000fe40000000000 */
[----:B------:R-:W-:-:S02]  /*11fba0*/  LOP3.LUT R14, R25, 0xffff, RZ, 0xc0, !PT ;  /* 0x0000ffff190e7812 */ /* 0x000fc400078ec0ff */
[----:B--2---:R-:W-:Y:S02]  /*11fbb0*/  LOP3.LUT R16, R19, 0xffff, RZ, 0xc0, !PT ;  /* 0x0000ffff13107812 */ /* 0x004fe400078ec0ff */
[----:B------:R-:W-:Y:S01]  /*11fbc0*/  LOP3.LUT R18, R18, 0xffff, RZ, 0xc0, !PT ;  /* 0x0000ffff12127812 */ /* 0x000fe200078ec0ff */
[----:B------:R-:W2:Y:S04]  /*11fbd0*/  LDL.LU R19, [R1+0x6068] ;  /* 0x0060680001137983 */ /* 0x000ea80000300800 */
[----:B------:R0:W-:Y:S04]  /*11fbe0*/  STL [R1+0x148], R12 ;  /* 0x0001480c01007387 */ /* 0x0001e80000100800 */
[----:B------:R1:W-:Y:S01]  /*11fbf0*/  STL [R1+0x5e1c], R17 ;  /* 0x005e1c1101007387 */ /* 0x0003e20000100800 */
[----:B0-----:R-:W-:-:S02]  /*11fc00*/  LOP3.LUT R12, R20, 0xffff, RZ, 0xc0, !PT ;  /* 0x0000ffff140c7812 */ /* 0x001fc400078ec0ff */
[----:B------:R-:W-:Y:S02]  /*11fc10*/  PRMT R20, R16, 0x3340, R18 ;  /* 0x0000334010147816 */ /* 0x000fe40000000012 */
[----:B-1----:R-:W-:Y:S02]  /*11fc20*/  PRMT R17, R12, 0x3340, R14 ;  /* 0x000033400c117816 */ /* 0x002fe4000000000e */
[----:B------:R-:W-:Y:S02]  /*11fc30*/  PRMT R21, R20, 0x5410, R21 ;  /* 0x0000541014157816 */ /* 0x000fe40000000015 */
[----:B------:R-:W-:-:S04]  /*11fc40*/  PRMT R20, R13, 0x3340, R0 ;  /* 0x000033400d147816 */ /* 0x000fc80000000000 */
[----:B------:R-:W-:Y:S02]  /*11fc50*/  PRMT R17, R17, 0x5410, R20 ;  /* 0x0000541011117816 */ /* 0x000fe40000000014 */
[----:B------:R-:W-:Y:S01]  /*11fc60*/  IADD3 R20, P1, R2, R55, RZ ;  /* 0x0000003702147210 */ /* 0x000fe20007f3e0ff */
[----:B------:R0:W-:Y:S04]  /*11fc70*/  STL [R1+0x1fd8], R21 ;  /* 0x001fd81501007387 */ /* 0x0001e80000100800 */
[----:B------:R-:W2:Y:S01]  /*11fc80*/  LDL.LU R25, [R1+0x874] ;  /* 0x0008740001197983 */ /* 0x000ea20000300800 */
[----:B0-----:R-:W-:-:S03]  /*11fc90*/  IMAD.X R21, R24, 0x1, R54, P1 ;  /* 0x0000000118157824 */ /* 0x001fc600008e0636 */
[----:B------:R-:W-:Y:S04]  /*11fca0*/  STL [R1+0x1fd4], R17 ;  /* 0x001fd41101007387 */ /* 0x000fe80000100800 */
[----:B------:R0:W-:Y:S04]  /*11fcb0*/  STL.64 [R1+0xe10], R20 ;  /* 0x000e101401007387 */ /* 0x0001e80000100a00 */
[----:B0-----:R-:W4:Y:S01]  /*11fcc0*/  LDL.LU.64 R20, [R1+0x6060] ;  /* 0x0060600001147983 */ /* 0x001f220000300a00 */
[----:B------:R-:W-:Y:S02]  /*11fcd0*/  SHF.R.U32.HI R16, RZ, 0x8, R16 ;  /* 0x00000008ff107819 */ /* 0x000fe40000011610 */
[----:B------:R-:W-:-:S02]  /*11fce0*/  SHF.R.U32.HI R17, RZ, 0x8, R18 ;  /* 0x00000008ff117819 */ /* 0x000fc40000011612 */
[----:B------:R-:W-:Y:S02]  /*11fcf0*/  SHF.R.U32.HI R12, RZ, 0x8, R12 ;  /* 0x00000008ff0c7819 */ /* 0x000fe4000001160c */
[----:B------:R-:W-:Y:S02]  /*11fd00*/  SHF.R.U32.HI R14, RZ, 0x8, R14 ;  /* 0x00000008ff0e7819 */ /* 0x000fe4000001160e */
[----:B------:R-:W-:Y:S02]  /*11fd10*/  LOP3.LUT R16, R16, 0xffff, RZ, 0xc0, !PT ;  /* 0x0000ffff10107812 */ /* 0x000fe400078ec0ff */
[----:B------:R-:W-:Y:S02]  /*11fd20*/  LOP3.LUT R17, R17, 0xffff, RZ, 0xc0, !PT ;  /* 0x0000ffff11117812 */ /* 0x000fe400078ec0ff */
[----:B------:R-:W-:Y:S02]  /*11fd30*/  LOP3.LUT R12, R12, 0xffff, RZ, 0xc0, !PT ;  /* 0x0000ffff0c0c7812 */ /* 0x000fe400078ec0ff */
[----:B------:R-:W-:-:S02]  /*11fd40*/  LOP3.LUT R14, R14, 0xffff, RZ, 0xc0, !PT ;  /* 0x0000ffff0e0e7812 */ /* 0x000fc400078ec0ff */
[----:B------:R-:W-:Y:S02]  /*11fd50*/  PRMT R18, R16, 0x3340, R17 ;  /* 0x0000334010127816 */ /* 0x000fe40000000011 */
[----:B------:R-:W-:Y:S02]  /*11fd60*/  PRMT R14, R12, 0x3340, R14 ;  /* 0x000033400c0e7816 */ /* 0x000fe4000000000e */
[----:B---3--:R-:W-:Y:S01]  /*11fd70*/  LOP3.LUT R12, R11, 0xffff, RZ, 0xc0, !PT ;  /* 0x0000ffff0b0c7812 */ /* 0x008fe200078ec0ff */
[----:B------:R-:W-:Y:S04]  /*11fd80*/  STL [R1+0x5c74], R18 ;  /* 0x005c741201007387 */ /* 0x000fe80000100800 */
[----:B------:R0:W-:Y:S01]  /*11fd90*/  STL [R1+0x1394], R14 ;  /* 0x0013940e01007387 */ /* 0x0001e20000100800 */
[----:B----4-:R-:W-:-:S03]  /*11fda0*/  LOP3.LUT R11, R20, 0xffff, RZ, 0xc0, !PT ;  /* 0x0000ffff140b7812 */ /* 0x010fc600078ec0ff */
[----:B------:R-:W3:Y:S01]  /*11fdb0*/  LDL.LU R20, [R1+0x6058] ;  /* 0x0060580001147983 */ /* 0x000ee20000300800 */
[----:B0-----:R-:W-:Y:S02]  /*11fdc0*/  LOP3.LUT R14, R45, 0xffff, RZ, 0xc0, !PT ;  /* 0x0000ffff2d0e7812 */ /* 0x001fe400078ec0ff */
[----:B------:R-:W-:Y:S01]  /*11fdd0*/  PRMT R17, R11, 0x3340, R0 ;  /* 0x000033400b117816 */ /* 0x000fe20000000000 */
[----:B------:R-:W4:Y:S01]  /*11fde0*/  LDL.LU R45, [R1+0x320] ;  /* 0x00032000012d7983 */ /* 0x000f220000300800 */
[----:B------:R-:W-:Y:S02]  /*11fdf0*/  PRMT R16, R12, 0x3340, R14 ;  /* 0x000033400c107816 */ /* 0x000fe4000000000e */
[----:B------:R-:W-:Y:S02]  /*11fe00*/  SHF.R.U32.HI R12, RZ, 0x8, R12 ;  /* 0x00000008ff0c7819 */ /* 0x000fe4000001160c */
[----:B------:R-:W-:Y:S02]  /*11fe10*/  SHF.R.U32.HI R14, RZ, 0x8, R14 ;  /* 0x00000008ff0e7819 */ /* 0x000fe4000001160e */
[----:B------:R-:W-:-:S02]  /*11fe20*/  PRMT R18, R16, 0x5410, R17 ;  /* 0x0000541010127816 */ /* 0x000fc40000000011 */
[----:B------:R-:W-:Y:S02]  /*11fe30*/  SHF.R.U32.HI R11, RZ, 0x8, R11 ;  /* 0x00000008ff0b7819 */ /* 0x000fe4000001160b */
[----:B------:R-:W-:Y:S02]  /*11fe40*/  IADD3 R16, P1, R2, R53, RZ ;  /* 0x0000003502107210 */ /* 0x000fe40007f3e0ff */
[----:B------:R-:W-:Y:S02]  /*11fe50*/  LOP3.LUT R12, R12, 0xffff, RZ, 0xc0, !PT ;  /* 0x0000ffff0c0c7812 */ /* 0x000fe400078ec0ff */
[----:B------:R-:W-:Y:S02]  /*11fe60*/  LOP3.LUT R14, R14, 0xffff, RZ, 0xc0, !PT ;  /* 0x0000ffff0e0e7812 */ /* 0x000fe400078ec0ff */
[----:B------:R-:W-:Y:S01]  /*11fe70*/  LOP3.LUT R11, R11, 0xffff, RZ, 0xc0, !PT ;  /* 0x0000ffff0b0b7812 */ /* 0x000fe200078ec0ff */
[----:B------:R-:W-:Y:S01]  /*11fe80*/  IMAD.X R17, R24, 0x1, R52, P1 ;  /* 0x0000000118117824 */ /* 0x000fe200008e0634 */
[----:B------:R-:W-:-:S02]  /*11fe90*/  PRMT R14, R12, 0x3340, R14 ;  /* 0x000033400c0e7816 */ /* 0x000fc4000000000e */
[----:B------:R-:W-:Y:S01]  /*11fea0*/  PRMT R12, R11, 0x3340, R0 ;  /* 0x000033400b0c7816 */ /* 0x000fe20000000000 */
[----:B------:R-:W-:Y:S01]  /*11feb0*/  STL [R1+0x1fd0], R18 ;  /* 0x001fd01201007387 */ /* 0x000fe20000100800 */
[----:B--2---:R-:W-:-:S03]  /*11fec0*/  LOP3.LUT R11, R25, 0xffff, RZ, 0xc0, !PT ;  /* 0x0000ffff190b7812 */ /* 0x004fc600078ec0ff */
[----:B------:R0:W-:Y:S01]  /*11fed0*/  STL.64 [R1+0xe18], R16 ;  /* 0x000e181001007387 */ /* 0x0001e20000100a00 */
[----:B------:R-:W-:-:S03]  /*11fee0*/  LOP3.LUT R19, R19, 0xffff, RZ, 0xc0, !PT ;  /* 0x0000ffff13137812 */ /* 0x000fc600078ec0ff */
[----:B------:R-:W-:Y:S04]  /*11fef0*/  STL [R1+0x1390], R14 ;  /* 0x0013900e01007387 */ /* 0x000fe80000100800 */
[----:B------:R3:W-:Y:S01]  /*11ff00*/  STL [R1+0x140], R12 ;  /* 0x0001400c01007387 */ /* 0x0007e20000100800 */
[----:B0-----:R-:W-:-:S03]  /*11ff10*/  PRMT R16, R19, 0x3340, R0 ;  /* 0x0000334013107816 */ /* 0x001fc60000000000 */
[----:B------:R-:W2:Y:S01]  /*11ff20*/  LDL.LU R25, [R1+0x324] ;  /* 0x0003240001197983 */ /* 0x000ea20000300800 */
[----:B------:R-:W-:-:S04]  /*11ff30*/  SHF.R.U32.HI R13, RZ, 0x8, R13 ;  /* 0x00000008ff0d7819 */ /* 0x000fc8000001160d */
[----:B------:R-:W-:Y:S01]  /*11ff40*/  LOP3.LUT R13, R13, 0xffff, RZ, 0xc0, !PT ;  /* 0x0000ffff0d0d7812 */ /* 0x000fe200078ec0ff */
[----:B------:R-:W-:Y:S03]  /*11ff50*/  STL [R1+0x5e20], R19 ;  /* 0x005e201301007387 */ /* 0x000fe60000100800 */
[----:B------:R-:W-:Y:S02]  /*11ff60*/  PRMT R13, R13, 0x3340, R0 ;  /* 0x000033400d0d7816 */ /* 0x000fe40000000000 */
[----:B---3--:R-:W-:-:S04]  /*11ff70*/  LOP3.LUT R12, R20, 0xffff, RZ, 0xc0, !PT ;  /* 0x0000ffff140c7812 */ /* 0x008fc800078ec0ff */
[--C-:B------:R-:W-:Y:S02]  /*11ff80*/  PRMT R14, R11, 0x3340, R12.reuse ;  /* 0x000033400b0e7816 */ /* 0x100fe4000000000c */
[----:B------:R-:W-:Y:S02]  /*11ff90*/  SHF.R.U32.HI R11, RZ, 0x8, R11 ;  /* 0x00000008ff0b7819 */ /* 0x000fe4000001160b */
[----:B------:R-:W-:Y:S02]  /*11ffa0*/  SHF.R.U32.HI R12, RZ, 0x8, R12 ;  /* 0x00000008ff0c7819 */ /* 0x000fe4000001160c */
[----:B------:R-:W-:Y:S02]  /*11ffb0*/  PRMT R14, R14, 0x5410, R16 ;  /* 0x000054100e0e7816 */ /* 0x000fe40000000010 */
[----:B------:R-:W-:Y:S02]  /*11ffc0*/  IADD3 R16, P1, R2, R51, RZ ;  /* 0x0000003302107210 */ /* 0x000fe40007f3e0ff */
[----:B------:R-:W-:-:S02]  /*11ffd0*/  LOP3.LUT R11, R11, 0xffff, RZ, 0xc0, !PT ;  /* 0x0000ffff0b0b7812 */ /* 0x000fc400078ec0ff */
[----:B------:R-:W-:Y:S01]  /*11ffe0*/  LOP3.LUT R12, R12, 0xffff, RZ, 0xc0, !PT ;  /* 0x0000ffff0c0c7812 */ /* 0x000fe200078ec0ff */
[----:B------:R-:W-:-:S03]  /*11fff0*/  IMAD.X R17, R24, 0x1, R50, P1 ;  /* 0x0000000118117824 */ /* 0x000fc600008e0632 */
[----:B------:R-:W-:Y:S01]  /*120000*/  PRMT R20, R11, 0x3340, R12 ;  /* 0x000033400b147816 */ /* 0x000fe2000000000c */
[----:B------:R-:W-:Y:S04]  /*120010*/  STL [R1+0x1fcc], R14 ;  /* 0x001fcc0e01007387 */ /* 0x000fe80000100800 */
[----:B------:R-:W-:Y:S04]  /*120020*/  STL.64 [R1+0xd98], R16 ;  /* 0x000d981001007387 */ /* 0x000fe80000100a00 */
[----:B------:R-:W-:Y:S04]  /*120030*/  STL [R1+0x5c78], R20 ;  /* 0x005c781401007387 */ /* 0x000fe80000100800 */
[----:B------:R0:W-:Y:S02]  /*120040*/  STL [R1+0x13c], R13 ;  /* 0x00013c0d01007387 */ /* 0x0001e40000100800 */
[----:B0-----:R-:W-:-:S02]  /*120050*/  LOP3.LUT R13, R21, 0xffff, RZ, 0xc0, !PT ;  /* 0x0000ffff150d7812 */ /* 0x001fc400078ec0ff */
[----:B------:R-:W3:Y:S01]  /*120060*/  LDL.LU R21, [R1+0x6054] ;  /* 0x0060540001157983 */ /* 0x000ee20000300800 */
[----:B----4-:R-:W-:Y:S02]  /*120070*/  LOP3.LUT R12, R45, 0xffff, RZ, 0xc0, !PT ;  /* 0x0000ffff2d0c7812 */ /* 0x010fe400078ec0ff */
[----:B------:R-:W-:Y:S01]  /*120080*/  LOP3.LUT R11, R33, 0xffff, RZ, 0xc0, !PT ;  /* 0x0000ffff210b7812 */ /* 0x000fe200078ec0ff */
[----:B------:R-:W4:Y:S01]  /*120090*/  LDL.LU R45, [R1+0x298] ;  /* 0x00029800012d7983 */ /* 0x000f220000300800 */
[--C-:B------:R-:W-:Y:S02]  /*1200a0*/  PRMT R14, R12, 0x3340, R13.reuse ;  /* 0x000033400c0e7816 */ /* 0x100fe4000000000d */
[----:B------:R-:W-:Y:S01]  /*1200b0*/  PRMT R16, R11, 0x3340, R0 ;  /* 0x000033400b107816 */ /* 0x000fe20000000000 */
[----:B------:R-:W4:Y:S01]  /*1200c0*/  LDL.LU R33, [R1+0xe8] ;  /* 0x0000e80001217983 */ /* 0x000f220000300800 */
[----:B------:R-:W-:Y:S02]  /*1200d0*/  SHF.R.U32.HI R12, RZ, 0x8, R12 ;  /* 0x00000008ff0c7819 */ /* 0x000fe4000001160c */
[----:B------:R-:W-:-:S02]  /*1200e0*/  SHF.R.U32.HI R13, RZ, 0x8, R13 ;  /* 0x00000008ff0d7819 */ /* 0x000fc4000001160d */
[----:B------:R-:W-:Y:S02]  /*1200f0*/  PRMT R14, R14, 0x5410, R16 ;  /* 0x000054100e0e7816 */ /* 0x000fe40000000010 */
[----:B------:R-:W-:Y:S02]  /*120100*/  IADD3 R16, P1, R2, R49, RZ ;  /* 0x0000003102107210 */ /* 0x000fe40007f3e0ff */
[----:B------:R-:W-:Y:S02]  /*120110*/  LOP3.LUT R12, R12, 0xffff, RZ, 0xc0, !PT ;  /* 0x0000ffff0c0c7812 */ /* 0x000fe400078ec0ff */
[----:B------:R-:W-:Y:S01]  /*120120*/  LOP3.LUT R13, R13, 0xffff, RZ, 0xc0, !PT ;  /* 0x0000ffff0d0d7812 */ /* 0x000fe200078ec0ff */
[----:B------:R-:W-:Y:S01]  /*120130*/  IMAD.X R17, R24, 0x1, R47, P1 ;  /* 0x0000000118117824 */ /* 0x000fe200008e062f */
[----:B------:R0:W-:Y:S04]  /*120140*/  STL [R1+0x1fc8], R14 ;  /* 0x001fc80e01007387 */ /* 0x0001e80000100800 */
[----:B------:R-:W-:Y:S01]  /*120150*/  STL.64 [R1+0xd90], R16 ;  /* 0x000d901001007387 */ /* 0x000fe20000100a00 */
[----:B0-----:R-:W-:-:S05]  /*120160*/  PRMT R14, R12, 0x3340, R13 ;  /* 0x000033400c0e7816 */ /* 0x001fca000000000d */
[----:B------:R3:W-:Y:S02]  /*120170*/  STL [R1+0x12ec], R14 ;  /* 0x0012ec0e01007387 */ /* 0x0007e40000100800 */
[----:B---3--:R-:W-:Y:S02]  /*120180*/  LOP3.LUT R14, R21, 0xffff, RZ, 0xc0, !PT ;  /* 0x0000ffff150e7812 */ /* 0x008fe400078ec0ff */
[----:B------:R-:W3:Y:S01]  /*120190*/  LDL.LU R21, [R1+0x6050] ;  /* 0x0060500001157983 */ /* 0x000ee20000300800 */
[----:B--2---:R-:W-:Y:S02]  /*1201a0*/  LOP3.LUT R13, R25, 0xffff, RZ, 0xc0, !PT ;  /* 0x0000ffff190d7812 */ /* 0x004fe400078ec0ff */
[----:B------:R-:W-:Y:S02]  /*1201b0*/  LOP3.LUT R12, R44, 0xffff, RZ, 0xc0, !PT ;  /* 0x0000ffff2c0c7812 */ /* 0x000fe400078ec0ff */
[----:B------:R-:W-:Y:S02]  /*1201c0*/  PRMT R16, R13, 0x3340, R14 ;  /* 0x000033400d107816 */ /* 0x000fe4000000000e */
[----:B------:R-:W-:-:S02]  /*1201d0*/  PRMT R17, R12, 0x3340, R0 ;  /* 0x000033400c117816 */ /* 0x000fc40000000000 */
[----:B------:R-:W-:Y:S02]  /*1201e0*/  SHF.R.U32.HI R13, RZ, 0x8, R13 ;  /* 0x00000008ff0d7819 */ /* 0x000fe4000001160d */
[----:B------:R-:W-:Y:S02]  /*1201f0*/  SHF.R.U32.HI R14, RZ, 0x8, R14 ;  /* 0x00000008ff0e7819 */ /* 0x000fe4000001160e */
[----:B------:R-:W-:Y:S02]  /*120200*/  PRMT R18, R16, 0x5410, R17 ;  /* 0x0000541010127816 */ /* 0x000fe40000000011 */
[----:B------:R-:W-:Y:S02]  /*120210*/  SHF.R.U32.HI R12, RZ, 0x8, R12 ;  /* 0x00000008ff0c7819 */ /* 0x000fe4000001160c */
[----:B------:R-:W-:Y:S02]  /*120220*/  IADD3 R16, P1, R2, R48, RZ ;  /* 0x0000003002107210 */ /* 0x000fe40007f3e0ff */
[----:B------:R-:W-:-:S02]  /*120230*/  LOP3.LUT R13, R13, 0xffff, RZ, 0xc0, !PT ;  /* 0x0000ffff0d0d7812 */ /* 0x000fc400078ec0ff */
[----:B------:R-:W-:Y:S02]  /*120240*/  LOP3.LUT R14, R14, 0xffff, RZ, 0xc0, !PT ;  /* 0x0000ffff0e0e7812 */ /* 0x000fe400078ec0ff */
[----:B------:R-:W-:Y:S02]  /*120250*/  SHF.R.U32.HI R11, RZ, 0x8, R11 ;  /* 0x00000008ff0b7819 */ /* 0x000fe4000001160b */
[----:B------:R-:W-:Y:S01]  /*120260*/  LOP3.LUT R12, R12, 0xffff, RZ, 0xc0, !PT ;  /* 0x0000ffff0c0c7812 */ /* 0x000fe200078ec0ff */
[----:B------:R-:W-:Y:S01]  /*120270*/  IMAD.X R17, R24, 0x1, R46, P1 ;  /* 0x0000000118117824 */ /* 0x000fe200008e062e */
[----:B------:R-:W-:Y:S02]  /*120280*/  PRMT R13, R13, 0x3340, R14 ;  /* 0x000033400d0d7816 */ /* 0x000fe4000000000e */
[----:B------:R-:W-:Y:S02]  /*120290*/  LOP3.LUT R11, R11, 0xffff, RZ, 0xc0, !PT ;  /* 0x0000ffff0b0b7812 */ /* 0x000fe400078ec0ff */
[--C-:B------:R-:W-:Y:S01]  /*1202a0*/  PRMT R12, R12, 0x3340, R0.reuse ;  /* 0x000033400c0c7816 */ /* 0x100fe20000000000 */
[----:B------:R0:W-:Y:S01]  /*1202b0*/  STL [R1+0x1fc4], R18 ;  /* 0x001fc41201007387 */ /* 0x0001e20000100800 */
[----:B------:R-:W-:-:S03]  /*1202c0*/  PRMT R11, R11, 0x3340, R0 ;  /* 0x000033400b0b7816 */ /* 0x000fc60000000000 */
[----:B------:R-:W-:Y:S01]  /*1202d0*/  STL.64 [R1+0xd88], R16 ;  /* 0x000d881001007387 */ /* 0x000fe20000100a00 */
[----:B----4-:R-:W-:-:S03]  /*1202e0*/  LOP3.LUT R19, R33, 0xffff, RZ, 0xc0, !PT ;  /* 0x0000ffff21137812 */ /* 0x010fc600078ec0ff */
[----:B------:R-:W-:Y:S01]  /*1202f0*/  STL [R1+0x12e8], R13 ;  /* 0x0012e80d01007387 */ /* 0x000fe20000100800 */
[----:B0-----:R-:W-:-:S03]  /*120300*/  LOP3.LUT R18, R45, 0xffff, RZ, 0xc0, !PT ;  /* 0x0000ffff2d127812 */ /* 0x001fc600078ec0ff */
[----:B------:R0:W-:Y:S04]  /*120310*/  STL [R1+0x138], R12 ;  /* 0x0001380c01007387 */ /* 0x0001e80000100800 */
[----:B------:R1:W-:Y:S01]  /*120320*/  STL [R1+0x134], R11 ;  /* 0x0001340b01007387 */ /* 0x0003e20000100800 */
[----:B0-----:R-:W-:Y:S02]  /*120330*/  LOP3.LUT R12, R10, 0xffff, RZ, 0xc0, !PT ;  /* 0x0000ffff0a0c7812 */ /* 0x001fe400078ec0ff */
[----:B------:R-:W-:Y:S02]  /*120340*/  PRMT R10, R18, 0x3340, R19 ;  /* 0x00003340120a7816 */ /* 0x000fe40000000013 */
[----:B-1----:R-:W-:-:S04]  /*120350*/  PRMT R11, R12, 0x3340, R0 ;  /* 0x000033400c0b7816 */ /* 0x002fc80000000000 */
[----:B------:R-:W-:Y:S02]  /*120360*/  PRMT R10, R10, 0x5410, R11 ;  /* 0x000054100a0a7816 */ /* 0x000fe4000000000b */
[----:B------:R-:W-:-:S03]  /*120370*/  LOP3.LUT R17, R22, 0xffff, RZ, 0xc0, !PT ;  /* 0x0000ffff16117812 */ /* 0x000fc600078ec0ff */
[----:B------:R0:W-:Y:S01]  /*120380*/  STL [R1+0x1fc0], R10 ;  /* 0x001fc00a01007387 */ /* 0x0001e20000100800 */
[----:B------:R-:W-:Y:S02]  /*120390*/  LOP3.LUT R13, R6, 0xffff, RZ, 0xc0, !PT ;  /* 0x0000ffff060d7812 */ /* 0x000fe400078ec0ff */
[----:B---3--:R-:W-:Y:S02]  /*1203a0*/  LOP3.LUT R16, R21, 0xffff, RZ, 0xc0, !PT ;  /* 0x0000ffff15107812 */ /* 0x008fe400078ec0ff */
[----:B------:R-:W2:Y:S04]  /*1203b0*/  LDL.LU R21, [R1+0x604c] ;  /* 0x00604c0001157983 */ /* 0x000ea80000300800 */
[----:B------:R-:W3:Y:S04]  /*1203c0*/  LDL.LU R22, [R1+0x6048] ;  /* 0x0060480001167983 */ /* 0x000ee80000300800 */
[----:B------:R-:W4:Y:S04]  /*1203d0*/  LDL.LU R24, [R1+0x56c0] ;  /* 0x0056c00001187983 */ /* 0x000f280000300800 */
[----:B------:R-:W2:Y:S04]  /*1203e0*/  LDL.LU R25, [R1+0x4d4] ;  /* 0x0004d40001197983 */ /* 0x000ea80000300800 */
[----:B------:R-:W3:Y:S04]  /*1203f0*/  LDL.LU R45, [R1+0x58c] ;  /* 0x00058c00012d7983 */ /* 0x000ee80000300800 */
[----:B------:R-:W2:Y:S04]  /*120400*/  LDL.LU R6, [R1+0x56bc] ;  /* 0x0056bc0001067983 */ /* 0x000ea80000300800 */
[----:B------:R-:W4:Y:S04]  /*120410*/  LDL.LU R33, [R1+0x4d0] ;  /* 0x0004d00001217983 */ /* 0x000f280000300800 */
[----:B------:R-:W2:Y:S01]  /*120420*/  LDL.LU R44, [R1+0x588] ;  /* 0x00058800012c7983 */ /* 0x000ea20000300800 */
[----:B------:R-:W-:-:S02]  /*120430*/  PRMT R11, R13, 0x3340, R0 ;  /* 0x000033400d0b7816 */ /* 0x000fc40000000000 */
[----:B0-----:R-:W-:Y:S01]  /*120440*/  PRMT R10, R16, 0x3340, R17 ;  /* 0x00003340100a7816 */ /* 0x001fe20000000011 */
[----:B------:R-:W-:Y:S01]  /*120450*/  VIADD R2, R2, UR6 ;  /* 0x0000000602027c36 */ /* 0x000fe20008000000 */
[----:B------:R-:W-:Y:S01]  /*120460*/  SHF.R.U32.HI R18, RZ, 0x8, R18 ;  /* 0x00000008ff127819 */ /* 0x000fe20000011612 */
[----:B------:R-:W-:Y:S01]  /*120470*/  ULDC UR6, c[0x0][0x248] ;  /* 0x0000920000067ab9 */ /* 0x000fe20000000800 */
[----:B------:R-:W-:Y:S02]  /*120480*/  PRMT R10, R10, 0x5410, R11 ;  /* 0x000054100a0a7816 */ /* 0x000fe4000000000b */
[----:B------:R-:W-:Y:S02]  /*120490*/  SHF.R.U32.HI R19, RZ, 0x8, R19 ;  /* 0x00000008ff137819 */ /* 0x000fe40000011613 */
[----:B------:R-:W-:Y:S02]  /*1204a0*/  SHF.R.U32.HI R16, RZ, 0x8, R16 ;  /* 0x00000008ff107819 */ /* 0x000fe40000011610 */
[----:B------:R-:W-:Y:S01]  /*1204b0*/  SHF.R.U32.HI R17, RZ, 0x8, R17 ;  /* 0x00000008ff117819 */ /* 0x000fe20000011611 */
[----:B------:R0:W-:Y:S01]  /*1204c0*/  STL [R1+0x1fbc], R10 ;  /* 0x001fbc0a01007387 */ /* 0x0001e20000100800 */
[----:B------:R-:W-:-:S02]  /*1204d0*/  SHF.R.S32.HI R14, RZ, 0x1f, R2 ;  /* 0x0000001fff0e7819 */ /* 0x000fc40000011402 */
[----:B------:R-:W-:Y:S02]  /*1204e0*/  LOP3.LUT R18, R18, 0xffff, RZ, 0xc0, !PT ;  /* 0x0000ffff12127812 */ /* 0x000fe400078ec0ff */
[----:B------:R-:W-:Y:S02]  /*1204f0*/  LOP3.LUT R19, R19, 0xffff, RZ, 0xc0, !PT ;  /* 0x0000ffff13137812 */ /* 0x000fe400078ec0ff */
[----:B------:R-:W-:Y:S02]  /*120500*/  LOP3.LUT R16, R16, 0xffff, RZ, 0xc0, !PT ;  /* 0x0000ffff10107812 */ /* 0x000fe400078ec0ff */
[----:B------:R-:W-:Y:S02]  /*120510*/  LOP3.LUT R17, R17, 0xffff, RZ, 0xc0, !PT ;  /* 0x0000ffff11117812 */ /* 0x000fe400078ec0ff */
[----:B0-----:R-:W-:Y:S02]  /*120520*/  IADD3 R10, P1, R2, R59, RZ ;  /* 0x0000003b020a7210 */ /* 0x001fe40007f3e0ff */
[----:B------:R-:W-:-:S02]  /*120530*/  PRMT R19, R18, 0x3340, R19 ;  /* 0x0000334012137816 */ /* 0x000fc40000000013 */
[----:B------:R-:W-:Y:S01]  /*120540*/  SHF.R.U32.HI R13, RZ, 0x8, R13 ;  /* 0x00000008ff0d7819 */ /* 0x000fe2000001160d */
[----:B------:R-:W-:Y:S01]  /*120550*/  IMAD.X R11, R14, 0x1, R58, P1 ;  /* 0x000000010e0b7824 */ /* 0x000fe200008e063a */
[----:B------:R-:W-:Y:S02]  /*120560*/  PRMT R18, R16, 0x3340, R17 ;  /* 0x0000334010127816 */ /* 0x000fe40000000011 */
[----:B------:R-:W-:Y:S02]  /*120570*/  SHF.R.U32.HI R12, RZ, 0x8, R12 ;  /* 0x00000008ff0c7819 */ /* 0x000fe4000001160c */
[----:B------:R-:W-:Y:S02]  /*120580*/  IADD3 R16, P1, R2, R61, RZ ;  /* 0x0000003d02107210 */ /* 0x000fe40007f3e0ff */
[----:B------:R-:W-:Y:S02]  /*120590*/  LOP3.LUT R13, R13, 0xffff, RZ, 0xc0, !PT ;  /* 0x0000ffff0d0d7812 */ /* 0x000fe400078ec0ff */
[----:B------:R-:W-:Y:S01]  /*1205a0*/  LOP3.LUT R12, R12, 0xffff, RZ, 0xc0, !PT ;  /* 0x0000ffff0c0c7812 */ /* 0x000fe200078ec0ff */
[----:B------:R-:W-:Y:S01]  /*1205b0*/  IMAD.X R17, R14, 0x1, R60, P1 ;  /* 0x000000010e117824 */ /* 0x000fe200008e063c */
[----:B------:R0:W-:Y:S01]  /*1205c0*/  STL.64 [R1+0xd68], R10 ;  /* 0x000d680a01007387 */ /* 0x0001e20000100a00 */
[----:B------:R-:W-:-:S02]  /*1205d0*/  PRMT R13, R13, 0x3340, R0 ;  /* 0x000033400d0d7816 */ /* 0x000fc40000000000 */
[----:B------:R-:W-:Y:S01]  /*1205e0*/  PRMT R12, R12, 0x3340, R0 ;  /* 0x000033400c0c7816 */ /* 0x000fe20000000000 */
[----:B0-----:R-:W2:Y:S04]  /*1205f0*/  LDL.LU.64 R10, [R1+0x6040] ;  /* 0x00604000010a7983 */ /* 0x001ea80000300a00 */
[----:B------:R-:W-:Y:S04]  /*120600*/  STL [R1+0x12e4], R19 ;  /* 0x0012e41301007387 */ /* 0x000fe80000100800 */
[----:B------:R-:W-:Y:S04]  /*120610*/  STL [R1+0x12e0], R18 ;  /* 0x0012e01201007387 */ /* 0x000fe80000100800 */
[----:B------:R-:W-:Y:S04]  /*120620*/  STL.64 [R1+0xd80], R16 ;  /* 0x000d801001007387 */ /* 0x000fe80000100a00 */
[----:B------:R-:W-:Y:S04]  /*120630*/  STL [R1+0x12c], R13 ;  /* 0x00012c0d01007387 */ /* 0x000fe80000100800 */
[----:B------:R3:W-:Y:S02]  /*120640*/  STL [R1+0x130], R12 ;  /* 0x0001300c01007387 */ /* 0x0007e40000100800 */
[----:B---3--:R-:W-:-:S02]  /*120650*/  LOP3.LUT R12, R45, 0xffff, RZ, 0xc0, !PT ;  /* 0x0000ffff2d0c7812 */ /* 0x008fc400078ec0ff */
[----:B------:R-:W3:Y:S01]  /*120660*/  LDL.LU R45, [R1+0x880] ;  /* 0x00088000012d7983 */ /* 0x000ee20000300800 */
[----:B----4-:R-:W-:-:S03]  /*120670*/  LOP3.LUT R13, R33, 0xffff, RZ, 0xc0, !PT ;  /* 0x0000ffff210d7812 */ /* 0x010fc600078ec0ff */
[----:B------:R-:W4:Y:S01]  /*120680*/  LDL.LU R33, [R1+0x530] ;  /* 0x0005300001217983 */ /* 0x000f220000300800 */
[----:B------:R-:W-:Y:S02]  /*120690*/  LOP3.LUT R18, R24, 0xffff, RZ, 0xc0, !PT ;  /* 0x0000ffff18127812 */ /* 0x000fe400078ec0ff */
[----:B--2---:R-:W-:Y:S02]  /*1206a0*/  LOP3.LUT R16, R25, 0xffff, RZ, 0xc0, !PT ;  /* 0x0000ffff19107812 */ /* 0x004fe400078ec0ff */
[----:B------:R-:W-:Y:S02]  /*1206b0*/  PRMT R19, R18, 0x3340, R12 ;  /* 0x0000334012137816 */ /* 0x000fe4000000000c */
[----:B------:R-:W-:Y:S02]  /*1206c0*/  PRMT R20, R16, 0x3340, R0 ;  /* 0x0000334010147816 */ /* 0x000fe40000000000 */
[----:B------:R-:W-:Y:S02]  /*1206d0*/  LOP3.LUT R6, R6, 0xffff, RZ, 0xc0, !PT ;  /* 0x0000ffff06067812 */ /* 0x000fe400078ec0ff */
[----:B------:R-:W-:-:S02]  /*1206e0*/  PRMT R24, R19, 0x5410, R20 ;  /* 0x0000541013187816 */ /* 0x000fc40000000014 */
[----:B------:R-:W-:Y:S02]  /*1206f0*/  LOP3.LUT R17, R44, 0xffff, RZ, 0xc0, !PT ;  /* 0x0000ffff2c117812 */ /* 0x000fe400078ec0ff */
[----:B------:R-:W-:Y:S01]  /*120700*/  PRMT R20, R13, 0x3340, R0 ;  /* 0x000033400d147816 */ /* 0x000fe20000000000 */
[----:B------:R0:W-:Y:S01]  /*120710*/  STL [R1+0x1fb4], R24 ;  /* 0x001fb41801007387 */ /* 0x0001e20000100800 */
[--C-:B------:R-:W-:Y:S02]  /*120720*/  PRMT R19, R6, 0x3340, R17.reuse ;  /* 0x0000334006137816 */ /* 0x100fe40000000011 */
[----:B------:R-:W-:Y:S02]  /*120730*/  SHF.R.U32.HI R6, RZ, 0x8, R6 ;  /* 0x00000008ff067819 */ /* 0x000fe40000011606 */
[----:B------:R-:W-:Y:S02]  /*120740*/  SHF.R.U32.HI R17, RZ, 0x8, R17 ;  /* 0x00000008ff117819 */ /* 0x000fe40000011611 */
[----:B0-----:R-:W-:-:S02]  /*120750*/  IADD3 R24, P1, R2, R57, RZ ;  /* 0x0000003902187210 */ /* 0x001fc40007f3e0ff */
[----:B------:R-:W-:Y:S02]  /*120760*/  PRMT R19, R19, 0x5410, R20 ;  /* 0x0000541013137816 */ /* 0x000fe40000000014 */
[----:B------:R-:W-:Y:S01]  /*120770*/  SHF.R.U32.HI R12, RZ, 0x8, R12 ;  /* 0x00000008ff0c7819 */ /* 0x000fe2000001160c */
[----:B------:R-:W-:Y:S01]  /*120780*/  IMAD.X R25, R14, 0x1, R56, P1 ;  /* 0x000000010e197824 */ /* 0x000fe200008e0638 */
[----:B------:R-:W-:Y:S02]  /*120790*/  LOP3.LUT R6, R6, 0xffff, RZ, 0xc0, !PT ;  /* 0x0000ffff06067812 */ /* 0x000fe400078ec0ff */
[----:B------:R-:W-:Y:S01]  /*1207a0*/  LOP3.LUT R17, R17, 0xffff, RZ, 0xc0, !PT ;  /* 0x0000ffff11117812 */ /* 0x000fe200078ec0ff */
[----:B------:R0:W-:Y:S01]  /*1207b0*/  STL [R1+0x1fb0], R19 ;  /* 0x001fb01301007387 */ /* 0x0001e20000100800 */
[----:B------:R-:W-:Y:S02]  /*1207c0*/  SHF.R.U32.HI R18, RZ, 0x8, R18 ;  /* 0x00000008ff127819 */ /* 0x000fe40000011612 */
[----:B------:R-:W-:Y:S01]  /*1207d0*/  PRMT R20, R6, 0x3340, R17 ;  /* 0x0000334006147816 */ /* 0x000fe20000000011 */
[----:B------:R1:W-:Y:S01]  /*1207e0*/  STL.64 [R1+0xd78], R24 ;  /* 0x000d781801007387 */ /* 0x0003e20000100a00 */
[----:B------:R-:W-:-:S02]  /*1207f0*/  LOP3.LUT R18, R18, 0xffff, RZ, 0xc0, !PT ;  /* 0x0000ffff12127812 */ /* 0x000fc400078ec0ff */
[----:B0-----:R-:W-:Y:S01]  /*120800*/  LOP3.LUT R19, R12, 0xffff, RZ, 0xc0, !PT ;  /* 0x0000ffff0c137812 */ /* 0x001fe200078ec0ff */
[----:B-1----:R-:W2:Y:S04]  /*120810*/  LDL.LU.64 R24, [R1+0x6038] ;  /* 0x0060380001187983 */ /* 0x002ea80000300a00 */
[----:B------:R-:W2:Y:S04]  /*120820*/  LDL.LU R12, [R1+0x340] ;  /* 0x00034000010c7983 */ /* 0x000ea80000300800 */
[----:B------:R-:W2:Y:S04]  /*120830*/  LDL.LU R17, [R1+0x224] ;  /* 0x0002240001117983 */ /* 0x000ea80000300800 */
[----:B------:R-:W2:Y:S04]  /*120840*/  LDL.LU R6, [R1+0x884] ;  /* 0x0008840001067983 */ /* 0x000ea80000300800 */
[----:B------:R0:W-:Y:S01]  /*120850*/  STL [R1+0x12bc], R20 ;  /* 0x0012bc1401007387 */ /* 0x0001e20000100800 */
[----:B------:R-:W-:-:S02]  /*120860*/  SHF.R.U32.HI R16, RZ, 0x8, R16 ;  /* 0x00000008ff107819 */ /* 0x000fc40000011610 */
[----:B------:R-:W-:Y:S02]  /*120870*/  SHF.R.U32.HI R13, RZ, 0x8, R13 ;  /* 0x00000008ff0d7819 */ /* 0x000fe4000001160d */
[----:B0-----:R-:W-:Y:S02]  /*120880*/  PRMT R20, R18, 0x3340, R19 ;  /* 0x0000334012147816 */ /* 0x001fe40000000013 */
[----:B------:R-:W-:Y:S02]  /*120890*/  IADD3 R18, P1, R2, R55, RZ ;  /* 0x0000003702127210 */ /* 0x000fe40007f3e0ff */
[----:B------:R-:W-:-:S03]  /*1208a0*/  LOP3.LUT R16, R16, 0xffff, RZ, 0xc0, !PT ;  /* 0x0000ffff10107812 */ /* 0x000fc600078ec0ff */
[----:B------:R-:W-:Y:S01]  /*1208b0*/  IMAD.X R19, R14, 0x1, R54, P1 ;  /* 0x000000010e137824 */ /* 0x000fe200008e0636 */
[----:B------:R-:W-:Y:S01]  /*1208c0*/  LOP3.LUT R13, R13, 0xffff, RZ, 0xc0, !PT ;  /* 0x0000ffff0d0d7812 */ /* 0x000fe200078ec0ff */
[----:B------:R-:W-:Y:S04]  /*1208d0*/  STL [R1+0x12b8], R20 ;  /* 0x0012b81401007387 */ /* 0x000fe80000100800 */
[----:B------:R0:W-:Y:S02]  /*1208e0*/  STL.64 [R1+0xd70], R18 ;  /* 0x000d701201007387 */ /* 0x0001e40000100a00 */
[--C-:B0-----:R-:W-:Y:S02]  /*1208f0*/  PRMT R19, R16, 0x3340, R0.reuse ;  /* 0x0000334010137816 */ /* 0x101fe40000000000 */
[----:B------:R-:W-:-:S02]  /*120900*/  PRMT R16, R13, 0x3340, R0 ;  /* 0x000033400d107816 */ /* 0x000fc40000000000 */
[----:B------:R-:W-:Y:S01]  /*120910*/  LOP3.LUT R13, R22, 0xffff, RZ, 0xc0, !PT ;  /* 0x0000ffff160d7812 */ /* 0x000fe200078ec0ff */
[----:B------:R-:W-:Y:S04]  /*120920*/  STL [R1+0x128], R19 ;  /* 0x0001281301007387 */ /* 0x000fe80000100800 */
[----:B------:R4:W-:Y:S04]  /*120930*/  STL [R1+0x124], R16 ;  /* 0x0001241001007387 */ /* 0x0009e80000100800 */
[----:B------:R-:W2:Y:S01]  /*120940*/  LDL.LU R22, [R1+0x6030] ;  /* 0x0060300001167983 */ /* 0x000ea20000300800 */
[----:B------:R-:W-:-:S02]  /*120950*/  PRMT R20, R13, 0x3340, R0 ;  /* 0x000033400d147816 */ /* 0x000fc40000000000 */
[----:B------:R-:W-:Y:S02]  /*120960*/  IADD3 R44, P1, R2, R53, RZ ;  /* 0x00000035022c7210 */ /* 0x000fe40007f3e0ff */
[----:B------:R-:W-:Y:S02]  /*120970*/  SHF.R.U32.HI R13, RZ, 0x8, R13 ;  /* 0x00000008ff0d7819 */ /* 0x000fe4000001160d */
[----:B---3--:R-:W-:Y:S02]  /*120980*/  LOP3.LUT R18, R45, 0xffff, RZ, 0xc0, !PT ;  /* 0x0000ffff2d127812 */ /* 0x008fe400078ec0ff */
[----:B----4-:R-:W-:-:S04]  /*120990*/  LOP3.LUT R16, R33, 0xffff, RZ, 0xc0, !PT ;  /* 0x0000ffff21107812 */ /* 0x010fc800078ec0ff */
[----:B------:R-:W-:Y:S01]  /*1209a0*/  PRMT R19, R18, 0x3340, R16 ;  /* 0x0000334012137816 */ /* 0x000fe20000000010 */
[----:B------:R-:W-:Y:S01]  /*1209b0*/  IMAD.X R45, R14, 0x1, R52, P1 ;  /* 0x000000010e2d7824 */ /* 0x000fe200008e0634 */
[----:B------:R-:W-:Y:S02]  /*1209c0*/  SHF.R.U32.HI R16, RZ, 0x8, R16 ;  /* 0x00000008ff107819 */ /* 0x000fe40000011610 */
[----:B------:R-:W-:-:S05]  /*1209d0*/  PRMT R19, R19, 0x5410, R20 ;  /* 0x0000541013137816 */ /* 0x000fca0000000014 */
[----:B------:R0:W-:Y:S04]  /*1209e0*/  STL [R1+0x1fac], R19 ;  /* 0x001fac1301007387 */ /* 0x0001e80000100800 */
[----:B------:R1:W-:Y:S01]  /*1209f0*/  STL.64 [R1+0xd58], R44 ;  /* 0x000d582c01007387 */ /* 0x0003e20000100a00 */
[----:B0-----:R-:W-:Y:S02]  /*120a00*/  LOP3.LUT R19, R16, 0xffff, RZ, 0xc0, !PT ;  /* 0x0000ffff10137812 */ /* 0x001fe400078ec0ff */
[----:B------:R-:W-:Y:S01]  /*120a10*/  LOP3.LUT R16, R13, 0xffff, RZ, 0xc0, !PT ;  /* 0x0000ffff0d107812 */ /* 0x000fe200078ec0ff */
[----:B-1----:R-:W3:Y:S04]  /*120a20*/  LDL.LU.64 R44, [R1+0x6028] ;  /* 0x00602800012c7983 */ /* 0x002ee80000300a00 */
[----:B------:R-:W4:Y:S01]  /*120a30*/  LDL.LU R13, [R1+0x348] ;  /* 0x00034800010d7983 */ /* 0x000f220000300800 */
[----:B------:R-:W-:-:S03]  /*120a40*/  SHF.R.U32.HI R18, RZ, 0x8, R18 ;  /* 0x00000008ff127819 */ /* 0x000fc60000011612 */
[----:B------:R-:W3:Y:S01]  /*120a50*/  LDL.LU R33, [R1+0x22c] ;  /* 0x00022c0001217983 */ /* 0x000ee20000300800 */
[----:B------:R-:W-:-:S04]  /*120a60*/  LOP3.LUT R18, R18, 0xffff, RZ, 0xc0, !PT ;  /* 0x0000ffff12127812 */ /* 0x000fc800078ec0ff */
[----:B------:R-:W-:Y:S02]  /*120a70*/  PRMT R19, R18, 0x3340, R19 ;  /* 0x0000334012137816 */ /* 0x000fe40000000013 */
[----:B------:R-:W-:-:S03]  /*120a80*/  PRMT R18, R16, 0x3340, R0 ;  /* 0x0000334010127816 */ /* 0x000fc60000000000 */
[----:B------:R-:W-:Y:S04]  /*120a90*/  STL [R1+0x12b4], R19 ;  /* 0x0012b41301007387 */ /* 0x000fe80000100800 */
[----:B------:R0:W-:Y:S01]  /*120aa0*/  STL [R1+0x120], R18 ;  /* 0x0001201201007387 */ /* 0x0001e20000100800 */
[----:B--2---:R-:W-:Y:S02]  /*120ab0*/  LOP3.LUT R16, R12, 0xffff, RZ, 0xc0, !PT ;  /* 0x0000ffff0c107812 */ /* 0x004fe400078ec0ff */
[----:B------:R-:W-:Y:S02]  /*120ac0*/  LOP3.LUT R12, R24, 0xffff, RZ, 0xc0, !PT ;  /* 0x0000ffff180c7812 */ /* 0x000fe400078ec0ff */
[----:B------:R-:W-:Y:S01]  /*120ad0*/  LOP3.LUT R17, R17, 0xffff, RZ, 0xc0, !PT ;  /* 0x0000ffff11117812 */ /* 0x000fe200078ec0ff */
[----:B------:R-:W2:Y:S01]  /*120ae0*/  LDL.LU R24, [R1+0x6020] ;  /* 0x0060200001187983 */ /* 0x000ea20000300800 */
[----:B------:R-:W-:-:S02]  /*120af0*/  PRMT R20, R12, 0x3340, R0 ;  /* 0x000033400c147816 */ /* 0x000fc40000000000 */
[----:B0-----:R-:W-:Y:S02]  /*120b00*/  LOP3.LUT R18, R6, 0xffff, RZ, 0xc0, !PT ;  /* 0x0000ffff06127812 */ /* 0x001fe400078ec0ff */
[----:B------:R-:W-:Y:S02]  /*120b10*/  PRMT R6, R16, 0x3340, R17 ;  /* 0x0000334010067816 */ /* 0x000fe40000000011 */
[----:B------:R-:W-:Y:S02]  /*120b20*/  LOP3.LUT R21, R21, 0xffff, RZ, 0xc0, !PT ;  /* 0x0000ffff15157812 */ /* 0x000fe400078ec0ff */
[----:B------:R-:W-:-:S03]  /*120b30*/  PRMT R6, R6, 0x5410, R20 ;  /* 0x0000541006067816 */ /* 0x000fc60000000014 */
[----:B------:R-:W-:Y:S01]  /*120b40*/  STL [R1+0x5e24], R21 ;  /* 0x005e241501007387 */ /* 0x000fe20000100800 */
[----:B------:R-:W-:-:S03]  /*120b50*/  PRMT R20, R21, 0x3340, R0 ;  /* 0x0000334015147816 */ /* 0x000fc60000000000 */
[----:B------:R0:W-:Y:S01]  /*120b60*/  STL [R1+0x1fa0], R6 ;  /* 0x001fa00601007387 */ /* 0x0001e20000100800 */
[----:B------:R-:W-:Y:S02]  /*120b70*/  SHF.R.U32.HI R16, RZ, 0x8, R16 ;  /* 0x00000008ff107819 */ /* 0x000fe40000011610 */
[----:B------:R-:W-:Y:S02]  /*120b80*/  SHF.R.U32.HI R17, RZ, 0x8, R17 ;  /* 0x00000008ff117819 */ /* 0x000fe40000011611 */
[----:B------:R-:W-:Y:S02]  /*120b90*/  LOP3.LUT R16, R16, 0xffff, RZ, 0xc0, !PT ;  /* 0x0000ffff10107812 */ /* 0x000fe400078ec0ff */
[----:B------:R-:W-:-:S04]  /*120ba0*/  LOP3.LUT R17, R17, 0xffff, RZ, 0xc0, !PT ;  /* 0x0000ffff11117812 */ /* 0x000fc800078ec0ff */
[----:B------:R-:W-:Y:S02]  /*120bb0*/  PRMT R17, R16, 0x3340, R17 ;  /* 0x0000334010117816 */ /* 0x000fe40000000011 */
[----:B------:R-:W-:-:S04]  /*120bc0*/  LOP3.LUT R19, R22, 0xffff, RZ, 0xc0, !PT ;  /* 0x0000ffff16137812 */ /* 0x000fc800078ec0ff */
[--C-:B0-----:R-:W-:Y:S02]  /*120bd0*/  PRMT R6, R18, 0x3340, R19.reuse ;  /* 0x0000334012067816 */ /* 0x101fe40000000013 */
[----:B------:R-:W-:Y:S02]  /*120be0*/  SHF.R.U32.HI R18, RZ, 0x8, R18 ;  /* 0x00000008ff127819 */ /* 0x000fe40000011612 */
[----:B------:R-:W-:Y:S02]  /*120bf0*/  SHF.R.U32.HI R19, RZ, 0x8, R19 ;  /* 0x00000008ff137819 */ /* 0x000fe40000011613 */
[----:B------:R-:W-:Y:S02]  /*120c00*/  PRMT R22, R6, 0x5410, R20 ;  /* 0x0000541006167816 */ /* 0x000fe40000000014 */
[----:B------:R-:W-:Y:S01]  /*120c10*/  IADD3 R20, P1, R2, R51, RZ ;  /* 0x0000003302147210 */ /* 0x000fe20007f3e0ff */
[----:B------:R-:W2:Y:S01]  /*120c20*/  LDL.LU R6, [R1+0x2d0] ;  /* 0x0002d00001067983 */ /* 0x000ea20000300800 */
[----:B------:R-:W-:-:S02]  /*120c30*/  LOP3.LUT R18, R18, 0xffff, RZ, 0xc0, !PT ;  /* 0x0000ffff12127812 */ /* 0x000fc400078ec0ff */
[----:B------:R-:W-:Y:S01]  /*120c40*/  LOP3.LUT R19, R19, 0xffff, RZ, 0xc0, !PT ;  /* 0x0000ffff13137812 */ /* 0x000fe200078ec0ff */
[----:B------:R0:W-:Y:S01]  /*120c50*/  STL [R1+0x1fa8], R22 ;  /* 0x001fa81601007387 */ /* 0x0001e20000100800 */
[----:B------:R-:W-:-:S05]  /*120c60*/  IMAD.X R21, R14, 0x1, R50, P1 ;  /* 0x000000010e157824 */ /* 0x000fca00008e0632 */
[----:B------:R-:W-:Y:S01]  /*120c70*/  STL.64 [R1+0xd48], R20 ;  /* 0x000d481401007387 */ /* 0x000fe20000100a00 */
[----:B0-----:R-:W-:-:S05]  /*120c80*/  PRMT R22, R18, 0x3340, R19 ;  /* 0x0000334012167816 */ /* 0x001fca0000000013 */
[----:B------:R-:W-:Y:S04]  /*120c90*/  STL [R1+0x5c7c], R22 ;  /* 0x005c7c1601007387 */ /* 0x000fe80000100800 */
[----:B------:R3:W-:Y:S01]  /*120ca0*/  STL [R1+0x12b0], R17 ;  /* 0x0012b01101007387 */ /* 0x0007e20000100800 */
[----:B----4-:R-:W-:Y:S02]  /*120cb0*/  LOP3.LUT R16, R13, 0xffff, RZ, 0xc0, !PT ;  /* 0x0000ffff0d107812 */ /* 0x010fe400078ec0ff */
[----:B------:R-:W-:Y:S02]  /*120cc0*/  LOP3.LUT R13, R25, 0xffff, RZ, 0xc0, !PT ;  /* 0x0000ffff190d7812 */ /* 0x000fe400078ec0ff */
[----:B------:R-:W4:Y:S01]  /*120cd0*/  LDL.LU R25, [R1+0x601c] ;  /* 0x00601c0001197983 */ /* 0x000f220000300800 */
[----:B---3--:R-:W-:-:S02]  /*120ce0*/  LOP3.LUT R17, R33, 0xffff, RZ, 0xc0, !PT ;  /* 0x0000ffff21117812 */ /* 0x008fc400078ec0ff */
[----:B------:R-:W-:Y:S02]  /*120cf0*/  PRMT R19, R13, 0x3340, R0 ;  /* 0x000033400d137816 */ /* 0x000fe40000000000 */
[----:B------:R-:W-:-:S04]  /*120d00*/  PRMT R18, R16, 0x3340, R17 ;  /* 0x0000334010127816 */ /* 0x000fc80000000011 */
[----:B------:R-:W-:Y:S02]  /*120d10*/  PRMT R20, R18, 0x5410, R19 ;  /* 0x0000541012147816 */ /* 0x000fe40000000013 */
[----:B------:R-:W-:Y:S02]  /*120d20*/  IADD3 R18, P1, R2, R49, RZ ;  /* 0x0000003102127210 */ /* 0x000fe40007f3e0ff */
[----:B------:R-:W-:Y:S02]  /*120d30*/  SHF.R.U32.HI R16, RZ, 0x8, R16 ;  /* 0x00000008ff107819 */ /* 0x000fe40000011610 */
[----:B------:R-:W-:Y:S01]  /*120d40*/  SHF.R.U32.HI R17, RZ, 0x8, R17 ;  /* 0x00000008ff117819 */ /* 0x000fe20000011611 */
[----:B------:R-:W-:Y:S01]  /*120d50*/  IMAD.X R19, R14, 0x1, R47, P1 ;  /* 0x000000010e137824 */ /* 0x000fe200008e062f */
[----:B------:R-:W-:Y:S02]  /*120d60*/  LOP3.LUT R16, R16, 0xffff, RZ, 0xc0, !PT ;  /* 0x0000ffff10107812 */ /* 0x000fe400078ec0ff */
[----:B------:R-:W-:Y:S01]  /*120d70*/  LOP3.LUT R17, R17, 0xffff, RZ, 0xc0, !PT ;  /* 0x0000ffff11117812 */ /* 0x000fe200078ec0ff */
[----:B------:R-:W-:Y:S01]  /*120d80*/  STL [R1+0x1f9c], R20 ;  /* 0x001f9c1401007387 */ /* 0x000fe20000100800 */
[----:B------:R-:W-:-:S03]  /*120d90*/  SHF.R.U32.HI R13, RZ, 0x8, R13 ;  /* 0x00000008ff0d7819 */ /* 0x000fc6000001160d */
[----:B------:R0:W-:Y:S01]  /*120da0*/  STL.64 [R1+0xd50], R18 ;  /* 0x000d501201007387 */ /* 0x0001e20000100a00 */
[----:B------:R-:W-:-:S04]  /*120db0*/  LOP3.LUT R13, R13, 0xffff, RZ, 0xc0, !PT ;  /* 0x0000ffff0d0d7812 */ /* 0x000fc800078ec0ff */
[----:B------:R-:W-:Y:S02]  /*120dc0*/  PRMT R13, R13, 0x3340, R0 ;  /* 0x000033400d0d7816 */ /* 0x000fe40000000000 */
[----:B0-----:R-:W-:Y:S02]  /*120dd0*/  PRMT R18, R16, 0x3340, R17 ;  /* 0x0000334010127816 */ /* 0x001fe40000000011 */
[----:B------:R-:W-:-:S05]  /*120de0*/  IADD3 R16, P1, R2, R48, RZ ;  /* 0x0000003002107210 */ /* 0x000fca0007f3e0ff */
[----:B------:R-:W-:Y:S01]  /*120df0*/  IMAD.X R17, R14, 0x1, R46, P1 ;  /* 0x000000010e117824 */ /* 0x000fe200008e062e */
[----:B------:R-:W-:Y:S04]  /*120e00*/  STL [R1+0x548], R18 ;  /* 0x0005481201007387 */ /* 0x000fe80000100800 */
[----:B------:R-:W-:Y:S04]  /*120e10*/  STL.64 [R1+0xd60], R16 ;  /* 0x000d601001007387 */ /* 0x000fe80000100a00 */
[----:B------:R4:W-:Y:S02]  /*120e20*/  STL [R1+0x11c], R13 ;  /* 0x00011c0d01007387 */ /* 0x0009e40000100800 */
[----:B----4-:R-:W-:-:S02]  /*120e30*/  LOP3.LUT R13, R25, 0xffff, RZ, 0xc0, !PT ;  /* 0x0000ffff190d7812 */ /* 0x010fc400078ec0ff */
[----:B------:R-:W3:Y:S01]  /*120e40*/  LDL.LU R25, [R1+0x6018] ;  /* 0x0060180001197983 */ /* 0x000ee20000300800 */
[----:B--2---:R-:W-:Y:S02]  /*120e50*/  LOP3.LUT R6, R6, 0xffff, RZ, 0xc0, !PT ;  /* 0x0000ffff06067812 */ /* 0x004fe400078ec0ff */
[----:B------:R-:W-:Y:S02]  /*120e60*/  LOP3.LUT R20, R32, 0xffff, RZ, 0xc0, !PT ;  /* 0x0000ffff20147812 */ /* 0x000fe400078ec0ff */
[----:B------:R-:W-:Y:S02]  /*120e70*/  PRMT R14, R6, 0x3340, R13 ;  /* 0x00003340060e7816 */ /* 0x000fe4000000000d */
[----:B------:R-:W-:-:S04]  /*120e80*/  PRMT R16, R20, 0x3340, R0 ;  /* 0x0000334014107816 */ /* 0x000fc80000000000 */
[----:B------:R-:W-:Y:S02]  /*120e90*/  PRMT R16, R14, 0x5410, R16 ;  /* 0x000054100e107816 */ /* 0x000fe40000000010 */
[----:B------:R-:W-:Y:S02]  /*120ea0*/  SHF.R.U32.HI R14, RZ, 0x8, R12 ;  /* 0x00000008ff0e7819 */ /* 0x000fe4000001160c */
[----:B------:R-:W-:Y:S01]  /*120eb0*/  SHF.R.U32.HI R6, RZ, 0x8, R6 ;  /* 0x00000008ff067819 */ /* 0x000fe20000011606 */
[----:B------:R0:W-:Y:S01]  /*120ec0*/  STL [R1+0x1f98], R16 ;  /* 0x001f981001007387 */ /* 0x0001e20000100800 */
[----:B------:R-:W-:Y:S02]  /*120ed0*/  SHF.R.U32.HI R13, RZ, 0x8, R13 ;  /* 0x00000008ff0d7819 */ /* 0x000fe4000001160d */
[----:B------:R-:W-:Y:S01]  /*120ee0*/  LOP3.LUT R14, R14, 0xffff, RZ, 0xc0, !PT ;  /* 0x0000ffff0e0e7812 */ /* 0x000fe200078ec0ff */
[----:B------:R-:W2:Y:S01]  /*120ef0*/  LDL.LU R12, [R1+0x56c4] ;  /* 0x0056c400010c7983 */ /* 0x000ea20000300800 */
[----:B------:R-:W-:-:S02]  /*120f00*/  LOP3.LUT R6, R6, 0xffff, RZ, 0xc0, !PT ;  /* 0x0000ffff06067812 */ /* 0x000fc400078ec0ff */
[----:B------:R-:W-:Y:S01]  /*120f10*/  LOP3.LUT R13, R13, 0xffff, RZ, 0xc0, !PT ;  /* 0x0000ffff0d0d7812 */ /* 0x000fe200078ec0ff */
[----:B------:R-:W4:Y:S01]  /*120f20*/  LDL.LU R32, [R1+0x4e4] ;  /* 0x0004e40001207983 */ /* 0x000f220000300800 */
[----:B0-----:R-:W-:-:S03]  /*120f30*/  PRMT R16, R14, 0x3340, R0 ;  /* 0x000033400e107816 */ /* 0x001fc60000000000 */
[----:B------:R-:W4:Y:S01]  /*120f40*/  LDL.LU R33, [R1+0x5a0] ;  /* 0x0005a00001217983 */ /* 0x000f220000300800 */
[----:B------:R-:W-:Y:S02]  /*120f50*/  PRMT R6, R6, 0x3340, R13 ;  /* 0x0000334006067816 */ /* 0x000fe4000000000d */
[----:B------:R-:W-:Y:S01]  /*120f60*/  LOP3.LUT R14, R3, 0xffff, RZ, 0xc0, !PT ;  /* 0x0000ffff030e7812 */ /* 0x000fe200078ec0ff */
[----:B------:R-:W-:Y:S01]  /*120f70*/  STL [R1+0x118], R16 ;  /* 0x0001181001007387 */ /* 0x000fe20000100800 */
[----:B------:R-:W-:-:S03]  /*120f80*/  LOP3.LUT R18, R24, 0xffff, RZ, 0xc0, !PT ;  /* 0x0000ffff18127812 */ /* 0x000fc600078ec0ff */
[----:B------:R0:W-:Y:S01]  /*120f90*/  STL [R1+0x1c34], R6 ;  /* 0x001c340601007387 */ /* 0x0001e20000100800 */
[----:B------:R-:W-:-:S03]  /*120fa0*/  PRMT R3, R14, 0x3340, R0 ;  /* 0x000033400e037816 */ /* 0x000fc60000000000 */
[----:B------:R-:W4:Y:S04]  /*120fb0*/  LDL.LU R13, [R1+0x56c8] ;  /* 0x0056c800010d7983 */ /* 0x000f280000300800 */
[----:B------:R-:W4:Y:S01]  /*120fc0*/  LDL.LU R24, [R1+0x4e8] ;  /* 0x0004e80001187983 */ /* 0x000f220000300800 */
[----:B0-----:R-:W-:Y:S01]  /*120fd0*/  VIADD R6, R2, UR6 ;  /* 0x0000000602067c36 */ /* 0x001fe20008000000 */
[----:B---3--:R-:W-:Y:S01]  /*120fe0*/  LOP3.LUT R16, R25, 0xffff, RZ, 0xc0, !PT ;  /* 0x0000ffff19107812 */ /* 0x008fe200078ec0ff */
[----:B------:R-:W-:-:S03]  /*120ff0*/  ULDC UR6, c[0x0][0x248] ;  /* 0x0000920000067ab9 */ /* 0x000fc60000000800 */
[----:B------:R-:W-:-:S04]  /*121000*/  PRMT R2, R16, 0x3340, R18 ;  /* 0x0000334010027816 */ /* 0x000fc80000000012 */
[----:B------:R-:W-:-:S05]  /*121010*/  PRMT R2, R2, 0x5410, R3 ;  /* 0x0000541002027816 */ /* 0x000fca0000000003 */
[----:B------:R0:W-:Y:S04]  /*121020*/  STL [R1+0x1f94], R2 ;  /* 0x001f940201007387 */ /* 0x0001e80000100800 */
[----:B------:R-:W3:Y:S01]  /*121030*/  LDL.LU R25, [R1+0x5a4] ;  /* 0x0005a40001197983 */ /* 0x000ee20000300800 */
[----:B------:R-:W-:Y:S02]  /*121040*/  SHF.R.U32.HI R16, RZ, 0x8, R16 ;  /* 0x00000008ff107819 */ /* 0x000fe40000011610 */
[----:B------:R-:W-:Y:S02]  /*121050*/  SHF.R.U32.HI R18, RZ, 0x8, R18 ;  /* 0x00000008ff127819 */ /* 0x000fe40000011612 */
[----:B------:R-:W-:Y:S02]  /*121060*/  SHF.R.S32.HI R17, RZ, 0x1f, R6 ;  /* 0x0000001fff117819 */ /* 0x000fe40000011406 */
[----:B0-----:R-:W-:-:S02]  /*121070*/  IADD3 R2, P1, R6, R59, RZ ;  /* 0x0000003b06027210 */ /* 0x001fc40007f3e0ff */
[----:B------:R-:W-:Y:S02]  /*121080*/  LOP3.LUT R16, R16, 0xffff, RZ, 0xc0, !PT ;  /* 0x0000ffff10107812 */ /* 0x000fe400078ec0ff */
[----:B------:R-:W-:Y:S01]  /*121090*/  LOP3.LUT R18, R18, 0xffff, RZ, 0xc0, !PT ;  /* 0x0000ffff12127812 */ /* 0x000fe200078ec0ff */
[----:B------:R-:W-:-:S03]  /*1210a0*/  IMAD.X R3, R17, 0x1, R58, P1 ;  /* 0x0000000111037824 */ /* 0x000fc600008e063a */
[----:B------:R-:W-:Y:S02]  /*1210b0*/  PRMT R18, R16, 0x3340, R18 ;  /* 0x0000334010127816 */ /* 0x000fe40000000012 */
[----:B------:R0:W-:Y:S01]  /*1210c0*/  STL.64 [R1+0xd38], R2 ;  /* 0x000d380201007387 */ /* 0x0001e20000100a00 */
[----:B------:R-:W-:Y:S02]  /*1210d0*/  SHF.R.U32.HI R14, RZ, 0x8, R14 ;  /* 0x00000008ff0e7819 */ /* 0x000fe4000001160e */
[----:B--2---:R-:W-:Y:S02]  /*1210e0*/  LOP3.LUT R16, R12, 0xffff, RZ, 0xc0, !PT ;  /* 0x0000ffff0c107812 */ /* 0x004fe400078ec0ff */
[----:B----4-:R-:W-:Y:S02]  /*1210f0*/  LOP3.LUT R19, R33, 0xffff, RZ, 0xc0, !PT ;  /* 0x0000ffff21137812 */ /* 0x010fe400078ec0ff */
[----:B------:R-:W-:Y:S01]  /*121100*/  LOP3.LUT R14, R14, 0xffff, RZ, 0xc0, !PT ;  /* 0x0000ffff0e0e7812 */ /* 0x000fe200078ec0ff */
[----:B0-----:R-:W2:Y:S04]  /*121110*/  LDL.LU.64 R2, [R1+0x6010] ;  /* 0x0060100001027983 */ /* 0x001ea80000300a00 */
[----:B------:R0:W-:Y:S01]  /*121120*/  STL [R1+0x1078], R18 ;  /* 0x0010781201007387 */ /* 0x0001e20000100800 */
[----:B------:R-:W-:-:S02]  /*121130*/  PRMT R21, R16, 0x3340, R19 ;  /* 0x0000334010157816 */ /* 0x000fc40000000013 */
[----:B------:R-:W-:Y:S02]  /*121140*/  PRMT R14, R14, 0x3340, R0 ;  /* 0x000033400e0e7816 */ /* 0x000fe40000000000 */
[----:B0-----:R-:W-:Y:S02]  /*121150*/  LOP3.LUT R18, R32, 0xffff, RZ, 0xc0, !PT ;  /* 0x0000ffff20127812 */ /* 0x001fe400078ec0ff */
[----:B------:R-:W-:Y:S02]  /*121160*/  SHF.R.U32.HI R20, RZ, 0x8, R20 ;  /* 0x00000008ff147819 */ /* 0x000fe40000011614 */
[----:B------:R-:W-:Y:S02]  /*121170*/  PRMT R22, R18, 0x3340, R0 ;  /* 0x0000334012167816 */ /* 0x000fe40000000000 */
[----:B------:R-:W-:Y:S02]  /*121180*/  IADD3 R32, P1, R6, R61, RZ ;  /* 0x0000003d06207210 */ /* 0x000fe40007f3e0ff */
[----:B------:R-:W-:-:S02]  /*121190*/  SHF.R.U32.HI R16, RZ, 0x8, R16 ;  /* 0x00000008ff107819 */ /* 0x000fc40000011610 */
[----:B------:R-:W-:Y:S02]  /*1211a0*/  SHF.R.U32.HI R19, RZ, 0x8, R19 ;  /* 0x00000008ff137819 */ /* 0x000fe40000011613 */
[----:B------:R-:W-:Y:S01]  /*1211b0*/  PRMT R21, R21, 0x5410, R22 ;  /* 0x0000541015157816 */ /* 0x000fe20000000016 */
[----:B------:R0:W-:Y:S01]  /*1211c0*/  STL [R1+0x114], R14 ;  /* 0x0001140e01007387 */ /* 0x0001e20000100800 */
[----:B------:R-:W-:Y:S01]  /*1211d0*/  LOP3.LUT R20, R20, 0xffff, RZ, 0xc0, !PT ;  /* 0x0000ffff14147812 */ /* 0x000fe200078ec0ff */
[----:B------:R-:W-:Y:S01]  /*1211e0*/  IMAD.X R33, R17, 0x1, R60, P1 ;  /* 0x0000000111217824 */ /* 0x000fe200008e063c */
[----:B------:R-:W-:Y:S02]  /*1211f0*/  LOP3.LUT R16, R16, 0xffff, RZ, 0xc0, !PT ;  /* 0x0000ffff10107812 */ /* 0x000fe400078ec0ff */
[----:B------:R-:W-:Y:S01]  /*121200*/  LOP3.LUT R19, R19, 0xffff, RZ, 0xc0, !PT ;  /* 0x0000ffff13137812 */ /* 0x000fe200078ec0ff */
[----:B0-----:R-:W4:Y:S04]  /*121210*/  LDL.LU R14, [R1+0x890] ;  /* 0x00089000010e7983 */ /* 0x001f280000300800 */
[----:B------:R-:W2:Y:S04]  /*121220*/  LDL.LU R12, [R1+0x550] ;  /* 0x00055000010c7983 */ /* 0x000ea80000300800 */
[----:B------:R0:W-:Y:S04]  /*121230*/  STL [R1+0x1f8c], R21 ;  /* 0x001f8c1501007387 */ /* 0x0001e80000100800 */
[----:B------:R1:W-:Y:S01]  /*121240*/  STL.64 [R1+0xd18], R32 ;  /* 0x000d182001007387 */ /* 0x0003e20000100a00 */
[----:B0-----:R-:W-:-:S02]  /*121250*/  PRMT R21, R20, 0x3340, R0 ;  /* 0x0000334014157816 */ /* 0x001fc40000000000 */
[----:B------:R-:W-:Y:S01]  /*121260*/  PRMT R20, R16, 0x3340, R19 ;  /* 0x0000334010147816 */ /* 0x000fe20000000013 */
[----:B-1----:R-:W2:Y:S01]  /*121270*/  LDL.LU.64 R32, [R1+0x6008] ;  /* 0x0060080001207983 */ /* 0x002ea20000300a00 */
[----:B------:R-:W-:-:S03]  /*121280*/  LOP3.LUT R19, R13, 0xffff, RZ, 0xc0, !PT ;  /* 0x0000ffff0d137812 */ /* 0x000fc600078ec0ff */
[----:B------:R-:W-:Y:S01]  /*121290*/  STL [R1+0x110], R21 ;  /* 0x0001101501007387 */ /* 0x000fe20000100800 */
[----:B------:R-:W-:-:S03]  /*1212a0*/  LOP3.LUT R16, R24, 0xffff, RZ, 0xc0, !PT ;  /* 0x0000ffff18107812 */ /* 0x000fc600078ec0ff */
[----:B------:R3:W-:Y:S01]  /*1212b0*/  STL [R1+0x1c00], R20 ;  /* 0x001c001401007387 */ /* 0x0007e20000100800 */
[----:B------:R-:W-:Y:S02]  /*1212c0*/  PRMT R22, R16, 0x3340, R0 ;  /* 0x0000334010167816 */ /* 0x000fe40000000000 */
[----:B------:R-:W-:Y:S01]  /*1212d0*/  IADD3 R24, P1, R6, R57, RZ ;  /* 0x0000003906187210 */ /* 0x000fe20007f3e0ff */
[----:B------:R-:W2:Y:S01]  /*1212e0*/  LDL.LU R13, [R1+0x894] ;  /* 0x00089400010d7983 */ /* 0x000ea20000300800 */
[----:B---3--:R-:W-:-:S04]  /*1212f0*/  LOP3.LUT R20, R25, 0xffff, RZ, 0xc0, !PT ;  /* 0x0000ffff19147812 */ /* 0x008fc800078ec0ff */
[----:B------:R-:W-:Y:S01]  /*121300*/  PRMT R21, R19, 0x3340, R20 ;  /* 0x0000334013157816 */ /* 0x000fe20000000014 */
[----:B------:R-:W-:-:S03]  /*121310*/  IMAD.X R25, R17, 0x1, R56, P1 ;  /* 0x0000000111197824 */ /* 0x000fc600008e0638 */
[----:B------:R-:W-:-:S05]  /*121320*/  PRMT R21, R21, 0x5410, R22 ;  /* 0x0000541015157816 */ /* 0x000fca0000000016 */
[----:B------:R-:W-:Y:S04]  /*121330*/  STL [R1+0x1f88], R21 ;  /* 0x001f881501007387 */ /* 0x000fe80000100800 */
[----:B------:R0:W-:Y:S04]  /*121340*/  STL.64 [R1+0xd30], R24 ;  /* 0x000d301801007387 */ /* 0x0001e80000100a00 */
[----:B0-----:R-:W3:Y:S01]  /*121350*/  LDL.LU.64 R24, [R1+0x6000] ;  /* 0x0060000001187983 */ /* 0x001ee20000300a00 */
[----:B------:R-:W-:Y:S02]  /*121360*/  SHF.R.U32.HI R19, RZ, 0x8, R19 ;  /* 0x00000008ff137819 */ /* 0x000fe40000011613 */
[----:B------:R-:W-:-:S02]  /*121370*/  SHF.R.U32.HI R20, RZ, 0x8, R20 ;  /* 0x00000008ff147819 */ /* 0x000fc40000011614 */
[----:B------:R-:W-:Y:S02]  /*121380*/  SHF.R.U32.HI R16, RZ, 0x8, R16 ;  /* 0x00000008ff107819 */ /* 0x000fe40000011610 */
[----:B------:R-:W-:Y:S02]  /*121390*/  LOP3.LUT R19, R19, 0xffff, RZ, 0xc0, !PT ;  /* 0x0000ffff13137812 */ /* 0x000fe400078ec0ff */
[----:B------:R-:W-:Y:S02]  /*1213a0*/  LOP3.LUT R20, R20, 0xffff, RZ, 0xc0, !PT ;  /* 0x0000ffff14147812 */ /* 0x000fe400078ec0ff */
[----:B------:R-:W-:Y:S02]  /*1213b0*/  LOP3.LUT R16, R16, 0xffff, RZ, 0xc0, !PT ;  /* 0x0000ffff10107812 */ /* 0x000fe400078ec0ff */
[----:B------:R-:W-:Y:S02]  /*1213c0*/  PRMT R19, R19, 0x3340, R20 ;  /* 0x0000334013137816 */ /* 0x000fe40000000014 */
[----:B------:R-:W-:-:S03]  /*1213d0*/  PRMT R16, R16, 0x3340, R0 ;  /* 0x0000334010107816 */ /* 0x000fc60000000000 */
[----:B------:R-:W-:Y:S04]  /*1213e0*/  STL [R1+0x540], R19 ;  /* 0x0005401301007387 */ /* 0x000fe80000100800 */
[----:B------:R2:W-:Y:S01]  /*1213f0*/  STL [R1+0x10c], R16 ;  /* 0x00010c1001007387 */ /* 0x0005e20000100800 */
[----:B----4-:R-:W-:Y:S02]  /*121400*/  LOP3.LUT R14, R14, 0xffff, RZ, 0xc0, !PT ;  /* 0x0000ffff0e0e7812 */ /* 0x010fe400078ec0ff */
[----:B--2---:R-:W-:-:S04]  /*121410*/  LOP3.LUT R16, R12, 0xffff, RZ, 0xc0, !PT ;  /* 0x0000ffff0c107812 */ /* 0x004fc800078ec0ff */
[----:B------:R-:W-:Y:S02]  /*121420*/  PRMT R12, R14, 0x3340, R16 ;  /* 0x000033400e0c7816 */ /* 0x000fe40000000010 */
[----:B---3--:R-:W-:Y:S02]  /*121430*/  LOP3.LUT R19, R24, 0xffff, RZ, 0xc0, !PT ;  /* 0x0000ffff18137812 */ /* 0x008fe400078ec0ff */
[----:B------:R-:W2:Y:S02]  /*121440*/  LDL.LU R24, [R1+0x5ffc] ;  /* 0x005ffc0001187983 */ /* 0x000ea40000300800 */
[----:B------:R-:W-:-:S04]  /*121450*/  PRMT R20, R19, 0x3340, R0 ;  /* 0x0000334013147816 */ /* 0x000fc80000000000 */
[----:B------:R-:W-:Y:S02]  /*121460*/  PRMT R22, R12, 0x5410, R20 ;  /* 0x000054100c167816 */ /* 0x000fe40000000014 */
[----:B------:R-:W3:Y:S01]  /*121470*/  LDL.LU R12, [R1+0x35c] ;  /* 0x00035c00010c7983 */ /* 0x000ee20000300800 */
[----:B------:R-:W-:Y:S02]  /*121480*/  IADD3 R20, P1, R6, R55, RZ ;  /* 0x0000003706147210 */ /* 0x000fe40007f3e0ff */
[----:B------:R-:W-:-:S03]  /*121490*/  SHF.R.U32.HI R18, RZ, 0x8, R18 ;  /* 0x00000008ff127819 */ /* 0x000fc60000011612 */
[----:B------:R-:W-:Y:S01]  /*1214a0*/  IMAD.X R21, R17, 0x1, R54, P1 ;  /* 0x0000000111157824 */ /* 0x000fe200008e0636 */
[----:B------:R-:W-:Y:S01]  /*1214b0*/  STL [R1+0x1f84], R22 ;  /* 0x001f841601007387 */ /* 0x000fe20000100800 */
[----:B------:R-:W-:Y:S02]  /*1214c0*/  LOP3.LUT R18, R18, 0xffff, RZ, 0xc0, !PT ;  /* 0x0000ffff12127812 */ /* 0x000fe400078ec0ff */
[----:B------:R-:W-:Y:S01]  /*1214d0*/  SHF.R.U32.HI R14, RZ, 0x8, R14 ;  /* 0x00000008ff0e7819 */ /* 0x000fe2000001160e */
[----:B------:R0:W-:Y:S01]  /*1214e0*/  STL.64 [R1+0xd40], R20 ;  /* 0x000d401401007387 */ /* 0x0001e20000100a00 */
[----:B------:R-:W-:Y:S02]  /*1214f0*/  SHF.R.U32.HI R16, RZ, 0x8, R16 ;  /* 0x00000008ff107819 */ /* 0x000fe40000011610 */
[----:B------:R-:W-:Y:S02]  /*121500*/  PRMT R18, R18, 0x3340, R0 ;  /* 0x0000334012127816 */ /* 0x000fe40000000000 */
[----:B------:R-:W-:-:S02]  /*121510*/  LOP3.LUT R14, R14, 0xffff, RZ, 0xc0, !PT ;  /* 0x0000ffff0e0e7812 */ /* 0x000fc400078ec0ff */
[----:B------:R-:W-:Y:S01]  /*121520*/  LOP3.LUT R16, R16, 0xffff, RZ, 0xc0, !PT ;  /* 0x0000ffff10107812 */ /* 0x000fe200078ec0ff */
[----:B0-----:R-:W4:Y:S03]  /*121530*/  LDL.LU R20, [R1+0x248] ;  /* 0x0002480001147983 */ /* 0x001f260000300800 */
[----:B------:R-:W-:Y:S02]  /*121540*/  PRMT R16, R14, 0x3340, R16 ;  /* 0x000033400e107816 */ /* 0x000fe40000000010 */
[----:B------:R-:W-:Y:S01]  /*121550*/  LOP3.LUT R14, R13, 0xffff, RZ, 0xc0, !PT ;  /* 0x0000ffff0d0e7812 */ /* 0x000fe200078ec0ff */
[----:B------:R-:W-:Y:S01]  /*121560*/  STL [R1+0x108], R18 ;  /* 0x0001081201007387 */ /* 0x000fe20000100800 */
[----:B------:R-:W-:-:S03]  /*121570*/  LOP3.LUT R25, R25, 0xffff, RZ, 0xc0, !PT ;  /* 0x0000ffff19197812 */ /* 0x000fc600078ec0ff */
[----:B------:R0:W-:Y:S04]  /*121580*/  STL [R1+0x1bf0], R16 ;  /* 0x001bf01001007387 */ /* 0x0001e80000100800 */
[----:B------:R1:W-:Y:S01]  /*121590*/  STL [R1+0x5e2c], R25 ;  /* 0x005e2c1901007387 */ /* 0x0003e20000100800 */
[----:B0-----:R-:W-:Y:S02]  /*1215a0*/  PRMT R16, R25, 0x3340, R0 ;  /* 0x0000334019107816 */ /* 0x001fe40000000000 */
[----:B------:R-:W-:-:S04]  /*1215b0*/  SHF.R.U32.HI R19, RZ, 0x8, R19 ;  /* 0x00000008ff137819 */ /* 0x000fc80000011613 */
[----:B------:R-:W-:-:S04]  /*1215c0*/  LOP3.LUT R19, R19, 0xffff, RZ, 0xc0, !PT ;  /* 0x0000ffff13137812 */ /* 0x000fc800078ec0ff */
[----:B------:R-:W-:Y:S02]  /*1215d0*/  PRMT R19, R19, 0x3340, R0 ;  /* 0x0000334013137816 */ /* 0x000fe40000000000 */
[----:B--2---:R-:W-:-:S04]  /*1215e0*/  LOP3.LUT R18, R24, 0xffff, RZ, 0xc0, !PT ;  /* 0x0000ffff18127812 */ /* 0x004fc800078ec0ff */
[----:B------:R-:W-:-:S04]  /*1215f0*/  PRMT R13, R14, 0x3340, R18 ;  /* 0x000033400e0d7816 */ /* 0x000fc80000000012 */
[----:B------:R-:W-:Y:S02]  /*121600*/  PRMT R21, R13, 0x5410, R16 ;  /* 0x000054100d157816 */ /* 0x000fe40000000010 */
[----:B------:R-:W2:Y:S01]  /*121610*/  LDL.LU R13, [R1+0x364] ;  /* 0x00036400010d7983 */ /* 0x000ea20000300800 */
[----:B------:R-:W-:-:S03]  /*121620*/  IADD3 R24, P1, R6, R53, RZ ;  /* 0x0000003506187210 */ /* 0x000fc60007f3e0ff */
[----:B------:R-:W2:Y:S01]  /*121630*/  LDL.LU R16, [R1+0x250] ;  /* 0x0002500001107983 */ /* 0x000ea20000300800 */
[----:B------:R-:W-:Y:S02]  /*121640*/  SHF.R.U32.HI R14, RZ, 0x8, R14 ;  /* 0x00000008ff0e7819 */ /* 0x000fe4000001160e */
[----:B------:R-:W-:Y:S01]  /*121650*/  SHF.R.U32.HI R18, RZ, 0x8, R18 ;  /* 0x00000008ff127819 */ /* 0x000fe20000011612 */
[----:B-1----:R-:W-:Y:S01]  /*121660*/  IMAD.X R25, R17, 0x1, R52, P1 ;  /* 0x0000000111197824 */ /* 0x002fe200008e0634 */
[----:B------:R-:W-:Y:S02]  /*121670*/  LOP3.LUT R14, R14, 0xffff, RZ, 0xc0, !PT ;  /* 0x0000ffff0e0e7812 */ /* 0x000fe400078ec0ff */
[----:B------:R-:W-:Y:S01]  /*121680*/  LOP3.LUT R18, R18, 0xffff, RZ, 0xc0, !PT ;  /* 0x0000ffff12127812 */ /* 0x000fe200078ec0ff */
[----:B------:R-:W-:Y:S04]  /*121690*/  STL [R1+0x1f80], R21 ;  /* 0x001f801501007387 */ /* 0x000fe80000100800 */
[----:B------:R0:W-:Y:S02]  /*1216a0*/  STL.64 [R1+0xd28], R24 ;  /* 0x000d281801007387 */ /* 0x0001e40000100a00 */
[----:B0-----:R-:W-:-:S02]  /*1216b0*/  PRMT R24, R14, 0x3340, R18 ;  /* 0x000033400e187816 */ /* 0x001fc40000000012 */
[----:B------:R-:W-:-:S03]  /*1216c0*/  LOP3.LUT R18, R37, 0xffff, RZ, 0xc0, !PT ;  /* 0x0000ffff25127812 */ /* 0x000fc600078ec0ff */
[----:B------:R-:W-:Y:S04]  /*1216d0*/  STL [R1+0x5c80], R24 ;  /* 0x005c801801007387 */ /* 0x000fe80000100800 */
[----:B------:R3:W-:Y:S02]  /*1216e0*/  STL [R1+0x104], R19 ;  /* 0x0001041301007387 */ /* 0x0007e40000100800 */
[----:B---3--:R-:W-:Y:S02]  /*1216f0*/  LOP3.LUT R19, R12, 0xffff, RZ, 0xc0, !PT ;  /* 0x0000ffff0c137812 */ /* 0x008fe400078ec0ff */
[----:B------:R-:W3:Y:S04]  /*121700*/  LDL.LU R12, [R1+0x2e8] ;  /* 0x0002e800010c7983 */ /* 0x000ee80000300800 */
[----:B------:R-:W3:Y:S04]  /*121710*/  LDL.LU R37, [R1+0x5ff8] ;  /* 0x005ff80001257983 */ /* 0x000ee80000300800 */
[----:B------:R-:W3:Y:S01]  /*121720*/  LDL.LU R14, [R1+0x1e0] ;  /* 0x0001e000010e7983 */ /* 0x000ee20000300800 */
[----:B----4-:R-:W-:-:S02]  /*121730*/  LOP3.LUT R20, R20, 0xffff, RZ, 0xc0, !PT ;  /* 0x0000ffff14147812 */ /* 0x010fc400078ec0ff */
[----:B------:R-:W-:Y:S02]  /*121740*/  PRMT R22, R18, 0x3340, R0 ;  /* 0x0000334012167816 */ /* 0x000fe40000000000 */
[--C-:B------:R-:W-:Y:S02]  /*121750*/  PRMT R21, R19, 0x3340, R20.reuse ;  /* 0x0000334013157816 */ /* 0x100fe40000000014 */
[----:B------:R-:W-:Y:S02]  /*121760*/  SHF.R.U32.HI R19, RZ, 0x8, R19 ;  /* 0x00000008ff137819 */ /* 0x000fe40000011613 */
[----:B------:R-:W-:Y:S02]  /*121770*/  SHF.R.U32.HI R20, RZ, 0x8, R20 ;  /* 0x00000008ff147819 */ /* 0x000fe40000011614 */
[----:B------:R-:W-:Y:S02]  /*121780*/  SHF.R.U32.HI R18, RZ, 0x8, R18 ;  /* 0x00000008ff127819 */ /* 0x000fe40000011612 */
[----:B------:R-:W-:-:S02]  /*121790*/  IADD3 R24, P1, R6, R51, RZ ;  /* 0x0000003306187210 */ /* 0x000fc40007f3e0ff */
[----:B------:R-:W-:Y:S02]  /*1217a0*/  LOP3.LUT R19, R19, 0xffff, RZ, 0xc0, !PT ;  /* 0x0000ffff13137812 */ /* 0x000fe400078ec0ff */
[----:B------:R-:W-:Y:S02]  /*1217b0*/  LOP3.LUT R20, R20, 0xffff, RZ, 0xc0, !PT ;  /* 0x0000ffff14147812 */ /* 0x000fe400078ec0ff */
[----:B------:R-:W-:Y:S01]  /*1217c0*/  LOP3.LUT R18, R18, 0xffff, RZ, 0xc0, !PT ;  /* 0x0000ffff12127812 */ /* 0x000fe200078ec0ff */
[----:B------:R-:W-:Y:S01]  /*1217d0*/  IMAD.X R25, R17, 0x1, R50, P1 ;  /* 0x0000000111197824 */ /* 0x000fe200008e0632 */
[----:B------:R-:W-:Y:S02]  /*1217e0*/  PRMT R21, R21, 0x5410, R22 ;  /* 0x0000541015157816 */ /* 0x000fe40000000016 */
[----:B------:R-:W-:Y:S02]  /*1217f0*/  PRMT R20, R19, 0x3340, R20 ;  /* 0x0000334013147816 */ /* 0x000fe40000000014 */
[----:B------:R-:W-:Y:S01]  /*121800*/  PRMT R19, R18, 0x3340, R0 ;  /* 0x0000334012137816 */ /* 0x000fe20000000000 */
[----:B------:R-:W-:Y:S04]  /*121810*/  STL [R1+0x1f78], R21 ;  /* 0x001f781501007387 */ /* 0x000fe80000100800 */
[----:B------:R-:W-:Y:S04]  /*121820*/  STL.64 [R1+0xd08], R24 ;  /* 0x000d081801007387 */ /* 0x000fe80000100a00 */
[----:B------:R-:W-:Y:S04]  /*121830*/  STL [R1+0x1bd4], R20 ;  /* 0x001bd41401007387 */ /* 0x000fe80000100800 */
[----:B------:R0:W-:Y:S01]  /*121840*/  STL [R1+0x100], R19 ;  /* 0x0001001301007387 */ /* 0x0001e20000100800 */
[----:B--2---:R-:W-:-:S02]  /*121850*/  LOP3.LUT R18, R13, 0xffff, RZ, 0xc0, !PT ;  /* 0x0000ffff0d127812 */ /* 0x004fc400078ec0ff */
[----:B------:R-:W-:Y:S02]  /*121860*/  LOP3.LUT R13, R44, 0xffff, RZ, 0xc0, !PT ;  /* 0x0000ffff2c0d7812 */ /* 0x000fe400078ec0ff */
[----:B0-----:R-:W-:Y:S01]  /*121870*/  LOP3.LUT R19, R16, 0xffff, RZ, 0xc0, !PT ;  /* 0x0000ffff10137812 */ /* 0x001fe200078ec0ff */
[----:B------:R-:W2:Y:S01]  /*121880*/  LDL.LU R44, [R1+0x5ff4] ;  /* 0x005ff400012c7983 */ /* 0x000ea20000300800 */
[----:B------:R-:W-:Y:S02]  /*121890*/  PRMT R21, R13, 0x3340, R0 ;  /* 0x000033400d157816 */ /* 0x000fe40000000000 */
[--C-:B------:R-:W-:Y:S01]  /*1218a0*/  PRMT R20, R18, 0x3340, R19.reuse ;  /* 0x0000334012147816 */ /* 0x100fe20000000013 */
[----:B------:R-:W4:Y:S01]  /*1218b0*/  LDL.LU R16, [R1+0x2ec] ;  /* 0x0002ec0001107983 */ /* 0x000f220000300800 */
[----:B------:R-:W-:Y:S02]  /*1218c0*/  SHF.R.U32.HI R18, RZ, 0x8, R18 ;  /* 0x00000008ff127819 */ /* 0x000fe40000011612 */
[----:B------:R-:W-:-:S02]  /*1218d0*/  SHF.R.U32.HI R19, RZ, 0x8, R19 ;  /* 0x00000008ff137819 */ /* 0x000fc40000011613 */
[----:B------:R-:W-:Y:S02]  /*1218e0*/  PRMT R22, R20, 0x5410, R21 ;  /* 0x0000541014167816 */ /* 0x000fe40000000015 */
[----:B------:R-:W-:Y:S02]  /*1218f0*/  IADD3 R20, P1, R6, R49, RZ ;  /* 0x0000003106147210 */ /* 0x000fe40007f3e0ff */
[----:B------:R-:W-:Y:S02]  /*121900*/  LOP3.LUT R18, R18, 0xffff, RZ, 0xc0, !PT ;  /* 0x0000ffff12127812 */ /* 0x000fe400078ec0ff */
[----:B------:R-:W-:Y:S01]  /*121910*/  LOP3.LUT R19, R19, 0xffff, RZ, 0xc0, !PT ;  /* 0x0000ffff13137812 */ /* 0x000fe200078ec0ff */
[----:B------:R-:W-:-:S03]  /*121920*/  IMAD.X R21, R17, 0x1, R47, P1 ;  /* 0x0000000111157824 */ /* 0x000fc600008e062f */
[----:B------:R-:W-:Y:S01]  /*121930*/  PRMT R18, R18, 0x3340, R19 ;  /* 0x0000334012127816 */ /* 0x000fe20000000013 */
[----:B------:R-:W-:Y:S04]  /*121940*/  STL [R1+0x1f74], R22 ;  /* 0x001f741601007387 */ /* 0x000fe80000100800 */
[----:B------:R0:W-:Y:S04]  /*121950*/  STL.64 [R1+0xd20], R20 ;  /* 0x000d201401007387 */ /* 0x0001e80000100a00 */
[----:B------:R1:W-:Y:S01]  /*121960*/  STL [R1+0x1bbc], R18 ;  /* 0x001bbc1201007387 */ /* 0x0003e20000100800 */
[----:B0-----:R-:W-:-:S03]  /*121970*/  LOP3.LUT R20, R26, 0xffff, RZ, 0xc0, !PT ;  /* 0x0000ffff1a147812 */ /* 0x001fc600078ec0ff */
[----:B------:R-:W2:Y:S01]  /*121980*/  LDL.LU R26, [R1+0x5ff0] ;  /* 0x005ff000011a7983 */ /* 0x000ea20000300800 */
[----:B------:R-:W-:Y:S02]  /*121990*/  PRMT R19, R20, 0x3340, R0 ;  /* 0x0000334014137816 */ /* 0x000fe40000000000 */
[----:B---3--:R-:W-:Y:S02]  /*1219a0*/  LOP3.LUT R12, R12, 0xffff, RZ, 0xc0, !PT ;  /* 0x0000ffff0c0c7812 */ /* 0x008fe400078ec0ff */
[----:B------:R-:W-:-:S04]  /*1219b0*/  LOP3.LUT R14, R14, 0xffff, RZ, 0xc0, !PT ;  /* 0x0000ffff0e0e7812 */ /* 0x000fc800078ec0ff */
[----:B-1----:R-:W-:-:S04]  /*1219c0*/  PRMT R18, R12, 0x3340, R14 ;  /* 0x000033400c127816 */ /* 0x002fc8000000000e */
[----:B------:R-:W-:Y:S02]  /*1219d0*/  PRMT R21, R18, 0x5410, R19 ;  /* 0x0000541012157816 */ /* 0x000fe40000000013 */
[----:B------:R-:W-:Y:S02]  /*1219e0*/  IADD3 R18, P1, R6, R48, RZ ;  /* 0x0000003006127210 */ /* 0x000fe40007f3e0ff */
[----:B------:R-:W-:-:S03]  /*1219f0*/  SHF.R.U32.HI R13, RZ, 0x8, R13 ;  /* 0x00000008ff0d7819 */ /* 0x000fc6000001160d */
[----:B------:R-:W-:Y:S01]  /*121a00*/  IMAD.X R19, R17, 0x1, R46, P1 ;  /* 0x0000000111137824 */ /* 0x000fe200008e062e */
[----:B------:R0:W-:Y:S01]  /*121a10*/  STL [R1+0x1f70], R21 ;  /* 0x001f701501007387 */ /* 0x0001e20000100800 */
[----:B------:R-:W-:Y:S02]  /*121a20*/  SHF.R.U32.HI R12, RZ, 0x8, R12 ;  /* 0x00000008ff0c7819 */ /* 0x000fe4000001160c */
[----:B------:R-:W-:Y:S01]  /*121a30*/  LOP3.LUT R22, R13, 0xffff, RZ, 0xc0, !PT ;  /* 0x0000ffff0d167812 */ /* 0x000fe200078ec0ff */
[----:B------:R1:W-:Y:S04]  /*121a40*/  STL.64 [R1+0xd10], R18 ;  /* 0x000d101201007387 */ /* 0x0003e80000100a00 */
[----:B------:R-:W3:Y:S01]  /*121a50*/  LDL.LU R13, [R1+0x56cc] ;  /* 0x0056cc00010d7983 */ /* 0x000ee20000300800 */
[----:B0-----:R-:W-:-:S03]  /*121a60*/  SHF.R.U32.HI R21, RZ, 0x8, R14 ;  /* 0x00000008ff157819 */ /* 0x001fc6000001160e */
[----:B------:R-:W3:Y:S04]  /*121a70*/  LDL.LU R14, [R1+0x4f8] ;  /* 0x0004f800010e7983 */ /* 0x000ee80000300800 */
[----:B------:R-:W3:Y:S01]  /*121a80*/  LDL.LU R17, [R1+0x6c4] ;  /* 0x0006c40001117983 */ /* 0x000ee20000300800 */
[----:B-1----:R-:W-:-:S03]  /*121a90*/  LOP3.LUT R19, R12, 0xffff, RZ, 0xc0, !PT ;  /* 0x0000ffff0c137812 */ /* 0x002fc600078ec0ff */
[----:B------:R-:W3:Y:S04]  /*121aa0*/  LDL.LU R18, [R1+0x56d0] ;  /* 0x0056d00001127983 */ /* 0x000ee80000300800 */
[----:B------:R-:W3:Y:S01]  /*121ab0*/  LDL.LU R12, [R1+0x4f4] ;  /* 0x0004f400010c7983 */ /* 0x000ee20000300800 */
[----:B------:R-:W-:Y:S02]  /*121ac0*/  LOP3.LUT R21, R21, 0xffff, RZ, 0xc0, !PT ;  /* 0x0000ffff15157812 */ /* 0x000fe400078ec0ff */
[----:B------:R-:W-:Y:S02]  /*121ad0*/  PRMT R22, R22, 0x3340, R0 ;  /* 0x0000334016167816 */ /* 0x000fe40000000000 */
[----:B------:R-:W-:-:S03]  /*121ae0*/  PRMT R21, R19, 0x3340, R21 ;  /* 0x0000334013157816 */ /* 0x000fc60000000015 */
[----:B------:R-:W-:Y:S01]  /*121af0*/  STL [R1+0xfc], R22 ;  /* 0x0000fc1601007387 */ /* 0x000fe20000100800 */
[----:B------:R-:W-:Y:S01]  /*121b00*/  VIADD R6, R6, UR6 ;  /* 0x0000000606067c36 */ /* 0x000fe20008000000 */
[----:B------:R-:W-:Y:S01]  /*121b10*/  SHF.R.U32.HI R20, RZ, 0x8, R20 ;  /* 0x00000008ff147819 */ /* 0x000fe20000011614 */
[----:B------:R-:W-:-:S03]  /*121b20*/  ULDC UR6, c[0x0][0x248] ;  /* 0x0000920000067ab9 */ /* 0x000fc60000000800 */
[----:B------:R-:W-:-:S04]  /*121b30*/  LOP3.LUT R20, R20, 0xffff, RZ, 0xc0, !PT ;  /* 0x0000ffff14147812 */ /* 0x000fc800078ec0ff */
[----:B------:R-:W-:Y:S02]  /*121b40*/  PRMT R20, R20, 0x3340, R0 ;  /* 0x0000334014147816 */ /* 0x000fe40000000000 */
[----:B----4-:R-:W-:Y:S02]  /*121b50*/  LOP3.LUT R19, R16, 0xffff, RZ, 0xc0, !PT ;  /* 0x0000ffff10137812 */ /* 0x010fe400078ec0ff */
[----:B------:R-:W4:Y:S04]  /*121b60*/  LDL.LU R16, [R1+0x6c0] ;  /* 0x0006c00001107983 */ /* 0x000f280000300800 */
[----:B------:R0:W-:Y:S02]  /*121b70*/  STL [R1+0x1ba8], R21 ;  /* 0x001ba81501007387 */ /* 0x0001e40000100800 */
[----:B0-----:R-:W-:-:S02]  /*121b80*/  LOP3.LUT R21, R27, 0xffff, RZ, 0xc0, !PT ;  /* 0x0000ffff1b157812 */ /* 0x001fc400078ec0ff */
[----:B------:R-:W4:Y:S02]  /*121b90*/  LDL.LU R27, [R1+0x5fec] ;  /* 0x005fec00011b7983 */ /* 0x000f240000300800 */
[----:B------:R-:W-:Y:S02]  /*121ba0*/  PRMT R25, R21, 0x3340, R0 ;  /* 0x0000334015197816 */ /* 0x000fe40000000000 */
[----:B------:R-:W-:Y:S02]  /*121bb0*/  SHF.R.U32.HI R21, RZ, 0x8, R21 ;  /* 0x00000008ff157819 */ /* 0x000fe40000011615 */
[----:B--2---:R-:W-:Y:S02]  /*121bc0*/  LOP3.LUT R22, R26, 0xffff, RZ, 0xc0, !PT ;  /* 0x0000ffff1a167812 */ /* 0x004fe400078ec0ff */
[----:B------:R-:W2:Y:S02]  /*121bd0*/  LDL.LU R26, [R1+0x5fe8] ;  /* 0x005fe800011a7983 */ /* 0x000ea40000300800 */
[----:B------:R-:W-:-:S02]  /*121be0*/  PRMT R24, R19, 0x3340, R22 ;  /* 0x0000334013187816 */ /* 0x000fc40000000016 */
[----:B------:R-:W-:Y:S02]  /*121bf0*/  SHF.R.U32.HI R19, RZ, 0x8, R19 ;  /* 0x00000008ff137819 */ /* 0x000fe40000011613 */
[----:B------:R-:W-:Y:S02]  /*121c00*/  SHF.R.U32.HI R22, RZ, 0x8, R22 ;  /* 0x00000008ff167819 */ /* 0x000fe40000011616 */
[----:B------:R-:W-:Y:S02]  /*121c10*/  PRMT R24, R24, 0x5410, R25 ;  /* 0x0000541018187816 */ /* 0x000fe40000000019 */
[----:B------:R-:W-:Y:S02]  /*121c20*/  LOP3.LUT R19, R19, 0xffff, RZ, 0xc0, !PT ;  /* 0x0000ffff13137812 */ /* 0x000fe400078ec0ff */
[----:B------:R-:W-:Y:S01]  /*121c30*/  LOP3.LUT R22, R22, 0xffff, RZ, 0xc0, !PT ;  /* 0x0000ffff16167812 */ /* 0x000fe200078ec0ff */
[----:B------:R0:W-:Y:S03]  /*121c40*/  STL [R1+0x1f6c], R24 ;  /* 0x001f6c1801007387 */ /* 0x0001e60000100800 */
[----:B------:R-:W-:-:S02]  /*121c50*/  PRMT R22, R19, 0x3340, R22 ;  /* 0x0000334013167816 */ /* 0x000fc40000000016 */
[----:B------:R-:W-:Y:S02]  /*121c60*/  SHF.R.S32.HI R19, RZ, 0x1f, R6 ;  /* 0x0000001fff137819 */ /* 0x000fe40000011406 */
[----:B------:R-:W-:Y:S02]  /*121c70*/  LOP3.LUT R21, R21, 0xffff, RZ, 0xc0, !PT ;  /* 0x0000ffff15157812 */ /* 0x000fe400078ec0ff */
[----:B0-----:R-:W-:Y:S02]  /*121c80*/  IADD3 R24, P1, R6, R59, RZ ;  /* 0x0000003b06187210 */ /* 0x001fe40007f3e0ff */
[----:B------:R-:W-:-:S03]  /*121c90*/  PRMT R21, R21, 0x3340, R0 ;  /* 0x0000334015157816 */ /* 0x000fc60000000000 */
[----:B------:R-:W-:Y:S01]  /*121ca0*/  IMAD.X R25, R19, 0x1, R58, P1 ;  /* 0x0000000113197824 */ /* 0x000fe200008e063a */
[----:B------:R-:W-:Y:S04]  /*121cb0*/  STL [R1+0x530], R22 ;  /* 0x0005301601007387 */ /* 0x000fe80000100800 */
[----:B------:R-:W-:Y:S04]  /*121cc0*/  STL.64 [R1+0xd00], R24 ;  /* 0x000d001801007387 */ /* 0x000fe80000100a00 */
[----:B------:R-:W-:Y:S04]  /*121cd0*/  STL [R1+0xf8], R21 ;  /* 0x0000f81501007387 */ /* 0x000fe80000100800 */
[----:B------:R3:W-:Y:S02]  /*121ce0*/  STL [R1+0xf4], R20 ;  /* 0x0000f41401007387 */ /* 0x0007e40000100800 */
[----:B---3--:R-:W-:-:S02]  /*121cf0*/  LOP3.LUT R20, R12, 0xffff, RZ, 0xc0, !PT ;  /* 0x0000ffff0c147812 */ /* 0x008fc400078ec0ff */
[----:B------:R-:W3:Y:S01]  /*121d00*/  LDL.LU R12, [R1+0x8a0] ;  /* 0x0008a000010c7983 */ /* 0x000ee20000300800 */
[----:B------:R-:W-:-:S03]  /*121d10*/  LOP3.LUT R21, R18, 0xffff, RZ, 0xc0, !PT ;  /* 0x0000ffff12157812 */ /* 0x000fc600078ec0ff */
[----:B------:R-:W2:Y:S01]  /*121d20*/  LDL.LU R18, [R1+0x568] ;  /* 0x0005680001127983 */ /* 0x000ea20000300800 */
[----:B------:R-:W-:Y:S02]  /*121d30*/  LOP3.LUT R13, R13, 0xffff, RZ, 0xc0, !PT ;  /* 0x0000ffff0d0d7812 */ /* 0x000fe400078ec0ff */
[----:B------:R-:W-:Y:S02]  /*121d40*/  LOP3.LUT R14, R14, 0xffff, RZ, 0xc0, !PT ;  /* 0x0000ffff0e0e7812 */ /* 0x000fe400078ec0ff */
[----:B------:R-:W-:Y:S02]  /*121d50*/  LOP3.LUT R17, R17, 0xffff, RZ, 0xc0, !PT ;  /* 0x0000ffff11117812 */ /* 0x000fe400078ec0ff */
[----:B------:R-:W-:Y:S02]  /*121d60*/  PRMT R24, R14, 0x3340, R0 ;  /* 0x000033400e187816 */ /* 0x000fe40000000000 */
[----:B------:R-:W-:-:S04]  /*121d70*/  PRMT R22, R13, 0x3340, R17 ;  /* 0x000033400d167816 */ /* 0x000fc80000000011 */
[----:B------:R-:W-:Y:S02]  /*121d80*/  PRMT R25, R22, 0x5410, R24 ;  /* 0x0000541016197816 */ /* 0x000fe40000000018 */
[----:B------:R-:W-:Y:S02]  /*121d90*/  PRMT R24, R20, 0x3340, R0 ;  /* 0x0000334014187816 */ /* 0x000fe40000000000 */
[----:B------:R-:W-:Y:S01]  /*121da0*/  SHF.R.U32.HI R13, RZ, 0x8, R13 ;  /* 0x00000008ff0d7819 */ /* 0x000fe2000001160d */
[----:B------:R0:W-:Y:S01]  /*121db0*/  STL [R1+0x1f60], R25 ;  /* 0x001f601901007387 */ /* 0x0001e20000100800 */
[----:B------:R-:W-:Y:S02]  /*121dc0*/  SHF.R.U32.HI R17, RZ, 0x8, R17 ;  /* 0x00000008ff117819 */ /* 0x000fe40000011611 */
[----:B------:R-:W-:Y:S02]  /*121dd0*/  LOP3.LUT R13, R13, 0xffff, RZ, 0xc0, !PT ;  /* 0x0000ffff0d0d7812 */ /* 0x000fe400078ec0ff */
[----:B------:R-:W-:-:S02]  /*121de0*/  LOP3.LUT R17, R17, 0xffff, RZ, 0xc0, !PT ;  /* 0x0000ffff11117812 */ /* 0x000fc400078ec0ff */
[----:B------:R-:W-:Y:S02]  /*121df0*/  SHF.R.U32.HI R20, RZ, 0x8, R20 ;  /* 0x00000008ff147819 */ /* 0x000fe40000011614 */
[----:B------:R-:W-:Y:S02]  /*121e00*/  SHF.R.U32.HI R14, RZ, 0x8, R14 ;  /* 0x00000008ff0e7819 */ /* 0x000fe4000001160e */
[----:B------:R-:W-:Y:S02]  /*121e10*/  LOP3.LUT R20, R20, 0xffff, RZ, 0xc0, !PT ;  /* 0x0000ffff14147812 */ /* 0x000fe400078ec0ff */
[----:B------:R-:W-:Y:S02]  /*121e20*/  LOP3.LUT R14, R14, 0xffff, RZ, 0xc0, !PT ;  /* 0x0000ffff0e0e7812 */ /* 0x000fe400078ec0ff */
[----:B----4-:R-:W-:-:S04]  /*121e30*/  LOP3.LUT R16, R16, 0xffff, RZ, 0xc0, !PT ;  /* 0x0000ffff10107812 */ /* 0x010fc800078ec0ff */
[----:B------:R-:W-:-:S04]  /*121e40*/  PRMT R22, R21, 0x3340, R16 ;  /* 0x0000334015167816 */ /* 0x000fc80000000010 */
[----:B------:R-:W-:Y:S02]  /*121e50*/  PRMT R22, R22, 0x5410, R24 ;  /* 0x0000541016167816 */ /* 0x000fe40000000018 */
[----:B------:R-:W-:Y:S02]  /*121e60*/  IADD3 R24, P1, R6, R61, RZ ;  /* 0x0000003d06187210 */ /* 0x000fe40007f3e0ff */
[----:B------:R-:W-:-:S03]  /*121e70*/  SHF.R.U32.HI R16, RZ, 0x8, R16 ;  /* 0x00000008ff107819 */ /* 0x000fc60000011610 */
[----:B0-----:R-:W-:Y:S01]  /*121e80*/  IMAD.X R25, R19, 0x1, R60, P1 ;  /* 0x0000000113197824 */ /* 0x001fe200008e063c */
[----:B------:R0:W-:Y:S01]  /*121e90*/  STL [R1+0x1f5c], R22 ;  /* 0x001f5c1601007387 */ /* 0x0001e20000100800 */
[----:B------:R-:W-:-:S03]  /*121ea0*/  SHF.R.U32.HI R21, RZ, 0x8, R21 ;  /* 0x00000008ff157819 */ /* 0x000fc60000011615 */
[----:B------:R1:W-:Y:S01]  /*121eb0*/  STL.64 [R1+0xcf0], R24 ;  /* 0x000cf01801007387 */ /* 0x0003e20000100a00 */
[----:B------:R-:W-:Y:S02]  /*121ec0*/  LOP3.LUT R21, R21, 0xffff, RZ, 0xc0, !PT ;  /* 0x0000ffff15157812 */ /* 0x000fe400078ec0ff */
[----:B0-----:R-:W-:Y:S02]  /*121ed0*/  LOP3.LUT R22, R16, 0xffff, RZ, 0xc0, !PT ;  /* 0x0000ffff10167812 */ /* 0x001fe400078ec0ff */
[----:B------:R-:W4:Y:S01]  /*121ee0*/  LDL.LU R16, [R1+0x3ac] ;  /* 0x0003ac0001107983 */ /* 0x000f220000300800 */
[----:B-1----:R-:W-:-:S03]  /*121ef0*/  PRMT R24, R13, 0x3340, R17 ;  /* 0x000033400d187816 */ /* 0x002fc60000000011 */
[----:B------:R-:W4:Y:S01]  /*121f00*/  LDL.LU R13, [R1+0x268] ;  /* 0x00026800010d7983 */ /* 0x000f220000300800 */
[----:B------:R-:W-:-:S03]  /*121f10*/  PRMT R21, R21, 0x3340, R22 ;  /* 0x0000334015157816 */ /* 0x000fc60000000016 */
[----:B------:R-:W4:Y:S04]  /*121f20*/  LDL.LU R17, [R1+0x8a4] ;  /* 0x0008a40001117983 */ /* 0x000f280000300800 */
[----:B------:R0:W-:Y:S04]  /*121f30*/  STL [R1+0x1b84], R24 ;  /* 0x001b841801007387 */ /* 0x0001e80000100800 */
[----:B------:R1:W-:Y:S01]  /*121f40*/  STL [R1+0x1b80], R21 ;  /* 0x001b801501007387 */ /* 0x0003e20000100800 */
[----:B0-----:R-:W-:Y:S02]  /*121f50*/  IADD3 R24, P1, R6, R57, RZ ;  /* 0x0000003906187210 */ /* 0x001fe40007f3e0ff */
[----:B-1----:R-:W-:-:S03]  /*121f60*/  PRMT R21, R20, 0x3340, R0 ;  /* 0x0000334014157816 */ /* 0x002fc60000000000 */
[----:B------:R-:W-:Y:S01]  /*121f70*/  IMAD.X R25, R19, 0x1, R56, P1 ;  /* 0x0000000113197824 */ /* 0x000fe200008e0638 */
[----:B------:R-:W-:-:S04]  /*121f80*/  PRMT R20, R14, 0x3340, R0 ;  /* 0x000033400e147816 */ /* 0x000fc80000000000 */
[----:B------:R-:W-:Y:S04]  /*121f90*/  STL.64 [R1+0xce8], R24 ;  /* 0x000ce81801007387 */ /* 0x000fe80000100a00 */
[----:B------:R0:W-:Y:S04]  /*121fa0*/  STL [R1+0xf0], R21 ;  /* 0x0000f01501007387 */ /* 0x0001e80000100800 */
[----:B------:R1:W-:Y:S01]  /*121fb0*/  STL [R1+0xec], R20 ;  /* 0x0000ec1401007387 */ /* 0x0003e20000100800 */
[----:B---3--:R-:W-:Y:S02]  /*121fc0*/  LOP3.LUT R14, R12, 0xffff, RZ, 0xc0, !PT ;  /* 0x0000ffff0c0e7812 */ /* 0x008fe400078ec0ff */
[----:B--2---:R-:W-:-:S02]  /*121fd0*/  LOP3.LUT R12, R26, 0xffff, RZ, 0xc0, !PT ;  /* 0x0000ffff1a0c7812 */ /* 0x004fc400078ec0ff */
[----:B------:R-:W2:Y:S01]  /*121fe0*/  LDL.LU R26, [R1+0x5fe4] ;  /* 0x005fe400011a7983 */ /* 0x000ea20000300800 */
[----:B------:R-:W-:Y:S02]  /*121ff0*/  LOP3.LUT R18, R18, 0xffff, RZ, 0xc0, !PT ;  /* 0x0000ffff12127812 */ /* 0x000fe400078ec0ff */
[----:B0-----:R-:W-:Y:S02]  /*122000*/  PRMT R21, R12, 0x3340, R0 ;  /* 0x000033400c157816 */ /* 0x001fe40000000000 */
[----:B-1----:R-:W-:-:S04]  /*122010*/  PRMT R20, R14, 0x3340, R18 ;  /* 0x000033400e147816 */ /* 0x002fc80000000012 */
[----:B------:R-:W-:Y:S02]  /*122020*/  PRMT R22, R20, 0x5410, R21 ;  /* 0x0000541014167816 */ /* 0x000fe40000000015 */
[----:B------:R-:W-:Y:S02]  /*122030*/  IADD3 R20, P1, R6, R55, RZ ;  /* 0x0000003706147210 */ /* 0x000fe40007f3e0ff */
[----:B------:R-:W-:Y:S02]  /*122040*/  SHF.R.U32.HI R14, RZ, 0x8, R14 ;  /* 0x00000008ff0e7819 */ /* 0x000fe4000001160e */
[----:B------:R-:W-:Y:S01]  /*122050*/  SHF.R.U32.HI R18, RZ, 0x8, R18 ;  /* 0x00000008ff127819 */ /* 0x000fe20000011612 */
[----:B------:R-:W-:Y:S01]  /*122060*/  IMAD.X R21, R19, 0x1, R54, P1 ;  /* 0x0000000113157824 */ /* 0x000fe200008e0636 */
[----:B------:R-:W-:Y:S02]  /*122070*/  SHF.R.U32.HI R12, RZ, 0x8, R12 ;  /* 0x00000008ff0c7819 */ /* 0x000fe4000001160c */
[----:B------:R-:W-:-:S02]  /*122080*/  LOP3.LUT R14, R14, 0xffff, RZ, 0xc0, !PT ;  /* 0x0000ffff0e0e7812 */ /* 0x000fc400078ec0ff */
[----:B------:R-:W-:Y:S01]  /*122090*/  LOP3.LUT R18, R18, 0xffff, RZ, 0xc0, !PT ;  /* 0x0000ffff12127812 */ /* 0x000fe200078ec0ff */
[----:B------:R-:W-:Y:S01]  /*1220a0*/  STL [R1+0x1f58], R22 ;  /* 0x001f581601007387 */ /* 0x000fe20000100800 */
[----:B------:R-:W-:-:S03]  /*1220b0*/  LOP3.LUT R12, R12, 0xffff, RZ, 0xc0, !PT ;  /* 0x0000ffff0c0c7812 */ /* 0x000fc600078ec0ff */
[----:B------:R0:W-:Y:S02]  /*1220c0*/  STL.64 [R1+0xcf8], R20 ;  /* 0x000cf81401007387 */ /* 0x0001e40000100a00 */
[----:B0-----:R-:W-:Y:S02]  /*1220d0*/  PRMT R20, R14, 0x3340, R18 ;  /* 0x000033400e147816 */ /* 0x001fe40000000012 */
[----:B------:R-:W3:Y:S01]  /*1220e0*/  LDL.LU R14, [R1+0x3b8] ;  /* 0x0003b800010e7983 */ /* 0x000ee20000300800 */
[----:B------:R-:W-:-:S03]  /*1220f0*/  PRMT R18, R12, 0x3340, R0 ;  /* 0x000033400c127816 */ /* 0x000fc60000000000 */
[----:B------:R0:W-:Y:S04]  /*122100*/  STL [R1+0x1b50], R20 ;  /* 0x001b501401007387 */ /* 0x0001e80000100800 */
[----:B------:R-:W3:Y:S01]  /*122110*/  LDL.LU R12, [R1+0x274] ;  /* 0x00027400010c7983 */ /* 0x000ee20000300800 */
[----:B0-----:R-:W-:-:S04]  /*122120*/  LOP3.LUT R20, R4, 0xffff, RZ, 0xc0, !PT ;  /* 0x0000ffff04147812 */ /* 0x001fc800078ec0ff */
[----:B------:R-:W-:Y:S01]  /*122130*/  PRMT R22, R20, 0x3340, R0 ;  /* 0x0000334014167816 */ /* 0x000fe20000000000 */
[----:B------:R0:W-:Y:S01]  /*122140*/  STL [R1+0xe8], R18 ;  /* 0x0000e81201007387 */ /* 0x0001e20000100800 */
[----:B------:R-:W-:-:S03]  /*122150*/  LOP3.LUT R27, R27, 0xffff, RZ, 0xc0, !PT ;  /* 0x0000ffff1b1b7812 */ /* 0x000fc600078ec0ff */
[----:B------:R-:W3:Y:S04]  /*122160*/  LDL.LU R4, [R1+0x5fe0] ;  /* 0x005fe00001047983 */ /* 0x000ee80000300800 */
[----:B------:R-:W-:Y:S01]  /*122170*/  STL [R1+0x5e30], R27 ;  /* 0x005e301b01007387 */ /* 0x000fe20000100800 */
[----:B------:R-:W-:-:S05]  /*122180*/  IADD3 R24, P1, R6, R53, RZ ;  /* 0x0000003506187210 */ /* 0x000fca0007f3e0ff */
[----:B------:R-:W-:Y:S01]  /*122190*/  IMAD.X R25, R19, 0x1, R52, P1 ;  /* 0x0000000113197824 */ /* 0x000fe200008e0634 */
[----:B----4-:R-:W-:Y:S02]  /*1221a0*/  LOP3.LUT R16, R16, 0xffff, RZ, 0xc0, !PT ;  /* 0x0000ffff10107812 */ /* 0x010fe400078ec0ff */
[----:B------:R-:W-:-:S04]  /*1221b0*/  LOP3.LUT R13, R13, 0xffff, RZ, 0xc0, !PT ;  /* 0x0000ffff0d0d7812 */ /* 0x000fc800078ec0ff */
[----:B------:R-:W-:Y:S02]  /*1221c0*/  PRMT R21, R16, 0x3340, R13 ;  /* 0x0000334010157816 */ /* 0x000fe4000000000d */
[----:B0-----:R-:W-:Y:S02]  /*1221d0*/  LOP3.LUT R18, R17, 0xffff, RZ, 0xc0, !PT ;  /* 0x0000ffff11127812 */ /* 0x001fe400078ec0ff */
[----:B------:R-:W-:Y:S02]  /*1221e0*/  PRMT R21, R21, 0x5410, R22 ;  /* 0x0000541015157816 */ /* 0x000fe40000000016 */
[----:B------:R-:W-:-:S03]  /*1221f0*/  PRMT R22, R27, 0x3340, R0 ;  /* 0x000033401b167816 */ /* 0x000fc60000000000 */
[----:B------:R0:W-:Y:S01]  /*122200*/  STL [R1+0x1d3c], R21 ;  /* 0x001d3c1501007387 */ /* 0x0001e20000100800 */
[----:B--2---:R-:W-:-:S04]  /*122210*/  LOP3.LUT R17, R26, 0xffff, RZ, 0xc0, !PT ;  /* 0x0000ffff1a117812 */ /* 0x004fc800078ec0ff */
[----:B0-----:R-:W-:-:S04]  /*122220*/  PRMT R21, R18, 0x3340, R17 ;  /* 0x0000334012157816 */ /* 0x001fc80000000011 */
[----:B------:R-:W-:-:S05]  /*122230*/  PRMT R21, R21, 0x5410, R22 ;  /* 0x0000541015157816 */ /* 0x000fca0000000016 */
[----:B------:R0:W-:Y:S04]  /*122240*/  STL [R1+0x1f50], R21 ;  /* 0x001f501501007387 */ /* 0x0001e80000100800 */
[----:B------:R-:W-:Y:S01]  /*122250*/  STL.64 [R1+0xce0], R24 ;  /* 0x000ce01801007387 */ /* 0x000fe20000100a00 */
[----:B0-----:R-:W-:Y:S02]  /*122260*/  SHF.R.U32.HI R21, RZ, 0x8, R18 ;  /* 0x00000008ff157819 */ /* 0x001fe40000011612 */
[----:B------:R-:W-:Y:S02]  /*122270*/  SHF.R.U32.HI R18, RZ, 0x8, R17 ;  /* 0x00000008ff127819 */ /* 0x000fe40000011611 */
[----:B------:R-:W-:Y:S02]  /*122280*/  SHF.R.U32.HI R17, RZ, 0x8, R13 ;  /* 0x00000008ff117819 */ /* 0x000fe4000001160d */
[----:B------:R-:W2:Y:S01]  /*122290*/  LDL.LU R13, [R1+0x314] ;  /* 0x00031400010d7983 */ /* 0x000ea20000300800 */
[----:B------:R-:W-:-:S02]  /*1222a0*/  SHF.R.U32.HI R16, RZ, 0x8, R16 ;  /* 0x00000008ff107819 */ /* 0x000fc40000011610 */
[----:B------:R-:W-:Y:S02]  /*1222b0*/  LOP3.LUT R21, R21, 0xffff, RZ, 0xc0, !PT ;  /* 0x0000ffff15157812 */ /* 0x000fe400078ec0ff */
[----:B------:R-:W-:Y:S02]  /*1222c0*/  LOP3.LUT R22, R18, 0xffff, RZ, 0xc0, !PT ;  /* 0x0000ffff12167812 */ /* 0x000fe400078ec0ff */
[----:B------:R-:W-:Y:S02]  /*1222d0*/  LOP3.LUT R16, R16, 0xffff, RZ, 0xc0, !PT ;  /* 0x0000ffff10107812 */ /* 0x000fe400078ec0ff */
[----:B------:R-:W-:Y:S02]  /*1222e0*/  LOP3.LUT R18, R17, 0xffff, RZ, 0xc0, !PT ;  /* 0x0000ffff11127812 */ /* 0x000fe400078ec0ff */
[----:B------:R-:W-:Y:S01]  /*1222f0*/  PRMT R26, R21, 0x3340, R22 ;  /* 0x00003340151a7816 */ /* 0x000fe20000000016 */
[----:B------:R-:W4:Y:S01]  /*122300*/  LDL.LU R17, [R1+0x200] ;  /* 0x0002000001117983 */ /* 0x000f220000300800 */
[----:B------:R-:W-:-:S03]  /*122310*/  PRMT R18, R16, 0x3340, R18 ;  /* 0x0000334010127816 */ /* 0x000fc60000000012 */
[----:B------:R-:W-:Y:S01]  /*122320*/  STL [R1+0x5c84], R26 ;  /* 0x005c841a01007387 */ /* 0x000fe20000100800 */
[----:B---3--:R-:W-:-:S03]  /*122330*/  LOP3.LUT R16, R14, 0xffff, RZ, 0xc0, !PT ;  /* 0x0000ffff0e107812 */ /* 0x008fc600078ec0ff */
[----:B------:R0:W-:Y:S01]  /*122340*/  STL [R1+0x538], R18 ;  /* 0x0005381201007387 */ /* 0x0001e20000100800 */
[----:B------:R-:W-:Y:S02]  /*122350*/  LOP3.LUT R14, R3, 0xffff, RZ, 0xc0, !PT ;  /* 0x0000ffff030e7812 */ /* 0x000fe400078ec0ff */
[----:B------:R-:W-:Y:S01]  /*122360*/  SHF.R.U32.HI R20, RZ, 0x8, R20 ;  /* 0x00000008ff147819 */ /* 0x000fe20000011614 */
[----:B------:R-:W3:Y:S01]  /*122370*/  LDL.LU R3, [R1+0x5fdc] ;  /* 0x005fdc0001037983 */ /* 0x000ee20000300800 */
[----:B0-----:R-:W-:Y:S02]  /*122380*/  LOP3.LUT R18, R12, 0xffff, RZ, 0xc0, !PT ;  /* 0x0000ffff0c127812 */ /* 0x001fe400078ec0ff */
        /* <DEDUP_REMOVED lines=10> */
[----:B------:R-:W-:Y:S01]  /*122430*/  SHF.R.U32.HI R14, RZ, 0x8, R14 ;  /* 0x00000008ff0e7819 */ /* 0x000fe2000001160e */
[----:B------:R-:W3:Y:S01]  /*122440*/  LDL.LU R12, [R1+0x31c] ;  /* 0x00031c00010c7983 */ /* 0x000ee20000300800 */
[----:B------:R-:W-:Y:S02]  /*122450*/  PRMT R22, R20, 0x3340, R0 ;  /* 0x0000334014167816 */ /* 0x000fe40000000000 */
[----:B------:R-:W-:Y:S02]  /*122460*/  PRMT R16, R16, 0x3340, R18 ;  /* 0x0000334010107816 */ /* 0x000fe40000000012 */
[----:B------:R-:W-:Y:S01]  /*122470*/  IADD3 R20, P1, R6, R49, RZ ;  /* 0x0000003106147210 */ /* 0x000fe20007f3e0ff */
[----:B------:R0:W-:Y:S01]  /*122480*/  STL [R1+0x1d18], R21 ;  /* 0x001d181501007387 */ /* 0x0001e20000100800 */
[----:B------:R-:W-:-:S03]  /*122490*/  LOP3.LUT R14, R14, 0xffff, RZ, 0xc0, !PT ;  /* 0x0000ffff0e0e7812 */ /* 0x000fc600078ec0ff */
[----:B------:R-:W-:Y:S04]  /*1224a0*/  STL.64 [R1+0xcd8], R24 ;  /* 0x000cd81801007387 */ /* 0x000fe80000100a00 */
[----:B------:R-:W-:Y:S01]  /*1224b0*/  STL [R1+0xe0], R22 ;  /* 0x0000e01601007387 */ /* 0x000fe20000100800 */
[----:B0-----:R-:W-:-:S03]  /*1224c0*/  IMAD.X R21, R19, 0x1, R47, P1 ;  /* 0x0000000113157824 */ /* 0x001fc600008e062f */
[----:B------:R0:W-:Y:S04]  /*1224d0*/  STL [R1+0x1b44], R16 ;  /* 0x001b441001007387 */ /* 0x0001e80000100800 */
[----:B------:R1:W-:Y:S01]  /*1224e0*/  STL.64 [R1+0xcd0], R20 ;  /* 0x000cd01401007387 */ /* 0x0003e20000100a00 */
[----:B0-----:R-:W-:-:S05]  /*1224f0*/  PRMT R16, R14, 0x3340, R0 ;  /* 0x000033400e107816 */ /* 0x001fca0000000000 */
[----:B------:R0:W-:Y:S01]  /*122500*/  STL [R1+0xe4], R16 ;  /* 0x0000e41001007387 */ /* 0x0001e20000100800 */
[----:B-1----:R-:W-:-:S03]  /*122510*/  LOP3.LUT R21, R28, 0xffff, RZ, 0xc0, !PT ;  /* 0x0000ffff1c157812 */ /* 0x002fc600078ec0ff */
[----:B------:R-:W3:Y:S04]  /*122520*/  LDL.LU R28, [R1+0x5fd8] ;  /* 0x005fd800011c7983 */ /* 0x000ee80000300800 */
[----:B------:R-:W3:Y:S04]  /*122530*/  LDL.LU R18, [R1+0x504] ;  /* 0x0005040001127983 */ /* 0x000ee80000300800 */
[----:B0-----:R-:W3:Y:S01]  /*122540*/  LDL.LU R16, [R1+0x56d4] ;  /* 0x0056d40001107983 */ /* 0x001ee20000300800 */
[----:B--2---:R-:W-:-:S03]  /*122550*/  LOP3.LUT R14, R13, 0xffff, RZ, 0xc0, !PT ;  /* 0x0000ffff0d0e7812 */ /* 0x004fc600078ec0ff */
[----:B------:R-:W2:Y:S01]  /*122560*/  LDL.LU R13, [R1+0x6d0] ;  /* 0x0006d000010d7983 */ /* 0x000ea20000300800 */
[----:B------:R-:W-:Y:S02]  /*122570*/  PRMT R22, R21, 0x3340, R0 ;  /* 0x0000334015167816 */ /* 0x000fe40000000000 */
[----:B------:R-:W-:Y:S02]  /*122580*/  IADD3 R24, P1, R6, R48, RZ ;  /* 0x0000003006187210 */ /* 0x000fe40007f3e0ff */
[----:B----4-:R-:W-:-:S04]  /*122590*/  LOP3.LUT R17, R17, 0xffff, RZ, 0xc0, !PT ;  /* 0x0000ffff11117812 */ /* 0x010fc800078ec0ff */
[--C-:B------:R-:W-:Y:S02]  /*1225a0*/  PRMT R20, R14, 0x3340, R17.reuse ;  /* 0x000033400e147816 */ /* 0x100fe40000000011 */
[----:B------:R-:W-:Y:S02]  /*1225b0*/  SHF.R.U32.HI R14, RZ, 0x8, R14 ;  /* 0x00000008ff0e7819 */ /* 0x000fe4000001160e */
[----:B------:R-:W-:Y:S02]  /*1225c0*/  SHF.R.U32.HI R17, RZ, 0x8, R17 ;  /* 0x00000008ff117819 */ /* 0x000fe40000011611 */
[----:B------:R-:W-:Y:S02]  /*1225d0*/  PRMT R20, R20, 0x5410, R22 ;  /* 0x0000541014147816 */ /* 0x000fe40000000016 */
[----:B------:R-:W-:Y:S02]  /*1225e0*/  LOP3.LUT R14, R14, 0xffff, RZ, 0xc0, !PT ;  /* 0x0000ffff0e0e7812 */ /* 0x000fe400078ec0ff */
[----:B------:R-:W-:Y:S01]  /*1225f0*/  LOP3.LUT R17, R17, 0xffff, RZ, 0xc0, !PT ;  /* 0x0000ffff11117812 */ /* 0x000fe200078ec0ff */
[----:B------:R-:W-:Y:S01]  /*122600*/  IMAD.X R25, R19, 0x1, R46, P1 ;  /* 0x0000000113197824 */ /* 0x000fe200008e062e */
[----:B------:R0:W-:Y:S02]  /*122610*/  STL [R1+0x1d14], R20 ;  /* 0x001d141401007387 */ /* 0x0001e40000100800 */
[----:B------:R-:W-:-:S02]  /*122620*/  PRMT R14, R14, 0x3340, R17 ;  /* 0x000033400e0e7816 */ /* 0x000fc40000000011 */
[----:B------:R-:W-:Y:S01]  /*122630*/  LOP3.LUT R22, R29, 0xffff, RZ, 0xc0, !PT ;  /* 0x0000ffff1d167812 */ /* 0x000fe200078ec0ff */
[----:B------:R-:W-:Y:S03]  /*122640*/  STL.64 [R1+0xcc8], R24 ;  /* 0x000cc81801007387 */ /* 0x000fe60000100a00 */
[----:B------:R-:W-:Y:S01]  /*122650*/  PRMT R17, R22, 0x3340, R0 ;  /* 0x0000334016117816 */ /* 0x000fe20000000000 */
[----:B------:R1:W-:Y:S04]  /*122660*/  STL [R1+0x1b3c], R14 ;  /* 0x001b3c0e01007387 */ /* 0x0003e80000100800 */
[----:B------:R-:W4:Y:S01]  /*122670*/  LDL.LU R29, [R1+0x5fd4] ;  /* 0x005fd400011d7983 */ /* 0x000f220000300800 */
[----:B---3--:R-:W-:-:S02]  /*122680*/  LOP3.LUT R12, R12, 0xffff, RZ, 0xc0, !PT ;  /* 0x0000ffff0c0c7812 */ /* 0x008fc400078ec0ff */
[----:B------:R-:W-:Y:S02]  /*122690*/  SHF.R.U32.HI R21, RZ, 0x8, R21 ;  /* 0x00000008ff157819 */ /* 0x000fe40000011615 */
[----:B------:R-:W-:Y:S02]  /*1226a0*/  SHF.R.U32.HI R19, RZ, 0x8, R12 ;  /* 0x00000008ff137819 */ /* 0x000fe4000001160c */
[----:B------:R-:W-:Y:S02]  /*1226b0*/  LOP3.LUT R21, R21, 0xffff, RZ, 0xc0, !PT ;  /* 0x0000ffff15157812 */ /* 0x000fe400078ec0ff */
[----:B------:R-:W-:Y:S02]  /*1226c0*/  LOP3.LUT R19, R19, 0xffff, RZ, 0xc0, !PT ;  /* 0x0000ffff13137812 */ /* 0x000fe400078ec0ff */
[----:B------:R-:W-:Y:S02]  /*1226d0*/  PRMT R21, R21, 0x3340, R0 ;  /* 0x0000334015157816 */ /* 0x000fe40000000000 */
[----:B0-----:R-:W-:-:S02]  /*1226e0*/  LOP3.LUT R20, R28, 0xffff, RZ, 0xc0, !PT ;  /* 0x0000ffff1c147812 */ /* 0x001fc400078ec0ff */
[----:B------:R-:W3:Y:S02]  /*1226f0*/  LDL.LU R28, [R1+0x5fd0] ;  /* 0x005fd000011c7983 */ /* 0x000ee40000300800 */
[----:B-1----:R-:W-:-:S04]  /*122700*/  PRMT R14, R12, 0x3340, R20 ;  /* 0x000033400c0e7816 */ /* 0x002fc80000000014 */
[----:B------:R-:W-:Y:S02]  /*122710*/  PRMT R17, R14, 0x5410, R17 ;  /* 0x000054100e117816 */ /* 0x000fe40000000011 */
[----:B------:R-:W4:Y:S04]  /*122720*/  LDL.LU R14, [R1+0x56d8] ;  /* 0x0056d800010e7983 */ /* 0x000f280000300800 */
[----:B------:R0:W-:Y:S01]  /*122730*/  STL [R1+0x1f44], R17 ;  /* 0x001f441101007387 */ /* 0x0001e20000100800 */
[----:B------:R-:W-:-:S03]  /*122740*/  SHF.R.U32.HI R20, RZ, 0x8, R20 ;  /* 0x00000008ff147819 */ /* 0x000fc60000011614 */
[----:B0-----:R-:W3:Y:S04]  /*122750*/  LDL.LU R17, [R1+0x514] ;  /* 0x0005140001117983 */ /* 0x001ee80000300800 */
[----:B------:R-:W3:Y:S01]  /*122760*/  LDL.LU R12, [R1+0x6d4] ;  /* 0x0006d400010c7983 */ /* 0x000ee20000300800 */
[----:B------:R-:W-:-:S03]  /*122770*/  LOP3.LUT R20, R20, 0xffff, RZ, 0xc0, !PT ;  /* 0x0000ffff14147812 */ /* 0x000fc600078ec0ff */
[----:B------:R-:W-:Y:S01]  /*122780*/  STL [R1+0xdc], R21 ;  /* 0x0000dc1501007387 */ /* 0x000fe20000100800 */
[----:B------:R-:W-:Y:S02]  /*122790*/  PRMT R19, R19, 0x3340, R20 ;  /* 0x0000334013137816 */ /* 0x000fe40000000014 */
[----:B------:R-:W-:Y:S02]  /*1227a0*/  LOP3.LUT R20, R16, 0xffff, RZ, 0xc0, !PT ;  /* 0x0000ffff10147812 */ /* 0x000fe400078ec0ff */
[----:B------:R-:W-:Y:S01]  /*1227b0*/  LOP3.LUT R18, R18, 0xffff, RZ, 0xc0, !PT ;  /* 0x0000ffff12127812 */ /* 0x000fe200078ec0ff */
[----:B------:R0:W-:Y:S03]  /*1227c0*/  STL [R1+0x22c], R19 ;  /* 0x00022c1301007387 */ /* 0x0001e60000100800 */
[----:B0-----:R-:W-:Y:S02]  /*1227d0*/  PRMT R19, R18, 0x3340, R0 ;  /* 0x0000334012137816 */ /* 0x001fe40000000000 */
[----:B--2---:R-:W-:-:S02]  /*1227e0*/  LOP3.LUT R21, R13, 0xffff, RZ, 0xc0, !PT ;  /* 0x0000ffff0d157812 */ /* 0x004fc400078ec0ff */
[----:B------:R-:W2:Y:S02]  /*1227f0*/  LDL.LU R13, [R1+0x8b0] ;  /* 0x0008b000010d7983 */ /* 0x000ea40000300800 */
[----:B------:R-:W-:-:S04]  /*122800*/  PRMT R16, R20, 0x3340, R21 ;  /* 0x0000334014107816 */ /* 0x000fc80000000015 */
[----:B------:R-:W-:Y:S02]  /*122810*/  PRMT R24, R16, 0x5410, R19 ;  /* 0x0000541010187816 */ /* 0x000fe40000000013 */
[----:B------:R-:W2:Y:S01]  /*122820*/  LDL.LU R16, [R1+0x580] ;  /* 0x0005800001107983 */ /* 0x000ea20000300800 */
[----:B------:R-:W-:Y:S01]  /*122830*/  VIADD R6, R6, UR6 ;  /* 0x0000000606067c36 */ /* 0x000fe20008000000 */
[----:B------:R-:W-:Y:S01]  /*122840*/  SHF.R.U32.HI R22, RZ, 0x8, R22 ;  /* 0x00000008ff167819 */ /* 0x000fe20000011616 */
[----:B------:R-:W-:Y:S01]  /*122850*/  ULDC UR6, c[0x0][0x248] ;  /* 0x0000920000067ab9 */ /* 0x000fe20000000800 */
[----:B------:R0:W-:Y:S01]  /*122860*/  STL [R1+0x1cec], R24 ;  /* 0x001cec1801007387 */ /* 0x0001e20000100800 */
[----:B------:R-:W-:Y:S02]  /*122870*/  SHF.R.U32.HI R20, RZ, 0x8, R20 ;  /* 0x00000008ff147819 */ /* 0x000fe40000011614 */
[----:B------:R-:W-:Y:S02]  /*122880*/  SHF.R.U32.HI R21, RZ, 0x8, R21 ;  /* 0x00000008ff157819 */ /* 0x000fe40000011615 */
[----:B------:R-:W-:-:S02]  /*122890*/  SHF.R.S32.HI R19, RZ, 0x1f, R6 ;  /* 0x0000001fff137819 */ /* 0x000fc40000011406 */
[----:B------:R-:W-:Y:S02]  /*1228a0*/  LOP3.LUT R22, R22, 0xffff, RZ, 0xc0, !PT ;  /* 0x0000ffff16167812 */ /* 0x000fe400078ec0ff */
[----:B0-----:R-:W-:Y:S02]  /*1228b0*/  IADD3 R24, P1, R6, R59, RZ ;  /* 0x0000003b06187210 */ /* 0x001fe40007f3e0ff */
[----:B------:R-:W-:Y:S02]  /*1228c0*/  LOP3.LUT R20, R20, 0xffff, RZ, 0xc0, !PT ;  /* 0x0000ffff14147812 */ /* 0x000fe400078ec0ff */
[----:B------:R-:W-:Y:S01]  /*1228d0*/  LOP3.LUT R21, R21, 0xffff, RZ, 0xc0, !PT ;  /* 0x0000ffff15157812 */ /* 0x000fe200078ec0ff */
[----:B------:R-:W-:Y:S01]  /*1228e0*/  IMAD.X R25, R19, 0x1, R58, P1 ;  /* 0x0000000113197824 */ /* 0x000fe200008e063a */
[----:B------:R-:W-:Y:S02]  /*1228f0*/  PRMT R22, R22, 0x3340, R0 ;  /* 0x0000334016167816 */ /* 0x000fe40000000000 */
[----:B------:R-:W-:-:S02]  /*122900*/  PRMT R20, R20, 0x3340, R21 ;  /* 0x0000334014147816 */ /* 0x000fc40000000015 */
[----:B------:R0:W-:Y:S01]  /*122910*/  STL.64 [R1+0xcc0], R24 ;  /* 0x000cc01801007387 */ /* 0x0001e20000100a00 */
[----:B------:R-:W-:-:S03]  /*122920*/  SHF.R.U32.HI R18, RZ, 0x8, R18 ;  /* 0x00000008ff127819 */ /* 0x000fc60000011612 */
[----:B------:R1:W-:Y:S04]  /*122930*/  STL [R1+0xd8], R22 ;  /* 0x0000d81601007387 */ /* 0x0003e80000100800 */
[----:B------:R1:W-:Y:S01]  /*122940*/  STL [R1+0x1af8], R20 ;  /* 0x001af81401007387 */ /* 0x0003e20000100800 */
[----:B------:R-:W-:Y:S02]  /*122950*/  LOP3.LUT R18, R18, 0xffff, RZ, 0xc0, !PT ;  /* 0x0000ffff12127812 */ /* 0x000fe400078ec0ff */
[----:B0-----:R-:W-:Y:S02]  /*122960*/  IADD3 R24, P1, R6, R61, RZ ;  /* 0x0000003d06187210 */ /* 0x001fe40007f3e0ff */
[----:B------:R-:W-:-:S03]  /*122970*/  PRMT R18, R18, 0x3340, R0 ;  /* 0x0000334012127816 */ /* 0x000fc60000000000 */
[----:B------:R-:W-:Y:S01]  /*122980*/  IMAD.X R25, R19, 0x1, R60, P1 ;  /* 0x0000000113197824 */ /* 0x000fe200008e063c */
[----:B----4-:R-:W-:Y:S02]  /*122990*/  LOP3.LUT R14, R14, 0xffff, RZ, 0xc0, !PT ;  /* 0x0000ffff0e0e7812 */ /* 0x010fe400078ec0ff */
[----:B---3--:R-:W-:Y:S02]  /*1229a0*/  LOP3.LUT R21, R17, 0xffff, RZ, 0xc0, !PT ;  /* 0x0000ffff11157812 */ /* 0x008fe400078ec0ff */
[----:B------:R-:W-:Y:S02]  /*1229b0*/  LOP3.LUT R17, R12, 0xffff, RZ, 0xc0, !PT ;  /* 0x0000ffff0c117812 */ /* 0x000fe400078ec0ff */
[----:B-1----:R-:W-:Y:S01]  /*1229c0*/  PRMT R22, R21, 0x3340, R0 ;  /* 0x0000334015167816 */ /* 0x002fe20000000000 */
[----:B------:R-:W3:Y:S01]  /*1229d0*/  LDL.LU R12, [R1+0x8b4] ;  /* 0x0008b400010c7983 */ /* 0x000ee20000300800 */
[----:B------:R-:W-:Y:S02]  /*1229e0*/  PRMT R20, R14, 0x3340, R17 ;  /* 0x000033400e147816 */ /* 0x000fe40000000011 */
[----:B------:R-:W-:-:S02]  /*1229f0*/  SHF.R.U32.HI R14, RZ, 0x8, R14 ;  /* 0x00000008ff0e7819 */ /* 0x000fc4000001160e */
[----:B------:R-:W-:Y:S02]  /*122a00*/  SHF.R.U32.HI R17, RZ, 0x8, R17 ;  /* 0x00000008ff117819 */ /* 0x000fe40000011611 */
[----:B------:R-:W-:Y:S02]  /*122a10*/  LOP3.LUT R14, R14, 0xffff, RZ, 0xc0, !PT ;  /* 0x0000ffff0e0e7812 */ /* 0x000fe400078ec0ff */
[----:B------:R-:W-:Y:S02]  /*122a20*/  LOP3.LUT R17, R17, 0xffff, RZ, 0xc0, !PT ;  /* 0x0000ffff11117812 */ /* 0x000fe400078ec0ff */
[----:B------:R-:W-:Y:S02]  /*122a30*/  PRMT R20, R20, 0x5410, R22 ;  /* 0x0000541014147816 */ /* 0x000fe40000000016 */
[----:B------:R-:W-:-:S03]  /*122a40*/  PRMT R17, R14, 0x3340, R17 ;  /* 0x000033400e117816 */ /* 0x000fc60000000011 */
[----:B------:R-:W-:Y:S04]  /*122a50*/  STL [R1+0x1cd8], R20 ;  /* 0x001cd81401007387 */ /* 0x000fe80000100800 */
[----:B------:R-:W-:Y:S04]  /*122a60*/  STL.64 [R1+0xcb8], R24 ;  /* 0x000cb81801007387 */ /* 0x000fe80000100a00 */
[----:B------:R-:W-:Y:S04]  /*122a70*/  STL [R1+0xd4], R18 ;  /* 0x0000d41201007387 */ /* 0x000fe80000100800 */
[----:B------:R0:W-:Y:S01]  /*122a80*/  STL [R1+0x1adc], R17 ;  /* 0x001adc1101007387 */ /* 0x0001e20000100800 */
[----:B--2---:R-:W-:-:S02]  /*122a90*/  LOP3.LUT R14, R13, 0xffff, RZ, 0xc0, !PT ;  /* 0x0000ffff0d0e7812 */ /* 0x004fc400078ec0ff */
[----:B------:R-:W-:Y:S02]  /*122aa0*/  LOP3.LUT R13, R28, 0xffff, RZ, 0xc0, !PT ;  /* 0x0000ffff1c0d7812 */ /* 0x000fe400078ec0ff */
[----:B------:R-:W2:Y:S01]  /*122ab0*/  LDL.LU R28, [R1+0x5fcc] ;  /* 0x005fcc00011c7983 */ /* 0x000ea20000300800 */
[----:B0-----:R-:W-:Y:S02]  /*122ac0*/  LOP3.LUT R17, R16, 0xffff, RZ, 0xc0, !PT ;  /* 0x0000ffff10117812 */ /* 0x001fe400078ec0ff */
[----:B------:R-:W-:Y:S02]  /*122ad0*/  PRMT R18, R13, 0x3340, R0 ;  /* 0x000033400d127816 */ /* 0x000fe40000000000 */
[----:B------:R-:W-:-:S04]  /*122ae0*/  PRMT R16, R14, 0x3340, R17 ;  /* 0x000033400e107816 */ /* 0x000fc80000000011 */
[----:B------:R-:W-:-:S05]  /*122af0*/  PRMT R16, R16, 0x5410, R18 ;  /* 0x0000541010107816 */ /* 0x000fca0000000012 */
[----:B------:R0:W-:Y:S04]  /*122b00*/  STL [R1+0x1cd4], R16 ;  /* 0x001cd41001007387 */ /* 0x0001e80000100800 */
[----:B0-----:R-:W4:Y:S01]  /*122b10*/  LDL.LU R16, [R1+0x3d8] ;  /* 0x0003d80001107983 */ /* 0x001f220000300800 */
[----:B------:R-:W-:Y:S02]  /*122b20*/  SHF.R.U32.HI R14, RZ, 0x8, R14 ;  /* 0x00000008ff0e7819 */ /* 0x000fe4000001160e */
[----:B------:R-:W-:Y:S01]  /*122b30*/  SHF.R.U32.HI R17, RZ, 0x8, R17 ;  /* 0x00000008ff117819 */ /* 0x000fe20000011611 */
[----:B------:R-:W4:Y:S01]  /*122b40*/  LDL.LU R18, [R1+0x2a0] ;  /* 0x0002a00001127983 */ /* 0x000f220000300800 */
        /* <DEDUP_REMOVED lines=8> */
[----:B------:R-:W-:Y:S01]  /*122bd0*/  LOP3.LUT R29, R29, 0xffff, RZ, 0xc0, !PT ;  /* 0x0000ffff1d1d7812 */ /* 0x000fe200078ec0ff */
[----:B------:R0:W-:Y:S01]  /*122be0*/  STL.64 [R1+0xcb0], R24 ;  /* 0x000cb01801007387 */ /* 0x0001e20000100a00 */
[----:B------:R-:W-:-:S03]  /*122bf0*/  SHF.R.U32.HI R21, RZ, 0x8, R21 ;  /* 0x00000008ff157819 */ /* 0x000fc60000011615 */
[----:B------:R1:W-:Y:S04]  /*122c00*/  STL [R1+0x524], R14 ;  /* 0x0005240e01007387 */ /* 0x0003e80000100800 */
[----:B------:R1:W-:Y:S01]  /*122c10*/  STL [R1+0xd0], R13 ;  /* 0x0000d00d01007387 */ /* 0x0003e20000100800 */
[----:B------:R-:W-:Y:S02]  /*122c20*/  LOP3.LUT R21, R21, 0xffff, RZ, 0xc0, !PT ;  /* 0x0000ffff15157812 */ /* 0x000fe400078ec0ff */
[----:B0-----:R-:W-:Y:S01]  /*122c30*/  IADD3 R24, P1, R6, R55, RZ ;  /* 0x0000003706187210 */ /* 0x001fe20007f3e0ff */
[----:B-1----:R-:W4:Y:S01]  /*122c40*/  LDL.LU R14, [R1+0x3dc] ;  /* 0x0003dc00010e7983 */ /* 0x002f220000300800 */
[----:B------:R-:W-:-:S03]  /*122c50*/  PRMT R13, R29, 0x3340, R0 ;  /* 0x000033401d0d7816 */ /* 0x000fc60000000000 */
[----:B------:R-:W-:Y:S01]  /*122c60*/  IMAD.X R25, R19, 0x1, R54, P1 ;  /* 0x0000000113197824 */ /* 0x000fe200008e0636 */
[----:B------:R-:W-:Y:S01]  /*122c70*/  STL [R1+0x5e44], R29 ;  /* 0x005e441d01007387 */ /* 0x000fe20000100800 */
[----:B------:R-:W-:Y:S02]  /*122c80*/  PRMT R21, R21, 0x3340, R0 ;  /* 0x0000334015157816 */ /* 0x000fe40000000000 */
[----:B---3--:R-:W-:Y:S02]  /*122c90*/  LOP3.LUT R17, R12, 0xffff, RZ, 0xc0, !PT ;  /* 0x0000ffff0c117812 */ /* 0x008fe400078ec0ff */
[----:B--2---:R-:W-:-:S04]  /*122ca0*/  LOP3.LUT R20, R28, 0xffff, RZ, 0xc0, !PT ;  /* 0x0000ffff1c147812 */ /* 0x004fc800078ec0ff */
[--C-:B------:R-:W-:Y:S02]  /*122cb0*/  PRMT R12, R17, 0x3340, R20.reuse ;  /* 0x00003340110c7816 */ /* 0x100fe40000000014 */
[----:B------:R-:W-:Y:S02]  /*122cc0*/  SHF.R.U32.HI R17, RZ, 0x8, R17 ;  /* 0x00000008ff117819 */ /* 0x000fe40000011611 */
[----:B------:R-:W-:Y:S02]  /*122cd0*/  SHF.R.U32.HI R20, RZ, 0x8, R20 ;  /* 0x00000008ff147819 */ /* 0x000fe40000011614 */
[----:B------:R-:W-:Y:S02]  /*122ce0*/  LOP3.LUT R17, R17, 0xffff, RZ, 0xc0, !PT ;  /* 0x0000ffff11117812 */ /* 0x000fe400078ec0ff */
[----:B------:R-:W-:Y:S02]  /*122cf0*/  LOP3.LUT R20, R20, 0xffff, RZ, 0xc0, !PT ;  /* 0x0000ffff14147812 */ /* 0x000fe400078ec0ff */
[----:B------:R-:W-:-:S02]  /*122d00*/  PRMT R22, R12, 0x5410, R13 ;  /* 0x000054100c167816 */ /* 0x000fc4000000000d */
[----:B------:R-:W-:Y:S01]  /*122d10*/  PRMT R28, R17, 0x3340, R20 ;  /* 0x00003340111c7816 */ /* 0x000fe20000000014 */
[----:B------:R-:W2:Y:S04]  /*122d20*/  LDL.LU R13, [R1+0x2a4] ;  /* 0x0002a400010d7983 */ /* 0x000ea80000300800 */
[----:B------:R-:W3:Y:S04]  /*122d30*/  LDL.LU R12, [R1+0x334] ;  /* 0x00033400010c7983 */ /* 0x000ee80000300800 */
[----:B------:R-:W-:Y:S01]  /*122d40*/  STL [R1+0x1f3c], R22 ;  /* 0x001f3c1601007387 */ /* 0x000fe20000100800 */
[----:B----4-:R-:W-:-:S03]  /*122d50*/  LOP3.LUT R17, R16, 0xffff, RZ, 0xc0, !PT ;  /* 0x0000ffff10117812 */ /* 0x010fc600078ec0ff */
[----:B------:R-:W-:Y:S01]  /*122d60*/  STL.64 [R1+0xca8], R24 ;  /* 0x000ca81801007387 */ /* 0x000fe20000100a00 */
[----:B------:R-:W-:-:S03]  /*122d70*/  LOP3.LUT R16, R33, 0xffff, RZ, 0xc0, !PT ;  /* 0x0000ffff21107812 */ /* 0x000fc600078ec0ff */
[----:B------:R-:W-:Y:S04]  /*122d80*/  STL [R1+0x5c88], R28 ;  /* 0x005c881c01007387 */ /* 0x000fe80000100800 */
[----:B------:R0:W-:Y:S04]  /*122d90*/  STL [R1+0xcc], R21 ;  /* 0x0000cc1501007387 */ /* 0x0001e80000100800 */
[----:B------:R-:W4:Y:S01]  /*122da0*/  LDL.LU R33, [R1+0x5fc8] ;  /* 0x005fc80001217983 */ /* 0x000f220000300800 */
[----:B------:R-:W-:-:S04]  /*122db0*/  LOP3.LUT R18, R18, 0xffff, RZ, 0xc0, !PT ;  /* 0x0000ffff12127812 */ /* 0x000fc800078ec0ff */
[----:B------:R-:W-:Y:S02]  /*122dc0*/  PRMT R20, R17, 0x3340, R18 ;  /* 0x0000334011147816 */ /* 0x000fe40000000012 */
[----:B0-----:R-:W-:Y:S02]  /*122dd0*/  PRMT R21, R16, 0x3340, R0 ;  /* 0x0000334010157816 */ /* 0x001fe40000000000 */
[----:B------:R-:W-:Y:S02]  /*122de0*/  SHF.R.U32.HI R17, RZ, 0x8, R17 ;  /* 0x00000008ff117819 */ /* 0x000fe40000011611 */
[----:B------:R-:W-:Y:S02]  /*122df0*/  SHF.R.U32.HI R18, RZ, 0x8, R18 ;  /* 0x00000008ff127819 */ /* 0x000fe40000011612 */
[----:B------:R-:W-:Y:S02]  /*122e00*/  PRMT R22, R20, 0x5410, R21 ;  /* 0x0000541014167816 */ /* 0x000fe40000000015 */
[----:B------:R-:W-:-:S02]  /*122e10*/  SHF.R.U32.HI R16, RZ, 0x8, R16 ;  /* 0x00000008ff107819 */ /* 0x000fc40000011610 */
[----:B------:R-:W-:Y:S02]  /*122e20*/  IADD3 R20, P1, R6, R53, RZ ;  /* 0x0000003506147210 */ /* 0x000fe40007f3e0ff */
[----:B------:R-:W-:Y:S02]  /*122e30*/  LOP3.LUT R17, R17, 0xffff, RZ, 0xc0, !PT ;  /* 0x0000ffff11117812 */ /* 0x000fe400078ec0ff */
[----:B------:R-:W-:Y:S02]  /*122e40*/  LOP3.LUT R18, R18, 0xffff, RZ, 0xc0, !PT ;  /* 0x0000ffff12127812 */ /* 0x000fe400078ec0ff */
[----:B------:R-:W-:Y:S01]  /*122e50*/  LOP3.LUT R16, R16, 0xffff, RZ, 0xc0, !PT ;  /* 0x0000ffff10107812 */ /* 0x000fe200078ec0ff */
[----:B------:R-:W-:Y:S01]  /*122e60*/  IMAD.X R21, R19, 0x1, R52, P1 ;  /* 0x0000000113157824 */ /* 0x000fe200008e0634 */
[----:B------:R-:W-:Y:S02]  /*122e70*/  PRMT R18, R17, 0x3340, R18 ;  /* 0x0000334011127816 */ /* 0x000fe40000000012 */
[----:B------:R-:W-:Y:S01]  /*122e80*/  PRMT R17, R16, 0x3340, R0 ;  /* 0x0000334010117816 */ /* 0x000fe20000000000 */
[----:B------:R-:W-:Y:S01]  /*122e90*/  STL [R1+0x1cc4], R22 ;  /* 0x001cc41601007387 */ /* 0x000fe20000100800 */
[----:B------:R-:W-:-:S03]  /*122ea0*/  LOP3.LUT R16, R14, 0xffff, RZ, 0xc0, !PT ;  /* 0x0000ffff0e107812 */ /* 0x000fc600078ec0ff */
[----:B------:R-:W-:Y:S01]  /*122eb0*/  STL.64 [R1+0xca0], R20 ;  /* 0x000ca01401007387 */ /* 0x000fe20000100a00 */
[----:B------:R-:W-:-:S03]  /*122ec0*/  LOP3.LUT R14, R32, 0xffff, RZ, 0xc0, !PT ;  /* 0x0000ffff200e7812 */ /* 0x000fc600078ec0ff */
[----:B------:R0:W-:Y:S04]  /*122ed0*/  STL [R1+0x1ab0], R18 ;  /* 0x001ab01201007387 */ /* 0x0001e80000100800 */
[----:B------:R1:W-:Y:S04]  /*122ee0*/  STL [R1+0xac], R17 ;  /* 0x0000ac1101007387 */ /* 0x0003e80000100800 */
[----:B------:R-:W4:Y:S01]  /*122ef0*/  LDL.LU R32, [R1+0x5fc4] ;  /* 0x005fc40001207983 */ /* 0x000f220000300800 */
[----:B0-----:R-:W-:-:S03]  /*122f00*/  LOP3.LUT R18, R30, 0xffff, RZ, 0xc0, !PT ;  /* 0x0000ffff1e127812 */ /* 0x001fc600078ec0ff */
[----:B------:R-:W4:Y:S01]  /*122f10*/  LDL.LU R30, [R1+0x5fc0] ;  /* 0x005fc000011e7983 */ /* 0x000f220000300800 */
[----:B--2---:R-:W-:Y:S02]  /*122f20*/  LOP3.LUT R20, R13, 0xffff, RZ, 0xc0, !PT ;  /* 0x0000ffff0d147812 */ /* 0x004fe400078ec0ff */
[----:B---3--:R-:W-:Y:S02]  /*122f30*/  LOP3.LUT R21, R12, 0xffff, RZ, 0xc0, !PT ;  /* 0x0000ffff0c157812 */ /* 0x008fe400078ec0ff */
[----:B----4-:R-:W-:Y:S02]  /*122f40*/  LOP3.LUT R22, R33, 0xffff, RZ, 0xc0, !PT ;  /* 0x0000ffff21167812 */ /* 0x010fe400078ec0ff */
[----:B------:R-:W2:Y:S04]  /*122f50*/  LDL.LU R33, [R1+0x5fbc] ;  /* 0x005fbc0001217983 */ /* 0x000ea80000300800 */
[----:B------:R-:W3:Y:S04]  /*122f60*/  LDL.LU R13, [R1+0x56dc] ;  /* 0x0056dc00010d7983 */ /* 0x000ee80000300800 */
[----:B------:R-:W4:Y:S04]  /*122f70*/  LDL.LU R12, [R1+0x520] ;  /* 0x00052000010c7983 */ /* 0x000f280000300800 */
[----:B-1----:R-:W2:Y:S01]  /*122f80*/  LDL.LU R17, [R1+0x6e0] ;  /* 0x0006e00001117983 */ /* 0x002ea20000300800 */
[----:B------:R-:W-:-:S02]  /*122f90*/  PRMT R25, R14, 0x3340, R0 ;  /* 0x000033400e197816 */ /* 0x000fc40000000000 */
[----:B------:R-:W-:-:S04]  /*122fa0*/  PRMT R24, R16, 0x3340, R20 ;  /* 0x0000334010187816 */ /* 0x000fc80000000014 */
[----:B------:R-:W-:Y:S02]  /*122fb0*/  PRMT R26, R24, 0x5410, R25 ;  /* 0x00005410181a7816 */ /* 0x000fe40000000019 */
[----:B------:R-:W-:Y:S02]  /*122fc0*/  PRMT R25, R18, 0x3340, R0 ;  /* 0x0000334012197816 */ /* 0x000fe40000000000 */
[----:B------:R-:W-:Y:S01]  /*122fd0*/  PRMT R24, R21, 0x3340, R22 ;  /* 0x0000334015187816 */ /* 0x000fe20000000016 */
[----:B------:R0:W-:Y:S01]  /*122fe0*/  STL [R1+0x1ca8], R26 ;  /* 0x001ca81a01007387 */ /* 0x0001e20000100800 */
[----:B------:R-:W-:Y:S02]  /*122ff0*/  SHF.R.U32.HI R16, RZ, 0x8, R16 ;  /* 0x00000008ff107819 */ /* 0x000fe40000011610 */
[----:B------:R-:W-:Y:S02]  /*123000*/  SHF.R.U32.HI R20, RZ, 0x8, R20 ;  /* 0x00000008ff147819 */ /* 0x000fe40000011614 */
[----:B------:R-:W-:-:S02]  /*123010*/  SHF.R.U32.HI R21, RZ, 0x8, R21 ;  /* 0x00000008ff157819 */ /* 0x000fc40000011615 */
[----:B------:R-:W-:Y:S02]  /*123020*/  SHF.R.U32.HI R22, RZ, 0x8, R22 ;  /* 0x00000008ff167819 */ /* 0x000fe40000011616 */
[----:B0-----:R-:W-:Y:S02]  /*123030*/  PRMT R26, R24, 0x5410, R25 ;  /* 0x00005410181a7816 */ /* 0x001fe40000000019 */
[----:B------:R-:W-:Y:S02]  /*123040*/  IADD3 R24, P1, R6, R51, RZ ;  /* 0x0000003306187210 */ /* 0x000fe40007f3e0ff */
[----:B------:R-:W-:Y:S02]  /*123050*/  LOP3.LUT R16, R16, 0xffff, RZ, 0xc0, !PT ;  /* 0x0000ffff10107812 */ /* 0x000fe400078ec0ff */
[----:B------:R-:W-:Y:S01]  /*123060*/  LOP3.LUT R20, R20, 0xffff, RZ, 0xc0, !PT ;  /* 0x0000ffff14147812 */ /* 0x000fe200078ec0ff */
[----:B------:R-:W-:Y:S01]  /*123070*/  IMAD.X R25, R19, 0x1, R50, P1 ;  /* 0x0000000113197824 */ /* 0x000fe200008e0632 */
[----:B------:R-:W-:-:S02]  /*123080*/  LOP3.LUT R21, R21, 0xffff, RZ, 0xc0, !PT ;  /* 0x0000ffff15157812 */ /* 0x000fc400078ec0ff */
[----:B------:R-:W-:Y:S02]  /*123090*/  LOP3.LUT R22, R22, 0xffff, RZ, 0xc0, !PT ;  /* 0x0000ffff16167812 */ /* 0x000fe400078ec0ff */
[----:B------:R-:W-:Y:S02]  /*1230a0*/  PRMT R16, R16, 0x3340, R20 ;  /* 0x0000334010107816 */ /* 0x000fe40000000014 */
[----:B------:R-:W-:Y:S02]  /*1230b0*/  IADD3 R20, P1, R6, R49, RZ ;  /* 0x0000003106147210 */ /* 0x000fe40007f3e0ff */
[----:B------:R-:W-:Y:S01]  /*1230c0*/  PRMT R22, R21, 0x3340, R22 ;  /* 0x0000334015167816 */ /* 0x000fe20000000016 */
[----:B------:R-:W-:Y:S02]  /*1230d0*/  STL [R1+0x1ca4], R26 ;  /* 0x001ca41a01007387 */ /* 0x000fe40000100800 */
[----:B------:R-:W-:Y:S01]  /*1230e0*/  IMAD.X R21, R19, 0x1, R47, P1 ;  /* 0x0000000113157824 */ /* 0x000fe200008e062f */
[----:B------:R-:W-:Y:S01]  /*1230f0*/  SHF.R.U32.HI R14, RZ, 0x8, R14 ;  /* 0x00000008ff0e7819 */ /* 0x000fe2000001160e */
[----:B------:R-:W-:Y:S04]  /*123100*/  STL.64 [R1+0xc90], R24 ;  /* 0x000c901801007387 */ /* 0x000fe80000100a00 */
[----:B------:R-:W-:Y:S04]  /*123110*/  STL [R1+0x1a94], R22 ;  /* 0x001a941601007387 */ /* 0x000fe80000100800 */
[----:B------:R0:W-:Y:S04]  /*123120*/  STL [R1+0x224], R16 ;  /* 0x0002241001007387 */ /* 0x0001e80000100800 */
[----:B------:R1:W-:Y:S01]  /*123130*/  STL.64 [R1+0xc88], R20 ;  /* 0x000c881401007387 */ /* 0x0003e20000100a00 */
[----:B------:R-:W-:-:S04]  /*123140*/  SHF.R.U32.HI R18, RZ, 0x8, R18 ;  /* 0x00000008ff127819 */ /* 0x000fc80000011612 */
[----:B------:R-:W-:Y:S01]  /*123150*/  LOP3.LUT R18, R18, 0xffff, RZ, 0xc0, !PT ;  /* 0x0000ffff12127812 */ /* 0x000fe200078ec0ff */
[----:B0-----:R-:W2:Y:S01]  /*123160*/  LDL.LU R16, [R1+0x528] ;  /* 0x0005280001107983 */ /* 0x001ea20000300800 */
[----:B-1----:R-:W-:Y:S02]  /*123170*/  LOP3.LUT R20, R14, 0xffff, RZ, 0xc0, !PT ;  /* 0x0000ffff0e147812 */ /* 0x002fe400078ec0ff */
[--C-:B------:R-:W-:Y:S01]  /*123180*/  PRMT R18, R18, 0x3340, R0.reuse ;  /* 0x0000334012127816 */ /* 0x100fe20000000000 */
[----:B------:R-:W2:Y:S01]  /*123190*/  LDL.LU R14, [R1+0x56e0] ;  /* 0x0056e000010e7983 */ /* 0x000ea20000300800 */
[----:B------:R-:W-:Y:S02]  /*1231a0*/  PRMT R22, R20, 0x3340, R0 ;  /* 0x0000334014167816 */ /* 0x000fe40000000000 */
[----:B------:R-:W-:-:S05]  /*1231b0*/  IADD3 R20, P1, R6, R48, RZ ;  /* 0x0000003006147210 */ /* 0x000fca0007f3e0ff */
[----:B------:R-:W-:Y:S01]  /*1231c0*/  IMAD.X R21, R19, 0x1, R46, P1 ;  /* 0x0000000113157824 */ /* 0x000fe200008e062e */
[----:B------:R-:W-:Y:S04]  /*1231d0*/  STL [R1+0x18], R22 ;  /* 0x0000181601007387 */ /* 0x000fe80000100800 */
[----:B------:R0:W-:Y:S04]  /*1231e0*/  STL.64 [R1+0xc98], R20 ;  /* 0x000c981401007387 */ /* 0x0001e80000100a00 */
[----:B------:R1:W-:Y:S01]  /*1231f0*/  STL [R1+0x1c], R18 ;  /* 0x00001c1201007387 */ /* 0x0003e20000100800 */
[----:B0-----:R-:W-:-:S02]  /*123200*/  LOP3.LUT R20, R30, 0xffff, RZ, 0xc0, !PT ;  /* 0x0000ffff1e147812 */ /* 0x001fc400078ec0ff */
[----:B------:R-:W-:Y:S02]  /*123210*/  LOP3.LUT R21, R32, 0xffff, RZ, 0xc0, !PT ;  /* 0x0000ffff20157812 */ /* 0x000fe400078ec0ff */
[----:B---3--:R-:W-:Y:S02]  /*123220*/  LOP3.LUT R13, R13, 0xffff, RZ, 0xc0, !PT ;  /* 0x0000ffff0d0d7812 */ /* 0x008fe400078ec0ff */
[----:B----4-:R-:W-:Y:S02]  /*123230*/  LOP3.LUT R12, R12, 0xffff, RZ, 0xc0, !PT ;  /* 0x0000ffff0c0c7812 */ /* 0x010fe400078ec0ff */
[----:B--2---:R-:W-:-:S04]  /*123240*/  LOP3.LUT R17, R17, 0xffff, RZ, 0xc0, !PT ;  /* 0x0000ffff11117812 */ /* 0x004fc800078ec0ff */
[----:B-1----:R-:W-:Y:S02]  /*123250*/  PRMT R18, R13, 0x3340, R17 ;  /* 0x000033400d127816 */ /* 0x002fe40000000011 */
[----:B------:R-:W-:Y:S02]  /*123260*/  SHF.R.U32.HI R13, RZ, 0x8, R13 ;  /* 0x00000008ff0d7819 */ /* 0x000fe4000001160d */
[----:B------:R-:W-:Y:S02]  /*123270*/  SHF.R.U32.HI R17, RZ, 0x8, R17 ;  /* 0x00000008ff117819 */ /* 0x000fe40000011611 */
[----:B------:R-:W-:Y:S02]  /*123280*/  PRMT R19, R12, 0x3340, R0 ;  /* 0x000033400c137816 */ /* 0x000fe40000000000 */
[----:B------:R-:W-:Y:S02]  /*123290*/  LOP3.LUT R13, R13, 0xffff, RZ, 0xc0, !PT ;  /* 0x0000ffff0d0d7812 */ /* 0x000fe400078ec0ff */
[----:B------:R-:W-:-:S02]  /*1232a0*/  LOP3.LUT R17, R17, 0xffff, RZ, 0xc0, !PT ;  /* 0x0000ffff11117812 */ /* 0x000fc400078ec0ff */
[----:B------:R-:W-:Y:S02]  /*1232b0*/  PRMT R18, R18, 0x5410, R19 ;  /* 0x0000541012127816 */ /* 0x000fe40000000013 */
[----:B------:R-:W-:-:S03]  /*1232c0*/  PRMT R13, R13, 0x3340, R17 ;  /* 0x000033400d0d7816 */ /* 0x000fc60000000011 */
[----:B------:R-:W-:Y:S04]  /*1232d0*/  STL [R1+0x1c98], R18 ;  /* 0x001c981201007387 */ /* 0x000fe80000100800 */
[----:B------:R0:W-:Y:S04]  /*1232e0*/  STL [R1+0x1a5c], R13 ;  /* 0x001a5c0d01007387 */ /* 0x0001e80000100800 */
[----:B------:R-:W2:Y:S01]  /*1232f0*/  LDL.LU R30, [R1+0x5fb8] ;  /* 0x005fb800011e7983 */ /* 0x000ea20000300800 */
[----:B------:R-:W-:-:S04]  /*123300*/  SHF.R.U32.HI R12, RZ, 0x8, R12 ;  /* 0x00000008ff0c7819 */ /* 0x000fc8000001160c */
[----:B------:R-:W-:-:S04]  /*123310*/  LOP3.LUT R12, R12, 0xffff, RZ, 0xc0, !PT ;  /* 0x0000ffff0c0c7812 */ /* 0x000fc800078ec0ff */
[----:B------:R-:W-:-:S05]  /*123320*/  PRMT R12, R12, 0x3340, R0 ;  /* 0x000033400c0c7816 */ /* 0x000fca0000000000 */
[----:B------:R1:W-:Y:S04]  /*123330*/  STL [R1+0x20], R12 ;  /* 0x0000200c01007387 */ /* 0x0003e80000100800 */
[----:B0-----:R-:W3:Y:S04]  /*123340*/  LDL.LU R13, [R1+0x8c0] ;  /* 0x0008c000010d7983 */ /* 0x001ee80000300800 */
[----:B-1----:R-:W4:Y:S04]  /*123350*/  LDL.LU R12, [R1+0x594] ;  /* 0x00059400010c7983 */ /* 0x002f280000300800 */
[----:B------:R-:W3:Y:S01]  /*123360*/  LDL.LU R32, [R1+0x5fb4] ;  /* 0x005fb40001207983 */ /* 0x000ee20000300800 */
[----:B------:R-:W-:-:S02]  /*123370*/  LOP3.LUT R31, R31, 0xffff, RZ, 0xc0, !PT ;  /* 0x0000ffff1f1f7812 */ /* 0x000fc400078ec0ff */
[----:B------:R-:W-:Y:S02]  /*123380*/  PRMT R17, R20, 0x3340, R21 ;  /* 0x0000334014117816 */ /* 0x000fe40000000015 */
[----:B------:R-:W-:-:S04]  /*123390*/  PRMT R18, R31, 0x3340, R0 ;  /* 0x000033401f127816 */ /* 0x000fc80000000000 */
[----:B------:R-:W-:Y:S01]  /*1233a0*/  PRMT R18, R17, 0x5410, R18 ;  /* 0x0000541011127816 */ /* 0x000fe20000000012 */
[----:B------:R-:W-:Y:S01]  /*1233b0*/  STL [R1+0x5e4c], R31 ;  /* 0x005e4c1f01007387 */ /* 0x000fe20000100800 */
[----:B------:R-:W-:Y:S02]  /*1233c0*/  LOP3.LUT R19, R16, 0xffff, RZ, 0xc0, !PT ;  /* 0x0000ffff10137812 */ /* 0x000fe400078ec0ff */
[----:B------:R-:W-:Y:S01]  /*1233d0*/  LOP3.LUT R17, R14, 0xffff, RZ, 0xc0, !PT ;  /* 0x0000ffff0e117812 */ /* 0x000fe200078ec0ff */
[----:B------:R2:W-:Y:S01]  /*1233e0*/  STL [R1+0x1f30], R18 ;  /* 0x001f301201007387 */ /* 0x0005e20000100800 */
[----:B------:R-:W-:Y:S01]  /*1233f0*/  PRMT R16, R19, 0x3340, R0 ;  /* 0x0000334013107816 */ /* 0x000fe20000000000 */
[----:B------:R-:W-:Y:S01]  /*123400*/  VIADD R6, R6, UR6 ;  /* 0x0000000606067c36 */ /* 0x000fe20008000000 */
[----:B------:R-:W-:Y:S01]  /*123410*/  SHF.R.U32.HI R20, RZ, 0x8, R20 ;  /* 0x00000008ff147819 */ /* 0x000fe20000011614 */
[----:B------:R-:W-:Y:S01]  /*123420*/  ULDC UR6, c[0x0][0x248] ;  /* 0x0000920000067ab9 */ /* 0x000fe20000000800 */
[----:B------:R-:W-:-:S02]  /*123430*/  SHF.R.U32.HI R21, RZ, 0x8, R21 ;  /* 0x00000008ff157819 */ /* 0x000fc40000011615 */
[----:B------:R-:W-:Y:S02]  /*123440*/  IADD3 R24, P1, R6, R59, RZ ;  /* 0x0000003b06187210 */ /* 0x000fe40007f3e0ff */
[----:B------:R-:W-:Y:S02]  /*123450*/  LOP3.LUT R20, R20, 0xffff, RZ, 0xc0, !PT ;  /* 0x0000ffff14147812 */ /* 0x000fe400078ec0ff */
[----:B------:R-:W-:Y:S02]  /*123460*/  LOP3.LUT R21, R21, 0xffff, RZ, 0xc0, !PT ;  /* 0x0000ffff15157812 */ /* 0x000fe400078ec0ff */
[----:B--2---:R-:W-:-:S04]  /*123470*/  LOP3.LUT R18, R30, 0xffff, RZ, 0xc0, !PT ;  /* 0x0000ffff1e127812 */ /* 0x004fc800078ec0ff */
[----:B------:R-:W-:Y:S02]  /*123480*/  PRMT R14, R17, 0x3340, R18 ;  /* 0x00003340110e7816 */ /* 0x000fe40000000012 */
[----:B------:R-:W-:Y:S02]  /*123490*/  SHF.R.U32.HI R17, RZ, 0x8, R17 ;  /* 0x00000008ff117819 */ /* 0x000fe40000011611 */
[----:B------:R-:W-:Y:S02]  /*1234a0*/  PRMT R22, R14, 0x5410, R16 ;  /* 0x000054100e167816 */ /* 0x000fe40000000010 */
[----:B------:R-:W-:Y:S01]  /*1234b0*/  SHF.R.U32.HI R18, RZ, 0x8, R18 ;  /* 0x00000008ff127819 */ /* 0x000fe20000011612 */
[----:B------:R-:W2:Y:S01]  /*1234c0*/  LDL.LU R14, [R1+0x8c4] ;  /* 0x0008c400010e7983 */ /* 0x000ea20000300800 */
[----:B------:R-:W-:Y:S02]  /*1234d0*/  SHF.R.S32.HI R16, RZ, 0x1f, R6 ;  /* 0x0000001fff107819 */ /* 0x000fe40000011406 */
[----:B------:R-:W-:-:S02]  /*1234e0*/  LOP3.LUT R17, R17, 0xffff, RZ, 0xc0, !PT ;  /* 0x0000ffff11117812 */ /* 0x000fc400078ec0ff */
[----:B------:R-:W-:Y:S01]  /*1234f0*/  LOP3.LUT R18, R18, 0xffff, RZ, 0xc0, !PT ;  /* 0x0000ffff12127812 */ /* 0x000fe200078ec0ff */
[----:B------:R-:W-:Y:S01]  /*123500*/  IMAD.X R25, R16, 0x1, R58, P1 ;  /* 0x0000000110197824 */ /* 0x000fe200008e063a */
[----:B------:R-:W-:Y:S02]  /*123510*/  PRMT R30, R20, 0x3340, R21 ;  /* 0x00003340141e7816 */ /* 0x000fe40000000015 */
[----:B------:R-:W-:Y:S01]  /*123520*/  PRMT R20, R17, 0x3340, R18 ;  /* 0x0000334011147816 */ /* 0x000fe20000000012 */
[----:B------:R-:W-:Y:S04]  /*123530*/  STL [R1+0x1c74], R22 ;  /* 0x001c741601007387 */ /* 0x000fe80000100800 */
[----:B------:R-:W-:Y:S01]  /*123540*/  STL.64 [R1+0xc78], R24 ;  /* 0x000c781801007387 */ /* 0x000fe20000100a00 */
[----:B---3--:R-:W-:-:S03]  /*123550*/  LOP3.LUT R17, R32, 0xffff, RZ, 0xc0, !PT ;  /* 0x0000ffff20117812 */ /* 0x008fc600078ec0ff */
[----:B------:R-:W-:Y:S04]  /*123560*/  STL [R1+0x5c8c], R30 ;  /* 0x005c8c1e01007387 */ /* 0x000fe80000100800 */
[----:B------:R4:W-:Y:S04]  /*123570*/  STL [R1+0x508], R20 ;  /* 0x0005081401007387 */ /* 0x0009e80000100800 */
[----:B------:R-:W3:Y:S01]  /*123580*/  LDL.LU R32, [R1+0x5fb0] ;  /* 0x005fb00001207983 */ /* 0x000ee20000300800 */
[----:B------:R-:W-:Y:S02]  /*123590*/  LOP3.LUT R18, R13, 0xffff, RZ, 0xc0, !PT ;  /* 0x0000ffff0d127812 */ /* 0x000fe400078ec0ff */
[----:B----4-:R-:W-:-:S02]  /*1235a0*/  LOP3.LUT R20, R12, 0xffff, RZ, 0xc0, !PT ;  /* 0x0000ffff0c147812 */ /* 0x010fc400078ec0ff */
[----:B------:R-:W-:Y:S02]  /*1235b0*/  PRMT R13, R17, 0x3340, R0 ;  /* 0x00003340110d7816 */ /* 0x000fe40000000000 */
[----:B------:R-:W-:Y:S02]  /*1235c0*/  PRMT R12, R18, 0x3340, R20 ;  /* 0x00003340120c7816 */ /* 0x000fe40000000014 */
        /* <DEDUP_REMOVED lines=9> */
[----:B------:R-:W4:Y:S01]  /*123660*/  LDL.LU R13, [R1+0x3f4] ;  /* 0x0003f400010d7983 */ /* 0x000f220000300800 */
[----:B------:R-:W-:Y:S02]  /*123670*/  PRMT R18, R18, 0x3340, R20 ;  /* 0x0000334012127816 */ /* 0x000fe40000000014 */
[----:B------:R-:W-:Y:S01]  /*123680*/  PRMT R17, R17, 0x3340, R0 ;  /* 0x0000334011117816 */ /* 0x000fe20000000000 */
[----:B------:R-:W4:Y:S04]  /*123690*/  LDL.LU R12, [R1+0x2bc] ;  /* 0x0002bc00010c7983 */ /* 0x000f280000300800 */
[----:B------:R-:W-:Y:S01]  /*1236a0*/  STL [R1+0x1c3c], R21 ;  /* 0x001c3c1501007387 */ /* 0x000fe20000100800 */
[----:B------:R-:W-:-:S03]  /*1236b0*/  LOP3.LUT R33, R33, 0xffff, RZ, 0xc0, !PT ;  /* 0x0000ffff21217812 */ /* 0x000fc600078ec0ff */
[----:B------:R-:W-:Y:S04]  /*1236c0*/  STL.64 [R1+0xc80], R24 ;  /* 0x000c801801007387 */ /* 0x000fe80000100a00 */
[----:B------:R-:W-:Y:S04]  /*1236d0*/  STL [R1+0x504], R18 ;  /* 0x0005041201007387 */ /* 0x000fe80000100800 */
[----:B------:R3:W-:Y:S01]  /*1236e0*/  STL [R1+0x28], R17 ;  /* 0x0000281101007387 */ /* 0x0007e20000100800 */
[----:B------:R-:W-:Y:S02]  /*1236f0*/  PRMT R20, R33, 0x3340, R0 ;  /* 0x0000334021147816 */ /* 0x000fe40000000000 */
[----:B------:R-:W-:-:S04]  /*123700*/  SHF.R.U32.HI R19, RZ, 0x8, R19 ;  /* 0x00000008ff137819 */ /* 0x000fc80000011613 */
[----:B------:R-:W-:Y:S01]  /*123710*/  LOP3.LUT R19, R19, 0xffff, RZ, 0xc0, !PT ;  /* 0x0000ffff13137812 */ /* 0x000fe200078ec0ff */
[----:B------:R-:W-:Y:S03]  /*123720*/  STL [R1+0x5e50], R33 ;  /* 0x005e502101007387 */ /* 0x000fe60000100800 */
[----:B------:R-:W-:Y:S02]  /*123730*/  PRMT R19, R19, 0x3340, R0 ;  /* 0x0000334013137816 */ /* 0x000fe40000000000 */
[----:B--2---:R-:W-:Y:S02]  /*123740*/  LOP3.LUT R14, R14, 0xffff, RZ, 0xc0, !PT ;  /* 0x0000ffff0e0e7812 */ /* 0x004fe400078ec0ff */
[----:B---3--:R-:W-:-:S04]  /*123750*/  LOP3.LUT R17, R32, 0xffff, RZ, 0xc0, !PT ;  /* 0x0000ffff20117812 */ /* 0x008fc800078ec0ff */
[--C-:B------:R-:W-:Y:S02]  /*123760*/  PRMT R18, R14, 0x3340, R17.reuse ;  /* 0x000033400e127816 */ /* 0x100fe40000000011 */
[----:B------:R-:W-:Y:S02]  /*123770*/  SHF.R.U32.HI R14, RZ, 0x8, R14 ;  /* 0x00000008ff0e7819 */ /* 0x000fe4000001160e */
[----:B------:R-:W-:Y:S02]  /*123780*/  SHF.R.U32.HI R17, RZ, 0x8, R17 ;  /* 0x00000008ff117819 */ /* 0x000fe40000011611 */
[----:B------:R-:W-:Y:S02]  /*123790*/  PRMT R22, R18, 0x5410, R20 ;  /* 0x0000541012167816 */ /* 0x000fe40000000014 */
[----:B------:R-:W-:Y:S01]  /*1237a0*/  IADD3 R20, P1, R6, R57, RZ ;  /* 0x0000003906147210 */ /* 0x000fe20007f3e0ff */
[----:B------:R-:W2:Y:S01]  /*1237b0*/  LDL.LU R18, [R1+0x400] ;  /* 0x0004000001127983 */ /* 0x000ea20000300800 */
        /* <DEDUP_REMOVED lines=13> */
[----:B------:R-:W-:Y:S02]  /*123890*/  PRMT R13, R19, 0x3340, R0 ;  /* 0x00003340130d7816 */ /* 0x000fe40000000000 */
[----:B------:R-:W-:-:S04]  /*1238a0*/  PRMT R12, R17, 0x3340, R21 ;  /* 0x00003340110c7816 */ /* 0x000fc80000000015 */
[----:B------:R-:W-:Y:S02]  /*1238b0*/  PRMT R20, R12, 0x5410, R13 ;  /* 0x000054100c147816 */ /* 0x000fe4000000000d */
[----:B------:R-:W4:Y:S01]  /*1238c0*/  LDL.LU R13, [R1+0x23c] ;  /* 0x00023c00010d7983 */ /* 0x000f220000300800 */
[----:B------:R-:W-:-:S03]  /*1238d0*/  SHF.R.U32.HI R21, RZ, 0x8, R21 ;  /* 0x00000008ff157819 */ /* 0x000fc60000011615 */
[----:B------:R-:W4:Y:S01]  /*1238e0*/  LDL.LU R12, [R1+0x56e4] ;  /* 0x0056e400010c7983 */ /* 0x000f220000300800 */
[----:B------:R-:W-:-:S03]  /*1238f0*/  SHF.R.U32.HI R19, RZ, 0x8, R19 ;  /* 0x00000008ff137819 */ /* 0x000fc60000011613 */
[----:B------:R0:W-:Y:S01]  /*123900*/  STL [R1+0x1c08], R20 ;  /* 0x001c081401007387 */ /* 0x0001e20000100800 */
[----:B------:R-:W-:Y:S02]  /*123910*/  IADD3 R24, P1, R6, R55, RZ ;  /* 0x0000003706187210 */ /* 0x000fe40007f3e0ff */
[----:B------:R-:W-:Y:S02]  /*123920*/  LOP3.LUT R21, R21, 0xffff, RZ, 0xc0, !PT ;  /* 0x0000ffff15157812 */ /* 0x000fe400078ec0ff */
[----:B------:R-:W-:Y:S02]  /*123930*/  LOP3.LUT R19, R19, 0xffff, RZ, 0xc0, !PT ;  /* 0x0000ffff13137812 */ /* 0x000fe400078ec0ff */
[----:B0-----:R-:W-:Y:S01]  /*123940*/  SHF.R.U32.HI R20, RZ, 0x8, R17 ;  /* 0x00000008ff147819 */ /* 0x001fe20000011611 */
[----:B------:R-:W-:Y:S01]  /*123950*/  IMAD.X R25, R16, 0x1, R54, P1 ;  /* 0x0000000110197824 */ /* 0x000fe200008e0636 */
[----:B------:R-:W4:Y:S02]  /*123960*/  LDL.LU R17, [R1+0x6f0] ;  /* 0x0006f00001117983 */ /* 0x000f240000300800 */
[----:B------:R-:W-:-:S04]  /*123970*/  LOP3.LUT R20, R20, 0xffff, RZ, 0xc0, !PT ;  /* 0x0000ffff14147812 */ /* 0x000fc800078ec0ff */
[----:B------:R-:W-:Y:S02]  /*123980*/  PRMT R21, R20, 0x3340, R21 ;  /* 0x0000334014157816 */ /* 0x000fe40000000015 */
[----:B------:R-:W-:Y:S01]  /*123990*/  PRMT R20, R19, 0x3340, R0 ;  /* 0x0000334013147816 */ /* 0x000fe20000000000 */
[----:B------:R-:W-:Y:S04]  /*1239a0*/  STL.64 [R1+0xc70], R24 ;  /* 0x000c701801007387 */ /* 0x000fe80000100a00 */
[----:B------:R-:W-:Y:S04]  /*1239b0*/  STL [R1+0x3b8], R21 ;  /* 0x0003b81501007387 */ /* 0x000fe80000100800 */
[----:B------:R3:W-:Y:S01]  /*1239c0*/  STL [R1+0x30], R20 ;  /* 0x0000301401007387 */ /* 0x0007e20000100800 */
[----:B--2---:R-:W-:-:S02]  /*1239d0*/  LOP3.LUT R19, R18, 0xffff, RZ, 0xc0, !PT ;  /* 0x0000ffff12137812 */ /* 0x004fc400078ec0ff */
[----:B------:R-:W-:Y:S02]  /*1239e0*/  LOP3.LUT R18, R2, 0xffff, RZ, 0xc0, !PT ;  /* 0x0000ffff02127812 */ /* 0x000fe400078ec0ff */
[----:B------:R-:W2:Y:S01]  /*1239f0*/  LDL.LU R2, [R1+0x5fa8] ;  /* 0x005fa80001027983 */ /* 0x000ea20000300800 */
[----:B---3--:R-:W-:-:S03]  /*123a00*/  LOP3.LUT R20, R34, 0xffff, RZ, 0xc0, !PT ;  /* 0x0000ffff22147812 */ /* 0x008fc600078ec0ff */
[----:B------:R-:W3:Y:S01]  /*123a10*/  LDL.LU R34, [R1+0x5fa4] ;  /* 0x005fa40001227983 */ /* 0x000ee20000300800 */
        /* <DEDUP_REMOVED lines=8> */
[----:B------:R-:W-:Y:S01]  /*123aa0*/  IMAD.X R25, R16, 0x1, R52, P1 ;  /* 0x0000000110197824 */ /* 0x000fe200008e0634 */
[----:B------:R-:W-:Y:S01]  /*123ab0*/  SHF.R.U32.HI R18, RZ, 0x8, R18 ;  /* 0x00000008ff127819 */ /* 0x000fe20000011612 */
[----:B------:R0:W-:Y:S03]  /*123ac0*/  STL [R1+0x1c04], R21 ;  /* 0x001c041501007387 */ /* 0x0001e60000100800 */
[----:B------:R-:W-:Y:S01]  /*123ad0*/  LOP3.LUT R18, R18, 0xffff, RZ, 0xc0, !PT ;  /* 0x0000ffff12127812 */ /* 0x000fe200078ec0ff */
[----:B------:R1:W-:Y:S01]  /*123ae0*/  STL.64 [R1+0xc60], R24 ;  /* 0x000c601801007387 */ /* 0x0003e20000100a00 */
[----:B0-----:R-:W-:-:S02]  /*123af0*/  PRMT R21, R19, 0x3340, R20 ;  /* 0x0000334013157816 */ /* 0x001fc40000000014 */
[--C-:B------:R-:W-:Y:S02]  /*123b00*/  PRMT R19, R18, 0x3340, R0.reuse ;  /* 0x0000334012137816 */ /* 0x100fe40000000000 */
[----:B----4-:R-:W-:Y:S01]  /*123b10*/  LOP3.LUT R20, R14, 0xffff, RZ, 0xc0, !PT ;  /* 0x0000ffff0e147812 */ /* 0x010fe200078ec0ff */
[----:B------:R0:W-:Y:S01]  /*123b20*/  STL [R1+0x1828], R21 ;  /* 0x0018281501007387 */ /* 0x0001e20000100800 */
[----:B------:R-:W-:Y:S02]  /*123b30*/  LOP3.LUT R18, R23, 0xffff, RZ, 0xc0, !PT ;  /* 0x0000ffff17127812 */ /* 0x000fe400078ec0ff */
[----:B------:R-:W-:Y:S02]  /*123b40*/  LOP3.LUT R22, R12, 0xffff, RZ, 0xc0, !PT ;  /* 0x0000ffff0c167812 */ /* 0x000fe400078ec0ff */
[----:B-1----:R-:W-:Y:S02]  /*123b50*/  LOP3.LUT R24, R17, 0xffff, RZ, 0xc0, !PT ;  /* 0x0000ffff11187812 */ /* 0x002fe400078ec0ff */
[----:B0-----:R-:W-:Y:S01]  /*123b60*/  LOP3.LUT R21, R13, 0xffff, RZ, 0xc0, !PT ;  /* 0x0000ffff0d157812 */ /* 0x001fe200078ec0ff */
[----:B------:R0:W-:Y:S01]  /*123b70*/  STL [R1+0x2c], R19 ;  /* 0x00002c1301007387 */ /* 0x0001e20000100800 */
[----:B------:R-:W-:-:S02]  /*123b80*/  PRMT R14, R18, 0x3340, R0 ;  /* 0x00003340120e7816 */ /* 0x000fc40000000000 */
[--C-:B------:R-:W-:Y:S01]  /*123b90*/  PRMT R13, R20, 0x3340, R21.reuse ;  /* 0x00003340140d7816 */ /* 0x100fe20000000015 */
[----:B------:R-:W4:Y:S01]  /*123ba0*/  LDL.LU R23, [R1+0x5fa0] ;  /* 0x005fa00001177983 */ /* 0x000f220000300800 */
[----:B------:R-:W-:Y:S02]  /*123bb0*/  PRMT R25, R22, 0x3340, R24 ;  /* 0x0000334016197816 */ /* 0x000fe40000000018 */
[----:B------:R-:W-:Y:S02]  /*123bc0*/  SHF.R.U32.HI R22, RZ, 0x8, R22 ;  /* 0x00000008ff167819 */ /* 0x000fe40000011616 */
[----:B------:R-:W-:Y:S02]  /*123bd0*/  SHF.R.U32.HI R24, RZ, 0x8, R24 ;  /* 0x00000008ff187819 */ /* 0x000fe40000011618 */
[----:B------:R-:W-:Y:S02]  /*123be0*/  SHF.R.U32.HI R20, RZ, 0x8, R20 ;  /* 0x00000008ff147819 */ /* 0x000fe40000011614 */
[----:B------:R-:W-:-:S02]  /*123bf0*/  SHF.R.U32.HI R21, RZ, 0x8, R21 ;  /* 0x00000008ff157819 */ /* 0x000fc40000011615 */
[----:B------:R-:W-:Y:S02]  /*123c00*/  PRMT R14, R13, 0x5410, R14 ;  /* 0x000054100d0e7816 */ /* 0x000fe4000000000e */
[----:B------:R-:W-:Y:S02]  /*123c10*/  LOP3.LUT R22, R22, 0xffff, RZ, 0xc0, !PT ;  /* 0x0000ffff16167812 */ /* 0x000fe400078ec0ff */
[----:B------:R-:W-:Y:S02]  /*123c20*/  LOP3.LUT R24, R24, 0xffff, RZ, 0xc0, !PT ;  /* 0x0000ffff18187812 */ /* 0x000fe400078ec0ff */
[----:B------:R-:W-:Y:S02]  /*123c30*/  LOP3.LUT R20, R20, 0xffff, RZ, 0xc0, !PT ;  /* 0x0000ffff14147812 */ /* 0x000fe400078ec0ff */
[----:B------:R-:W-:Y:S02]  /*123c40*/  LOP3.LUT R21, R21, 0xffff, RZ, 0xc0, !PT ;  /* 0x0000ffff15157812 */ /* 0x000fe400078ec0ff */
[----:B------:R-:W-:-:S02]  /*123c50*/  PRMT R24, R22, 0x3340, R24 ;  /* 0x0000334016187816 */ /* 0x000fc40000000018 */
[----:B------:R-:W-:Y:S02]  /*123c60*/  PRMT R22, R20, 0x3340, R21 ;  /* 0x0000334014167816 */ /* 0x000fe40000000015 */
[----:B------:R-:W-:-:S04]  /*123c70*/  SHF.R.U32.HI R18, RZ, 0x8, R18 ;  /* 0x00000008ff127819 */ /* 0x000fc80000011612 */
[----:B------:R-:W-:-:S04]  /*123c80*/  LOP3.LUT R18, R18, 0xffff, RZ, 0xc0, !PT ;  /* 0x0000ffff12127812 */ /* 0x000fc800078ec0ff */
[--C-:B------:R-:W-:Y:S02]  /*123c90*/  PRMT R18, R18, 0x3340, R0.reuse ;  /* 0x0000334012127816 */ /* 0x100fe40000000000 */
[----:B---3--:R-:W-:Y:S02]  /*123ca0*/  LOP3.LUT R12, R34, 0xffff, RZ, 0xc0, !PT ;  /* 0x0000ffff220c7812 */ /* 0x008fe400078ec0ff */
[----:B------:R-:W3:Y:S02]  /*123cb0*/  LDL.LU R34, [R1+0x5f9c] ;  /* 0x005f9c0001227983 */ /* 0x000ee40000300800 */
[----:B------:R-:W-:Y:S02]  /*123cc0*/  PRMT R26, R12, 0x3340, R0 ;  /* 0x000033400c1a7816 */ /* 0x000fe40000000000 */
[----:B0-----:R-:W2:Y:S02]  /*123cd0*/  LDL.LU R19, [R1+0x354] ;  /* 0x0003540001137983 */ /* 0x001ea40000300800 */
[----:B------:R-:W-:-:S02]  /*123ce0*/  PRMT R25, R25, 0x5410, R26 ;  /* 0x0000541019197816 */ /* 0x000fc4000000001a */
[----:B------:R-:W4:Y:S01]  /*123cf0*/  LDL.LU R13, [R1+0x240] ;  /* 0x00024000010d7983 */ /* 0x000f220000300800 */
[----:B------:R-:W-:-:S03]  /*123d00*/  IADD3 R26, P1, R6, R51, RZ ;  /* 0x00000033061a7210 */ /* 0x000fc60007f3e0ff */
[----:B------:R0:W-:Y:S02]  /*123d10*/  STL [R1+0x1bf4], R14 ;  /* 0x001bf40e01007387 */ /* 0x0001e40000100800 */
[----:B------:R-:W-:Y:S01]  /*123d20*/  IMAD.X R27, R16, 0x1, R50, P1 ;  /* 0x00000001101b7824 */ /* 0x000fe200008e0632 */
[----:B------:R-:W-:Y:S01]  /*123d30*/  IADD3 R20, P1, R6, R49, RZ ;  /* 0x0000003106147210 */ /* 0x000fe20007f3e0ff */
[----:B0-----:R-:W3:Y:S04]  /*123d40*/  LDL.LU R14, [R1+0x56e8] ;  /* 0x0056e800010e7983 */ /* 0x001ee80000300800 */
[----:B------:R-:W3:Y:S01]  /*123d50*/  LDL.LU R17, [R1+0x544] ;  /* 0x0005440001117983 */ /* 0x000ee20000300800 */
[----:B------:R-:W-:-:S03]  /*123d60*/  IMAD.X R21, R16, 0x1, R47, P1 ;  /* 0x0000000110157824 */ /* 0x000fc600008e062f */
[----:B------:R-:W-:Y:S04]  /*123d70*/  STL [R1+0x1bfc], R25 ;  /* 0x001bfc1901007387 */ /* 0x000fe80000100800 */
[----:B------:R-:W-:Y:S04]  /*123d80*/  STL.64 [R1+0xc20], R26 ;  /* 0x000c201a01007387 */ /* 0x000fe80000100a00 */
[----:B------:R-:W-:Y:S04]  /*123d90*/  STL [R1+0x1790], R24 ;  /* 0x0017901801007387 */ /* 0x000fe80000100800 */
[----:B------:R-:W-:Y:S04]  /*123da0*/  STL [R1+0x220], R22 ;  /* 0x0002201601007387 */ /* 0x000fe80000100800 */
[----:B------:R0:W-:Y:S02]  /*123db0*/  STL.64 [R1+0xc18], R20 ;  /* 0x000c181401007387 */ /* 0x0001e40000100a00 */
[----:B0-----:R-:W-:-:S02]  /*123dc0*/  IADD3 R20, P1, R6, R48, RZ ;  /* 0x0000003006147210 */ /* 0x001fc40007f3e0ff */
[----:B------:R0:W-:Y:S03]  /*123dd0*/  STL [R1+0x34], R18 ;  /* 0x0000341201007387 */ /* 0x0001e60000100800 */
[----:B------:R-:W-:-:S05]  /*123de0*/  IMAD.X R21, R16, 0x1, R46, P1 ;  /* 0x0000000110157824 */ /* 0x000fca00008e062e */
[----:B------:R1:W-:Y:S04]  /*123df0*/  STL.64 [R1+0xc28], R20 ;  /* 0x000c281401007387 */ /* 0x0003e80000100a00 */
[----:B------:R-:W3:Y:S04]  /*123e00*/  LDL.LU R16, [R1+0x4f0] ;  /* 0x0004f00001107983 */ /* 0x000ee80000300800 */
[----:B0-----:R-:W3:Y:S01]  /*123e10*/  LDL.LU R18, [R1+0x8d0] ;  /* 0x0008d00001127983 */ /* 0x001ee20000300800 */
[----:B-1----:R-:W-:-:S03]  /*123e20*/  SHF.R.U32.HI R20, RZ, 0x8, R12 ;  /* 0x00000008ff147819 */ /* 0x002fc6000001160c */
[----:B------:R-:W3:Y:S01]  /*123e30*/  LDL.LU R12, [R1+0x5ac] ;  /* 0x0005ac00010c7983 */ /* 0x000ee20000300800 */
[----:B------:R-:W-:Y:S02]  /*123e40*/  LOP3.LUT R20, R20, 0xffff, RZ, 0xc0, !PT ;  /* 0x0000ffff14147812 */ /* 0x000fe400078ec0ff */
[----:B------:R-:W-:Y:S02]  /*123e50*/  LOP3.LUT R35, R35, 0xffff, RZ, 0xc0, !PT ;  /* 0x0000ffff23237812 */ /* 0x000fe400078ec0ff */
[--C-:B------:R-:W-:Y:S02]  /*123e60*/  PRMT R20, R20, 0x3340, R0.reuse ;  /* 0x0000334014147816 */ /* 0x100fe40000000000 */
[----:B------:R-:W-:-:S03]  /*123e70*/  PRMT R22, R35, 0x3340, R0 ;  /* 0x0000334023167816 */ /* 0x000fc60000000000 */
[----:B------:R3:W-:Y:S04]  /*123e80*/  STL [R1+0x38], R20 ;  /* 0x0000381401007387 */ /* 0x0007e80000100800 */
[----:B------:R-:W-:Y:S01]  /*123e90*/  STL [R1+0x5e54], R35 ;  /* 0x005e542301007387 */ /* 0x000fe20000100800 */
[----:B------:R-:W-:Y:S01]  /*123ea0*/  VIADD R6, R6, UR6 ;  /* 0x0000000606067c36 */ /* 0x000fe20008000000 */
[----:B------:R-:W-:Y:S01]  /*123eb0*/  LOP3.LUT R36, R36, 0xffff, RZ, 0xc0, !PT ;  /* 0x0000ffff24247812 */ /* 0x000fe200078ec0ff */
[----:B------:R-:W-:Y:S01]  /*123ec0*/  ULDC UR6, c[0x0][0x248] ;  /* 0x0000920000067ab9 */ /* 0x000fe20000000800 */
[----:B--2---:R-:W-:Y:S02]  /*123ed0*/  LOP3.LUT R19, R19, 0xffff, RZ, 0xc0, !PT ;  /* 0x0000ffff13137812 */ /* 0x004fe400078ec0ff */
[----:B----4-:R-:W-:-:S02]  /*123ee0*/  LOP3.LUT R13, R13, 0xffff, RZ, 0xc0, !PT ;  /* 0x0000ffff0d0d7812 */ /* 0x010fc400078ec0ff */
[----:B---3--:R-:W-:Y:S02]  /*123ef0*/  LOP3.LUT R20, R34, 0xffff, RZ, 0xc0, !PT ;  /* 0x0000ffff22147812 */ /* 0x008fe400078ec0ff */
[----:B------:R-:W-:-:S04]  /*123f00*/  PRMT R21, R19, 0x3340, R13 ;  /* 0x0000334013157816 */ /* 0x000fc8000000000d */
[----:B------:R-:W-:Y:S02]  /*123f10*/  PRMT R24, R21, 0x5410, R22 ;  /* 0x0000541015187816 */ /* 0x000fe40000000016 */
[----:B------:R-:W-:Y:S02]  /*123f20*/  LOP3.LUT R14, R14, 0xffff, RZ, 0xc0, !PT ;  /* 0x0000ffff0e0e7812 */ /* 0x000fe400078ec0ff */
[----:B------:R-:W-:Y:S02]  /*123f30*/  LOP3.LUT R17, R17, 0xffff, RZ, 0xc0, !PT ;  /* 0x0000ffff11117812 */ /* 0x000fe400078ec0ff */
[----:B------:R-:W-:Y:S02]  /*123f40*/  PRMT R21, R14, 0x3340, R20 ;  /* 0x000033400e157816 */ /* 0x000fe40000000014 */
[----:B------:R-:W-:Y:S01]  /*123f50*/  PRMT R22, R17, 0x3340, R0 ;  /* 0x0000334011167816 */ /* 0x000fe20000000000 */
[----:B------:R0:W-:Y:S01]  /*123f60*/  STL [R1+0x1f1c], R24 ;  /* 0x001f1c1801007387 */ /* 0x0001e20000100800 */
[----:B------:R-:W-:-:S02]  /*123f70*/  SHF.R.U32.HI R20, RZ, 0x8, R20 ;  /* 0x00000008ff147819 */ /* 0x000fc40000011614 */
[----:B0-----:R-:W-:Y:S02]  /*123f80*/  PRMT R24, R21, 0x5410, R22 ;  /* 0x0000541015187816 */ /* 0x001fe40000000016 */
[----:B------:R-:W-:Y:S02]  /*123f90*/  SHF.R.U32.HI R21, RZ, 0x8, R19 ;  /* 0x00000008ff157819 */ /* 0x000fe40000011613 */
[----:B------:R-:W-:Y:S01]  /*123fa0*/  SHF.R.U32.HI R22, RZ, 0x8, R13 ;  /* 0x00000008ff167819 */ /* 0x000fe2000001160d */
[----:B------:R-:W-:Y:S01]  /*123fb0*/  STL [R1+0x1bd8], R24 ;  /* 0x001bd81801007387 */ /* 0x000fe20000100800 */
[----:B------:R-:W-:-:S03]  /*123fc0*/  SHF.R.U32.HI R19, RZ, 0x8, R14 ;  /* 0x00000008ff137819 */ /* 0x000fc6000001160e */
[----:B------:R-:W2:Y:S01]  /*123fd0*/  LDL.LU R13, [R1+0x410] ;  /* 0x00041000010d7983 */ /* 0x000ea20000300800 */
[----:B------:R-:W-:-:S03]  /*123fe0*/  LOP3.LUT R21, R21, 0xffff, RZ, 0xc0, !PT ;  /* 0x0000ffff15157812 */ /* 0x000fc600078ec0ff */
[----:B------:R-:W3:Y:S01]  /*123ff0*/  LDL.LU R14, [R1+0x2e0] ;  /* 0x0002e000010e7983 */ /* 0x000ee20000300800 */
[----:B------:R-:W-:Y:S02]  /*124000*/  LOP3.LUT R22, R22, 0xffff, RZ, 0xc0, !PT ;  /* 0x0000ffff16167812 */ /* 0x000fe400078ec0ff */
[----:B------:R-:W-:Y:S02]  /*124010*/  LOP3.LUT R19, R19, 0xffff, RZ, 0xc0, !PT ;  /* 0x0000ffff13137812 */ /* 0x000fe400078ec0ff */
[----:B------:R-:W-:Y:S02]  /*124020*/  LOP3.LUT R20, R20, 0xffff, RZ, 0xc0, !PT ;  /* 0x0000ffff14147812 */ /* 0x000fe400078ec0ff */
[----:B------:R-:W-:Y:S02]  /*124030*/  PRMT R34, R21, 0x3340, R22 ;  /* 0x0000334015227816 */ /* 0x000fe40000000016 */
[----:B------:R-:W-:-:S03]  /*124040*/  PRMT R19, R19, 0x3340, R20 ;  /* 0x0000334013137816 */ /* 0x000fc60000000014 */
[----:B------:R-:W-:Y:S01]  /*124050*/  STL [R1+0x5c94], R34 ;  /* 0x005c942201007387 */ /* 0x000fe20000100800 */
[----:B------:R-:W-:-:S03]  /*124060*/  LOP3.LUT R16, R16, 0xffff, RZ, 0xc0, !PT ;  /* 0x0000ffff10107812 */ /* 0x000fc600078ec0ff */
[----:B------:R0:W-:Y:S01]  /*124070*/  STL [R1+0x4e8], R19 ;  /* 0x0004e81301007387 */ /* 0x0001e20000100800 */
[----:B------:R-:W-:Y:S02]  /*124080*/  LOP3.LUT R18, R18, 0xffff, RZ, 0xc0, !PT ;  /* 0x0000ffff12127812 */ /* 0x000fe400078ec0ff */
[----:B------:R-:W-:Y:S02]  /*124090*/  PRMT R21, R16, 0x3340, R0 ;  /* 0x0000334010157816 */ /* 0x000fe40000000000 */
[----:B------:R-:W-:Y:S02]  /*1240a0*/  LOP3.LUT R20, R12, 0xffff, RZ, 0xc0, !PT ;  /* 0x0000ffff0c147812 */ /* 0x000fe400078ec0ff */
[----:B------:R-:W-:Y:S01]  /*1240b0*/  SHF.R.U32.HI R16, RZ, 0x8, R16 ;  /* 0x00000008ff107819 */ /* 0x000fe20000011610 */
[----:B------:R-:W4:Y:S01]  /*1240c0*/  LDL.LU R12, [R1+0x368] ;  /* 0x00036800010c7983 */ /* 0x000f220000300800 */
[----:B0-----:R-:W-:Y:S02]  /*1240d0*/  PRMT R19, R18, 0x3340, R20 ;  /* 0x0000334012137816 */ /* 0x001fe40000000014 */
[----:B------:R-:W-:-:S02]  /*1240e0*/  SHF.R.U32.HI R18, RZ, 0x8, R18 ;  /* 0x00000008ff127819 */ /* 0x000fc40000011612 */
[----:B------:R-:W-:Y:S02]  /*1240f0*/  SHF.R.U32.HI R20, RZ, 0x8, R20 ;  /* 0x00000008ff147819 */ /* 0x000fe40000011614 */
[----:B------:R-:W-:Y:S02]  /*124100*/  PRMT R21, R19, 0x5410, R21 ;  /* 0x0000541013157816 */ /* 0x000fe40000000015 */
[----:B------:R-:W-:Y:S02]  /*124110*/  SHF.R.S32.HI R19, RZ, 0x1f, R6 ;  /* 0x0000001fff137819 */ /* 0x000fe40000011406 */
[----:B------:R-:W-:Y:S02]  /*124120*/  IADD3 R24, P1, R6, R59, RZ ;  /* 0x0000003b06187210 */ /* 0x000fe40007f3e0ff */
[----:B------:R-:W-:Y:S02]  /*124130*/  LOP3.LUT R18, R18, 0xffff, RZ, 0xc0, !PT ;  /* 0x0000ffff12127812 */ /* 0x000fe400078ec0ff */
[----:B------:R-:W-:-:S02]  /*124140*/  LOP3.LUT R20, R20, 0xffff, RZ, 0xc0, !PT ;  /* 0x0000ffff14147812 */ /* 0x000fc400078ec0ff */
[----:B------:R-:W-:Y:S01]  /*124150*/  LOP3.LUT R16, R16, 0xffff, RZ, 0xc0, !PT ;  /* 0x0000ffff10107812 */ /* 0x000fe200078ec0ff */
[----:B------:R-:W-:Y:S01]  /*124160*/  IMAD.X R25, R19, 0x1, R58, P1 ;  /* 0x0000000113197824 */ /* 0x000fe200008e063a */
[----:B------:R-:W-:Y:S02]  /*124170*/  PRMT R18, R18, 0x3340, R20 ;  /* 0x0000334012127816 */ /* 0x000fe40000000014 */
[----:B------:R-:W-:Y:S01]  /*124180*/  PRMT R16, R16, 0x3340, R0 ;  /* 0x0000334010107816 */ /* 0x000fe20000000000 */
[----:B------:R-:W-:Y:S01]  /*124190*/  STL [R1+0x1bd0], R21 ;  /* 0x001bd01501007387 */ /* 0x000fe20000100800 */
[----:B------:R-:W-:-:S03]  /*1241a0*/  LOP3.LUT R22, R42, 0xffff, RZ, 0xc0, !PT ;  /* 0x0000ffff2a167812 */ /* 0x000fc600078ec0ff */
[----:B------:R-:W-:Y:S04]  /*1241b0*/  STL.64 [R1+0xc10], R24 ;  /* 0x000c101801007387 */ /* 0x000fe80000100a00 */
[----:B------:R0:W-:Y:S04]  /*1241c0*/  STL [R1+0x218], R18 ;  /* 0x0002181201007387 */ /* 0x0001e80000100800 */
[----:B------:R1:W-:Y:S04]  /*1241d0*/  STL [R1+0x40], R16 ;  /* 0x0000401001007387 */ /* 0x0003e80000100800 */
[----:B------:R-:W4:Y:S01]  /*1241e0*/  LDL.LU R42, [R1+0x5f98] ;  /* 0x005f9800012a7983 */ /* 0x000f220000300800 */
[----:B0-----:R-:W-:-:S02]  /*1241f0*/  PRMT R18, R22, 0x3340, R0 ;  /* 0x0000334016127816 */ /* 0x001fc40000000000 */
[----:B------:R-:W-:-:S04]  /*124200*/  SHF.R.U32.HI R17, RZ, 0x8, R17 ;  /* 0x00000008ff117819 */ /* 0x000fc80000011611 */
[----:B------:R-:W-:-:S04]  /*124210*/  LOP3.LUT R17, R17, 0xffff, RZ, 0xc0, !PT ;  /* 0x0000ffff11117812 */ /* 0x000fc800078ec0ff */
[----:B------:R-:W-:Y:S02]  /*124220*/  PRMT R17, R17, 0x3340, R0 ;  /* 0x0000334011117816 */ /* 0x000fe40000000000 */
[----:B--2---:R-:W-:Y:S02]  /*124230*/  LOP3.LUT R13, R13, 0xffff, RZ, 0xc0, !PT ;  /* 0x0000ffff0d0d7812 */ /* 0x004fe400078ec0ff */
[----:B---3--:R-:W-:-:S04]  /*124240*/  LOP3.LUT R14, R14, 0xffff, RZ, 0xc0, !PT ;  /* 0x0000ffff0e0e7812 */ /* 0x008fc800078ec0ff */
[----:B-1----:R-:W-:-:S04]  /*124250*/  PRMT R16, R13, 0x3340, R14 ;  /* 0x000033400d107816 */ /* 0x002fc8000000000e */
[----:B------:R-:W-:Y:S02]  /*124260*/  PRMT R20, R16, 0x5410, R18 ;  /* 0x0000541010147816 */ /* 0x000fe40000000012 */
[----:B------:R-:W2:Y:S04]  /*124270*/  LDL.LU R18, [R1+0x414] ;  /* 0x0004140001127983 */ /* 0x000ea80000300800 */
[----:B------:R-:W3:Y:S01]  /*124280*/  LDL.LU R16, [R1+0x2e4] ;  /* 0x0002e40001107983 */ /* 0x000ee20000300800 */
[----:B------:R-:W-:Y:S02]  /*124290*/  SHF.R.U32.HI R13, RZ, 0x8, R13 ;  /* 0x00000008ff0d7819 */ /* 0x000fe4000001160d */
[----:B------:R-:W-:Y:S01]  /*1242a0*/  SHF.R.U32.HI R14, RZ, 0x8, R14 ;  /* 0x00000008ff0e7819 */ /* 0x000fe2000001160e */
[----:B------:R0:W-:Y:S01]  /*1242b0*/  STL [R1+0x1bb4], R20 ;  /* 0x001bb41401007387 */ /* 0x0001e20000100800 */
[----:B------:R-:W-:-:S02]  /*1242c0*/  LOP3.LUT R13, R13, 0xffff, RZ, 0xc0, !PT ;  /* 0x0000ffff0d0d7812 */ /* 0x000fc400078ec0ff */
[----:B------:R-:W-:Y:S02]  /*1242d0*/  LOP3.LUT R14, R14, 0xffff, RZ, 0xc0, !PT ;  /* 0x0000ffff0e0e7812 */ /* 0x000fe400078ec0ff */
[----:B0-----:R-:W-:Y:S02]  /*1242e0*/  IADD3 R20, P1, R6, R61, RZ ;  /* 0x0000003d06147210 */ /* 0x001fe40007f3e0ff */
[----:B------:R-:W-:-:S03]  /*1242f0*/  PRMT R13, R13, 0x3340, R14 ;  /* 0x000033400d0d7816 */ /* 0x000fc6000000000e */
[----:B------:R-:W-:-:S05]  /*124300*/  IMAD.X R21, R19, 0x1, R60, P1 ;  /* 0x0000000113157824 */ /* 0x000fca00008e063c */
[----:B------:R4:W-:Y:S04]  /*124310*/  STL.64 [R1+0xc08], R20 ;  /* 0x000c081401007387 */ /* 0x0009e80000100a00 */
[----:B------:R0:W-:Y:S04]  /*124320*/  STL [R1+0x3c], R17 ;  /* 0x00003c1101007387 */ /* 0x0001e80000100800 */
[----:B------:R1:W-:Y:S01]  /*124330*/  STL [R1+0x6f4], R13 ;  /* 0x0006f40d01007387 */ /* 0x0003e20000100800 */
[----:B----4-:R-:W-:Y:S02]  /*124340*/  LOP3.LUT R20, R12, 0xffff, RZ, 0xc0, !PT ;  /* 0x0000ffff0c147812 */ /* 0x010fe400078ec0ff */
[----:B------:R-:W-:-:S02]  /*124350*/  LOP3.LUT R12, R38, 0xffff, RZ, 0xc0, !PT ;  /* 0x0000ffff260c7812 */ /* 0x000fc400078ec0ff */
[----:B------:R-:W4:Y:S01]  /*124360*/  LDL.LU R38, [R1+0x5f94] ;  /* 0x005f940001267983 */ /* 0x000f220000300800 */
[----:B------:R-:W-:-:S03]  /*124370*/  LOP3.LUT R21, R42, 0xffff, RZ, 0xc0, !PT ;  /* 0x0000ffff2a157812 */ /* 0x000fc600078ec0ff */
[----:B------:R-:W4:Y:S04]  /*124380*/  LDL.LU R42, [R1+0x5f90] ;  /* 0x005f9000012a7983 */ /* 0x000f280000300800 */
[----:B0-----:R-:W4:Y:S04]  /*124390*/  LDL.LU R17, [R1+0x56ec] ;  /* 0x0056ec0001117983 */ /* 0x001f280000300800 */
[----:B------:R-:W4:Y:S04]  /*1243a0*/  LDL.LU R14, [R1+0x55c] ;  /* 0x00055c00010e7983 */ /* 0x000f280000300800 */
[----:B-1----:R-:W4:Y:S01]  /*1243b0*/  LDL.LU R13, [R1+0x700] ;  /* 0x00070000010d7983 */ /* 0x002f220000300800 */
[----:B------:R-:W-:-:S02]  /*1243c0*/  PRMT R25, R12, 0x3340, R0 ;  /* 0x000033400c197816 */ /* 0x000fc40000000000 */
[----:B------:R-:W-:Y:S02]  /*1243d0*/  PRMT R24, R20, 0x3340, R21 ;  /* 0x0000334014187816 */ /* 0x000fe40000000015 */
[----:B------:R-:W-:Y:S02]  /*1243e0*/  SHF.R.U32.HI R22, RZ, 0x8, R22 ;  /* 0x00000008ff167819 */ /* 0x000fe40000011616 */
[----:B------:R-:W-:Y:S02]  /*1243f0*/  PRMT R26, R24, 0x5410, R25 ;  /* 0x00005410181a7816 */ /* 0x000fe40000000019 */
        /* <DEDUP_REMOVED lines=33> */
[----:B------:R0:W-:Y:S04]  /*124610*/  STL [R1+0x4dc], R20 ;  /* 0x0004dc1401007387 */ /* 0x0001e80000100800 */
[----:B------:R1:W-:Y:S01]  /*124620*/  STL [R1+0x48], R18 ;  /* 0x0000481201007387 */ /* 0x0003e20000100800 */
[----:B0-----:R-:W-:-:S05]  /*124630*/  IADD3 R20, P1, R6, R53, RZ ;  /* 0x0000003506147210 */ /* 0x001fca0007f3e0ff */
[----:B------:R-:W-:Y:S01]  /*124640*/  IMAD.X R21, R19, 0x1, R52, P1 ;  /* 0x0000000113157824 */ /* 0x000fe200008e0634 */
[----:B----4-:R-:W-:Y:S02]  /*124650*/  LOP3.LUT R17, R17, 0xffff, RZ, 0xc0, !PT ;  /* 0x0000ffff11117812 */ /* 0x010fe400078ec0ff */
[----:B------:R-:W-:Y:S02]  /*124660*/  LOP3.LUT R22, R14, 0xffff, RZ, 0xc0, !PT ;  /* 0x0000ffff0e167812 */ /* 0x000fe400078ec0ff */
[----:B-1----:R-:W-:Y:S02]  /*124670*/  LOP3.LUT R18, R13, 0xffff, RZ, 0xc0, !PT ;  /* 0x0000ffff0d127812 */ /* 0x002fe400078ec0ff */
[----:B------:R-:W-:Y:S02]  /*124680*/  PRMT R14, R22, 0x3340, R0 ;  /* 0x00003340160e7816 */ /* 0x000fe40000000000 */
[----:B------:R-:W-:-:S04]  /*124690*/  PRMT R13, R17, 0x3340, R18 ;  /* 0x00003340110d7816 */ /* 0x000fc80000000012 */
[----:B------:R-:W-:-:S05]  /*1246a0*/  PRMT R13, R13, 0x5410, R14 ;  /* 0x000054100d0d7816 */ /* 0x000fca000000000e */
[----:B------:R0:W-:Y:S04]  /*1246b0*/  STL [R1+0x1b8c], R13 ;  /* 0x001b8c0d01007387 */ /* 0x0001e80000100800 */
[----:B------:R1:W-:Y:S04]  /*1246c0*/  STL.64 [R1+0xbf0], R20 ;  /* 0x000bf01401007387 */ /* 0x0003e80000100a00 */
[----:B------:R-:W4:Y:S04]  /*1246d0*/  LDL.LU R14, [R1+0x56f0] ;  /* 0x0056f000010e7983 */ /* 0x000f280000300800 */
[----:B0-----:R-:W2:Y:S01]  /*1246e0*/  LDL.LU R13, [R1+0x564] ;  /* 0x00056400010d7983 */ /* 0x001ea20000300800 */
[----:B-1----:R-:W-:-:S03]  /*1246f0*/  SHF.R.U32.HI R20, RZ, 0x8, R12 ;  /* 0x00000008ff147819 */ /* 0x002fc6000001160c */
[----:B------:R-:W2:Y:S01]  /*124700*/  LDL.LU R12, [R1+0x704] ;  /* 0x00070400010c7983 */ /* 0x000ea20000300800 */
[----:B------:R-:W-:Y:S02]  /*124710*/  SHF.R.U32.HI R17, RZ, 0x8, R17 ;  /* 0x00000008ff117819 */ /* 0x000fe40000011611 */
[----:B------:R-:W-:Y:S02]  /*124720*/  SHF.R.U32.HI R18, RZ, 0x8, R18 ;  /* 0x00000008ff127819 */ /* 0x000fe40000011612 */
[----:B------:R-:W-:Y:S02]  /*124730*/  LOP3.LUT R20, R20, 0xffff, RZ, 0xc0, !PT ;  /* 0x0000ffff14147812 */ /* 0x000fe400078ec0ff */
[----:B------:R-:W-:Y:S02]  /*124740*/  LOP3.LUT R17, R17, 0xffff, RZ, 0xc0, !PT ;  /* 0x0000ffff11117812 */ /* 0x000fe400078ec0ff */
[----:B------:R-:W-:Y:S02]  /*124750*/  LOP3.LUT R18, R18, 0xffff, RZ, 0xc0, !PT ;  /* 0x0000ffff12127812 */ /* 0x000fe400078ec0ff */
[----:B------:R-:W-:-:S02]  /*124760*/  PRMT R21, R20, 0x3340, R0 ;  /* 0x0000334014157816 */ /* 0x000fc40000000000 */
[----:B------:R-:W-:-:S03]  /*124770*/  PRMT R17, R17, 0x3340, R18 ;  /* 0x0000334011117816 */ /* 0x000fc60000000012 */
[----:B------:R-:W-:Y:S04]  /*124780*/  STL [R1+0x4c], R21 ;  /* 0x00004c1501007387 */ /* 0x000fe80000100800 */
[----:B------:R0:W-:Y:S04]  /*124790*/  STL [R1+0x3ac], R17 ;  /* 0x0003ac1101007387 */ /* 0x0001e80000100800 */
[----:B------:R-:W2:Y:S04]  /*1247a0*/  LDL.LU R18, [R1+0x8e0] ;  /* 0x0008e00001127983 */ /* 0x000ea80000300800 */
[----:B0-----:R-:W2:Y:S01]  /*1247b0*/  LDL.LU R17, [R1+0x500] ;  /* 0x0005000001117983 */ /* 0x001ea20000300800 */
[----:B------:R-:W-:-:S02]  /*1247c0*/  LOP3.LUT R21, R38, 0xffff, RZ, 0xc0, !PT ;  /* 0x0000ffff26157812 */ /* 0x000fc400078ec0ff */
[----:B------:R-:W-:Y:S02]  /*1247d0*/  PRMT R25, R36, 0x3340, R0 ;  /* 0x0000334024197816 */ /* 0x000fe40000000000 */
[----:B------:R-:W-:-:S04]  /*1247e0*/  SHF.R.U32.HI R22, RZ, 0x8, R22 ;  /* 0x00000008ff167819 */ /* 0x000fc80000011616 */
[----:B------:R-:W-:-:S04]  /*1247f0*/  LOP3.LUT R22, R22, 0xffff, RZ, 0xc0, !PT ;  /* 0x0000ffff16167812 */ /* 0x000fc800078ec0ff */
[----:B------:R-:W-:Y:S02]  /*124800*/  PRMT R22, R22, 0x3340, R0 ;  /* 0x0000334016167816 */ /* 0x000fe40000000000 */
[----:B---3--:R-:W-:Y:S02]  /*124810*/  LOP3.LUT R20, R16, 0xffff, RZ, 0xc0, !PT ;  /* 0x0000ffff10147812 */ /* 0x008fe400078ec0ff */
[----:B------:R-:W3:Y:S02]  /*124820*/  LDL.LU R16, [R1+0x5b4] ;  /* 0x0005b40001107983 */ /* 0x000ee40000300800 */
[--C-:B------:R-:W-:Y:S02]  /*124830*/  PRMT R24, R20, 0x3340, R21.reuse ;  /* 0x0000334014187816 */ /* 0x100fe40000000015 */
[----:B------:R-:W-:Y:S02]  /*124840*/  SHF.R.U32.HI R20, RZ, 0x8, R20 ;  /* 0x00000008ff147819 */ /* 0x000fe40000011614 */
[----:B------:R-:W-:-:S02]  /*124850*/  SHF.R.U32.HI R21, RZ, 0x8, R21 ;  /* 0x00000008ff157819 */ /* 0x000fc40000011615 */
[----:B------:R-:W-:Y:S02]  /*124860*/  PRMT R26, R24, 0x5410, R25 ;  /* 0x00005410181a7816 */ /* 0x000fe40000000019 */
[----:B------:R-:W-:Y:S02]  /*124870*/  IADD3 R24, P1, R6, R51, RZ ;  /* 0x0000003306187210 */ /* 0x000fe40007f3e0ff */
[----:B------:R-:W-:Y:S02]  /*124880*/  LOP3.LUT R20, R20, 0xffff, RZ, 0xc0, !PT ;  /* 0x0000ffff14147812 */ /* 0x000fe400078ec0ff */
[----:B------:R-:W-:Y:S01]  /*124890*/  LOP3.LUT R21, R21, 0xffff, RZ, 0xc0, !PT ;  /* 0x0000ffff15157812 */ /* 0x000fe200078ec0ff */
[----:B------:R-:W-:Y:S01]  /*1248a0*/  IMAD.X R25, R19, 0x1, R50, P1 ;  /* 0x0000000113197824 */ /* 0x000fe200008e0632 */
[----:B------:R-:W-:Y:S02]  /*1248b0*/  STL [R1+0x5e58], R36 ;  /* 0x005e582401007387 */ /* 0x000fe40000100800 */
[----:B------:R-:W-:-:S02]  /*1248c0*/  PRMT R38, R20, 0x3340, R21 ;  /* 0x0000334014267816 */ /* 0x000fc40000000015 */
[----:B------:R-:W-:Y:S04]  /*1248d0*/  STL [R1+0x1f10], R26 ;  /* 0x001f101a01007387 */ /* 0x000fe80000100800 */
[----:B------:R0:W-:Y:S04]  /*1248e0*/  STL.64 [R1+0xbe8], R24 ;  /* 0x000be81801007387 */ /* 0x0001e80000100a00 */
[----:B------:R-:W-:Y:S04]  /*1248f0*/  STL [R1+0x5c98], R38 ;  /* 0x005c982601007387 */ /* 0x000fe80000100800 */
[----:B------:R1:W-:Y:S01]  /*124900*/  STL [R1+0x54], R22 ;  /* 0x0000541601007387 */ /* 0x0003e20000100800 */
[----:B----4-:R-:W-:-:S02]  /*124910*/  LOP3.LUT R20, R14, 0xffff, RZ, 0xc0, !PT ;  /* 0x0000ffff0e147812 */ /* 0x010fc400078ec0ff */
[----:B--2---:R-:W-:Y:S02]  /*124920*/  LOP3.LUT R14, R13, 0xffff, RZ, 0xc0, !PT ;  /* 0x0000ffff0d0e7812 */ /* 0x004fe400078ec0ff */
[----:B------:R-:W2:Y:S01]  /*124930*/  LDL.LU R13, [R1+0x428] ;  /* 0x00042800010d7983 */ /* 0x000ea20000300800 */
[----:B------:R-:W-:-:S03]  /*124940*/  LOP3.LUT R21, R12, 0xffff, RZ, 0xc0, !PT ;  /* 0x0000ffff0c157812 */ /* 0x000fc600078ec0ff */
[----:B------:R-:W4:Y:S01]  /*124950*/  LDL.LU R12, [R1+0x308] ;  /* 0x00030800010c7983 */ /* 0x000f220000300800 */
[----:B0-----:R-:W-:Y:S02]  /*124960*/  PRMT R24, R14, 0x3340, R0 ;  /* 0x000033400e187816 */ /* 0x001fe40000000000 */
[--C-:B-1----:R-:W-:Y:S02]  /*124970*/  PRMT R22, R20, 0x3340, R21.reuse ;  /* 0x0000334014167816 */ /* 0x102fe40000000015 */
[----:B------:R-:W-:Y:S02]  /*124980*/  SHF.R.U32.HI R20, RZ, 0x8, R20 ;  /* 0x00000008ff147819 */ /* 0x000fe40000011614 */
[----:B------:R-:W-:Y:S02]  /*124990*/  SHF.R.U32.HI R21, RZ, 0x8, R21 ;  /* 0x00000008ff157819 */ /* 0x000fe40000011615 */
[----:B------:R-:W-:Y:S02]  /*1249a0*/  PRMT R22, R22, 0x5410, R24 ;  /* 0x0000541016167816 */ /* 0x000fe40000000018 */
[----:B------:R-:W-:-:S02]  /*1249b0*/  IADD3 R24, P1, R6, R49, RZ ;  /* 0x0000003106187210 */ /* 0x000fc40007f3e0ff */
[----:B------:R-:W-:Y:S02]  /*1249c0*/  LOP3.LUT R20, R20, 0xffff, RZ, 0xc0, !PT ;  /* 0x0000ffff14147812 */ /* 0x000fe400078ec0ff */
[----:B------:R-:W-:Y:S01]  /*1249d0*/  LOP3.LUT R21, R21, 0xffff, RZ, 0xc0, !PT ;  /* 0x0000ffff15157812 */ /* 0x000fe200078ec0ff */
[----:B------:R-:W-:-:S03]  /*1249e0*/  IMAD.X R25, R19, 0x1, R47, P1 ;  /* 0x0000000113197824 */ /* 0x000fc600008e062f */
[----:B------:R-:W-:Y:S01]  /*1249f0*/  PRMT R20, R20, 0x3340, R21 ;  /* 0x0000334014147816 */ /* 0x000fe20000000015 */
[----:B------:R-:W-:Y:S01]  /*124a00*/  STL [R1+0x1b68], R22 ;  /* 0x001b681601007387 */ /* 0x000fe20000100800 */
[----:B------:R-:W-:-:S03]  /*124a10*/  LOP3.LUT R18, R18, 0xffff, RZ, 0xc0, !PT ;  /* 0x0000ffff12127812 */ /* 0x000fc600078ec0ff */
[----:B------:R-:W-:Y:S01]  /*124a20*/  STL.64 [R1+0xbd8], R24 ;  /* 0x000bd81801007387 */ /* 0x000fe20000100a00 */
[----:B------:R-:W-:-:S03]  /*124a30*/  LOP3.LUT R17, R17, 0xffff, RZ, 0xc0, !PT ;  /* 0x0000ffff11117812 */ /* 0x000fc600078ec0ff */
[----:B------:R0:W-:Y:S01]  /*124a40*/  STL [R1+0x6f0], R20 ;  /* 0x0006f01401007387 */ /* 0x0001e20000100800 */
[----:B------:R-:W-:Y:S02]  /*124a50*/  PRMT R21, R17, 0x3340, R0 ;  /* 0x0000334011157816 */ /* 0x000fe40000000000 */
[----:B------:R-:W-:-:S04]  /*124a60*/  SHF.R.U32.HI R17, RZ, 0x8, R17 ;  /* 0x00000008ff117819 */ /* 0x000fc80000011611 */
[----:B------:R-:W-:Y:S02]  /*124a70*/  LOP3.LUT R17, R17, 0xffff, RZ, 0xc0, !PT ;  /* 0x0000ffff11117812 */ /* 0x000fe400078ec0ff */
[----:B------:R-:W-:-:S04]  /*124a80*/  SHF.R.U32.HI R14, RZ, 0x8, R14 ;  /* 0x00000008ff0e7819 */ /* 0x000fc8000001160e */
[----:B------:R-:W-:-:S04]  /*124a90*/  LOP3.LUT R14, R14, 0xffff, RZ, 0xc0, !PT ;  /* 0x0000ffff0e0e7812 */ /* 0x000fc800078ec0ff */
[----:B------:R-:W-:Y:S02]  /*124aa0*/  PRMT R14, R14, 0x3340, R0 ;  /* 0x000033400e0e7816 */ /* 0x000fe40000000000 */
[----:B---3--:R-:W-:-:S04]  /*124ab0*/  LOP3.LUT R16, R16, 0xffff, RZ, 0xc0, !PT ;  /* 0x0000ffff10107812 */ /* 0x008fc800078ec0ff */
[----:B0-----:R-:W-:-:S04]  /*124ac0*/  PRMT R20, R18, 0x3340, R16 ;  /* 0x0000334012147816 */ /* 0x001fc80000000010 */
[----:B------:R-:W-:Y:S02]  /*124ad0*/  PRMT R22, R20, 0x5410, R21 ;  /* 0x0000541014167816 */ /* 0x000fe40000000015 */
[----:B------:R-:W-:Y:S02]  /*124ae0*/  IADD3 R20, P1, R6, R48, RZ ;  /* 0x0000003006147210 */ /* 0x000fe40007f3e0ff */
[----:B------:R-:W-:Y:S02]  /*124af0*/  SHF.R.U32.HI R18, RZ, 0x8, R18 ;  /* 0x00000008ff127819 */ /* 0x000fe40000011612 */
[----:B------:R-:W-:Y:S01]  /*124b00*/  SHF.R.U32.HI R16, RZ, 0x8, R16 ;  /* 0x00000008ff107819 */ /* 0x000fe20000011610 */
[----:B------:R-:W-:Y:S01]  /*124b10*/  IMAD.X R21, R19, 0x1, R46, P1 ;  /* 0x0000000113157824 */ /* 0x000fe200008e062e */
[----:B------:R-:W-:Y:S02]  /*124b20*/  LOP3.LUT R18, R18, 0xffff, RZ, 0xc0, !PT ;  /* 0x0000ffff12127812 */ /* 0x000fe400078ec0ff */
[----:B------:R-:W-:Y:S01]  /*124b30*/  LOP3.LUT R19, R16, 0xffff, RZ, 0xc0, !PT ;  /* 0x0000ffff10137812 */ /* 0x000fe200078ec0ff */
[----:B------:R-:W-:Y:S03]  /*124b40*/  STL [R1+0x1b4c], R22 ;  /* 0x001b4c1601007387 */ /* 0x000fe60000100800 */
[----:B------:R-:W-:Y:S01]  /*124b50*/  PRMT R18, R18, 0x3340, R19 ;  /* 0x0000334012127816 */ /* 0x000fe20000000013 */
[----:B------:R-:W-:Y:S04]  /*124b60*/  STL.64 [R1+0xbe0], R20 ;  /* 0x000be01401007387 */ /* 0x000fe80000100a00 */
[----:B------:R-:W3:Y:S04]  /*124b70*/  LDL.LU R16, [R1+0x430] ;  /* 0x0004300001107983 */ /* 0x000ee80000300800 */
[----:B------:R0:W-:Y:S02]  /*124b80*/  STL [R1+0x6e4], R18 ;  /* 0x0006e41201007387 */ /* 0x0001e40000100800 */
[----:B0-----:R-:W-:-:S02]  /*124b90*/  PRMT R18, R17, 0x3340, R0 ;  /* 0x0000334011127816 */ /* 0x001fc40000000000 */
[----:B------:R-:W-:-:S03]  /*124ba0*/  LOP3.LUT R17, R8, 0xffff, RZ, 0xc0, !PT ;  /* 0x0000ffff08117812 */ /* 0x000fc600078ec0ff */
[----:B------:R-:W-:Y:S04]  /*124bb0*/  STL [R1+0x58], R18 ;  /* 0x0000581201007387 */ /* 0x000fe80000100800 */
[----:B------:R-:W3:Y:S04]  /*124bc0*/  LDL.LU R8, [R1+0x5f88] ;  /* 0x005f880001087983 */ /* 0x000ee80000300800 */
[----:B------:R0:W-:Y:S02]  /*124bd0*/  STL [R1+0x50], R14 ;  /* 0x0000500e01007387 */ /* 0x0001e40000100800 */
[----:B0-----:R-:W-:Y:S01]  /*124be0*/  VIADD R14, R6, UR6 ;  /* 0x00000006060e7c36 */ /* 0x001fe20008000000 */
[----:B------:R-:W-:Y:S01]  /*124bf0*/  LOP3.LUT R40, R40, 0xffff, RZ, 0xc0, !PT ;  /* 0x0000ffff28287812 */ /* 0x000fe200078ec0ff */
[----:B------:R-:W-:-:S03]  /*124c00*/  ULDC UR6, c[0x0][0x248] ;  /* 0x0000920000067ab9 */ /* 0x000fc60000000800 */
[----:B------:R-:W-:Y:S02]  /*124c10*/  SHF.R.S32.HI R19, RZ, 0x1f, R14 ;  /* 0x0000001fff137819 */ /* 0x000fe4000001140e */
[----:B------:R-:W-:Y:S02]  /*124c20*/  IADD3 R24, P1, R14, R59, RZ ;  /* 0x0000003b0e187210 */ /* 0x000fe40007f3e0ff */
[----:B--2---:R-:W-:Y:S02]  /*124c30*/  LOP3.LUT R18, R13, 0xffff, RZ, 0xc0, !PT ;  /* 0x0000ffff0d127812 */ /* 0x004fe400078ec0ff */
[----:B------:R-:W2:Y:S01]  /*124c40*/  LDL.LU R13, [R1+0x3bc] ;  /* 0x0003bc00010d7983 */ /* 0x000ea20000300800 */
[----:B----4-:R-:W-:Y:S02]  /*124c50*/  LOP3.LUT R20, R12, 0xffff, RZ, 0xc0, !PT ;  /* 0x0000ffff0c147812 */ /* 0x010fe400078ec0ff */
[----:B------:R-:W-:Y:S02]  /*124c60*/  PRMT R12, R17, 0x3340, R0 ;  /* 0x00003340110c7816 */ /* 0x000fe40000000000 */
[----:B------:R-:W-:-:S04]  /*124c70*/  PRMT R6, R18, 0x3340, R20 ;  /* 0x0000334012067816 */ /* 0x000fc80000000014 */
[----:B------:R-:W-:Y:S02]  /*124c80*/  PRMT R12, R6, 0x5410, R12 ;  /* 0x00005410060c7816 */ /* 0x000fe4000000000c */
[----:B------:R-:W4:Y:S04]  /*124c90*/  LDL.LU R6, [R1+0x56f4] ;  /* 0x0056f40001067983 */ /* 0x000f280000300800 */
[----:B------:R0:W-:Y:S01]  /*124ca0*/  STL [R1+0x1b48], R12 ;  /* 0x001b480c01007387 */ /* 0x0001e20000100800 */
[----:B------:R-:W-:-:S03]  /*124cb0*/  IMAD.X R25, R19, 0x1, R58, P1 ;  /* 0x0000000113197824 */ /* 0x000fc600008e063a */
[----:B0-----:R-:W4:Y:S04]  /*124cc0*/  LDL.LU R12, [R1+0x570] ;  /* 0x00057000010c7983 */ /* 0x001f280000300800 */
[----:B------:R-:W-:Y:S04]  /*124cd0*/  STL.64 [R1+0xbd0], R24 ;  /* 0x000bd01801007387 */ /* 0x000fe80000100a00 */
[----:B------:R-:W4:Y:S01]  /*124ce0*/  LDL.LU R22, [R1+0x710] ;  /* 0x0007100001167983 */ /* 0x000f220000300800 */
        /* <DEDUP_REMOVED lines=10> */
[----:B---3--:R-:W-:Y:S02]  /*124d90*/  LOP3.LUT R17, R16, 0xffff, RZ, 0xc0, !PT ;  /* 0x0000ffff10117812 */ /* 0x008fe400078ec0ff */
[----:B------:R-:W-:Y:S02]  /*124da0*/  LOP3.LUT R16, R39, 0xffff, RZ, 0xc0, !PT ;  /* 0x0000ffff27107812 */ /* 0x000fe400078ec0ff */
[----:B------:R-:W3:Y:S02]  /*124db0*/  LDL.LU R39, [R1+0x5f84] ;  /* 0x005f840001277983 */ /* 0x000ee40000300800 */
[----:B------:R-:W-:-:S02]  /*124dc0*/  PRMT R21, R16, 0x3340, R0 ;  /* 0x0000334010157816 */ /* 0x000fc40000000000 */
[----:B------:R-:W-:Y:S02]  /*124dd0*/  SHF.R.U32.HI R16, RZ, 0x8, R16 ;  /* 0x00000008ff107819 */ /* 0x000fe40000011610 */
[----:B0-----:R-:W-:Y:S02]  /*124de0*/  LOP3.LUT R18, R8, 0xffff, RZ, 0xc0, !PT ;  /* 0x0000ffff08127812 */ /* 0x001fe400078ec0ff */
[----:B------:R-:W-:Y:S01]  /*124df0*/  LOP3.LUT R16, R16, 0xffff, RZ, 0xc0, !PT ;  /* 0x0000ffff10107812 */ /* 0x000fe200078ec0ff */
[----:B------:R-:W3:Y:S01]  /*124e00*/  LDL.LU R8, [R1+0x5f80] ;  /* 0x005f800001087983 */ /* 0x000ee20000300800 */
        /* <DEDUP_REMOVED lines=8> */
[----:B------:R-:W-:Y:S02]  /*124e90*/  PRMT R16, R16, 0x3340, R0 ;  /* 0x0000334010107816 */ /* 0x000fe40000000000 */
[----:B------:R-:W-:Y:S01]  /*124ea0*/  PRMT R17, R17, 0x3340, R18 ;  /* 0x0000334011117816 */ /* 0x000fe20000000012 */
[----:B------:R-:W-:Y:S04]  /*124eb0*/  STL [R1+0x1b40], R24 ;  /* 0x001b401801007387 */ /* 0x000fe80000100800 */
[----:B------:R0:W-:Y:S04]  /*124ec0*/  STL.64 [R1+0xbc8], R20 ;  /* 0x000bc81401007387 */ /* 0x0001e80000100a00 */
[----:B------:R1:W-:Y:S04]  /*124ed0*/  STL [R1+0x6e0], R17 ;  /* 0x0006e01101007387 */ /* 0x0003e80000100800 */
[----:B------:R4:W-:Y:S01]  /*124ee0*/  STL [R1+0x60], R16 ;  /* 0x0000601001007387 */ /* 0x0009e20000100800 */
[----:B0-----:R-:W-:-:S02]  /*124ef0*/  LOP3.LUT R21, R45, 0xffff, RZ, 0xc0, !PT ;  /* 0x0000ffff2d157812 */ /* 0x001fc400078ec0ff */
[----:B-1----:R-:W-:Y:S02]  /*124f00*/  LOP3.LUT R17, R43, 0xffff, RZ, 0xc0, !PT ;  /* 0x0000ffff2b117812 */ /* 0x002fe400078ec0ff */
[----:B------:R-:W3:Y:S01]  /*124f10*/  LDL.LU R43, [R1+0x5f7c] ;  /* 0x005f7c00012b7983 */ /* 0x000ee20000300800 */
[----:B--2---:R-:W-:-:S03]  /*124f20*/  LOP3.LUT R20, R13, 0xffff, RZ, 0xc0, !PT ;  /* 0x0000ffff0d147812 */ /* 0x004fc600078ec0ff */
[----:B------:R-:W2:Y:S04]  /*124f30*/  LDL.LU R45, [R1+0x5f78] ;  /* 0x005f7800012d7983 */ /* 0x000ea80000300800 */
[----:B------:R-:W3:Y:S01]  /*124f40*/  LDL.LU R18, [R1+0x56f8] ;  /* 0x0056f80001127983 */ /* 0x000ee20000300800 */
[----:B------:R-:W-:Y:S02]  /*124f50*/  PRMT R25, R17, 0x3340, R0 ;  /* 0x0000334011197816 */ /* 0x000fe40000000000 */
[----:B------:R-:W-:Y:S02]  /*124f60*/  PRMT R24, R20, 0x3340, R21 ;  /* 0x0000334014187816 */ /* 0x000fe40000000015 */
[----:B----4-:R-:W-:Y:S02]  /*124f70*/  LOP3.LUT R6, R6, 0xffff, RZ, 0xc0, !PT ;  /* 0x0000ffff06067812 */ /* 0x010fe400078ec0ff */
[----:B------:R-:W-:-:S02]  /*124f80*/  LOP3.LUT R16, R12, 0xffff, RZ, 0xc0, !PT ;  /* 0x0000ffff0c107812 */ /* 0x000fc400078ec0ff */
[----:B------:R-:W4:Y:S04]  /*124f90*/  LDL.LU R12, [R1+0x57c] ;  /* 0x00057c00010c7983 */ /* 0x000f280000300800 */
[----:B------:R-:W2:Y:S01]  /*124fa0*/  LDL.LU R13, [R1+0x714] ;  /* 0x00071400010d7983 */ /* 0x000ea20000300800 */
[----:B------:R-:W-:Y:S02]  /*124fb0*/  LOP3.LUT R22, R22, 0xffff, RZ, 0xc0, !PT ;  /* 0x0000ffff16167812 */ /* 0x000fe400078ec0ff */
[----:B------:R-:W-:Y:S02]  /*124fc0*/  PRMT R26, R24, 0x5410, R25 ;  /* 0x00005410181a7816 */ /* 0x000fe40000000019 */
[----:B------:R-:W-:Y:S02]  /*124fd0*/  PRMT R25, R16, 0x3340, R0 ;  /* 0x0000334010197816 */ /* 0x000fe40000000000 */
[----:B------:R-:W-:-:S02]  /*124fe0*/  PRMT R24, R6, 0x3340, R22 ;  /* 0x0000334006187816 */ /* 0x000fc40000000016 */
[----:B------:R-:W-:Y:S02]  /*124ff0*/  SHF.R.U32.HI R6, RZ, 0x8, R6 ;  /* 0x00000008ff067819 */ /* 0x000fe40000011606 */
[----:B------:R-:W-:Y:S01]  /*125000*/  SHF.R.U32.HI R22, RZ, 0x8, R22 ;  /* 0x00000008ff167819 */ /* 0x000fe20000011616 */
[----:B------:R0:W-:Y:S01]  /*125010*/  STL [R1+0x1b34], R26 ;  /* 0x001b341a01007387 */ /* 0x0001e20000100800 */
[----:B------:R-:W-:Y:S02]  /*125020*/  SHF.R.U32.HI R20, RZ, 0x8, R20 ;  /* 0x00000008ff147819 */ /* 0x000fe40000011614 */
[----:B------:R-:W-:Y:S02]  /*125030*/  SHF.R.U32.HI R21, RZ, 0x8, R21 ;  /* 0x00000008ff157819 */ /* 0x000fe40000011615 */
[----:B------:R-:W-:Y:S02]  /*125040*/  LOP3.LUT R6, R6, 0xffff, RZ, 0xc0, !PT ;  /* 0x0000ffff06067812 */ /* 0x000fe400078ec0ff */
[----:B------:R-:W-:-:S02]  /*125050*/  LOP3.LUT R22, R22, 0xffff, RZ, 0xc0, !PT ;  /* 0x0000ffff16167812 */ /* 0x000fc400078ec0ff */
[----:B0-----:R-:W-:Y:S02]  /*125060*/  PRMT R26, R24, 0x5410, R25 ;  /* 0x00005410181a7816 */ /* 0x001fe40000000019 */
[----:B------:R-:W-:Y:S02]  /*125070*/  IADD3 R24, P1, R14, R57, RZ ;  /* 0x000000390e187210 */ /* 0x000fe40007f3e0ff */
[----:B------:R-:W-:Y:S02]  /*125080*/  LOP3.LUT R20, R20, 0xffff, RZ, 0xc0, !PT ;  /* 0x0000ffff14147812 */ /* 0x000fe400078ec0ff */
[----:B------:R-:W-:Y:S01]  /*125090*/  LOP3.LUT R21, R21, 0xffff, RZ, 0xc0, !PT ;  /* 0x0000ffff15157812 */ /* 0x000fe200078ec0ff */
[----:B------:R-:W-:Y:S01]  /*1250a0*/  IMAD.X R25, R19, 0x1, R56, P1 ;  /* 0x0000000113197824 */ /* 0x000fe200008e0638 */
[----:B------:R-:W-:Y:S02]  /*1250b0*/  PRMT R6, R6, 0x3340, R22 ;  /* 0x0000334006067816 */ /* 0x000fe40000000016 */
[----:B------:R-:W-:-:S02]  /*1250c0*/  PRMT R22, R20, 0x3340, R21 ;  /* 0x0000334014167816 */ /* 0x000fc40000000015 */
[----:B------:R-:W-:Y:S02]  /*1250d0*/  IADD3 R20, P1, R14, R55, RZ ;  /* 0x000000370e147210 */ /* 0x000fe40007f3e0ff */
[----:B------:R-:W-:Y:S01]  /*1250e0*/  SHF.R.U32.HI R17, RZ, 0x8, R17 ;  /* 0x00000008ff117819 */ /* 0x000fe20000011611 */
[----:B------:R-:W-:Y:S02]  /*1250f0*/  STL [R1+0x1b38], R26 ;  /* 0x001b381a01007387 */ /* 0x000fe40000100800 */
[----:B------:R-:W-:Y:S01]  /*125100*/  IMAD.X R21, R19, 0x1, R54, P1 ;  /* 0x0000000113157824 */ /* 0x000fe200008e0636 */
[----:B------:R-:W-:Y:S01]  /*125110*/  LOP3.LUT R17, R17, 0xffff, RZ, 0xc0, !PT ;  /* 0x0000ffff11117812 */ /* 0x000fe200078ec0ff */
[----:B------:R-:W-:Y:S01]  /*125120*/  STL.64 [R1+0xbb8], R24 ;  /* 0x000bb81801007387 */ /* 0x000fe20000100a00 */
[----:B------:R-:W-:-:S03]  /*125130*/  SHF.R.U32.HI R16, RZ, 0x8, R16 ;  /* 0x00000008ff107819 */ /* 0x000fc60000011610 */
[----:B------:R-:W-:Y:S01]  /*125140*/  STL [R1+0x4cc], R22 ;  /* 0x0004cc1601007387 */ /* 0x000fe20000100800 */
[----:B------:R-:W-:-:S03]  /*125150*/  LOP3.LUT R16, R16, 0xffff, RZ, 0xc0, !PT ;  /* 0x0000ffff10107812 */ /* 0x000fc600078ec0ff */
[----:B------:R0:W-:Y:S02]  /*125160*/  STL.64 [R1+0xbc0], R20 ;  /* 0x000bc01401007387 */ /* 0x0001e40000100a00 */
[--C-:B0-----:R-:W-:Y:S02]  /*125170*/  PRMT R21, R17, 0x3340, R0.reuse ;  /* 0x0000334011157816 */ /* 0x101fe40000000000 */
[----:B------:R-:W2:Y:S01]  /*125180*/  LDL.LU R17, [R1+0x8f0] ;  /* 0x0008f00001117983 */ /* 0x000ea20000300800 */
[----:B------:R-:W-:-:S03]  /*125190*/  PRMT R20, R16, 0x3340, R0 ;  /* 0x0000334010147816 */ /* 0x000fc60000000000 */
[----:B------:R0:W-:Y:S04]  /*1251a0*/  STL [R1+0x64], R21 ;  /* 0x0000641501007387 */ /* 0x0001e80000100800 */
[----:B------:R-:W2:Y:S04]  /*1251b0*/  LDL.LU R16, [R1+0x5cc] ;  /* 0x0005cc0001107983 */ /* 0x000ea80000300800 */
[----:B------:R2:W-:Y:S01]  /*1251c0*/  STL [R1+0x68], R20 ;  /* 0x0000681401007387 */ /* 0x0005e20000100800 */
[----:B0-----:R-:W-:-:S03]  /*1251d0*/  LOP3.LUT R21, R42, 0xffff, RZ, 0xc0, !PT ;  /* 0x0000ffff2a157812 */ /* 0x001fc600078ec0ff */
[----:B------:R-:W-:Y:S01]  /*1251e0*/  STL [R1+0x5e5c], R40 ;  /* 0x005e5c2801007387 */ /* 0x000fe20000100800 */
[----:B---3--:R-:W-:Y:S02]  /*1251f0*/  LOP3.LUT R18, R18, 0xffff, RZ, 0xc0, !PT ;  /* 0x0000ffff12127812 */ /* 0x008fe400078ec0ff */
[----:B----4-:R-:W-:Y:S02]  /*125200*/  LOP3.LUT R12, R12, 0xffff, RZ, 0xc0, !PT ;  /* 0x0000ffff0c0c7812 */ /* 0x010fe400078ec0ff */
[----:B--2---:R-:W-:Y:S02]  /*125210*/  LOP3.LUT R20, R13, 0xffff, RZ, 0xc0, !PT ;  /* 0x0000ffff0d147812 */ /* 0x004fe400078ec0ff */
[----:B------:R-:W-:Y:S02]  /*125220*/  PRMT R24, R12, 0x3340, R0 ;  /* 0x000033400c187816 */ /* 0x000fe40000000000 */
[----:B------:R-:W-:Y:S02]  /*125230*/  PRMT R22, R18, 0x3340, R20 ;  /* 0x0000334012167816 */ /* 0x000fe40000000014 */
[----:B------:R-:W-:-:S02]  /*125240*/  LOP3.LUT R13, R43, 0xffff, RZ, 0xc0, !PT ;  /* 0x0000ffff2b0d7812 */ /* 0x000fc400078ec0ff */
[----:B------:R-:W-:Y:S02]  /*125250*/  PRMT R22, R22, 0x5410, R24 ;  /* 0x0000541016167816 */ /* 0x000fe40000000018 */
[----:B------:R-:W-:-:S03]  /*125260*/  PRMT R24, R40, 0x3340, R0 ;  /* 0x0000334028187816 */ /* 0x000fc60000000000 */
[----:B------:R0:W-:Y:S02]  /*125270*/  STL [R1+0x1af4], R22 ;  /* 0x001af41601007387 */ /* 0x0001e40000100800 */
[----:B0-----:R-:W-:-:S04]  /*125280*/  PRMT R22, R13, 0x3340, R21 ;  /* 0x000033400d167816 */ /* 0x001fc80000000015 */
[----:B------:R-:W-:Y:S02]  /*125290*/  PRMT R22, R22, 0x5410, R24 ;  /* 0x0000541016167816 */ /* 0x000fe40000000018 */
[----:B------:R-:W-:Y:S02]  /*1252a0*/  IADD3 R24, P1, R14, R53, RZ ;  /* 0x000000350e187210 */ /* 0x000fe40007f3e0ff */
[----:B------:R-:W-:Y:S01]  /*1252b0*/  SHF.R.U32.HI R13, RZ, 0x8, R13 ;  /* 0x00000008ff0d7819 */ /* 0x000fe2000001160d */
[----:B------:R0:W-:Y:S01]  /*1252c0*/  STL [R1+0x1f08], R22 ;  /* 0x001f081601007387 */ /* 0x0001e20000100800 */
[----:B------:R-:W-:Y:S02]  /*1252d0*/  SHF.R.U32.HI R18, RZ, 0x8, R18 ;  /* 0x00000008ff127819 */ /* 0x000fe40000011612 */
[----:B------:R-:W-:Y:S01]  /*1252e0*/  SHF.R.U32.HI R20, RZ, 0x8, R20 ;  /* 0x00000008ff147819 */ /* 0x000fe20000011614 */
[----:B------:R-:W-:Y:S01]  /*1252f0*/  IMAD.X R25, R19, 0x1, R52, P1 ;  /* 0x0000000113197824 */ /* 0x000fe200008e0634 */
[----:B------:R-:W-:-:S02]  /*125300*/  LOP3.LUT R18, R18, 0xffff, RZ, 0xc0, !PT ;  /* 0x0000ffff12127812 */ /* 0x000fc400078ec0ff */
[----:B0-----:R-:W-:Y:S02]  /*125310*/  SHF.R.U32.HI R22, RZ, 0x8, R21 ;  /* 0x00000008ff167819 */ /* 0x001fe40000011615 */
[----:B------:R-:W-:Y:S02]  /*125320*/  LOP3.LUT R21, R13, 0xffff, RZ, 0xc0, !PT ;  /* 0x0000ffff0d157812 */ /* 0x000fe400078ec0ff */
[----:B------:R-:W-:Y:S02]  /*125330*/  LOP3.LUT R22, R22, 0xffff, RZ, 0xc0, !PT ;  /* 0x0000ffff16167812 */ /* 0x000fe400078ec0ff */
[----:B------:R-:W-:Y:S02]  /*125340*/  LOP3.LUT R20, R20, 0xffff, RZ, 0xc0, !PT ;  /* 0x0000ffff14147812 */ /* 0x000fe400078ec0ff */
[----:B------:R-:W-:Y:S01]  /*125350*/  PRMT R43, R21, 0x3340, R22 ;  /* 0x00003340152b7816 */ /* 0x000fe20000000016 */
[----:B------:R-:W-:Y:S01]  /*125360*/  STL.64 [R1+0xbb0], R24 ;  /* 0x000bb01801007387 */ /* 0x000fe20000100a00 */
[----:B------:R-:W-:-:S03]  /*125370*/  PRMT R20, R18, 0x3340, R20 ;  /* 0x0000334012147816 */ /* 0x000fc60000000014 */
[----:B------:R-:W2:Y:S04]  /*125380*/  LDL.LU R13, [R1+0x8f4] ;  /* 0x0008f400010d7983 */ /* 0x000ea80000300800 */
[----:B------:R-:W3:Y:S04]  /*125390*/  LDL.LU R42, [R1+0x518] ;  /* 0x00051800012a7983 */ /* 0x000ee80000300800 */
[----:B------:R-:W-:Y:S01]  /*1253a0*/  STL [R1+0x5c9c], R43 ;  /* 0x005c9c2b01007387 */ /* 0x000fe20000100800 */
[----:B------:R-:W-:Y:S02]  /*1253b0*/  LOP3.LUT R18, R17, 0xffff, RZ, 0xc0, !PT ;  /* 0x0000ffff11127812 */ /* 0x000fe400078ec0ff */
[----:B------:R-:W-:Y:S01]  /*1253c0*/  LOP3.LUT R17, R45, 0xffff, RZ, 0xc0, !PT ;  /* 0x0000ffff2d117812 */ /* 0x000fe200078ec0ff */
[----:B------:R0:W-:Y:S04]  /*1253d0*/  STL [R1+0x6d0], R20 ;  /* 0x0006d01401007387 */ /* 0x0001e80000100800 */
[----:B------:R-:W4:Y:S01]  /*1253e0*/  LDL.LU R45, [R1+0x5f74] ;  /* 0x005f7400012d7983 */ /* 0x000f220000300800 */
[----:B------:R-:W-:-:S02]  /*1253f0*/  PRMT R21, R17, 0x3340, R0 ;  /* 0x0000334011157816 */ /* 0x000fc40000000000 */
[----:B0-----:R-:W-:-:S04]  /*125400*/  LOP3.LUT R20, R16, 0xffff, RZ, 0xc0, !PT ;  /* 0x0000ffff10147812 */ /* 0x001fc800078ec0ff */
[----:B------:R-:W-:-:S04]  /*125410*/  PRMT R16, R18, 0x3340, R20 ;  /* 0x0000334012107816 */ /* 0x000fc80000000014 */
[----:B------:R-:W-:-:S05]  /*125420*/  PRMT R16, R16, 0x5410, R21 ;  /* 0x0000541010107816 */ /* 0x000fca0000000015 */
[----:B------:R0:W-:Y:S04]  /*125430*/  STL [R1+0x1ad8], R16 ;  /* 0x001ad81001007387 */ /* 0x0001e80000100800 */
[----:B0-----:R-:W4:Y:S01]  /*125440*/  LDL.LU R16, [R1+0x448] ;  /* 0x0004480001107983 */ /* 0x001f220000300800 */
[----:B------:R-:W-:Y:S02]  /*125450*/  SHF.R.U32.HI R18, RZ, 0x8, R18 ;  /* 0x00000008ff127819 */ /* 0x000fe40000011612 */
[----:B------:R-:W-:Y:S02]  /*125460*/  SHF.R.U32.HI R20, RZ, 0x8, R20 ;  /* 0x00000008ff147819 */ /* 0x000fe40000011614 */
[----:B------:R-:W-:Y:S02]  /*125470*/  IADD3 R24, P1, R14, R51, RZ ;  /* 0x000000330e187210 */ /* 0x000fe40007f3e0ff */
[----:B------:R-:W-:-:S02]  /*125480*/  LOP3.LUT R18, R18, 0xffff, RZ, 0xc0, !PT ;  /* 0x0000ffff12127812 */ /* 0x000fc400078ec0ff */
[----:B------:R-:W-:Y:S02]  /*125490*/  LOP3.LUT R20, R20, 0xffff, RZ, 0xc0, !PT ;  /* 0x0000ffff14147812 */ /* 0x000fe400078ec0ff */
[----:B------:R-:W-:Y:S01]  /*1254a0*/  SHF.R.U32.HI R17, RZ, 0x8, R17 ;  /* 0x00000008ff117819 */ /* 0x000fe20000011611 */
[----:B------:R-:W-:Y:S01]  /*1254b0*/  IMAD.X R25, R19, 0x1, R50, P1 ;  /* 0x0000000113197824 */ /* 0x000fe200008e0632 */
[----:B------:R-:W-:Y:S02]  /*1254c0*/  PRMT R18, R18, 0x3340, R20 ;  /* 0x0000334012127816 */ /* 0x000fe40000000014 */
[----:B------:R-:W-:Y:S02]  /*1254d0*/  SHF.R.U32.HI R12, RZ, 0x8, R12 ;  /* 0x00000008ff0c7819 */ /* 0x000fe4000001160c */
[----:B------:R-:W-:Y:S02]  /*1254e0*/  LOP3.LUT R17, R17, 0xffff, RZ, 0xc0, !PT ;  /* 0x0000ffff11117812 */ /* 0x000fe400078ec0ff */
[----:B------:R-:W-:-:S02]  /*1254f0*/  IADD3 R20, P1, R14, R49, RZ ;  /* 0x000000310e147210 */ /* 0x000fc40007f3e0ff */
[----:B------:R-:W-:Y:S01]  /*125500*/  LOP3.LUT R12, R12, 0xffff, RZ, 0xc0, !PT ;  /* 0x0000ffff0c0c7812 */ /* 0x000fe200078ec0ff */
[----:B------:R-:W-:Y:S01]  /*125510*/  STL.64 [R1+0xba0], R24 ;  /* 0x000ba01801007387 */ /* 0x000fe20000100a00 */
[--C-:B------:R-:W-:Y:S01]  /*125520*/  PRMT R17, R17, 0x3340, R0.reuse ;  /* 0x0000334011117816 */ /* 0x100fe20000000000 */
[----:B------:R-:W-:Y:S02]  /*125530*/  IMAD.X R21, R19, 0x1, R47, P1 ;  /* 0x0000000113157824 */ /* 0x000fe400008e062f */
[----:B------:R0:W-:Y:S04]  /*125540*/  STL [R1+0x6c4], R18 ;  /* 0x0006c41201007387 */ /* 0x0001e80000100800 */
[----:B------:R2:W-:Y:S01]  /*125550*/  STL [R1+0x78], R17 ;  /* 0x0000781101007387 */ /* 0x0005e20000100800 */
[----:B0-----:R-:W-:-:S03]  /*125560*/  PRMT R18, R12, 0x3340, R0 ;  /* 0x000033400c127816 */ /* 0x001fc60000000000 */
[----:B------:R0:W-:Y:S04]  /*125570*/  STL.64 [R1+0xba8], R20 ;  /* 0x000ba81401007387 */ /* 0x0001e80000100a00 */
[----:B------:R-:W4:Y:S04]  /*125580*/  LDL.LU R12, [R1+0x444] ;  /* 0x00044400010c7983 */ /* 0x000f280000300800 */
[----:B------:R4:W-:Y:S01]  /*125590*/  STL [R1+0x6c], R18 ;  /* 0x00006c1201007387 */ /* 0x0009e20000100800 */
[----:B--2---:R-:W-:-:S03]  /*1255a0*/  LOP3.LUT R17, R13, 0xffff, RZ, 0xc0, !PT ;  /* 0x0000ffff0d117812 */ /* 0x004fc600078ec0ff */
[----:B------:R-:W2:Y:S01]  /*1255b0*/  LDL.LU R13, [R1+0x32c] ;  /* 0x00032c00010d7983 */ /* 0x000ea20000300800 */
[----:B---3--:R-:W-:-:S04]  /*1255c0*/  LOP3.LUT R42, R42, 0xffff, RZ, 0xc0, !PT ;  /* 0x0000ffff2a2a7812 */ /* 0x008fc800078ec0ff */
[----:B0-----:R-:W-:Y:S02]  /*1255d0*/  PRMT R21, R42, 0x3340, R0 ;  /* 0x000033402a157816 */ /* 0x001fe40000000000 */
[----:B----4-:R-:W-:-:S04]  /*1255e0*/  LOP3.LUT R18, R45, 0xffff, RZ, 0xc0, !PT ;  /* 0x0000ffff2d127812 */ /* 0x010fc800078ec0ff */
[--C-:B------:R-:W-:Y:S02]  /*1255f0*/  PRMT R20, R17, 0x3340, R18.reuse ;  /* 0x0000334011147816 */ /* 0x100fe40000000012 */
[----:B------:R-:W-:Y:S02]  /*125600*/  SHF.R.U32.HI R17, RZ, 0x8, R17 ;  /* 0x00000008ff117819 */ /* 0x000fe40000011611 */
[----:B------:R-:W-:Y:S02]  /*125610*/  SHF.R.U32.HI R18, RZ, 0x8, R18 ;  /* 0x00000008ff127819 */ /* 0x000fe40000011612 */
[----:B------:R-:W-:Y:S02]  /*125620*/  PRMT R22, R20, 0x5410, R21 ;  /* 0x0000541014167816 */ /* 0x000fe40000000015 */
[----:B------:R-:W-:Y:S02]  /*125630*/  IADD3 R20, P1, R14, R48, RZ ;  /* 0x000000300e147210 */ /* 0x000fe40007f3e0ff */
[----:B------:R-:W-:-:S02]  /*125640*/  LOP3.LUT R17, R17, 0xffff, RZ, 0xc0, !PT ;  /* 0x0000ffff11117812 */ /* 0x000fc400078ec0ff */
[----:B------:R-:W-:Y:S01]  /*125650*/  LOP3.LUT R18, R18, 0xffff, RZ, 0xc0, !PT ;  /* 0x0000ffff12127812 */ /* 0x000fe200078ec0ff */
[----:B------:R-:W-:Y:S01]  /*125660*/  IMAD.X R21, R19, 0x1, R46, P1 ;  /* 0x0000000113157824 */ /* 0x000fe200008e062e */
[----:B------:R-:W-:Y:S02]  /*125670*/  STL [R1+0x5e60], R42 ;  /* 0x005e602a01007387 */ /* 0x000fe40000100800 */
[----:B------:R-:W-:Y:S02]  /*125680*/  PRMT R45, R17, 0x3340, R18 ;  /* 0x00003340112d7816 */ /* 0x000fe40000000012 */
[----:B------:R-:W-:Y:S01]  /*125690*/  STL [R1+0x1f04], R22 ;  /* 0x001f041601007387 */ /* 0x000fe20000100800 */
[----:B------:R-:W-:-:S03]  /*1256a0*/  LOP3.LUT R18, R8, 0xffff, RZ, 0xc0, !PT ;  /* 0x0000ffff08127812 */ /* 0x000fc600078ec0ff */
[----:B------:R0:W-:Y:S01]  /*1256b0*/  STL.64 [R1+0xb98], R20 ;  /* 0x000b981401007387 */ /* 0x0001e20000100a00 */
[----:B------:R-:W-:-:S03]  /*1256c0*/  LOP3.LUT R17, R16, 0xffff, RZ, 0xc0, !PT ;  /* 0x0000ffff10117812 */ /* 0x000fc600078ec0ff */
[----:B------:R-:W-:Y:S01]  /*1256d0*/  STL [R1+0x5ca0], R45 ;  /* 0x005ca02d01007387 */ /* 0x000fe20000100800 */
[----:B------:R-:W-:-:S03]  /*1256e0*/  LOP3.LUT R16, R44, 0xffff, RZ, 0xc0, !PT ;  /* 0x0000ffff2c107812 */ /* 0x000fc600078ec0ff */
[----:B------:R-:W3:Y:S04]  /*1256f0*/  LDL.LU R44, [R1+0x5f70] ;  /* 0x005f7000012c7983 */ /* 0x000ee80000300800 */
[----:B------:R-:W4:Y:S01]  /*125700*/  LDL.LU R8, [R1+0x5f6c] ;  /* 0x005f6c0001087983 */ /* 0x000f220000300800 */
[----:B0-----:R-:W-:Y:S02]  /*125710*/  PRMT R20, R16, 0x3340, R0 ;  /* 0x0000334010147816 */ /* 0x001fe40000000000 */
[----:B------:R-:W-:Y:S02]  /*125720*/  SHF.R.U32.HI R16, RZ, 0x8, R16 ;  /* 0x00000008ff107819 */ /* 0x000fe40000011610 */
[----:B------:R-:W-:Y:S02]  /*125730*/  PRMT R19, R17, 0x3340, R18 ;  /* 0x0000334011137816 */ /* 0x000fe40000000012 */
[----:B------:R-:W-:-:S02]  /*125740*/  LOP3.LUT R16, R16, 0xffff, RZ, 0xc0, !PT ;  /* 0x0000ffff10107812 */ /* 0x000fc400078ec0ff */
[----:B------:R-:W-:Y:S02]  /*125750*/  PRMT R19, R19, 0x5410, R20 ;  /* 0x0000541013137816 */ /* 0x000fe40000000014 */
[----:B------:R-:W-:-:S03]  /*125760*/  PRMT R16, R16, 0x3340, R0 ;  /* 0x0000334010107816 */ /* 0x000fc60000000000 */
[----:B------:R-:W-:Y:S04]  /*125770*/  STL [R1+0x1aac], R19 ;  /* 0x001aac1301007387 */ /* 0x000fe80000100800 */
[----:B------:R0:W-:Y:S01]  /*125780*/  STL [R1+0x8c], R16 ;  /* 0x00008c1001007387 */ /* 0x0001e20000100800 */
[----:B------:R-:W-:Y:S02]  /*125790*/  LOP3.LUT R22, R12, 0xffff, RZ, 0xc0, !PT ;  /* 0x0000ffff0c167812 */ /* 0x000fe400078ec0ff */
[----:B------:R-:W-:Y:S02]  /*1257a0*/  LOP3.LUT R12, R37, 0xffff, RZ, 0xc0, !PT ;  /* 0x0000ffff250c7812 */ /* 0x000fe400078ec0ff */
[----:B------:R-:W3:Y:S02]  /*1257b0*/  LDL.LU R37, [R1+0x5f68] ;  /* 0x005f680001257983 */ /* 0x000ee40000300800 */
[----:B0-----:R-:W-:-:S02]  /*1257c0*/  PRMT R16, R12, 0x3340, R0 ;  /* 0x000033400c107816 */ /* 0x001fc40000000000 */
[----:B--2---:R-:W-:-:S04]  /*1257d0*/  LOP3.LUT R24, R13, 0xffff, RZ, 0xc0, !PT ;  /* 0x0000ffff0d187812 */ /* 0x004fc800078ec0ff */
[----:B------:R-:W-:-:S04]  /*1257e0*/  PRMT R13, R22, 0x3340, R24 ;  /* 0x00003340160d7816 */ /* 0x000fc80000000018 */
[----:B------:R-:W-:Y:S02]  /*1257f0*/  PRMT R16, R13, 0x5410, R16 ;  /* 0x000054100d107816 */ /* 0x000fe40000000010 */
[----:B------:R-:W-:Y:S02]  /*125800*/  LOP3.LUT R13, R5, 0xffff, RZ, 0xc0, !PT ;  /* 0x0000ffff050d7812 */ /* 0x000fe400078ec0ff */
[----:B------:R-:W2:Y:S04]  /*125810*/  LDL.LU R5, [R1+0x5f64] ;  /* 0x005f640001057983 */ /* 0x000ea80000300800 */
[----:B------:R0:W-:Y:S01]  /*125820*/  STL [R1+0x1aa4], R16 ;  /* 0x001aa41001007387 */ /* 0x0001e20000100800 */
[----:B----4-:R-:W-:-:S03]  /*125830*/  LOP3.LUT R20, R8, 0xffff, RZ, 0xc0, !PT ;  /* 0x0000ffff08147812 */ /* 0x010fc600078ec0ff */
[----:B------:R-:W4:Y:S01]  /*125840*/  LDL.LU R8, [R1+0x56fc] ;  /* 0x0056fc0001087983 */ /* 0x000f220000300800 */
[----:B------:R-:W-:Y:S02]  /*125850*/  SHF.R.U32.HI R18, RZ, 0x8, R18 ;  /* 0x00000008ff127819 */ /* 0x000fe40000011612 */
[----:B------:R-:W-:Y:S01]  /*125860*/  SHF.R.U32.HI R17, RZ, 0x8, R17 ;  /* 0x00000008ff117819 */ /* 0x000fe20000011611 */
[----:B------:R-:W2:Y:S01]  /*125870*/  LDL.LU R19, [R1+0x5b8] ;  /* 0x0005b80001137983 */ /* 0x000ea20000300800 */
[----:B------:R-:W-:Y:S02]  /*125880*/  LOP3.LUT R18, R18, 0xffff, RZ, 0xc0, !PT ;  /* 0x0000ffff12127812 */ /* 0x000fe400078ec0ff */
[----:B------:R-:W-:-:S04]  /*125890*/  LOP3.LUT R17, R17, 0xffff, RZ, 0xc0, !PT ;  /* 0x0000ffff11117812 */ /* 0x000fc800078ec0ff */
[----:B------:R-:W-:Y:S02]  /*1258a0*/  PRMT R38, R17, 0x3340, R18 ;  /* 0x0000334011267816 */ /* 0x000fe40000000012 */
[----:B------:R-:W2:Y:S01]  /*1258b0*/  LDL.LU R18, [R1+0x720] ;  /* 0x0007200001127983 */ /* 0x000ea20000300800 */
[----:B---3--:R-:W-:Y:S01]  /*1258c0*/  LOP3.LUT R21, R44, 0xffff, RZ, 0xc0, !PT ;  /* 0x0000ffff2c157812 */ /* 0x008fe200078ec0ff */
[----:B------:R-:W-:Y:S01]  /*1258d0*/  VIADD R14, R14, UR6 ;  /* 0x000000060e0e7c36 */ /* 0x000fe20008000000 */
[----:B------:R-:W-:Y:S01]  /*1258e0*/  PRMT R25, R13, 0x3340, R0 ;  /* 0x000033400d197816 */ /* 0x000fe20000000000 */
[----:B------:R-:W3:Y:S01]  /*1258f0*/  LDL.LU R17, [R1+0x3e4] ;  /* 0x0003e40001117983 */ /* 0x000ee20000300800 */
[----:B0-----:R-:W-:Y:S01]  /*125900*/  PRMT R16, R20, 0x3340, R21 ;  /* 0x0000334014107816 */ /* 0x001fe20000000015 */
[----:B------:R-:W-:Y:S01]  /*125910*/  ULDC UR6, c[0x0][0x248] ;  /* 0x0000920000067ab9 */ /* 0x000fe20000000800 */
[----:B------:R-:W-:Y:S02]  /*125920*/  SHF.R.U32.HI R22, RZ, 0x8, R22 ;  /* 0x00000008ff167819 */ /* 0x000fe40000011616 */
[----:B------:R-:W-:-:S02]  /*125930*/  SHF.R.U32.HI R24, RZ, 0x8, R24 ;  /* 0x00000008ff187819 */ /* 0x000fc40000011618 */
[----:B------:R-:W-:Y:S02]  /*125940*/  SHF.R.U32.HI R20, RZ, 0x8, R20 ;  /* 0x00000008ff147819 */ /* 0x000fe40000011614 */
[----:B------:R-:W-:Y:S02]  /*125950*/  SHF.R.U32.HI R21, RZ, 0x8, R21 ;  /* 0x00000008ff157819 */ /* 0x000fe40000011615 */
[----:B------:R-:W-:Y:S02]  /*125960*/  PRMT R25, R16, 0x5410, R25 ;  /* 0x0000541010197816 */ /* 0x000fe40000000019 */
[----:B------:R-:W-:Y:S02]  /*125970*/  SHF.R.S32.HI R16, RZ, 0x1f, R14 ;  /* 0x0000001fff107819 */ /* 0x000fe4000001140e */
[----:B------:R-:W-:Y:S02]  /*125980*/  IADD3 R26, P1, R14, R59, RZ ;  /* 0x0000003b0e1a7210 */ /* 0x000fe40007f3e0ff */
[----:B------:R-:W-:-:S02]  /*125990*/  LOP3.LUT R22, R22, 0xffff, RZ, 0xc0, !PT ;  /* 0x0000ffff16167812 */ /* 0x000fc400078ec0ff */
[----:B------:R-:W-:Y:S02]  /*1259a0*/  LOP3.LUT R24, R24, 0xffff, RZ, 0xc0, !PT ;  /* 0x0000ffff18187812 */ /* 0x000fe400078ec0ff */
[----:B------:R-:W-:Y:S02]  /*1259b0*/  LOP3.LUT R20, R20, 0xffff, RZ, 0xc0, !PT ;  /* 0x0000ffff14147812 */ /* 0x000fe400078ec0ff */
[----:B------:R-:W-:Y:S01]  /*1259c0*/  LOP3.LUT R21, R21, 0xffff, RZ, 0xc0, !PT ;  /* 0x0000ffff15157812 */ /* 0x000fe200078ec0ff */
[----:B------:R-:W-:Y:S01]  /*1259d0*/  IMAD.X R27, R16, 0x1, R58, P1 ;  /* 0x00000001101b7824 */ /* 0x000fe200008e063a */
[----:B------:R-:W-:Y:S02]  /*1259e0*/  PRMT R24, R22, 0x3340, R24 ;  /* 0x0000334016187816 */ /* 0x000fe40000000018 */
[----:B------:R-:W-:Y:S02]  /*1259f0*/  PRMT R22, R20, 0x3340, R21 ;  /* 0x0000334014167816 */ /* 0x000fe40000000015 */
[----:B------:R-:W-:-:S02]  /*125a00*/  IADD3 R20, P1, R14, R61, RZ ;  /* 0x0000003d0e147210 */ /* 0x000fc40007f3e0ff */
[----:B------:R-:W-:Y:S01]  /*125a10*/  SHF.R.U32.HI R13, RZ, 0x8, R13 ;  /* 0x00000008ff0d7819 */ /* 0x000fe2000001160d */
[----:B------:R-:W-:Y:S01]  /*125a20*/  STL [R1+0x1a9c], R25 ;  /* 0x001a9c1901007387 */ /* 0x000fe20000100800 */
[----:B------:R-:W-:Y:S01]  /*125a30*/  SHF.R.U32.HI R12, RZ, 0x8, R12 ;  /* 0x00000008ff0c7819 */ /* 0x000fe2000001160c */
[----:B------:R-:W-:Y:S01]  /*125a40*/  IMAD.X R21, R16, 0x1, R60, P1 ;  /* 0x0000000110157824 */ /* 0x000fe200008e063c */
[----:B------:R-:W-:Y:S01]  /*125a50*/  LOP3.LUT R13, R13, 0xffff, RZ, 0xc0, !PT ;  /* 0x0000ffff0d0d7812 */ /* 0x000fe200078ec0ff */
[----:B------:R-:W-:Y:S01]  /*125a60*/  STL.64 [R1+0xb90], R26 ;  /* 0x000b901a01007387 */ /* 0x000fe20000100a00 */
[----:B------:R-:W-:-:S03]  /*125a70*/  LOP3.LUT R12, R12, 0xffff, RZ, 0xc0, !PT ;  /* 0x0000ffff0c0c7812 */ /* 0x000fc600078ec0ff */
[----:B------:R-:W-:Y:S04]  /*125a80*/  STL [R1+0x6c0], R24 ;  /* 0x0006c01801007387 */ /* 0x000fe80000100800 */
[----:B------:R-:W-:Y:S04]  /*125a90*/  STL [R1+0x3a4], R22 ;  /* 0x0003a41601007387 */ /* 0x000fe80000100800 */
[----:B------:R0:W-:Y:S02]  /*125aa0*/  STL.64 [R1+0xb88], R20 ;  /* 0x000b881401007387 */ /* 0x0001e40000100a00 */
[----:B0-----:R-:W-:-:S02]  /*125ab0*/  PRMT R21, R13, 0x3340, R0 ;  /* 0x000033400d157816 */ /* 0x001fc40000000000 */
[----:B------:R-:W-:-:S03]  /*125ac0*/  PRMT R20, R12, 0x3340, R0 ;  /* 0x000033400c147816 */ /* 0x000fc60000000000 */
[----:B------:R0:W-:Y:S04]  /*125ad0*/  STL [R1+0x7c], R21 ;  /* 0x00007c1501007387 */ /* 0x0001e80000100800 */
[----:B------:R-:W3:Y:S04]  /*125ae0*/  LDL.LU R12, [R1+0x5700] ;  /* 0x00570000010c7983 */ /* 0x000ee80000300800 */
[----:B------:R1:W-:Y:S04]  /*125af0*/  STL [R1+0xc8], R20 ;  /* 0x0000c81401007387 */ /* 0x0003e80000100800 */
[----:B------:R-:W3:Y:S01]  /*125b00*/  LDL.LU R44, [R1+0x5bc] ;  /* 0x0005bc00012c7983 */ /* 0x000ee20000300800 */
[----:B----4-:R-:W-:-:S03]  /*125b10*/  LOP3.LUT R13, R8, 0xffff, RZ, 0xc0, !PT ;  /* 0x0000ffff080d7812 */ /* 0x010fc600078ec0ff */
[----:B------:R-:W4:Y:S01]  /*125b20*/  LDL.LU R8, [R1+0x724] ;  /* 0x0007240001087983 */ /* 0x000f220000300800 */
[----:B--2---:R-:W-:-:S04]  /*125b30*/  LOP3.LUT R22, R19, 0xffff, RZ, 0xc0, !PT ;  /* 0x0000ffff13167812 */ /* 0x004fc800078ec0ff */
[----:B0-----:R-:W-:Y:S02]  /*125b40*/  PRMT R21, R22, 0x3340, R0 ;  /* 0x0000334016157816 */ /* 0x001fe40000000000 */
[----:B-1----:R-:W-:-:S04]  /*125b50*/  LOP3.LUT R20, R18, 0xffff, RZ, 0xc0, !PT ;  /* 0x0000ffff12147812 */ /* 0x002fc800078ec0ff */
[----:B------:R-:W-:Y:S02]  /*125b60*/  PRMT R19, R13, 0x3340, R20 ;  /* 0x000033400d137816 */ /* 0x000fe40000000014 */
[----:B------:R-:W-:Y:S02]  /*125b70*/  LOP3.LUT R29, R9, 0xffff, RZ, 0xc0, !PT ;  /* 0x0000ffff091d7812 */ /* 0x000fe400078ec0ff */
[----:B------:R-:W-:Y:S01]  /*125b80*/  PRMT R19, R19, 0x5410, R21 ;  /* 0x0000541013137816 */ /* 0x000fe20000000015 */
[----:B------:R-:W2:Y:S01]  /*125b90*/  LDL.LU R9, [R1+0x5f60] ;  /* 0x005f600001097983 */ /* 0x000ea20000300800 */
[----:B---3--:R-:W-:Y:S02]  /*125ba0*/  LOP3.LUT R18, R17, 0xffff, RZ, 0xc0, !PT ;  /* 0x0000ffff11127812 */ /* 0x008fe400078ec0ff */
[----:B------:R-:W-:Y:S01]  /*125bb0*/  LOP3.LUT R17, R39, 0xffff, RZ, 0xc0, !PT ;  /* 0x0000ffff27117812 */ /* 0x000fe200078ec0ff */
[----:B------:R-:W-:Y:S01]  /*125bc0*/  STL [R1+0x5e64], R29 ;  /* 0x005e641d01007387 */ /* 0x000fe20000100800 */
[----:B------:R-:W-:-:S02]  /*125bd0*/  PRMT R21, R29, 0x3340, R0 ;  /* 0x000033401d157816 */ /* 0x000fc40000000000 */
[----:B------:R-:W-:Y:S01]  /*125be0*/  IADD3 R24, P1, R14, R57, RZ ;  /* 0x000000390e187210 */ /* 0x000fe20007f3e0ff */
[----:B------:R0:W-:Y:S04]  /*125bf0*/  STL [R1+0x1a58], R19 ;  /* 0x001a581301007387 */ /* 0x0001e80000100800 */
[----:B------:R-:W-:Y:S01]  /*125c00*/  IMAD.X R25, R16, 0x1, R56, P1 ;  /* 0x0000000110197824 */ /* 0x000fe200008e0638 */
[----:B0-----:R-:W-:-:S04]  /*125c10*/  PRMT R19, R18, 0x3340, R17 ;  /* 0x0000334012137816 */ /* 0x001fc80000000011 */
[----:B------:R-:W-:Y:S02]  /*125c20*/  PRMT R19, R19, 0x5410, R21 ;  /* 0x0000541013137816 */ /* 0x000fe40000000015 */
[----:B------:R-:W-:-:S03]  /*125c30*/  SHF.R.U32.HI R21, RZ, 0x8, R18 ;  /* 0x00000008ff157819 */ /* 0x000fc60000011612 */
[----:B------:R-:W-:Y:S04]  /*125c40*/  STL [R1+0x1ef4], R19 ;  /* 0x001ef41301007387 */ /* 0x000fe80000100800 */
[----:B------:R0:W-:Y:S01]  /*125c50*/  STL.64 [R1+0xb80], R24 ;  /* 0x000b801801007387 */ /* 0x0001e20000100a00 */
[----:B------:R-:W-:-:S03]  /*125c60*/  SHF.R.U32.HI R13, RZ, 0x8, R13 ;  /* 0x00000008ff0d7819 */ /* 0x000fc6000001160d */
[----:B------:R-:W3:Y:S01]  /*125c70*/  LDL.LU R18, [R1+0x900] ;  /* 0x0009000001127983 */ /* 0x000ee20000300800 */
[----:B------:R-:W-:Y:S02]  /*125c80*/  SHF.R.U32.HI R20, RZ, 0x8, R20 ;  /* 0x00000008ff147819 */ /* 0x000fe40000011614 */
[----:B0-----:R-:W-:Y:S02]  /*125c90*/  SHF.R.U32.HI R24, RZ, 0x8, R17 ;  /* 0x00000008ff187819 */ /* 0x001fe40000011611 */
[----:B------:R-:W2:Y:S04]  /*125ca0*/  LDL.LU R17, [R1+0x52c] ;  /* 0x00052c0001117983 */ /* 0x000ea80000300800 */
[----:B------:R-:W2:Y:S01]  /*125cb0*/  LDL.LU R19, [R1+0x60c] ;  /* 0x00060c0001137983 */ /* 0x000ea20000300800 */
[----:B------:R-:W-:-:S02]  /*125cc0*/  LOP3.LUT R21, R21, 0xffff, RZ, 0xc0, !PT ;  /* 0x0000ffff15157812 */ /* 0x000fc400078ec0ff */
        /* <DEDUP_REMOVED lines=9> */
[----:B----4-:R-:W-:Y:S02]  /*125d60*/  LOP3.LUT R21, R8, 0xffff, RZ, 0xc0, !PT ;  /* 0x0000ffff08157812 */ /* 0x010fe400078ec0ff */
[----:B------:R-:W4:Y:S04]  /*125d70*/  LDL.LU R8, [R1+0x904] ;  /* 0x0009040001087983 */ /* 0x000f280000300800 */
[----:B------:R-:W4:Y:S04]  /*125d80*/  LDL.LU R44, [R1+0x534] ;  /* 0x00053400012c7983 */ /* 0x000f280000300800 */
[----:B------:R-:W4:Y:S01]  /*125d90*/  LDL.LU R12, [R1+0x614] ;  /* 0x00061400010c7983 */ /* 0x000f220000300800 */
        /* <DEDUP_REMOVED lines=17> */
[----:B---3--:R-:W-:-:S02]  /*125eb0*/  LOP3.LUT R18, R18, 0xffff, RZ, 0xc0, !PT ;  /* 0x0000ffff12127812 */ /* 0x008fc400078ec0ff */
[----:B--2---:R-:W-:Y:S02]  /*125ec0*/  LOP3.LUT R17, R17, 0xffff, RZ, 0xc0, !PT ;  /* 0x0000ffff11117812 */ /* 0x004fe400078ec0ff */
[----:B------:R-:W-:Y:S02]  /*125ed0*/  LOP3.LUT R19, R19, 0xffff, RZ, 0xc0, !PT ;  /* 0x0000ffff13137812 */ /* 0x000fe400078ec0ff */
[----:B------:R-:W-:Y:S02]  /*125ee0*/  PRMT R21, R17, 0x3340, R0 ;  /* 0x0000334011157816 */ /* 0x000fe40000000000 */
[--C-:B0-----:R-:W-:Y:S02]  /*125ef0*/  PRMT R20, R18, 0x3340, R19.reuse ;  /* 0x0000334012147816 */ /* 0x101fe40000000013 */
[----:B------:R-:W-:Y:S02]  /*125f00*/  SHF.R.U32.HI R18, RZ, 0x8, R18 ;  /* 0x00000008ff127819 */ /* 0x000fe40000011612 */
[----:B------:R-:W-:-:S02]  /*125f10*/  SHF.R.U32.HI R19, RZ, 0x8, R19 ;  /* 0x00000008ff137819 */ /* 0x000fc40000011613 */
[----:B------:R-:W-:Y:S02]  /*125f20*/  PRMT R22, R20, 0x5410, R21 ;  /* 0x0000541014167816 */ /* 0x000fe40000000015 */
        /* <DEDUP_REMOVED lines=8> */
[----:B------:R-:W-:Y:S04]  /*125fb0*/  STL [R1+0x19d8], R22 ;  /* 0x0019d81601007387 */ /* 0x000fe80000100800 */
[----:B------:R-:W-:Y:S04]  /*125fc0*/  STL.64 [R1+0xad0], R20 ;  /* 0x000ad01401007387 */ /* 0x000fe80000100a00 */
[----:B------:R0:W-:Y:S04]  /*125fd0*/  STL [R1+0x5dc], R18 ;  /* 0x0005dc1201007387 */ /* 0x0001e80000100800 */
[----:B------:R1:W-:Y:S01]  /*125fe0*/  STL [R1+0xc4], R17 ;  /* 0x0000c41101007387 */ /* 0x0003e20000100800 */
[----:B------:R-:W-:-:S04]  /*125ff0*/  SHF.R.U32.HI R13, RZ, 0x8, R13 ;  /* 0x00000008ff0d7819 */ /* 0x000fc8000001160d */
[----:B------:R-:W-:-:S04]  /*126000*/  LOP3.LUT R13, R13, 0xffff, RZ, 0xc0, !PT ;  /* 0x0000ffff0d0d7812 */ /* 0x000fc800078ec0ff */
[--C-:B------:R-:W-:Y:S02]  /*126010*/  PRMT R13, R13, 0x3340, R0.reuse ;  /* 0x000033400d0d7816 */ /* 0x100fe40000000000 */
[----:B----4-:R-:W-:Y:S02]  /*126020*/  LOP3.LUT R8, R8, 0xffff, RZ, 0xc0, !PT ;  /* 0x0000ffff08087812 */ /* 0x010fe400078ec0ff */
[----:B------:R-:W-:Y:S02]  /*126030*/  LOP3.LUT R44, R44, 0xffff, RZ, 0xc0, !PT ;  /* 0x0000ffff2c2c7812 */ /* 0x000fe400078ec0ff */
[----:B------:R-:W-:Y:S02]  /*126040*/  LOP3.LUT R12, R12, 0xffff, RZ, 0xc0, !PT ;  /* 0x0000ffff0c0c7812 */ /* 0x000fe400078ec0ff */
[----:B0-----:R-:W-:Y:S02]  /*126050*/  PRMT R18, R44, 0x3340, R0 ;  /* 0x000033402c127816 */ /* 0x001fe40000000000 */
[----:B-1----:R-:W-:-:S02]  /*126060*/  PRMT R17, R8, 0x3340, R12 ;  /* 0x0000334008117816 */ /* 0x002fc4000000000c */
[----:B------:R-:W-:Y:S02]  /*126070*/  SHF.R.U32.HI R8, RZ, 0x8, R8 ;  /* 0x00000008ff087819 */ /* 0x000fe40000011608 */
[----:B------:R-:W-:Y:S02]  /*126080*/  SHF.R.U32.HI R12, RZ, 0x8, R12 ;  /* 0x00000008ff0c7819 */ /* 0x000fe4000001160c */
[----:B------:R-:W-:Y:S02]  /*126090*/  PRMT R17, R17, 0x5410, R18 ;  /* 0x0000541011117816 */ /* 0x000fe40000000012 */
[----:B------:R-:W-:Y:S02]  /*1260a0*/  IADD3 R18, P1, R14, R51, RZ ;  /* 0x000000330e127210 */ /* 0x000fe40007f3e0ff */
[----:B------:R-:W-:Y:S02]  /*1260b0*/  LOP3.LUT R8, R8, 0xffff, RZ, 0xc0, !PT ;  /* 0x0000ffff08087812 */ /* 0x000fe400078ec0ff */
[----:B------:R-:W-:Y:S01]  /*1260c0*/  LOP3.LUT R12, R12, 0xffff, RZ, 0xc0, !PT ;  /* 0x0000ffff0c0c7812 */ /* 0x000fe200078ec0ff */
[----:B------:R-:W-:Y:S01]  /*1260d0*/  IMAD.X R19, R16, 0x1, R50, P1 ;  /* 0x0000000110137824 */ /* 0x000fe200008e0632 */
[----:B------:R-:W-:Y:S02]  /*1260e0*/  STL [R1+0x5e68], R44 ;  /* 0x005e682c01007387 */ /* 0x000fe40000100800 */
[----:B------:R-:W-:-:S02]  /*1260f0*/  PRMT R8, R8, 0x3340, R12 ;  /* 0x0000334008087816 */ /* 0x000fc4000000000c */
[----:B------:R-:W-:Y:S01]  /*126100*/  STL [R1+0x1ee0], R17 ;  /* 0x001ee01101007387 */ /* 0x000fe20000100800 */
[----:B------:R-:W-:-:S03]  /*126110*/  LOP3.LUT R12, R5, 0xffff, RZ, 0xc0, !PT ;  /* 0x0000ffff050c7812 */ /* 0x000fc600078ec0ff */
[----:B------:R-:W-:Y:S04]  /*126120*/  STL.64 [R1+0xac8], R18 ;  /* 0x000ac81201007387 */ /* 0x000fe80000100a00 */
[----:B------:R0:W-:Y:S04]  /*126130*/  STL [R1+0x5ca8], R8 ;  /* 0x005ca80801007387 */ /* 0x0001e80000100800 */
[----:B------:R1:W-:Y:S01]  /*126140*/  STL [R1+0xbc], R13 ;  /* 0x0000bc0d01007387 */ /* 0x0003e20000100800 */
[----:B0-----:R-:W-:-:S03]  /*126150*/  LOP3.LUT R8, R3, 0xffff, RZ, 0xc0, !PT ;  /* 0x0000ffff03087812 */ /* 0x001fc600078ec0ff */
[----:B------:R-:W2:Y:S04]  /*126160*/  LDL.LU R3, [R1+0x5f5c] ;  /* 0x005f5c0001037983 */ /* 0x000ea80000300800 */
[----:B------:R-:W3:Y:S01]  /*126170*/  LDL.LU R5, [R1+0x5f58] ;  /* 0x005f580001057983 */ /* 0x000ee20000300800 */
[----:B------:R-:W-:-:S04]  /*126180*/  LOP3.LUT R9, R9, 0xffff, RZ, 0xc0, !PT ;  /* 0x0000ffff09097812 */ /* 0x000fc800078ec0ff */
[--C-:B-1----:R-:W-:Y:S02]  /*126190*/  PRMT R13, R9, 0x3340, R12.reuse ;  /* 0x00003340090d7816 */ /* 0x102fe4000000000c */
[----:B------:R-:W-:Y:S02]  /*1261a0*/  SHF.R.U32.HI R9, RZ, 0x8, R9 ;  /* 0x00000008ff097819 */ /* 0x000fe40000011609 */
[----:B------:R-:W-:Y:S02]  /*1261b0*/  SHF.R.U32.HI R12, RZ, 0x8, R12 ;  /* 0x00000008ff0c7819 */ /* 0x000fe4000001160c */
[----:B------:R-:W-:Y:S02]  /*1261c0*/  IADD3 R18, P1, R14, R49, RZ ;  /* 0x000000310e127210 */ /* 0x000fe40007f3e0ff */
[----:B------:R-:W-:Y:S02]  /*1261d0*/  LOP3.LUT R9, R9, 0xffff, RZ, 0xc0, !PT ;  /* 0x0000ffff09097812 */ /* 0x000fe400078ec0ff */
[----:B------:R-:W-:Y:S01]  /*1261e0*/  LOP3.LUT R12, R12, 0xffff, RZ, 0xc0, !PT ;  /* 0x0000ffff0c0c7812 */ /* 0x000fe200078ec0ff */
[----:B------:R-:W-:Y:S01]  /*1261f0*/  IMAD.X R19, R16, 0x1, R47, P1 ;  /* 0x0000000110137824 */ /* 0x000fe200008e062f */
[----:B------:R-:W-:-:S02]  /*126200*/  PRMT R17, R8, 0x3340, R0 ;  /* 0x0000334008117816 */ /* 0x000fc40000000000 */
[----:B------:R-:W-:Y:S02]  /*126210*/  PRMT R9, R9, 0x3340, R12 ;  /* 0x0000334009097816 */ /* 0x000fe4000000000c */
[----:B------:R-:W-:Y:S02]  /*126220*/  IADD3 R12, P1, R14, R48, RZ ;  /* 0x000000300e0c7210 */ /* 0x000fe40007f3e0ff */
[----:B------:R-:W-:-:S03]  /*126230*/  PRMT R44, R13, 0x5410, R17 ;  /* 0x000054100d2c7816 */ /* 0x000fc60000000011 */
[----:B------:R-:W-:Y:S02]  /*126240*/  IMAD.X R13, R16, 0x1, R46, P1 ;  /* 0x00000001100d7824 */ /* 0x000fe400008e062e */
[----:B------:R-:W-:Y:S04]  /*126250*/  STL [R1+0x5e6c], R44 ;  /* 0x005e6c2c01007387 */ /* 0x000fe80000100800 */
[----:B------:R-:W-:Y:S04]  /*126260*/  STL.64 [R1+0xac0], R18 ;  /* 0x000ac01201007387 */ /* 0x000fe80000100a00 */
[----:B------:R-:W-:Y:S04]  /*126270*/  STL [R1+0x5f1c], R9 ;  /* 0x005f1c0901007387 */ /* 0x000fe80000100800 */
[----:B------:R0:W-:Y:S01]  /*126280*/  STL.64 [R1+0xab8], R12 ;  /* 0x000ab80c01007387 */ /* 0x0001e20000100a00 */
[----:B------:R-:W-:-:S04]  /*126290*/  SHF.R.U32.HI R8, RZ, 0x8, R8 ;  /* 0x00000008ff087819 */ /* 0x000fc80000011608 */
[----:B------:R-:W-:-:S04]  /*1262a0*/  LOP3.LUT R8, R8, 0xffff, RZ, 0xc0, !PT ;  /* 0x0000ffff08087812 */ /* 0x000fc800078ec0ff */
[----:B------:R-:W-:Y:S02]  /*1262b0*/  PRMT R8, R8, 0x3340, R0 ;  /* 0x0000334008087816 */ /* 0x000fe40000000000 */
[----:B0-----:R-:W-:Y:S02]  /*1262c0*/  LOP3.LUT R12, R37, 0xffff, RZ, 0xc0, !PT ;  /* 0x0000ffff250c7812 */ /* 0x001fe400078ec0ff */
[----:B---3--:R-:W-:Y:S02]  /*1262d0*/  LOP3.LUT R9, R5, 0xffff, RZ, 0xc0, !PT ;  /* 0x0000ffff05097812 */ /* 0x008fe400078ec0ff */
[----:B------:R-:W3:Y:S04]  /*1262e0*/  LDL.LU R5, [R1+0x5f54] ;  /* 0x005f540001057983 */ /* 0x000ee80000300800 */
[----:B------:R0:W-:Y:S01]  /*1262f0*/  STL [R1+0xc0], R8 ;  /* 0x0000c00801007387 */ /* 0x0001e20000100800 */
[----:B------:R-:W-:-:S02]  /*126300*/  PRMT R13, R9, 0x3340, R12 ;  /* 0x00003340090d7816 */ /* 0x000fc4000000000c */
[----:B0-----:R-:W-:-:S04]  /*126310*/  LOP3.LUT R8, R41, 0xffff, RZ, 0xc0, !PT ;  /* 0x0000ffff29087812 */ /* 0x001fc800078ec0ff */
[----:B------:R-:W-:-:S04]  /*126320*/  PRMT R16, R8, 0x3340, R0 ;  /* 0x0000334008107816 */ /* 0x000fc80000000000 */
[----:B------:R-:W-:Y:S02]  /*126330*/  PRMT R31, R13, 0x5410, R16 ;  /* 0x000054100d1f7816 */ /* 0x000fe40000000010 */
[----:B------:R-:W-:-:S03]  /*126340*/  SHF.R.U32.HI R13, RZ, 0x8, R12 ;  /* 0x00000008ff0d7819 */ /* 0x000fc6000001160c */
[----:B------:R-:W-:Y:S04]  /*126350*/  STL [R1+0x5e70], R31 ;  /* 0x005e701f01007387 */ /* 0x000fe80000100800 */
        /* <DEDUP_REMOVED lines=8> */
[----:B------:R-:W-:Y:S02]  /*1263e0*/  PRMT R13, R9, 0x3340, R13 ;  /* 0x00003340090d7816 */ /* 0x000fe4000000000d */
[----:B------:R-:W-:-:S02]  /*1263f0*/  PRMT R9, R8, 0x3340, R0 ;  /* 0x0000334008097816 */ /* 0x000fc40000000000 */
[----:B------:R-:W-:Y:S01]  /*126400*/  LOP3.LUT R8, R4, 0xffff, RZ, 0xc0, !PT ;  /* 0x0000ffff04087812 */ /* 0x000fe200078ec0ff */
[----:B------:R2:W-:Y:S04]  /*126410*/  STL [R1+0x520], R13 ;  /* 0x0005200d01007387 */ /* 0x0005e80000100800 */
[----:B------:R-:W4:Y:S01]  /*126420*/  LDL.LU R4, [R1+0x5f50] ;  /* 0x005f500001047983 */ /* 0x000f220000300800 */
[----:B------:R-:W-:Y:S01]  /*126430*/  PRMT R16, R8, 0x3340, R0 ;  /* 0x0000334008107816 */ /* 0x000fe20000000000 */
[----:B------:R-:W-:Y:S01]  /*126440*/  VIADD R14, R14, UR6 ;  /* 0x000000060e0e7c36 */ /* 0x000fe20008000000 */
[----:B--2---:R-:W-:Y:S01]  /*126450*/  LOP3.LUT R13, R3, 0xffff, RZ, 0xc0, !PT ;  /* 0x0000ffff030d7812 */ /* 0x004fe200078ec0ff */
[----:B------:R0:W-:Y:S01]  /*126460*/  STL [R1+0xb8], R9 ;  /* 0x0000b80901007387 */ /* 0x0001e20000100800 */
[----:B------:R-:W-:Y:S01]  /*126470*/  SHF.R.U32.HI R8, RZ, 0x8, R8 ;  /* 0x00000008ff087819 */ /* 0x000fe20000011608 */
[----:B------:R-:W-:-:S02]  /*126480*/  ULDC UR6, c[0x0][0x248] ;  /* 0x0000920000067ab9 */ /* 0x000fc40000000800 */
[----:B------:R-:W2:Y:S01]  /*126490*/  LDL.LU R3, [R1+0x5f4c] ;  /* 0x005f4c0001037983 */ /* 0x000ea20000300800 */
[----:B------:R-:W-:Y:S02]  /*1264a0*/  LOP3.LUT R8, R8, 0xffff, RZ, 0xc0, !PT ;  /* 0x0000ffff08087812 */ /* 0x000fe400078ec0ff */
[----:B------:R-:W-:Y:S02]  /*1264b0*/  LOP3.LUT R33, R15, 0xffff, RZ, 0xc0, !PT ;  /* 0x0000ffff0f217812 */ /* 0x000fe400078ec0ff */
[----:B---3--:R-:W-:-:S04]  /*1264c0*/  LOP3.LUT R5, R5, 0xffff, RZ, 0xc0, !PT ;  /* 0x0000ffff05057812 */ /* 0x008fc800078ec0ff */
[----:B0-----:R-:W-:-:S04]  /*1264d0*/  PRMT R9, R5, 0x3340, R13 ;  /* 0x0000334005097816 */ /* 0x001fc8000000000d */
[----:B------:R-:W-:Y:S02]  /*1264e0*/  PRMT R40, R9, 0x5410, R16 ;  /* 0x0000541009287816 */ /* 0x000fe40000000010 */
[----:B------:R-:W-:Y:S02]  /*1264f0*/  SHF.R.S32.HI R9, RZ, 0x1f, R14 ;  /* 0x0000001fff097819 */ /* 0x000fe4000001140e */
[----:B------:R-:W-:Y:S01]  /*126500*/  IADD3 R16, P1, R14, R59, RZ ;  /* 0x0000003b0e107210 */ /* 0x000fe20007f3e0ff */
[----:B------:R-:W-:Y:S04]  /*126510*/  STL [R1+0x5e74], R40 ;  /* 0x005e742801007387 */ /* 0x000fe80000100800 */
[----:B------:R-:W-:Y:S01]  /*126520*/  IMAD.X R17, R9, 0x1, R58, P1 ;  /* 0x0000000109117824 */ /* 0x000fe200008e063a */
[----:B------:R-:W-:-:S04]  /*126530*/  SHF.R.U32.HI R5, RZ, 0x8, R5 ;  /* 0x00000008ff057819 */ /* 0x000fc80000011605 */
[----:B------:R0:W-:Y:S02]  /*126540*/  STL.64 [R1+0xab0], R16 ;  /* 0x000ab01001007387 */ /* 0x0001e40000100a00 */
[----:B0-----:R-:W-:Y:S02]  /*126550*/  SHF.R.U32.HI R17, RZ, 0x8, R13 ;  /* 0x00000008ff117819 */ /* 0x001fe4000001160d */
[----:B------:R-:W-:Y:S01]  /*126560*/  LOP3.LUT R16, R5, 0xffff, RZ, 0xc0, !PT ;  /* 0x0000ffff05107812 */ /* 0x000fe200078ec0ff */
[----:B------:R-:W3:Y:S01]  /*126570*/  LDL.LU R13, [R1+0x5708] ;  /* 0x00570800010d7983 */ /* 0x000ee20000300800 */
[----:B------:R-:W-:-:S03]  /*126580*/  LOP3.LUT R17, R17, 0xffff, RZ, 0xc0, !PT ;  /* 0x0000ffff11117812 */ /* 0x000fc600078ec0ff */
[----:B------:R-:W3:Y:S01]  /*126590*/  LDL.LU R5, [R1+0x5f4] ;  /* 0x0005f40001057983 */ /* 0x000ee20000300800 */
[----:B------:R-:W-:-:S03]  /*1265a0*/  PRMT R18, R16, 0x3340, R17 ;  /* 0x0000334010127816 */ /* 0x000fc60000000011 */
[----:B------:R-:W3:Y:S01]  /*1265b0*/  LDL.LU R16, [R1+0x734] ;  /* 0x0007340001107983 */ /* 0x000ee20000300800 */
[----:B------:R-:W-:-:S03]  /*1265c0*/  PRMT R17, R8, 0x3340, R0 ;  /* 0x0000334008117816 */ /* 0x000fc60000000000 */
[----:B------:R-:W-:Y:S01]  /*1265d0*/  STL [R1+0x5b4], R18 ;  /* 0x0005b41201007387 */ /* 0x000fe20000100800 */
[----:B----4-:R-:W-:Y:S02]  /*1265e0*/  LOP3.LUT R12, R12, 0xffff, RZ, 0xc0, !PT ;  /* 0x0000ffff0c0c7812 */ /* 0x010fe400078ec0ff */
[----:B------:R-:W-:Y:S01]  /*1265f0*/  LOP3.LUT R8, R37, 0xffff, RZ, 0xc0, !PT ;  /* 0x0000ffff25087812 */ /* 0x000fe200078ec0ff */
[----:B------:R0:W-:Y:S03]  /*126600*/  STL [R1+0xb4], R17 ;  /* 0x0000b41101007387 */ /* 0x0001e60000100800 */
[----:B------:R-:W-:Y:S02]  /*126610*/  PRMT R19, R8, 0x3340, R0 ;  /* 0x0000334008137816 */ /* 0x000fe40000000000 */
[----:B0-----:R-:W-:-:S04]  /*126620*/  LOP3.LUT R17, R41, 0xffff, RZ, 0xc0, !PT ;  /* 0x0000ffff29117812 */ /* 0x001fc800078ec0ff */
[--C-:B------:R-:W-:Y:S02]  /*126630*/  PRMT R18, R12, 0x3340, R17.reuse ;  /* 0x000033400c127816 */ /* 0x100fe40000000011 */
[----:B------:R-:W-:Y:S02]  /*126640*/  SHF.R.U32.HI R12, RZ, 0x8, R12 ;  /* 0x00000008ff0c7819 */ /* 0x000fe4000001160c */
[----:B------:R-:W-:Y:S02]  /*126650*/  SHF.R.U32.HI R17, RZ, 0x8, R17 ;  /* 0x00000008ff117819 */ /* 0x000fe40000011611 */
[----:B------:R-:W-:Y:S02]  /*126660*/  PRMT R41, R18, 0x5410, R19 ;  /* 0x0000541012297816 */ /* 0x000fe40000000013 */
        /* <DEDUP_REMOVED lines=10> */
[----:B------:R0:W-:Y:S04]  /*126710*/  STL.64 [R1+0xaa8], R18 ;  /* 0x000aa81201007387 */ /* 0x0001e80000100a00 */
[----:B------:R-:W-:Y:S04]  /*126720*/  STL [R1+0x5f14], R37 ;  /* 0x005f142501007387 */ /* 0x000fe80000100800 */
[----:B------:R1:W-:Y:S04]  /*126730*/  STL [R1+0xb0], R8 ;  /* 0x0000b00801007387 */ /* 0x0003e80000100800 */
[----:B------:R-:W4:Y:S04]  /*126740*/  LDL.LU R15, [R1+0x5f48] ;  /* 0x005f4800010f7983 */ /* 0x000f280000300800 */
[----:B------:R-:W4:Y:S04]  /*126750*/  LDL.LU R4, [R1+0x5f44] ;  /* 0x005f440001047983 */ /* 0x000f280000300800 */
[----:B------:R-:W4:Y:S04]  /*126760*/  LDL.LU R17, [R1+0x910] ;  /* 0x0009100001117983 */ /* 0x000f280000300800 */
[----:B0-----:R-:W4:Y:S04]  /*126770*/  LDL.LU R18, [R1+0x54c] ;  /* 0x00054c0001127983 */ /* 0x001f280000300800 */
[----:B------:R-:W4:Y:S01]  /*126780*/  LDL.LU R12, [R1+0x64c] ;  /* 0x00064c00010c7983 */ /* 0x000f220000300800 */
[----:B--2---:R-:W-:-:S02]  /*126790*/  LOP3.LUT R3, R3, 0xffff, RZ, 0xc0, !PT ;  /* 0x0000ffff03037812 */ /* 0x004fc400078ec0ff */
[----:B------:R-:W-:Y:S01]  /*1267a0*/  IADD3 R24, P1, R14, R57, RZ ;  /* 0x000000390e187210 */ /* 0x000fe20007f3e0ff */
[----:B------:R-:W-:Y:S04]  /*1267b0*/  STL [R1+0x5e7c], R33 ;  /* 0x005e7c2101007387 */ /* 0x000fe80000100800 */
[----:B------:R-:W-:Y:S01]  /*1267c0*/  IMAD.X R25, R9, 0x1, R56, P1 ;  /* 0x0000000109197824 */ /* 0x000fe200008e0638 */
[----:B---3--:R-:W-:Y:S02]  /*1267d0*/  LOP3.LUT R19, R13, 0xffff, RZ, 0xc0, !PT ;  /* 0x0000ffff0d137812 */ /* 0x008fe400078ec0ff */
[----:B------:R-:W-:Y:S02]  /*1267e0*/  PRMT R13, R33, 0x3340, R0 ;  /* 0x00003340210d7816 */ /* 0x000fe40000000000 */
[----:B-1----:R-:W-:-:S02]  /*1267f0*/  LOP3.LUT R8, R5, 0xffff, RZ, 0xc0, !PT ;  /* 0x0000ffff05087812 */ /* 0x002fc400078ec0ff */
[----:B------:R-:W-:Y:S02]  /*126800*/  PRMT R5, R3, 0x3340, R21 ;  /* 0x0000334003057816 */ /* 0x000fe40000000015 */
[----:B------:R-:W-:Y:S02]  /*126810*/  LOP3.LUT R20, R16, 0xffff, RZ, 0xc0, !PT ;  /* 0x0000ffff10147812 */ /* 0x000fe400078ec0ff */
[----:B------:R-:W-:Y:S02]  /*126820*/  PRMT R16, R5, 0x5410, R13 ;  /* 0x0000541005107816 */ /* 0x000fe4000000000d */
[----:B------:R-:W-:Y:S02]  /*126830*/  PRMT R13, R8, 0x3340, R0 ;  /* 0x00003340080d7816 */ /* 0x000fe40000000000 */
[----:B------:R-:W-:-:S04]  /*126840*/  PRMT R5, R19, 0x3340, R20 ;  /* 0x0000334013057816 */ /* 0x000fc80000000014 */
[----:B------:R-:W-:Y:S01]  /*126850*/  PRMT R27, R5, 0x5410, R13 ;  /* 0x00005410051b7816 */ /* 0x000fe2000000000d */
[----:B------:R0:W-:Y:S01]  /*126860*/  STL [R1+0x1ea0], R16 ;  /* 0x001ea01001007387 */ /* 0x0001e20000100800 */
[----:B------:R-:W-:-:S03]  /*126870*/  SHF.R.U32.HI R5, RZ, 0x8, R3 ;  /* 0x00000008ff057819 */ /* 0x000fc60000011603 */
[----:B------:R-:W-:Y:S04]  /*126880*/  STL [R1+0x5e80], R27 ;  /* 0x005e801b01007387 */ /* 0x000fe80000100800 */
[----:B------:R-:W2:Y:S04]  /*126890*/  LDL.LU R3, [R1+0x914] ;  /* 0x0009140001037983 */ /* 0x000ea80000300800 */
[----:B0-----:R-:W3:Y:S04]  /*1268a0*/  LDL.LU R16, [R1+0x5b0] ;  /* 0x0005b00001107983 */ /* 0x001ee80000300800 */
[----:B------:R0:W-:Y:S04]  /*1268b0*/  STL.64 [R1+0xaa0], R24 ;  /* 0x000aa01801007387 */ /* 0x0001e80000100a00 */
[----:B------:R-:W3:Y:S01]  /*1268c0*/  LDL.LU R13, [R1+0x654] ;  /* 0x00065400010d7983 */ /* 0x000ee20000300800 */
[----:B------:R-:W-:-:S02]  /*1268d0*/  SHF.R.U32.HI R21, RZ, 0x8, R21 ;  /* 0x00000008ff157819 */ /* 0x000fc40000011615 */
[----:B------:R-:W-:Y:S02]  /*1268e0*/  LOP3.LUT R5, R5, 0xffff, RZ, 0xc0, !PT ;  /* 0x0000ffff05057812 */ /* 0x000fe400078ec0ff */
[----:B------:R-:W-:Y:S02]  /*1268f0*/  LOP3.LUT R21, R21, 0xffff, RZ, 0xc0, !PT ;  /* 0x0000ffff15157812 */ /* 0x000fe400078ec0ff */
[----:B------:R-:W-:Y:S02]  /*126900*/  SHF.R.U32.HI R19, RZ, 0x8, R19 ;  /* 0x00000008ff137819 */ /* 0x000fe40000011613 */
[----:B------:R-:W-:Y:S02]  /*126910*/  PRMT R5, R5, 0x3340, R21 ;  /* 0x0000334005057816 */ /* 0x000fe40000000015 */
[----:B------:R-:W-:Y:S02]  /*126920*/  SHF.R.U32.HI R20, RZ, 0x8, R20 ;  /* 0x00000008ff147819 */ /* 0x000fe40000011614 */
[----:B------:R-:W-:Y:S01]  /*126930*/  LOP3.LUT R19, R19, 0xffff, RZ, 0xc0, !PT ;  /* 0x0000ffff13137812 */ /* 0x000fe200078ec0ff */
[----:B------:R1:W-:Y:S01]  /*126940*/  STL [R1+0x5cac], R5 ;  /* 0x005cac0501007387 */ /* 0x0003e20000100800 */
[----:B------:R-:W-:-:S04]  /*126950*/  LOP3.LUT R20, R20, 0xffff, RZ, 0xc0, !PT ;  /* 0x0000ffff14147812 */ /* 0x000fc800078ec0ff */
[----:B0-----:R-:W-:-:S05]  /*126960*/  PRMT R25, R19, 0x3340, R20 ;  /* 0x0000334013197816 */ /* 0x001fca0000000014 */
[----:B------:R-:W-:Y:S01]  /*126970*/  STL [R1+0x5f0c], R25 ;  /* 0x005f0c1901007387 */ /* 0x000fe20000100800 */
[----:B----4-:R-:W-:Y:S02]  /*126980*/  LOP3.LUT R17, R17, 0xffff, RZ, 0xc0, !PT ;  /* 0x0000ffff11117812 */ /* 0x010fe400078ec0ff */
[----:B-1----:R-:W-:Y:S02]  /*126990*/  LOP3.LUT R5, R18, 0xffff, RZ, 0xc0, !PT ;  /* 0x0000ffff12057812 */ /* 0x002fe400078ec0ff */
[----:B------:R-:W-:Y:S02]  /*1269a0*/  LOP3.LUT R18, R12, 0xffff, RZ, 0xc0, !PT ;  /* 0x0000ffff0c127812 */ /* 0x000fe400078ec0ff */
[----:B------:R-:W-:Y:S02]  /*1269b0*/  PRMT R19, R5, 0x3340, R0 ;  /* 0x0000334005137816 */ /* 0x000fe40000000000 */
[----:B------:R-:W-:-:S04]  /*1269c0*/  PRMT R12, R17, 0x3340, R18 ;  /* 0x00003340110c7816 */ /* 0x000fc80000000012 */
[----:B------:R-:W-:-:S05]  /*1269d0*/  PRMT R12, R12, 0x5410, R19 ;  /* 0x000054100c0c7816 */ /* 0x000fca0000000013 */
[----:B------:R0:W-:Y:S04]  /*1269e0*/  STL [R1+0x19bc], R12 ;  /* 0x0019bc0c01007387 */ /* 0x0001e80000100800 */
[----:B0-----:R-:W4:Y:S01]  /*1269f0*/  LDL.LU R12, [R1+0x358] ;  /* 0x00035800010c7983 */ /* 0x001f220000300800 */
        /* <DEDUP_REMOVED lines=10> */
[----:B------:R-:W-:Y:S04]  /*126aa0*/  STL.64 [R1+0xa90], R20 ;  /* 0x000a901401007387 */ /* 0x000fe80000100a00 */
[----:B------:R-:W-:Y:S04]  /*126ab0*/  STL [R1+0x1fc], R17 ;  /* 0x0001fc1101007387 */ /* 0x000fe80000100800 */
[----:B------:R0:W-:Y:S01]  /*126ac0*/  STL [R1+0xa8], R5 ;  /* 0x0000a80501007387 */ /* 0x0001e20000100800 */
[----:B------:R-:W-:-:S04]  /*126ad0*/  SHF.R.U32.HI R8, RZ, 0x8, R8 ;  /* 0x00000008ff087819 */ /* 0x000fc80000011608 */
[----:B------:R-:W-:-:S04]  /*126ae0*/  LOP3.LUT R8, R8, 0xffff, RZ, 0xc0, !PT ;  /* 0x0000ffff08087812 */ /* 0x000fc800078ec0ff */
[----:B------:R-:W-:Y:S02]  /*126af0*/  PRMT R8, R8, 0x3340, R0 ;  /* 0x0000334008087816 */ /* 0x000fe40000000000 */
[----:B--2---:R-:W-:Y:S02]  /*126b00*/  LOP3.LUT R3, R3, 0xffff, RZ, 0xc0, !PT ;  /* 0x0000ffff03037812 */ /* 0x004fe400078ec0ff */
[----:B---3--:R-:W-:-:S04]  /*126b10*/  LOP3.LUT R35, R16, 0xffff, RZ, 0xc0, !PT ;  /* 0x0000ffff10237812 */ /* 0x008fc800078ec0ff */
[----:B------:R-:W-:Y:S02]  /*126b20*/  PRMT R16, R35, 0x3340, R0 ;  /* 0x0000334023107816 */ /* 0x000fe40000000000 */
[----:B0-----:R-:W-:-:S04]  /*126b30*/  LOP3.LUT R5, R13, 0xffff, RZ, 0xc0, !PT ;  /* 0x0000ffff0d057812 */ /* 0x001fc800078ec0ff */
[----:B------:R-:W-:-:S04]  /*126b40*/  PRMT R13, R3, 0x3340, R5 ;  /* 0x00003340030d7816 */ /* 0x000fc80000000005 */
[----:B------:R-:W-:Y:S02]  /*126b50*/  PRMT R13, R13, 0x5410, R16 ;  /* 0x000054100d0d7816 */ /* 0x000fe40000000010 */
[----:B------:R-:W-:Y:S01]  /*126b60*/  IADD3 R16, P1, R14, R53, RZ ;  /* 0x000000350e107210 */ /* 0x000fe20007f3e0ff */
[----:B------:R-:W-:Y:S01]  /*126b70*/  STL [R1+0x5e84], R35 ;  /* 0x005e842301007387 */ /* 0x000fe20000100800 */
[----:B------:R-:W-:-:S03]  /*126b80*/  SHF.R.U32.HI R3, RZ, 0x8, R3 ;  /* 0x00000008ff037819 */ /* 0x000fc60000011603 */
[----:B------:R-:W-:Y:S01]  /*126b90*/  IMAD.X R17, R9, 0x1, R52, P1 ;  /* 0x0000000109117824 */ /* 0x000fe200008e0634 */
[----:B------:R-:W-:Y:S01]  /*126ba0*/  SHF.R.U32.HI R5, RZ, 0x8, R5 ;  /* 0x00000008ff057819 */ /* 0x000fe20000011605 */
[----:B------:R0:W-:Y:S01]  /*126bb0*/  STL [R1+0x1e84], R13 ;  /* 0x001e840d01007387 */ /* 0x0001e20000100800 */
[----:B------:R-:W-:Y:S02]  /*126bc0*/  LOP3.LUT R3, R3, 0xffff, RZ, 0xc0, !PT ;  /* 0x0000ffff03037812 */ /* 0x000fe400078ec0ff */
[----:B------:R-:W-:Y:S01]  /*126bd0*/  LOP3.LUT R5, R5, 0xffff, RZ, 0xc0, !PT ;  /* 0x0000ffff05057812 */ /* 0x000fe200078ec0ff */
[----:B0-----:R-:W2:Y:S04]  /*126be0*/  LDL.LU R13, [R1+0x464] ;  /* 0x00046400010d7983 */ /* 0x001ea80000300800 */
[----:B------:R0:W-:Y:S01]  /*126bf0*/  STL.64 [R1+0xa98], R16 ;  /* 0x000a981001007387 */ /* 0x0001e20000100a00 */
[----:B------:R-:W-:-:S03]  /*126c00*/  PRMT R3, R3, 0x3340, R5 ;  /* 0x0000334003037816 */ /* 0x000fc60000000005 */
[----:B0-----:R-:W3:Y:S04]  /*126c10*/  LDL.LU R17, [R1+0x360] ;  /* 0x0003600001117983 */ /* 0x001ee80000300800 */
[----:B------:R0:W-:Y:S04]  /*126c20*/  STL [R1+0x5cb0], R3 ;  /* 0x005cb00301007387 */ /* 0x0001e80000100800 */
[----:B------:R1:W-:Y:S01]  /*126c30*/  STL [R1+0xa4], R8 ;  /* 0x0000a40801007387 */ /* 0x0003e20000100800 */
[----:B0-----:R-:W-:-:S03]  /*126c40*/  LOP3.LUT R3, R23, 0xffff, RZ, 0xc0, !PT ;  /* 0x0000ffff17037812 */ /* 0x001fc600078ec0ff */
[----:B------:R-:W3:Y:S04]  /*126c50*/  LDL.LU R23, [R1+0x5f40] ;  /* 0x005f400001177983 */ /* 0x000ee80000300800 */
[----:B------:R-:W3:Y:S01]  /*126c60*/  LDL.LU R18, [R1+0x570c] ;  /* 0x00570c0001127983 */ /* 0x000ee20000300800 */
[----:B----4-:R-:W-:-:S03]  /*126c70*/  LOP3.LUT R5, R12, 0xffff, RZ, 0xc0, !PT ;  /* 0x0000ffff0c057812 */ /* 0x010fc600078ec0ff */
[----:B------:R-:W4:Y:S04]  /*126c80*/  LDL.LU R16, [R1+0x61c] ;  /* 0x00061c0001107983 */ /* 0x000f280000300800 */
[----:B------:R-:W4:Y:S01]  /*126c90*/  LDL.LU R12, [R1+0x740] ;  /* 0x00074000010c7983 */ /* 0x000f220000300800 */
[----:B------:R-:W-:Y:S02]  /*126ca0*/  LOP3.LUT R4, R4, 0xffff, RZ, 0xc0, !PT ;  /* 0x0000ffff04047812 */ /* 0x000fe400078ec0ff */
[----:B------:R-:W-:Y:S02]  /*126cb0*/  PRMT R19, R3, 0x3340, R0 ;  /* 0x0000334003137816 */ /* 0x000fe40000000000 */
[----:B-1----:R-:W-:Y:S02]  /*126cc0*/  PRMT R8, R4, 0x3340, R5 ;  /* 0x0000334004087816 */ /* 0x002fe40000000005 */
[----:B------:R-:W-:-:S02]  /*126cd0*/  IADD3 R20, P1, R14, R51, RZ ;  /* 0x000000330e147210 */ /* 0x000fc40007f3e0ff */
[----:B------:R-:W-:Y:S02]  /*126ce0*/  SHF.R.U32.HI R4, RZ, 0x8, R4 ;  /* 0x00000008ff047819 */ /* 0x000fe40000011604 */
[----:B------:R-:W-:Y:S01]  /*126cf0*/  SHF.R.U32.HI R5, RZ, 0x8, R5 ;  /* 0x00000008ff057819 */ /* 0x000fe20000011605 */
[----:B------:R-:W-:Y:S01]  /*126d00*/  IMAD.X R21, R9, 0x1, R50, P1 ;  /* 0x0000000109157824 */ /* 0x000fe200008e0632 */
[----:B------:R-:W-:Y:S02]  /*126d10*/  PRMT R8, R8, 0x5410, R19 ;  /* 0x0000541008087816 */ /* 0x000fe40000000013 */
[----:B------:R-:W-:Y:S02]  /*126d20*/  SHF.R.U32.HI R3, RZ, 0x8, R3 ;  /* 0x00000008ff037819 */ /* 0x000fe40000011603 */
[----:B------:R-:W-:Y:S02]  /*126d30*/  LOP3.LUT R4, R4, 0xffff, RZ, 0xc0, !PT ;  /* 0x0000ffff04047812 */ /* 0x000fe400078ec0ff */
[----:B------:R-:W-:Y:S01]  /*126d40*/  LOP3.LUT R5, R5, 0xffff, RZ, 0xc0, !PT ;  /* 0x0000ffff05057812 */ /* 0x000fe200078ec0ff */
[----:B------:R-:W-:Y:S01]  /*126d50*/  STL [R1+0x1848], R8 ;  /* 0x0018480801007387 */ /* 0x000fe20000100800 */
[----:B------:R-:W-:-:S03]  /*126d60*/  LOP3.LUT R3, R3, 0xffff, RZ, 0xc0, !PT ;  /* 0x0000ffff03037812 */ /* 0x000fc600078ec0ff */
[----:B------:R0:W-:Y:S01]  /*126d70*/  STL.64 [R1+0xa88], R20 ;  /* 0x000a881401007387 */ /* 0x0001e20000100a00 */
[----:B------:R-:W-:Y:S02]  /*126d80*/  LOP3.LUT R2, R2, 0xffff, RZ, 0xc0, !PT ;  /* 0x0000ffff02027812 */ /* 0x000fe400078ec0ff */
[----:B0-----:R-:W-:Y:S02]  /*126d90*/  PRMT R21, R4, 0x3340, R5 ;  /* 0x0000334004157816 */ /* 0x001fe40000000005 */
[----:B------:R-:W-:-:S03]  /*126da0*/  PRMT R4, R3, 0x3340, R0 ;  /* 0x0000334003047816 */ /* 0x000fc60000000000 */
[----:B------:R0:W-:Y:S01]  /*126db0*/  STL [R1+0x5f10], R21 ;  /* 0x005f101501007387 */ /* 0x0001e20000100800 */
[----:B------:R-:W-:-:S05]  /*126dc0*/  IADD3 R20, P1, R14, R49, RZ ;  /* 0x000000310e147210 */ /* 0x000fca0007f3e0ff */
[----:B0-----:R-:W-:Y:S01]  /*126dd0*/  IMAD.X R21, R9, 0x1, R47, P1 ;  /* 0x0000000109157824 */ /* 0x001fe200008e062f */
[----:B--2---:R-:W-:Y:S02]  /*126de0*/  LOP3.LUT R3, R13, 0xffff, RZ, 0xc0, !PT ;  /* 0x0000ffff0d037812 */ /* 0x004fe400078ec0ff */
[----:B------:R-:W2:Y:S01]  /*126df0*/  LDL.LU R13, [R1+0x418] ;  /* 0x00041800010d7983 */ /* 0x000ea20000300800 */
[----:B---3--:R-:W-:-:S04]  /*126e00*/  LOP3.LUT R5, R17, 0xffff, RZ, 0xc0, !PT ;  /* 0x0000ffff11057812 */ /* 0x008fc800078ec0ff */
[----:B------:R-:W-:Y:S02]  /*126e10*/  PRMT R8, R3, 0x3340, R5 ;  /* 0x0000334003087816 */ /* 0x000fe40000000005 */
[----:B------:R-:W-:Y:S02]  /*126e20*/  SHF.R.U32.HI R3, RZ, 0x8, R3 ;  /* 0x00000008ff037819 */ /* 0x000fe40000011603 */
[----:B------:R-:W-:Y:S02]  /*126e30*/  SHF.R.U32.HI R5, RZ, 0x8, R5 ;  /* 0x00000008ff057819 */ /* 0x000fe40000011605 */
[----:B------:R-:W-:Y:S02]  /*126e40*/  PRMT R17, R2, 0x3340, R0 ;  /* 0x0000334002117816 */ /* 0x000fe40000000000 */
[----:B------:R-:W-:Y:S02]  /*126e50*/  LOP3.LUT R3, R3, 0xffff, RZ, 0xc0, !PT ;  /* 0x0000ffff03037812 */ /* 0x000fe400078ec0ff */
[----:B------:R-:W-:-:S02]  /*126e60*/  LOP3.LUT R5, R5, 0xffff, RZ, 0xc0, !PT ;  /* 0x0000ffff05057812 */ /* 0x000fc400078ec0ff */
[----:B------:R-:W-:Y:S02]  /*126e70*/  PRMT R19, R8, 0x5410, R17 ;  /* 0x0000541008137816 */ /* 0x000fe40000000011 */
[----:B------:R-:W-:Y:S02]  /*126e80*/  PRMT R17, R3, 0x3340, R5 ;  /* 0x0000334003117816 */ /* 0x000fe40000000005 */
[----:B------:R-:W-:Y:S02]  /*126e90*/  LOP3.LUT R3, R18, 0xffff, RZ, 0xc0, !PT ;  /* 0x0000ffff12037812 */ /* 0x000fe400078ec0ff */
[----:B----4-:R-:W-:Y:S02]  /*126ea0*/  LOP3.LUT R5, R16, 0xffff, RZ, 0xc0, !PT ;  /* 0x0000ffff10057812 */ /* 0x010fe400078ec0ff */
[----:B------:R-:W-:Y:S02]  /*126eb0*/  LOP3.LUT R8, R12, 0xffff, RZ, 0xc0, !PT ;  /* 0x0000ffff0c087812 */ /* 0x000fe400078ec0ff */
[----:B------:R-:W-:-:S02]  /*126ec0*/  PRMT R16, R5, 0x3340, R0 ;  /* 0x0000334005107816 */ /* 0x000fc40000000000 */
[----:B------:R-:W-:Y:S02]  /*126ed0*/  PRMT R12, R3, 0x3340, R8 ;  /* 0x00003340030c7816 */ /* 0x000fe40000000008 */
[----:B------:R-:W-:Y:S01]  /*126ee0*/  IADD3 R18, P1, R14, R48, RZ ;  /* 0x000000300e127210 */ /* 0x000fe20007f3e0ff */
[----:B------:R0:W-:Y:S01]  /*126ef0*/  STL [R1+0x5e28], R19 ;  /* 0x005e281301007387 */ /* 0x0001e20000100800 */
[----:B------:R-:W-:Y:S02]  /*126f00*/  SHF.R.U32.HI R2, RZ, 0x8, R2 ;  /* 0x00000008ff027819 */ /* 0x000fe40000011602 */
[----:B------:R-:W-:Y:S02]  /*126f10*/  PRMT R12, R12, 0x5410, R16 ;  /* 0x000054100c0c7816 */ /* 0x000fe40000000010 */
[----:B------:R-:W-:Y:S02]  /*126f20*/  SHF.R.U32.HI R3, RZ, 0x8, R3 ;  /* 0x00000008ff037819 */ /* 0x000fe40000011603 */
[----:B------:R-:W-:Y:S01]  /*126f30*/  SHF.R.U32.HI R8, RZ, 0x8, R8 ;  /* 0x00000008ff087819 */ /* 0x000fe20000011608 */
[----:B0-----:R-:W-:Y:S01]  /*126f40*/  IMAD.X R19, R9, 0x1, R46, P1 ;  /* 0x0000000109137824 */ /* 0x001fe200008e062e */
[----:B------:R-:W-:Y:S01]  /*126f50*/  LOP3.LUT R2, R2, 0xffff, RZ, 0xc0, !PT ;  /* 0x0000ffff02027812 */ /* 0x000fe200078ec0ff */
[----:B------:R-:W-:Y:S01]  /*126f60*/  STL.64 [R1+0xa80], R20 ;  /* 0x000a801401007387 */ /* 0x000fe20000100a00 */
[----:B------:R-:W-:-:S02]  /*126f70*/  LOP3.LUT R3, R3, 0xffff, RZ, 0xc0, !PT ;  /* 0x0000ffff03037812 */ /* 0x000fc400078ec0ff */
[----:B------:R-:W-:Y:S01]  /*126f80*/  LOP3.LUT R8, R8, 0xffff, RZ, 0xc0, !PT ;  /* 0x0000ffff08087812 */ /* 0x000fe200078ec0ff */
[----:B------:R0:W-:Y:S01]  /*126f90*/  STL [R1+0x19b8], R12 ;  /* 0x0019b80c01007387 */ /* 0x0001e20000100800 */
[----:B------:R-:W-:-:S03]  /*126fa0*/  PRMT R9, R2, 0x3340, R0 ;  /* 0x0000334002097816 */ /* 0x000fc60000000000 */
[----:B------:R1:W-:Y:S01]  /*126fb0*/  STL.64 [R1+0xa78], R18 ;  /* 0x000a781201007387 */ /* 0x0003e20000100a00 */
[----:B------:R-:W-:-:S03]  /*126fc0*/  PRMT R3, R3, 0x3340, R8 ;  /* 0x0000334003037816 */ /* 0x000fc60000000008 */
[----:B0-----:R-:W3:Y:S01]  /*126fd0*/  LDL.LU R12, [R1+0x41c] ;  /* 0x00041c00010c7983 */ /* 0x001ee20000300800 */
[----:B------:R-:W-:-:S03]  /*126fe0*/  LOP3.LUT R8, R10, 0xffff, RZ, 0xc0, !PT ;  /* 0x0000ffff0a087812 */ /* 0x000fc600078ec0ff */
[----:B------:R-:W4:Y:S04]  /*126ff0*/  LDL.LU R2, [R1+0x5710] ;  /* 0x0057100001027983 */ /* 0x000f280000300800 */
[----:B------:R-:W-:Y:S04]  /*127000*/  STL [R1+0x98], R9 ;  /* 0x0000980901007387 */ /* 0x000fe80000100800 */
[----:B------:R0:W-:Y:S04]  /*127010*/  STL [R1+0x1f4], R3 ;  /* 0x0001f40301007387 */ /* 0x0001e80000100800 */
[----:B------:R-:W4:Y:S04]  /*127020*/  LDL.LU R10, [R1+0x5f3c] ;  /* 0x005f3c00010a7983 */ /* 0x000f280000300800 */
[----:B-1----:R-:W4:Y:S01]  /*127030*/  LDL.LU R18, [R1+0x744] ;  /* 0x0007440001127983 */ /* 0x002f220000300800 */
[----:B0-----:R-:W-:-:S02]  /*127040*/  LOP3.LUT R3, R23, 0xffff, RZ, 0xc0, !PT ;  /* 0x0000ffff17037812 */ /* 0x001fc400078ec0ff */
[----:B------:R-:W-:Y:S02]  /*127050*/  PRMT R16, R8, 0x3340, R0 ;  /* 0x0000334008107816 */ /* 0x000fe40000000000 */
[----:B------:R-:W-:Y:S02]  /*127060*/  SHF.R.U32.HI R8, RZ, 0x8, R8 ;  /* 0x00000008ff087819 */ /* 0x000fe40000011608 */
[----:B------:R-:W-:Y:S02]  /*127070*/  SHF.R.U32.HI R5, RZ, 0x8, R5 ;  /* 0x00000008ff057819 */ /* 0x000fe40000011605 */
[----:B------:R-:W-:Y:S02]  /*127080*/  LOP3.LUT R8, R8, 0xffff, RZ, 0xc0, !PT ;  /* 0x0000ffff08087812 */ /* 0x000fe400078ec0ff */
[----:B------:R-:W-:Y:S02]  /*127090*/  LOP3.LUT R5, R5, 0xffff, RZ, 0xc0, !PT ;  /* 0x0000ffff05057812 */ /* 0x000fe400078ec0ff */
[----:B------:R-:W-:-:S02]  /*1270a0*/  PRMT R8, R8, 0x3340, R0 ;  /* 0x0000334008087816 */ /* 0x000fc40000000000 */
[----:B------:R-:W-:Y:S02]  /*1270b0*/  PRMT R5, R5, 0x3340, R0 ;  /* 0x0000334005057816 */ /* 0x000fe40000000000 */
[----:B------:R-:W-:Y:S02]  /*1270c0*/  LOP3.LUT R36, R11, 0xffff, RZ, 0xc0, !PT ;  /* 0x0000ffff0b247812 */ /* 0x000fe400078ec0ff */
[----:B--2---:R-:W-:-:S04]  /*1270d0*/  LOP3.LUT R9, R13, 0xffff, RZ, 0xc0, !PT ;  /* 0x0000ffff0d097812 */ /* 0x004fc800078ec0ff */
[--C-:B------:R-:W-:Y:S02]  /*1270e0*/  PRMT R13, R9, 0x3340, R3.reuse ;  /* 0x00003340090d7816 */ /* 0x100fe40000000003 */
[----:B------:R-:W-:Y:S02]  /*1270f0*/  SHF.R.U32.HI R3, RZ, 0x8, R3 ;  /* 0x00000008ff037819 */ /* 0x000fe40000011603 */
[----:B------:R-:W-:Y:S02]  /*127100*/  SHF.R.U32.HI R9, RZ, 0x8, R9 ;  /* 0x00000008ff097819 */ /* 0x000fe40000011609 */
[----:B------:R-:W-:Y:S02]  /*127110*/  PRMT R23, R13, 0x5410, R16 ;  /* 0x000054100d177816 */ /* 0x000fe40000000010 */
[----:B------:R-:W-:Y:S01]  /*127120*/  LOP3.LUT R13, R3, 0xffff, RZ, 0xc0, !PT ;  /* 0x0000ffff030d7812 */ /* 0x000fe200078ec0ff */
[----:B------:R-:W-:Y:S01]  /*127130*/  VIADD R3, R14, UR6 ;  /* 0x000000060e037c36 */ /* 0x000fe20008000000 */
[----:B------:R-:W-:Y:S01]  /*127140*/  LOP3.LUT R9, R9, 0xffff, RZ, 0xc0, !PT ;  /* 0x0000ffff09097812 */ /* 0x000fe200078ec0ff */
[----:B------:R-:W-:Y:S01]  /*127150*/  STL [R1+0x5e88], R23 ;  /* 0x005e881701007387 */ /* 0x000fe20000100800 */
[----:B------:R-:W-:Y:S01]  /*127160*/  PRMT R16, R36, 0x3340, R0 ;  /* 0x0000334024107816 */ /* 0x000fe20000000000 */
[----:B------:R-:W-:Y:S01]  /*127170*/  ULDC UR6, c[0x0][0x248] ;  /* 0x0000920000067ab9 */ /* 0x000fe20000000800 */
[----:B------:R-:W-:-:S02]  /*127180*/  PRMT R14, R9, 0x3340, R13 ;  /* 0x00003340090e7816 */ /* 0x000fc4000000000d */
[----:B------:R-:W-:Y:S02]  /*127190*/  SHF.R.S32.HI R9, RZ, 0x1f, R3 ;  /* 0x0000001fff097819 */ /* 0x000fe40000011403 */
[----:B------:R-:W-:Y:S01]  /*1271a0*/  IADD3 R20, P1, R3, R59, RZ ;  /* 0x0000003b03147210 */ /* 0x000fe20007f3e0ff */
[----:B------:R3:W-:Y:S04]  /*1271b0*/  STL [R1+0x5f04], R14 ;  /* 0x005f040e01007387 */ /* 0x0007e80000100800 */
[----:B------:R-:W-:-:S05]  /*1271c0*/  IMAD.X R21, R9, 0x1, R58, P1 ;  /* 0x0000000109157824 */ /* 0x000fca00008e063a */
[----:B------:R-:W-:Y:S04]  /*1271d0*/  STL.64 [R1+0xa70], R20 ;  /* 0x000a701401007387 */ /* 0x000fe80000100a00 */
[----:B------:R-:W2:Y:S04]  /*1271e0*/  LDL.LU R13, [R1+0x920] ;  /* 0x00092000010d7983 */ /* 0x000ea80000300800 */
[----:B------:R0:W-:Y:S04]  /*1271f0*/  STL [R1+0x94], R8 ;  /* 0x0000940801007387 */ /* 0x0001e80000100800 */
[----:B------:R1:W-:Y:S04]  /*127200*/  STL [R1+0x90], R5 ;  /* 0x0000900501007387 */ /* 0x0003e80000100800 */
[----:B------:R-:W2:Y:S01]  /*127210*/  LDL.LU R11, [R1+0x5f38] ;  /* 0x005f3800010b7983 */ /* 0x000ea20000300800 */
[----:B---3--:R-:W-:-:S02]  /*127220*/  LOP3.LUT R14, R12, 0xffff, RZ, 0xc0, !PT ;  /* 0x0000ffff0c0e7812 */ /* 0x008fc400078ec0ff */
[----:B------:R-:W-:-:S04]  /*127230*/  LOP3.LUT R12, R15, 0xffff, RZ, 0xc0, !PT ;  /* 0x0000ffff0f0c7812 */ /* 0x000fc800078ec0ff */
[----:B------:R-:W-:Y:S02]  /*127240*/  PRMT R15, R14, 0x3340, R12 ;  /* 0x000033400e0f7816 */ /* 0x000fe4000000000c */
[----:B----4-:R-:W-:Y:S02]  /*127250*/  LOP3.LUT R2, R2, 0xffff, RZ, 0xc0, !PT ;  /* 0x0000ffff02027812 */ /* 0x010fe400078ec0ff */
[----:B0-----:R-:W-:Y:S02]  /*127260*/  LOP3.LUT R8, R10, 0xffff, RZ, 0xc0, !PT ;  /* 0x0000ffff0a087812 */ /* 0x001fe400078ec0ff */
[----:B------:R-:W3:Y:S01]  /*127270*/  LDL.LU R10, [R1+0x5f34] ;  /* 0x005f3400010a7983 */ /* 0x000ee20000300800 */
[----:B-1----:R-:W-:Y:S02]  /*127280*/  LOP3.LUT R5, R18, 0xffff, RZ, 0xc0, !PT ;  /* 0x0000ffff12057812 */ /* 0x002fe400078ec0ff */
[----:B------:R-:W-:Y:S01]  /*127290*/  PRMT R18, R15, 0x5410, R16 ;  /* 0x000054100f127816 */ /* 0x000fe20000000010 */
[----:B------:R-:W-:Y:S01]  /*1272a0*/  STL [R1+0x5e8c], R36 ;  /* 0x005e8c2401007387 */ /* 0x000fe20000100800 */
[----:B------:R-:W-:-:S02]  /*1272b0*/  PRMT R16, R8, 0x3340, R0 ;  /* 0x0000334008107816 */ /* 0x000fc40000000000 */
[----:B------:R-:W-:Y:S01]  /*1272c0*/  PRMT R15, R2, 0x3340, R5 ;  /* 0x00003340020f7816 */ /* 0x000fe20000000005 */
[----:B------:R0:W-:Y:S03]  /*1272d0*/  STL [R1+0x1e5c], R18 ;  /* 0x001e5c1201007387 */ /* 0x0001e60000100800 */
[----:B------:R-:W-:Y:S02]  /*1272e0*/  PRMT R15, R15, 0x5410, R16 ;  /* 0x000054100f0f7816 */ /* 0x000fe40000000010 */
[----:B0-----:R-:W-:-:S03]  /*1272f0*/  IADD3 R18, P1, R3, R61, RZ ;  /* 0x0000003d03127210 */ /* 0x001fc60007f3e0ff */
[----:B------:R0:W-:Y:S02]  /*127300*/  STL [R1+0x740], R15 ;  /* 0x0007400f01007387 */ /* 0x0001e40000100800 */
[----:B------:R-:W-:-:S05]  /*127310*/  IMAD.X R19, R9, 0x1, R60, P1 ;  /* 0x0000000109137824 */ /* 0x000fca00008e063c */
[----:B------:R1:W-:Y:S01]  /*127320*/  STL.64 [R1+0xa68], R18 ;  /* 0x000a681201007387 */ /* 0x0003e20000100a00 */
[----:B0-----:R-:W-:-:S03]  /*127330*/  SHF.R.U32.HI R15, RZ, 0x8, R12 ;  /* 0x00000008ff0f7819 */ /* 0x001fc6000001160c */
[----:B------:R-:W4:Y:S04]  /*127340*/  LDL.LU R20, [R1+0x474] ;  /* 0x0004740001147983 */ /* 0x000f280000300800 */
[----:B-1----:R-:W4:Y:S04]  /*127350*/  LDL.LU R18, [R1+0x264] ;  /* 0x0002640001127983 */ /* 0x002f280000300800 */
[----:B------:R-:W4:Y:S01]  /*127360*/  LDL.LU R12, [R1+0x3a8] ;  /* 0x0003a800010c7983 */ /* 0x000f220000300800 */
[----:B------:R-:W-:Y:S02]  /*127370*/  SHF.R.U32.HI R14, RZ, 0x8, R14 ;  /* 0x00000008ff0e7819 */ /* 0x000fe4000001160e */
        /* <DEDUP_REMOVED lines=10> */
[----:B------:R-:W-:-:S03]  /*127420*/  IADD3 R14, P1, R3, R57, RZ ;  /* 0x00000039030e7210 */ /* 0x000fc60007f3e0ff */
[----:B------:R-:W4:Y:S02]  /*127430*/  LDL.LU R16, [R1+0x42c] ;  /* 0x00042c0001107983 */ /* 0x000f240000300800 */
[----:B0-----:R-:W-:Y:S01]  /*127440*/  IMAD.X R15, R9, 0x1, R56, P1 ;  /* 0x00000001090f7824 */ /* 0x001fe200008e0638 */
[----:B------:R-:W-:-:S04]  /*127450*/  SHF.R.U32.HI R8, RZ, 0x8, R8 ;  /* 0x00000008ff087819 */ /* 0x000fc80000011608 */
[----:B------:R-:W-:Y:S02]  /*127460*/  LOP3.LUT R8, R8, 0xffff, RZ, 0xc0, !PT ;  /* 0x0000ffff08087812 */ /* 0x000fe400078ec0ff */
[----:B--2---:R-:W-:Y:S02]  /*127470*/  LOP3.LUT R5, R13, 0xffff, RZ, 0xc0, !PT ;  /* 0x0000ffff0d057812 */ /* 0x004fe400078ec0ff */
[----:B-1----:R-:W-:-:S04]  /*127480*/  LOP3.LUT R2, R11, 0xffff, RZ, 0xc0, !PT ;  /* 0x0000ffff0b027812 */ /* 0x002fc800078ec0ff */
[----:B------:R-:W-:Y:S02]  /*127490*/  PRMT R13, R2, 0x3340, R0 ;  /* 0x00003340020d7816 */ /* 0x000fe40000000000 */
[----:B------:R-:W-:-:S04]  /*1274a0*/  SHF.R.U32.HI R2, RZ, 0x8, R2 ;  /* 0x00000008ff027819 */ /* 0x000fc80000011602 */
[----:B------:R-:W-:Y:S02]  /*1274b0*/  LOP3.LUT R2, R2, 0xffff, RZ, 0xc0, !PT ;  /* 0x0000ffff02027812 */ /* 0x000fe400078ec0ff */
[----:B---3--:R-:W-:-:S04]  /*1274c0*/  LOP3.LUT R10, R10, 0xffff, RZ, 0xc0, !PT ;  /* 0x0000ffff0a0a7812 */ /* 0x008fc800078ec0ff */
[--C-:B------:R-:W-:Y:S02]  /*1274d0*/  PRMT R11, R5, 0x3340, R10.reuse ;  /* 0x00003340050b7816 */ /* 0x100fe4000000000a */
[----:B------:R-:W-:Y:S02]  /*1274e0*/  SHF.R.U32.HI R5, RZ, 0x8, R5 ;  /* 0x00000008ff057819 */ /* 0x000fe40000011605 */
[----:B------:R-:W-:Y:S02]  /*1274f0*/  SHF.R.U32.HI R10, RZ, 0x8, R10 ;  /* 0x00000008ff0a7819 */ /* 0x000fe4000001160a */
[----:B------:R-:W-:Y:S02]  /*127500*/  LOP3.LUT R5, R5, 0xffff, RZ, 0xc0, !PT ;  /* 0x0000ffff05057812 */ /* 0x000fe400078ec0ff */
[----:B------:R-:W-:Y:S02]  /*127510*/  LOP3.LUT R10, R10, 0xffff, RZ, 0xc0, !PT ;  /* 0x0000ffff0a0a7812 */ /* 0x000fe400078ec0ff */
[----:B------:R-:W-:-:S02]  /*127520*/  PRMT R11, R11, 0x5410, R13 ;  /* 0x000054100b0b7816 */ /* 0x000fc4000000000d */
[----:B------:R-:W2:Y:S01]  /*127530*/  LDL.LU R13, [R1+0x30c] ;  /* 0x00030c00010d7983 */ /* 0x000ea20000300800 */
[----:B------:R-:W-:Y:S02]  /*127540*/  PRMT R10, R5, 0x3340, R10 ;  /* 0x00003340050a7816 */ /* 0x000fe4000000000a */
[----:B------:R-:W-:Y:S01]  /*127550*/  PRMT R5, R2, 0x3340, R0 ;  /* 0x0000334002057816 */ /* 0x000fe20000000000 */
[----:B------:R0:W-:Y:S04]  /*127560*/  STL [R1+0x5cb8], R11 ;  /* 0x005cb80b01007387 */ /* 0x0001e80000100800 */
[----:B------:R-:W-:Y:S04]  /*127570*/  STL.64 [R1+0xa60], R14 ;  /* 0x000a600e01007387 */ /* 0x000fe80000100a00 */
[----:B------:R1:W-:Y:S01]  /*127580*/  STL [R1+0x88], R5 ;  /* 0x0000880501007387 */ /* 0x0003e20000100800 */
[----:B----4-:R-:W-:-:S03]  /*127590*/  LOP3.LUT R2, R20, 0xffff, RZ, 0xc0, !PT ;  /* 0x0000ffff14027812 */ /* 0x010fc600078ec0ff */
[----:B------:R-:W3:Y:S01]  /*1275a0*/  LDL.LU R20, [R1+0x47c] ;  /* 0x00047c0001147983 */ /* 0x000ee20000300800 */
[----:B0-----:R-:W-:Y:S02]  /*1275b0*/  LOP3.LUT R11, R18, 0xffff, RZ, 0xc0, !PT ;  /* 0x0000ffff120b7812 */ /* 0x001fe400078ec0ff */
[----:B-1----:R-:W-:Y:S02]  /*1275c0*/  LOP3.LUT R5, R12, 0xffff, RZ, 0xc0, !PT ;  /* 0x0000ffff0c057812 */ /* 0x002fe400078ec0ff */
[----:B------:R-:W-:Y:S02]  /*1275d0*/  PRMT R14, R11, 0x3340, R0 ;  /* 0x000033400b0e7816 */ /* 0x000fe40000000000 */
[----:B------:R-:W-:-:S04]  /*1275e0*/  PRMT R12, R2, 0x3340, R5 ;  /* 0x00003340020c7816 */ /* 0x000fc80000000005 */
[----:B------:R-:W-:Y:S02]  /*1275f0*/  PRMT R14, R12, 0x5410, R14 ;  /* 0x000054100c0e7816 */ /* 0x000fe4000000000e */
[----:B------:R-:W4:Y:S04]  /*127600*/  LDL.LU R12, [R1+0x3b4] ;  /* 0x0003b400010c7983 */ /* 0x000f280000300800 */
[----:B------:R0:W-:Y:S01]  /*127610*/  STL [R1+0x1e28], R14 ;  /* 0x001e280e01007387 */ /* 0x0001e20000100800 */
[----:B------:R-:W-:Y:S02]  /*127620*/  SHF.R.U32.HI R2, RZ, 0x8, R2 ;  /* 0x00000008ff027819 */ /* 0x000fe40000011602 */
[----:B------:R-:W-:Y:S02]  /*127630*/  SHF.R.U32.HI R5, RZ, 0x8, R5 ;  /* 0x00000008ff057819 */ /* 0x000fe40000011605 */
[----:B0-----:R-:W-:-:S02]  /*127640*/  IADD3 R14, P1, R3, R55, RZ ;  /* 0x00000037030e7210 */ /* 0x001fc40007f3e0ff */
[----:B------:R-:W-:-:S03]  /*127650*/  LOP3.LUT R2, R2, 0xffff, RZ, 0xc0, !PT ;  /* 0x0000ffff02027812 */ /* 0x000fc600078ec0ff */
[----:B------:R-:W-:Y:S01]  /*127660*/  IMAD.X R15, R9, 0x1, R54, P1 ;  /* 0x00000001090f7824 */ /* 0x000fe200008e0636 */
[----:B------:R-:W-:-:S04]  /*127670*/  LOP3.LUT R5, R5, 0xffff, RZ, 0xc0, !PT ;  /* 0x0000ffff05057812 */ /* 0x000fc800078ec0ff */
[----:B------:R0:W-:Y:S02]  /*127680*/  STL.64 [R1+0xa48], R14 ;  /* 0x000a480e01007387 */ /* 0x0001e40000100a00 */
[----:B0-----:R-:W-:Y:S02]  /*127690*/  PRMT R14, R8, 0x3340, R0 ;  /* 0x00003340080e7816 */ /* 0x001fe40000000000 */
[----:B------:R-:W-:Y:S02]  /*1276a0*/  PRMT R8, R2, 0x3340, R5 ;  /* 0x0000334002087816 */ /* 0x000fe40000000005 */
[----:B------:R-:W-:Y:S01]  /*1276b0*/  LOP3.LUT R2, R7, 0xffff, RZ, 0xc0, !PT ;  /* 0x0000ffff07027812 */ /* 0x000fe200078ec0ff */
[----:B------:R0:W-:Y:S04]  /*1276c0*/  STL [R1+0x84], R14 ;  /* 0x0000840e01007387 */ /* 0x0001e80000100800 */
[----:B------:R2:W-:Y:S04]  /*1276d0*/  STL [R1+0x1b0], R8 ;  /* 0x0001b00801007387 */ /* 0x0005e80000100800 */
[----:B------:R-:W3:Y:S01]  /*1276e0*/  LDL.LU R7, [R1+0x5f30] ;  /* 0x005f300001077983 */ /* 0x000ee20000300800 */
[----:B------:R-:W-:-:S02]  /*1276f0*/  LOP3.LUT R5, R16, 0xffff, RZ, 0xc0, !PT ;  /* 0x0000ffff10057812 */ /* 0x000fc400078ec0ff */
[----:B0-----:R-:W-:Y:S02]  /*127700*/  PRMT R14, R2, 0x3340, R0 ;  /* 0x00003340020e7816 */ /* 0x001fe40000000000 */
[----:B------:R-:W-:-:S04]  /*127710*/  SHF.R.U32.HI R11, RZ, 0x8, R11 ;  /* 0x00000008ff0b7819 */ /* 0x000fc8000001160b */
[----:B------:R-:W-:Y:S02]  /*127720*/  LOP3.LUT R11, R11, 0xffff, RZ, 0xc0, !PT ;  /* 0x0000ffff0b0b7812 */ /* 0x000fe400078ec0ff */
[----:B--2---:R-:W-:-:S04]  /*127730*/  LOP3.LUT R8, R13, 0xffff, RZ, 0xc0, !PT ;  /* 0x0000ffff0d087812 */ /* 0x004fc800078ec0ff */
[----:B------:R-:W-:-:S04]  /*127740*/  PRMT R13, R5, 0x3340, R8 ;  /* 0x00003340050d7816 */ /* 0x000fc80000000008 */
[----:B------:R-:W-:Y:S02]  /*127750*/  PRMT R13, R13, 0x5410, R14 ;  /* 0x000054100d0d7816 */ /* 0x000fe4000000000e */
[----:B------:R-:W-:-:S05]  /*127760*/  IADD3 R14, P1, R3, R53, RZ ;  /* 0x00000035030e7210 */ /* 0x000fca0007f3e0ff */
[----:B------:R-:W-:Y:S01]  /*127770*/  IMAD.X R15, R9, 0x1, R52, P1 ;  /* 0x00000001090f7824 */ /* 0x000fe200008e0634 */
[----:B------:R0:W-:Y:S04]  /*127780*/  STL [R1+0x1e14], R13 ;  /* 0x001e140d01007387 */ /* 0x0001e80000100800 */
[----:B------:R1:W-:Y:S04]  /*127790*/  STL.64 [R1+0xa58], R14 ;  /* 0x000a580e01007387 */ /* 0x0003e80000100a00 */
[----:B------:R-:W2:Y:S04]  /*1277a0*/  LDL.LU R18, [R1+0x5718] ;  /* 0x0057180001127983 */ /* 0x000ea80000300800 */
[----:B------:R-:W2:Y:S04]  /*1277b0*/  LDL.LU R16, [R1+0x660] ;  /* 0x0006600001107983 */ /* 0x000ea80000300800 */
[----:B0-----:R-:W2:Y:S01]  /*1277c0*/  LDL.LU R13, [R1+0x750] ;  /* 0x00075000010d7983 */ /* 0x001ea20000300800 */
[----:B------:R-:W-:-:S02]  /*1277d0*/  SHF.R.U32.HI R5, RZ, 0x8, R5 ;  /* 0x00000008ff057819 */ /* 0x000fc40000011605 */
[----:B------:R-:W-:Y:S02]  /*1277e0*/  SHF.R.U32.HI R8, RZ, 0x8, R8 ;  /* 0x00000008ff087819 */ /* 0x000fe40000011608 */
[----:B------:R-:W-:Y:S02]  /*1277f0*/  LOP3.LUT R5, R5, 0xffff, RZ, 0xc0, !PT ;  /* 0x0000ffff05057812 */ /* 0x000fe400078ec0ff */
[----:B------:R-:W-:Y:S02]  /*127800*/  LOP3.LUT R8, R8, 0xffff, RZ, 0xc0, !PT ;  /* 0x0000ffff08087812 */ /* 0x000fe400078ec0ff */
[----:B-1----:R-:W-:Y:S02]  /*127810*/  PRMT R14, R11, 0x3340, R0 ;  /* 0x000033400b0e7816 */ /* 0x002fe40000000000 */
[----:B------:R-:W-:-:S03]  /*127820*/  PRMT R11, R5, 0x3340, R8 ;  /* 0x00003340050b7816 */ /* 0x000fc60000000008 */
[----:B------:R-:W-:Y:S04]  /*127830*/  STL [R1+0x80], R14 ;  /* 0x0000800e01007387 */ /* 0x000fe80000100800 */
[----:B------:R4:W-:Y:S01]  /*127840*/  STL [R1+0x1d0], R11 ;  /* 0x0001d00b01007387 */ /* 0x0009e20000100800 */
[----:B---3--:R-:W-:-:S03]  /*127850*/  LOP3.LUT R5, R7, 0xffff, RZ, 0xc0, !PT ;  /* 0x0000ffff07057812 */ /* 0x008fc600078ec0ff */
[----:B------:R-:W3:Y:S01]  /*127860*/  LDL.LU R7, [R1+0x5f2c] ;  /* 0x005f2c0001077983 */ /* 0x000ee20000300800 */
[----:B------:R-:W-:Y:S02]  /*127870*/  LOP3.LUT R8, R20, 0xffff, RZ, 0xc0, !PT ;  /* 0x0000ffff14087812 */ /* 0x000fe400078ec0ff */
[----:B----4-:R-:W-:Y:S02]  /*127880*/  LOP3.LUT R11, R12, 0xffff, RZ, 0xc0, !PT ;  /* 0x0000ffff0c0b7812 */ /* 0x010fe400078ec0ff */
[----:B------:R-:W-:Y:S02]  /*127890*/  PRMT R14, R5, 0x3340, R0 ;  /* 0x00003340050e7816 */ /* 0x000fe40000000000 */
[----:B------:R-:W-:-:S04]  /*1278a0*/  PRMT R12, R8, 0x3340, R11 ;  /* 0x00003340080c7816 */ /* 0x000fc8000000000b */
[----:B------:R-:W-:Y:S02]  /*1278b0*/  PRMT R12, R12, 0x5410, R14 ;  /* 0x000054100c0c7816 */ /* 0x000fe4000000000e */
[----:B------:R-:W-:Y:S02]  /*1278c0*/  IADD3 R14, P1, R3, R51, RZ ;  /* 0x00000033030e7210 */ /* 0x000fe40007f3e0ff */
[----:B------:R-:W-:Y:S02]  /*1278d0*/  SHF.R.U32.HI R8, RZ, 0x8, R8 ;  /* 0x00000008ff087819 */ /* 0x000fe40000011608 */
[----:B------:R-:W-:Y:S02]  /*1278e0*/  SHF.R.U32.HI R11, RZ, 0x8, R11 ;  /* 0x00000008ff0b7819 */ /* 0x000fe4000001160b */
[----:B------:R-:W-:Y:S01]  /*1278f0*/  SHF.R.U32.HI R5, RZ, 0x8, R5 ;  /* 0x00000008ff057819 */ /* 0x000fe20000011605 */
[----:B------:R-:W-:Y:S01]  /*127900*/  IMAD.X R15, R9, 0x1, R50, P1 ;  /* 0x00000001090f7824 */ /* 0x000fe200008e0632 */
[----:B------:R-:W-:-:S02]  /*127910*/  LOP3.LUT R8, R8, 0xffff, RZ, 0xc0, !PT ;  /* 0x0000ffff08087812 */ /* 0x000fc400078ec0ff */
[----:B------:R-:W-:Y:S01]  /*127920*/  LOP3.LUT R11, R11, 0xffff, RZ, 0xc0, !PT ;  /* 0x0000ffff0b0b7812 */ /* 0x000fe200078ec0ff */
[----:B------:R0:W-:Y:S01]  /*127930*/  STL [R1+0x1e08], R12 ;  /* 0x001e080c01007387 */ /* 0x0001e20000100800 */
[----:B------:R-:W-:Y:S02]  /*127940*/  LOP3.LUT R5, R5, 0xffff, RZ, 0xc0, !PT ;  /* 0x0000ffff05057812 */ /* 0x000fe400078ec0ff */
[----:B------:R-:W-:Y:S01]  /*127950*/  SHF.R.U32.HI R2, RZ, 0x8, R2 ;  /* 0x00000008ff027819 */ /* 0x000fe20000011602 */
[----:B------:R-:W4:Y:S01]  /*127960*/  LDL.LU R24, [R1+0x434] ;  /* 0x0004340001187983 */ /* 0x000f220000300800 */
[----:B------:R-:W-:Y:S02]  /*127970*/  PRMT R8, R8, 0x3340, R11 ;  /* 0x0000334008087816 */ /* 0x000fe4000000000b */
[----:B------:R-:W-:Y:S01]  /*127980*/  PRMT R5, R5, 0x3340, R0 ;  /* 0x0000334005057816 */ /* 0x000fe20000000000 */
[----:B------:R1:W-:Y:S01]  /*127990*/  STL.64 [R1+0xa40], R14 ;  /* 0x000a400e01007387 */ /* 0x0003e20000100a00 */
[----:B------:R-:W-:-:S03]  /*1279a0*/  LOP3.LUT R2, R2, 0xffff, RZ, 0xc0, !PT ;  /* 0x0000ffff02027812 */ /* 0x000fc600078ec0ff */
[----:B0-----:R-:W4:Y:S04]  /*1279b0*/  LDL.LU R12, [R1+0x204] ;  /* 0x00020400010c7983 */ /* 0x001f280000300800 */
[----:B------:R-:W-:Y:S01]  /*1279c0*/  STL [R1+0x1ac], R8 ;  /* 0x0001ac0801007387 */ /* 0x000fe20000100800 */
[----:B-1----:R-:W-:-:S03]  /*1279d0*/  IADD3 R14, P1, R3, R49, RZ ;  /* 0x00000031030e7210 */ /* 0x002fc60007f3e0ff */
[----:B------:R0:W-:Y:S02]  /*1279e0*/  STL [R1+0x70], R5 ;  /* 0x0000700501007387 */ /* 0x0001e40000100800 */
[----:B------:R-:W-:Y:S01]  /*1279f0*/  IMAD.X R15, R9, 0x1, R47, P1 ;  /* 0x00000001090f7824 */ /* 0x000fe200008e062f */
[----:B0-----:R-:W-:-:S04]  /*127a00*/  PRMT R5, R2, 0x3340, R0 ;  /* 0x0000334002057816 */ /* 0x001fc80000000000 */
[----:B------:R0:W-:Y:S04]  /*127a10*/  STL.64 [R1+0xa38], R14 ;  /* 0x000a380e01007387 */ /* 0x0001e80000100a00 */
[----:B------:R1:W-:Y:S04]  /*127a20*/  STL [R1+0x74], R5 ;  /* 0x0000740501007387 */ /* 0x0003e80000100800 */
[----:B------:R-:W4:Y:S04]  /*127a30*/  LDL.LU R22, [R1+0x5720] ;  /* 0x0057200001167983 */ /* 0x000f280000300800 */
[----:B------:R-:W4:Y:S01]  /*127a40*/  LDL.LU R20, [R1+0x670] ;  /* 0x0006700001147983 */ /* 0x000f220000300800 */
[----:B0-----:R-:W-:-:S05]  /*127a50*/  IADD3 R14, P1, R3, R48, RZ ;  /* 0x00000030030e7210 */ /* 0x001fca0007f3e0ff */
[----:B------:R-:W-:Y:S01]  /*127a60*/  IMAD.X R15, R9, 0x1, R46, P1 ;  /* 0x00000001090f7824 */ /* 0x000fe200008e062e */
[----:B--2---:R-:W-:Y:S02]  /*127a70*/  LOP3.LUT R2, R18, 0xffff, RZ, 0xc0, !PT ;  /* 0x0000ffff12027812 */ /* 0x004fe400078ec0ff */
[----:B------:R-:W2:Y:S01]  /*127a80*/  LDL.LU R18, [R1+0x758] ;  /* 0x0007580001127983 */ /* 0x000ea20000300800 */
[----:B------:R-:W-:-:S03]  /*127a90*/  LOP3.LUT R8, R16, 0xffff, RZ, 0xc0, !PT ;  /* 0x0000ffff10087812 */ /* 0x000fc600078ec0ff */
[----:B------:R-:W2:Y:S01]  /*127aa0*/  LDL.LU R16, [R1+0x624] ;  /* 0x0006240001107983 */ /* 0x000ea20000300800 */
[----:B-1----:R-:W-:-:S04]  /*127ab0*/  LOP3.LUT R5, R13, 0xffff, RZ, 0xc0, !PT ;  /* 0x0000ffff0d057812 */ /* 0x002fc800078ec0ff */
[--C-:B------:R-:W-:Y:S02]  /*127ac0*/  PRMT R11, R2, 0x3340, R5.reuse ;  /* 0x00003340020b7816 */ /* 0x100fe40000000005 */
[----:B------:R-:W-:Y:S02]  /*127ad0*/  SHF.R.U32.HI R2, RZ, 0x8, R2 ;  /* 0x00000008ff027819 */ /* 0x000fe40000011602 */
[----:B------:R-:W-:Y:S02]  /*127ae0*/  SHF.R.U32.HI R5, RZ, 0x8, R5 ;  /* 0x00000008ff057819 */ /* 0x000fe40000011605 */
[----:B------:R-:W-:Y:S02]  /*127af0*/  PRMT R13, R8, 0x3340, R0 ;  /* 0x00003340080d7816 */ /* 0x000fe40000000000 */
[----:B------:R-:W-:Y:S02]  /*127b00*/  LOP3.LUT R2, R2, 0xffff, RZ, 0xc0, !PT ;  /* 0x0000ffff02027812 */ /* 0x000fe400078ec0ff */
[----:B------:R-:W-:-:S02]  /*127b10*/  LOP3.LUT R5, R5, 0xffff, RZ, 0xc0, !PT ;  /* 0x0000ffff05057812 */ /* 0x000fc400078ec0ff */
[----:B------:R-:W-:Y:S02]  /*127b20*/  PRMT R11, R11, 0x5410, R13 ;  /* 0x000054100b0b7816 */ /* 0x000fe4000000000d */
[----:B------:R-:W-:Y:S01]  /*127b30*/  PRMT R5, R2, 0x3340, R5 ;  /* 0x0000334002057816 */ /* 0x000fe20000000005 */
[----:B------:R-:W2:Y:S04]  /*127b40*/  LDL.LU R13, [R1+0x930] ;  /* 0x00093000010d7983 */ /* 0x000ea80000300800 */
[----:B------:R-:W-:Y:S04]  /*127b50*/  STL [R1+0x1de8], R11 ;  /* 0x001de80b01007387 */ /* 0x000fe80000100800 */
[----:B------:R-:W-:Y:S04]  /*127b60*/  STL.64 [R1+0xa50], R14 ;  /* 0x000a500e01007387 */ /* 0x000fe80000100a00 */
[----:B------:R3:W-:Y:S02]  /*127b70*/  STL [R1+0x730], R5 ;  /* 0x0007300501007387 */ /* 0x0007e40000100800 */
[----:B---3--:R-:W-:-:S02]  /*127b80*/  LOP3.LUT R5, R7, 0xffff, RZ, 0xc0, !PT ;  /* 0x0000ffff07057812 */ /* 0x008fc400078ec0ff */
[----:B------:R-:W3:Y:S01]  /*127b90*/  LDL.LU R7, [R1+0x5f28] ;  /* 0x005f280001077983 */ /* 0x000ee20000300800 */
[----:B------:R-:W-:-:S04]  /*127ba0*/  SHF.R.U32.HI R8, RZ, 0x8, R8 ;  /* 0x00000008ff087819 */ /* 0x000fc80000011608 */
[----:B------:R-:W-:-:S04]  /*127bb0*/  LOP3.LUT R8, R8, 0xffff, RZ, 0xc0, !PT ;  /* 0x0000ffff08087812 */ /* 0x000fc800078ec0ff */
[----:B------:R-:W-:Y:S02]  /*127bc0*/  PRMT R8, R8, 0x3340, R0 ;  /* 0x0000334008087816 */ /* 0x000fe40000000000 */
[----:B----4-:R-:W-:-:S04]  /*127bd0*/  LOP3.LUT R2, R24, 0xffff, RZ, 0xc0, !PT ;  /* 0x0000ffff18027812 */ /* 0x010fc800078ec0ff */
[--C-:B------:R-:W-:Y:S02]  /*127be0*/  PRMT R9, R2, 0x3340, R5.reuse ;  /* 0x0000334002097816 */ /* 0x100fe40000000005 */
[----:B------:R-:W-:Y:S02]  /*127bf0*/  SHF.R.U32.HI R2, RZ, 0x8, R2 ;  /* 0x00000008ff027819 */ /* 0x000fe40000011602 */
[----:B------:R-:W-:Y:S02]  /*127c00*/  LOP3.LUT R42, R12, 0xffff, RZ, 0xc0, !PT ;  /* 0x0000ffff0c2a7812 */ /* 0x000fe400078ec0ff */
[----:B------:R-:W-:Y:S02]  /*127c10*/  SHF.R.U32.HI R5, RZ, 0x8, R5 ;  /* 0x00000008ff057819 */ /* 0x000fe40000011605 */
[----:B------:R-:W-:Y:S02]  /*127c20*/  PRMT R11, R42, 0x3340, R0 ;  /* 0x000033402a0b7816 */ /* 0x000fe40000000000 */
[----:B------:R-:W-:-:S02]  /*127c30*/  LOP3.LUT R2, R2, 0xffff, RZ, 0xc0, !PT ;  /* 0x0000ffff02027812 */ /* 0x000fc400078ec0ff */
[----:B------:R-:W-:Y:S02]  /*127c40*/  LOP3.LUT R5, R5, 0xffff, RZ, 0xc0, !PT ;  /* 0x0000ffff05057812 */ /* 0x000fe400078ec0ff */
[----:B------:R-:W-:Y:S02]  /*127c50*/  PRMT R9, R9, 0x5410, R11 ;  /* 0x0000541009097816 */ /* 0x000fe4000000000b */
[----:B------:R-:W-:Y:S01]  /*127c60*/  PRMT R12, R2, 0x3340, R5 ;  /* 0x00003340020c7816 */ /* 0x000fe20000000005 */
[----:B------:R-:W-:Y:S04]  /*127c70*/  STL [R1+0x5e90], R42 ;  /* 0x005e902a01007387 */ /* 0x000fe80000100800 */
[----:B------:R-:W-:Y:S04]  /*127c80*/  STL [R1+0x1dec], R9 ;  /* 0x001dec0901007387 */ /* 0x000fe80000100800 */
[----:B------:R-:W-:Y:S04]  /*127c90*/  STL [R1+0x5cbc], R12 ;  /* 0x005cbc0c01007387 */ /* 0x000fe80000100800 */
[----:B------:R0:W-:Y:S01]  /*127ca0*/  STL [R1+0x368], R8 ;  /* 0x0003680801007387 */ /* 0x0001e20000100800 */
[----:B------:R-:W-:-:S02]  /*127cb0*/  LOP3.LUT R15, R22, 0xffff, RZ, 0xc0, !PT ;  /* 0x0000ffff160f7812 */ /* 0x000fc400078ec0ff */
[----:B------:R-:W-:-:S04]  /*127cc0*/  LOP3.LUT R2, R20, 0xffff, RZ, 0xc0, !PT ;  /* 0x0000ffff14027812 */ /* 0x000fc800078ec0ff */
[----:B0-----:R-:W-:Y:S02]  /*127cd0*/  PRMT R8, R2, 0x3340, R0 ;  /* 0x0000334002087816 */ /* 0x001fe40000000000 */
[----:B--2---:R-:W-:-:S04]  /*127ce0*/  LOP3.LUT R14, R18, 0xffff, RZ, 0xc0, !PT ;  /* 0x0000ffff120e7812 */ /* 0x004fc800078ec0ff */
[----:B------:R-:W-:-:S04]  /*127cf0*/  PRMT R5, R15, 0x3340, R14 ;  /* 0x000033400f057816 */ /* 0x000fc8000000000e */
[----:B------:R-:W-:-:S05]  /*127d00*/  PRMT R9, R5, 0x5410, R8 ;  /* 0x0000541005097816 */ /* 0x000fca0000000008 */
[----:B------:R3:W-:Y:S01]  /*127d10*/  STL [R1+0x1dd0], R9 ;  /* 0x001dd00901007387 */ /* 0x0007e20000100800 */
[----:B------:R-:W-:Y:S02]  /*127d20*/  LOP3.LUT R5, R16, 0xffff, RZ, 0xc0, !PT ;  /* 0x0000ffff10057812 */ /* 0x000fe400078ec0ff */
[----:B------:R-:W-:Y:S02]  /*127d30*/  LOP3.LUT R8, R13, 0xffff, RZ, 0xc0, !PT ;  /* 0x0000ffff0d087812 */ /* 0x000fe400078ec0ff */
[----:B---3--:R-:W-:Y:S02]  /*127d40*/  LOP3.LUT R9, R7, 0xffff, RZ, 0xc0, !PT ;  /* 0x0000ffff07097812 */ /* 0x008fe400078ec0ff */
[----:B------:R-:W2:Y:S04]  /*127d50*/  LDL.LU R7, [R1+0x5f24] ;  /* 0x005f240001077983 */ /* 0x000ea80000300800 */
[----:B------:R-:W3:Y:S04]  /*127d60*/  LDL.LU R28, [R1+0x638] ;  /* 0x00063800011c7983 */ /* 0x000ee80000300800 */
[----:B------:R-:W4:Y:S04]  /*127d70*/  LDL.LU R26, [R1+0x6e8] ;  /* 0x0006e800011a7983 */ /* 0x000f280000300800 */
[----:B------:R-:W4:Y:S04]  /*127d80*/  LDL.LU R18, [R1+0x488] ;  /* 0x0004880001127983 */ /* 0x000f280000300800 */
[----:B------:R-:W4:Y:S04]  /*127d90*/  LDL.LU R13, [R1+0x288] ;  /* 0x00028800010d7983 */ /* 0x000f280000300800 */
[----:B------:R-:W4:Y:S01]  /*127da0*/  LDL.LU R16, [R1+0x3c8] ;  /* 0x0003c80001107983 */ /* 0x000f220000300800 */
[----:B------:R-:W-:-:S02]  /*127db0*/  PRMT R12, R5, 0x3340, R0 ;  /* 0x00003340050c7816 */ /* 0x000fc40000000000 */
[----:B------:R-:W-:-:S04]  /*127dc0*/  PRMT R11, R8, 0x3340, R9 ;  /* 0x00003340080b7816 */ /* 0x000fc80000000009 */
[----:B------:R-:W-:Y:S01]  /*127dd0*/  PRMT R12, R11, 0x5410, R12 ;  /* 0x000054100b0c7816 */ /* 0x000fe2000000000c */
[----:B------:R-:W-:Y:S01]  /*127de0*/  VIADD R3, R3, UR6 ;  /* 0x0000000603037c36 */ /* 0x000fe20008000000 */
[----:B------:R-:W-:Y:S01]  /*127df0*/  SHF.R.U32.HI R14, RZ, 0x8, R14 ;  /* 0x00000008ff0e7819 */ /* 0x000fe2000001160e */
[----:B------:R-:W-:Y:S02]  /*127e00*/  ULDC UR6, c[0x0][0x248] ;  /* 0x0000920000067ab9 */ /* 0x000fe40000000800 */
[----:B------:R0:W-:Y:S01]  /*127e10*/  STL [R1+0x1dcc], R12 ;  /* 0x001dcc0c01007387 */ /* 0x0001e20000100800 */
[----:B------:R-:W-:Y:S02]  /*127e20*/  SHF.R.U32.HI R8, RZ, 0x8, R8 ;  /* 0x00000008ff087819 */ /* 0x000fe40000011608 */
[----:B------:R-:W-:Y:S02]  /*127e30*/  SHF.R.U32.HI R9, RZ, 0x8, R9 ;  /* 0x00000008ff097819 */ /* 0x000fe40000011609 */
[----:B------:R-:W-:-:S02]  /*127e40*/  SHF.R.S32.HI R11, RZ, 0x1f, R3 ;  /* 0x0000001fff0b7819 */ /* 0x000fc40000011403 */
[----:B0-----:R-:W-:Y:S02]  /*127e50*/  SHF.R.U32.HI R12, RZ, 0x8, R15 ;  /* 0x00000008ff0c7819 */ /* 0x001fe4000001160f */
[----:B------:R-:W-:Y:S02]  /*127e60*/  IADD3 R20, P1, R3, R59, RZ ;  /* 0x0000003b03147210 */ /* 0x000fe40007f3e0ff */
[----:B------:R-:W-:Y:S02]  /*127e70*/  LOP3.LUT R12, R12, 0xffff, RZ, 0xc0, !PT ;  /* 0x0000ffff0c0c7812 */ /* 0x000fe400078ec0ff */
[----:B------:R-:W-:Y:S02]  /*127e80*/  LOP3.LUT R14, R14, 0xffff, RZ, 0xc0, !PT ;  /* 0x0000ffff0e0e7812 */ /* 0x000fe400078ec0ff */
[----:B------:R-:W-:Y:S02]  /*127e90*/  LOP3.LUT R8, R8, 0xffff, RZ, 0xc0, !PT ;  /* 0x0000ffff08087812 */ /* 0x000fe400078ec0ff */
[----:B------:R-:W-:Y:S01]  /*127ea0*/  LOP3.LUT R9, R9, 0xffff, RZ, 0xc0, !PT ;  /* 0x0000ffff09097812 */ /* 0x000fe200078ec0ff */
[----:B------:R-:W-:Y:S01]  /*127eb0*/  IMAD.X R21, R11, 0x1, R58, P1 ;  /* 0x000000010b157824 */ /* 0x000fe200008e063a */
[----:B------:R-:W-:-:S02]  /*127ec0*/  PRMT R14, R12, 0x3340, R14 ;  /* 0x000033400c0e7816 */ /* 0x000fc4000000000e */
[----:B------:R-:W-:Y:S02]  /*127ed0*/  SHF.R.U32.HI R5, RZ, 0x8, R5 ;  /* 0x00000008ff057819 */ /* 0x000fe40000011605 */
[----:B------:R-:W-:Y:S02]  /*127ee0*/  PRMT R12, R8, 0x3340, R9 ;  /* 0x00003340080c7816 */ /* 0x000fe40000000009 */
[----:B------:R-:W-:Y:S02]  /*127ef0*/  IADD3 R8, P1, R3, R61, RZ ;  /* 0x0000003d03087210 */ /* 0x000fe40007f3e0ff */
[----:B------:R-:W-:Y:S02]  /*127f00*/  SHF.R.U32.HI R2, RZ, 0x8, R2 ;  /* 0x00000008ff027819 */ /* 0x000fe40000011602 */
[----:B------:R-:W-:Y:S01]  /*127f10*/  LOP3.LUT R5, R5, 0xffff, RZ, 0xc0, !PT ;  /* 0x0000ffff05057812 */ /* 0x000fe200078ec0ff */
[----:B------:R-:W-:Y:S01]  /*127f20*/  IMAD.X R9, R11, 0x1, R60, P1 ;  /* 0x000000010b097824 */ /* 0x000fe200008e063c */
[----:B------:R-:W-:Y:S01]  /*127f30*/  LOP3.LUT R2, R2, 0xffff, RZ, 0xc0, !PT ;  /* 0x0000ffff02027812 */ /* 0x000fe200078ec0ff */
[----:B------:R0:W-:Y:S01]  /*127f40*/  STL.64 [R1+0xa30], R20 ;  /* 0x000a301401007387 */ /* 0x0001e20000100a00 */
[----:B------:R-:W-:-:S02]  /*127f50*/  PRMT R5, R5, 0x3340, R0 ;  /* 0x0000334005057816 */ /* 0x000fc40000000000 */
[----:B------:R-:W-:Y:S01]  /*127f60*/  PRMT R2, R2, 0x3340, R0 ;  /* 0x0000334002027816 */ /* 0x000fe20000000000 */
[----:B------:R-:W-:Y:S04]  /*127f70*/  STL [R1+0x720], R14 ;  /* 0x0007200e01007387 */ /* 0x000fe80000100800 */
[----:B------:R-:W-:Y:S04]  /*127f80*/  STL [R1+0x670], R12 ;  /* 0x0006700c01007387 */ /* 0x000fe80000100800 */
[----:B------:R4:W-:Y:S04]  /*127f90*/  STL.64 [R1+0xa28], R8 ;  /* 0x000a280801007387 */ /* 0x0009e80000100a00 */
[----:B------:R-:W-:Y:S04]  /*127fa0*/  STL [R1+0x364], R5 ;  /* 0x0003640501007387 */ /* 0x000fe80000100800 */
[----:B------:R-:W4:Y:S04]  /*127fb0*/  LDL.LU R24, [R1+0x440] ;  /* 0x0004400001187983 */ /* 0x000f280000300800 */
[----:B------:R1:W-:Y:S04]  /*127fc0*/  STL [R1+0x360], R2 ;  /* 0x0003600201007387 */ /* 0x0003e80000100800 */
[----:B------:R-:W4:Y:S04]  /*127fd0*/  LDL.LU R22, [R1+0x20c] ;  /* 0x00020c0001167983 */ /* 0x000f280000300800 */
[----:B0-----:R-:W4:Y:S01]  /*127fe0*/  LDL.LU R20, [R1+0x328] ;  /* 0x0003280001147983 */ /* 0x001f220000300800 */
[----:B--2---:R-:W-:-:S02]  /*127ff0*/  LOP3.LUT R7, R7, 0xffff, RZ, 0xc0, !PT ;  /* 0x0000ffff07077812 */ /* 0x004fc400078ec0ff */
[----:B---3--:R-:W-:Y:S02]  /*128000*/  LOP3.LUT R29, R28, 0xffff, RZ, 0xc0, !PT ;  /* 0x0000ffff1c1d7812 */ /* 0x008fe400078ec0ff */
[----:B----4-:R-:W-:-:S04]  /*128010*/  LOP3.LUT R8, R26, 0xffff, RZ, 0xc0, !PT ;  /* 0x0000ffff1a087812 */ /* 0x010fc800078ec0ff */
[----:B------:R-:W-:Y:S02]  /*128020*/  PRMT R12, R7, 0x3340, R8 ;  /* 0x00003340070c7816 */ /* 0x000fe40000000008 */
[----:B------:R-:W-:Y:S02]  /*128030*/  LOP3.LUT R9, R13, 0xffff, RZ, 0xc0, !PT ;  /* 0x0000ffff0d097812 */ /* 0x000fe400078ec0ff */
[----:B------:R-:W-:Y:S02]  /*128040*/  PRMT R13, R29, 0x3340, R0 ;  /* 0x000033401d0d7816 */ /* 0x000fe40000000000 */
[----:B-1----:R-:W-:Y:S02]  /*128050*/  LOP3.LUT R2, R18, 0xffff, RZ, 0xc0, !PT ;  /* 0x0000ffff12027812 */ /* 0x002fe400078ec0ff */
[----:B------:R-:W-:Y:S02]  /*128060*/  LOP3.LUT R5, R16, 0xffff, RZ, 0xc0, !PT ;  /* 0x0000ffff10057812 */ /* 0x000fe400078ec0ff */
[----:B------:R-:W-:-:S02]  /*128070*/  PRMT R14, R12, 0x5410, R13 ;  /* 0x000054100c0e7816 */ /* 0x000fc4000000000d */
[----:B------:R-:W-:Y:S02]  /*128080*/  PRMT R13, R9, 0x3340, R0 ;  /* 0x00003340090d7816 */ /* 0x000fe40000000000 */
[----:B------:R-:W-:Y:S01]  /*128090*/  PRMT R12, R2, 0x3340, R5 ;  /* 0x00003340020c7816 */ /* 0x000fe20000000005 */
[----:B------:R-:W-:Y:S04]  /*1280a0*/  STL [R1+0x5e94], R29 ;  /* 0x005e941d01007387 */ /* 0x000fe80000100800 */
[----:B------:R0:W-:Y:S02]  /*1280b0*/  STL [R1+0x1db8], R14 ;  /* 0x001db80e01007387 */ /* 0x0001e40000100800 */
[----:B0-----:R-:W-:Y:S02]  /*1280c0*/  PRMT R14, R12, 0x5410, R13 ;  /* 0x000054100c0e7816 */ /* 0x001fe4000000000d */
[----:B------:R-:W-:-:S05]  /*1280d0*/  IADD3 R12, P1, R3, R57, RZ ;  /* 0x00000039030c7210 */ /* 0x000fca0007f3e0ff */
[----:B------:R-:W-:Y:S01]  /*1280e0*/  IMAD.X R13, R11, 0x1, R56, P1 ;  /* 0x000000010b0d7824 */ /* 0x000fe200008e0638 */
[----:B------:R-:W-:Y:S04]  /*1280f0*/  STL [R1+0x1d9c], R14 ;  /* 0x001d9c0e01007387 */ /* 0x000fe80000100800 */
[----:B------:R-:W2:Y:S04]  /*128100*/  LDL.LU R18, [R1+0x48c] ;  /* 0x00048c0001127983 */ /* 0x000ea80000300800 */
[----:B------:R0:W-:Y:S04]  /*128110*/  STL.64 [R1+0xa10], R12 ;  /* 0x000a100c01007387 */ /* 0x0001e80000100a00 */
[----:B------:R-:W3:Y:S04]  /*128120*/  LDL.LU R16, [R1+0x294] ;  /* 0x0002940001107983 */ /* 0x000ee80000300800 */
[----:B0-----:R-:W4:Y:S01]  /*128130*/  LDL.LU R13, [R1+0x3d0] ;  /* 0x0003d000010d7983 */ /* 0x001f220000300800 */
[----:B------:R-:W-:-:S02]  /*128140*/  SHF.R.U32.HI R7, RZ, 0x8, R7 ;  /* 0x00000008ff077819 */ /* 0x000fc40000011607 */
[----:B------:R-:W-:Y:S02]  /*128150*/  SHF.R.U32.HI R8, RZ, 0x8, R8 ;  /* 0x00000008ff087819 */ /* 0x000fe40000011608 */
[----:B------:R-:W-:Y:S02]  /*128160*/  SHF.R.U32.HI R2, RZ, 0x8, R2 ;  /* 0x00000008ff027819 */ /* 0x000fe40000011602 */
[----:B------:R-:W-:Y:S02]  /*128170*/  SHF.R.U32.HI R5, RZ, 0x8, R5 ;  /* 0x00000008ff057819 */ /* 0x000fe40000011605 */
[----:B------:R-:W-:Y:S02]  /*128180*/  LOP3.LUT R7, R7, 0xffff, RZ, 0xc0, !PT ;  /* 0x0000ffff07077812 */ /* 0x000fe400078ec0ff */
[----:B------:R-:W-:Y:S02]  /*128190*/  LOP3.LUT R8, R8, 0xffff, RZ, 0xc0, !PT ;  /* 0x0000ffff08087812 */ /* 0x000fe400078ec0ff */
[----:B------:R-:W-:-:S02]  /*1281a0*/  LOP3.LUT R2, R2, 0xffff, RZ, 0xc0, !PT ;  /* 0x0000ffff02027812 */ /* 0x000fc400078ec0ff */
[----:B------:R-:W-:Y:S02]  /*1281b0*/  LOP3.LUT R5, R5, 0xffff, RZ, 0xc0, !PT ;  /* 0x0000ffff05057812 */ /* 0x000fe400078ec0ff */
[----:B------:R-:W-:Y:S02]  /*1281c0*/  PRMT R7, R7, 0x3340, R8 ;  /* 0x0000334007077816 */ /* 0x000fe40000000008 */
[----:B------:R-:W-:-:S03]  /*1281d0*/  PRMT R5, R2, 0x3340, R5 ;  /* 0x0000334002057816 */ /* 0x000fc60000000005 */
[----:B------:R-:W-:Y:S01]  /*1281e0*/  STL [R1+0x5cc0], R7 ;  /* 0x005cc00701007387 */ /* 0x000fe20000100800 */
[----:B------:R-:W-:Y:S02]  /*1281f0*/  LOP3.LUT R2, R24, 0xffff, RZ, 0xc0, !PT ;  /* 0x0000ffff18027812 */ /* 0x000fe400078ec0ff */
[----:B------:R-:W-:Y:S01]  /*128200*/  LOP3.LUT R8, R22, 0xffff, RZ, 0xc0, !PT ;  /* 0x0000ffff16087812 */ /* 0x000fe200078ec0ff */
[----:B------:R0:W-:Y:S03]  /*128210*/  STL [R1+0x654], R5 ;  /* 0x0006540501007387 */ /* 0x0001e60000100800 */
[----:B------:R-:W-:Y:S02]  /*128220*/  PRMT R12, R8, 0x3340, R0 ;  /* 0x00003340080c7816 */ /* 0x000fe40000000000 */
[----:B0-----:R-:W-:-:S04]  /*128230*/  LOP3.LUT R5, R20, 0xffff, RZ, 0xc0, !PT ;  /* 0x0000ffff14057812 */ /* 0x001fc800078ec0ff */
[----:B------:R-:W-:-:S04]  /*128240*/  PRMT R7, R2, 0x3340, R5 ;  /* 0x0000334002077816 */ /* 0x000fc80000000005 */
[----:B------:R-:W-:Y:S02]  /*128250*/  PRMT R7, R7, 0x5410, R12 ;  /* 0x0000541007077816 */ /* 0x000fe4000000000c */
[----:B------:R-:W-:-:S03]  /*128260*/  IADD3 R14, P1, R3, R55, RZ ;  /* 0x00000037030e7210 */ /* 0x000fc60007f3e0ff */
[----:B------:R0:W-:Y:S01]  /*128270*/  STL [R1+0x1d8c], R7 ;  /* 0x001d8c0701007387 */ /* 0x0001e20000100800 */
[----:B------:R-:W-:Y:S02]  /*128280*/  SHF.R.U32.HI R2, RZ, 0x8, R2 ;  /* 0x00000008ff027819 */ /* 0x000fe40000011602 */
[----:B------:R-:W-:Y:S01]  /*128290*/  SHF.R.U32.HI R5, RZ, 0x8, R5 ;  /* 0x00000008ff057819 */ /* 0x000fe20000011605 */
[----:B------:R-:W4:Y:S04]  /*1282a0*/  LDL.LU R28, [R1+0x5728] ;  /* 0x00572800011c7983 */ /* 0x000f280000300800 */
[----:B------:R-:W4:Y:S01]  /*1282b0*/  LDL.LU R20, [R1+0x6a4] ;  /* 0x0006a40001147983 */ /* 0x000f220000300800 */
[----:B0-----:R-:W-:Y:S01]  /*1282c0*/  SHF.R.U32.HI R7, RZ, 0x8, R9 ;  /* 0x00000008ff077819 */ /* 0x001fe20000011609 */
[----:B------:R-:W-:Y:S01]  /*1282d0*/  IMAD.X R15, R11, 0x1, R54, P1 ;  /* 0x000000010b0f7824 */ /* 0x000fe200008e0636 */
[----:B------:R-:W-:-:S02]  /*1282e0*/  LOP3.LUT R2, R2, 0xffff, RZ, 0xc0, !PT ;  /* 0x0000ffff02027812 */ /* 0x000fc400078ec0ff */
[----:B------:R-:W-:Y:S02]  /*1282f0*/  LOP3.LUT R7, R7, 0xffff, RZ, 0xc0, !PT ;  /* 0x0000ffff07077812 */ /* 0x000fe400078ec0ff */
[----:B------:R-:W-:Y:S02]  /*128300*/  LOP3.LUT R5, R5, 0xffff, RZ, 0xc0, !PT ;  /* 0x0000ffff05057812 */ /* 0x000fe400078ec0ff */
[----:B------:R-:W-:Y:S02]  /*128310*/  PRMT R9, R7, 0x3340, R0 ;  /* 0x0000334007097816 */ /* 0x000fe40000000000 */
[----:B------:R-:W-:Y:S01]  /*128320*/  PRMT R7, R2, 0x3340, R5 ;  /* 0x0000334002077816 */ /* 0x000fe20000000005 */
[----:B------:R-:W-:Y:S04]  /*128330*/  STL.64 [R1+0xa20], R14 ;  /* 0x000a200e01007387 */ /* 0x000fe80000100a00 */
[----:B------:R-:W4:Y:S04]  /*128340*/  LDL.LU R26, [R1+0x79c] ;  /* 0x00079c00011a7983 */ /* 0x000f280000300800 */
[----:B------:R-:W-:Y:S04]  /*128350*/  STL [R1+0x35c], R9 ;  /* 0x00035c0901007387 */ /* 0x000fe80000100800 */
[----:B------:R4:W-:Y:S01]  /*128360*/  STL [R1+0x64c], R7 ;  /* 0x00064c0701007387 */ /* 0x0009e20000100800 */
[----:B--2---:R-:W-:-:S02]  /*128370*/  LOP3.LUT R5, R18, 0xffff, RZ, 0xc0, !PT ;  /* 0x0000ffff12057812 */ /* 0x004fc400078ec0ff */
[----:B---3--:R-:W-:-:S04]  /*128380*/  LOP3.LUT R2, R16, 0xffff, RZ, 0xc0, !PT ;  /* 0x0000ffff10027812 */ /* 0x008fc800078ec0ff */
[----:B------:R-:W-:Y:S02]  /*128390*/  PRMT R12, R2, 0x3340, R0 ;  /* 0x00003340020c7816 */ /* 0x000fe40000000000 */
[----:B----4-:R-:W-:-:S04]  /*1283a0*/  LOP3.LUT R7, R13, 0xffff, RZ, 0xc0, !PT ;  /* 0x0000ffff0d077812 */ /* 0x010fc800078ec0ff */
[----:B------:R-:W-:-:S04]  /*1283b0*/  PRMT R9, R5, 0x3340, R7 ;  /* 0x0000334005097816 */ /* 0x000fc80000000007 */
[----:B------:R-:W-:Y:S02]  /*1283c0*/  PRMT R9, R9, 0x5410, R12 ;  /* 0x0000541009097816 */ /* 0x000fe4000000000c */
[----:B------:R-:W-:-:S05]  /*1283d0*/  IADD3 R12, P1, R3, R53, RZ ;  /* 0x00000035030c7210 */ /* 0x000fca0007f3e0ff */
[----:B------:R-:W-:Y:S01]  /*1283e0*/  IMAD.X R13, R11, 0x1, R52, P1 ;  /* 0x000000010b0d7824 */ /* 0x000fe200008e0634 */
[----:B------:R-:W-:Y:S04]  /*1283f0*/  STL [R1+0x1d78], R9 ;  /* 0x001d780901007387 */ /* 0x000fe80000100800 */
[----:B------:R0:W-:Y:S04]  /*128400*/  STL.64 [R1+0xa18], R12 ;  /* 0x000a180c01007387 */ /* 0x0001e80000100a00 */
[----:B------:R-:W2:Y:S04]  /*128410*/  LDL.LU R24, [R1+0x44c] ;  /* 0x00044c0001187983 */ /* 0x000ea80000300800 */
[----:B------:R-:W3:Y:S04]  /*128420*/  LDL.LU R16, [R1+0x21c] ;  /* 0x00021c0001107983 */ /* 0x000ee80000300800 */
[----:B------:R-:W4:Y:S01]  /*128430*/  LDL.LU R18, [R1+0x338] ;  /* 0x0003380001127983 */ /* 0x000f220000300800 */
[----:B------:R-:W-:-:S02]  /*128440*/  SHF.R.U32.HI R5, RZ, 0x8, R5 ;  /* 0x00000008ff057819 */ /* 0x000fc40000011605 */
[----:B------:R-:W-:Y:S01]  /*128450*/  SHF.R.U32.HI R7, RZ, 0x8, R7 ;  /* 0x00000008ff077819 */ /* 0x000fe20000011607 */
[----:B------:R-:W3:Y:S01]  /*128460*/  LDL.LU R22, [R1+0x5730] ;  /* 0x0057300001167983 */ /* 0x000ee20000300800 */
[----:B------:R-:W-:Y:S02]  /*128470*/  SHF.R.U32.HI R2, RZ, 0x8, R2 ;  /* 0x00000008ff027819 */ /* 0x000fe40000011602 */
[----:B------:R-:W-:Y:S01]  /*128480*/  LOP3.LUT R5, R5, 0xffff, RZ, 0xc0, !PT ;  /* 0x0000ffff05057812 */ /* 0x000fe200078ec0ff */
[----:B0-----:R-:W3:Y:S01]  /*128490*/  LDL.LU R13, [R1+0x6b0] ;  /* 0x0006b000010d7983 */ /* 0x001ee20000300800 */
[----:B------:R-:W-:Y:S02]  /*1284a0*/  LOP3.LUT R7, R7, 0xffff, RZ, 0xc0, !PT ;  /* 0x0000ffff07077812 */ /* 0x000fe400078ec0ff */
[----:B------:R-:W-:Y:S02]  /*1284b0*/  LOP3.LUT R2, R2, 0xffff, RZ, 0xc0, !PT ;  /* 0x0000ffff02027812 */ /* 0x000fe400078ec0ff */
[----:B------:R-:W-:-:S02]  /*1284c0*/  PRMT R5, R5, 0x3340, R7 ;  /* 0x0000334005057816 */ /* 0x000fc40000000007 */
[----:B------:R-:W-:-:S03]  /*1284d0*/  PRMT R7, R2, 0x3340, R0 ;  /* 0x0000334002077816 */ /* 0x000fc60000000000 */
[----:B------:R0:W-:Y:S04]  /*1284e0*/  STL [R1+0x638], R5 ;  /* 0x0006380501007387 */ /* 0x0001e80000100800 */
[----:B------:R1:W-:Y:S01]  /*1284f0*/  STL [R1+0x358], R7 ;  /* 0x0003580701007387 */ /* 0x0003e20000100800 */
[----:B------:R-:W-:-:S03]  /*128500*/  LOP3.LUT R2, R20, 0xffff, RZ, 0xc0, !PT ;  /* 0x0000ffff14027812 */ /* 0x000fc600078ec0ff */
[----:B------:R-:W3:Y:S01]  /*128510*/  LDL.LU R20, [R1+0x7a4] ;  /* 0x0007a40001147983 */ /* 0x000ee20000300800 */
[----:B0-----:R-:W-:Y:S02]  /*128520*/  LOP3.LUT R5, R28, 0xffff, RZ, 0xc0, !PT ;  /* 0x0000ffff1c057812 */ /* 0x001fe400078ec0ff */
[----:B------:R-:W-:Y:S02]  /*128530*/  SHF.R.U32.HI R8, RZ, 0x8, R8 ;  /* 0x00000008ff087819 */ /* 0x000fe40000011608 */
[----:B------:R-:W-:Y:S02]  /*128540*/  PRMT R12, R2, 0x3340, R0 ;  /* 0x00003340020c7816 */ /* 0x000fe40000000000 */
[----:B------:R-:W-:Y:S02]  /*128550*/  IADD3 R14, P1, R3, R51, RZ ;  /* 0x00000033030e7210 */ /* 0x000fe40007f3e0ff */
[----:B------:R-:W-:Y:S02]  /*128560*/  LOP3.LUT R8, R8, 0xffff, RZ, 0xc0, !PT ;  /* 0x0000ffff08087812 */ /* 0x000fe400078ec0ff */
[----:B-1----:R-:W-:-:S04]  /*128570*/  LOP3.LUT R7, R26, 0xffff, RZ, 0xc0, !PT ;  /* 0x0000ffff1a077812 */ /* 0x002fc800078ec0ff */
[----:B------:R-:W-:Y:S02]  /*128580*/  PRMT R9, R5, 0x3340, R7 ;  /* 0x0000334005097816 */ /* 0x000fe40000000007 */
[----:B------:R-:W-:Y:S02]  /*128590*/  SHF.R.U32.HI R5, RZ, 0x8, R5 ;  /* 0x00000008ff057819 */ /* 0x000fe40000011605 */
[----:B------:R-:W-:Y:S01]  /*1285a0*/  SHF.R.U32.HI R7, RZ, 0x8, R7 ;  /* 0x00000008ff077819 */ /* 0x000fe20000011607 */
[----:B------:R-:W-:Y:S01]  /*1285b0*/  IMAD.X R15, R11, 0x1, R50, P1 ;  /* 0x000000010b0f7824 */ /* 0x000fe200008e0632 */
[----:B------:R-:W-:Y:S02]  /*1285c0*/  PRMT R9, R9, 0x5410, R12 ;  /* 0x0000541009097816 */ /* 0x000fe4000000000c */
[----:B------:R-:W-:Y:S02]  /*1285d0*/  SHF.R.U32.HI R2, RZ, 0x8, R2 ;  /* 0x00000008ff027819 */ /* 0x000fe40000011602 */
[----:B------:R-:W-:-:S02]  /*1285e0*/  PRMT R12, R8, 0x3340, R0 ;  /* 0x00003340080c7816 */ /* 0x000fc40000000000 */
[----:B------:R-:W-:Y:S02]  /*1285f0*/  LOP3.LUT R5, R5, 0xffff, RZ, 0xc0, !PT ;  /* 0x0000ffff05057812 */ /* 0x000fe400078ec0ff */
[----:B------:R-:W-:Y:S02]  /*128600*/  LOP3.LUT R7, R7, 0xffff, RZ, 0xc0, !PT ;  /* 0x0000ffff07077812 */ /* 0x000fe400078ec0ff */
[----:B------:R-:W-:Y:S02]  /*128610*/  IADD3 R8, P1, R3, R49, RZ ;  /* 0x0000003103087210 */ /* 0x000fe40007f3e0ff */
[----:B------:R-:W-:Y:S01]  /*128620*/  LOP3.LUT R2, R2, 0xffff, RZ, 0xc0, !PT ;  /* 0x0000ffff02027812 */ /* 0x000fe200078ec0ff */
[----:B------:R0:W-:Y:S01]  /*128630*/  STL [R1+0x1d64], R9 ;  /* 0x001d640901007387 */ /* 0x0001e20000100800 */
[----:B------:R-:W-:Y:S02]  /*128640*/  PRMT R5, R5, 0x3340, R7 ;  /* 0x0000334005057816 */ /* 0x000fe40000000007 */
[----:B------:R-:W-:Y:S01]  /*128650*/  PRMT R2, R2, 0x3340, R0 ;  /* 0x0000334002027816 */ /* 0x000fe20000000000 */
[----:B------:R-:W-:Y:S01]  /*128660*/  STL.64 [R1+0xa08], R14 ;  /* 0x000a080e01007387 */ /* 0x000fe20000100a00 */
[----:B0-----:R-:W-:-:S03]  /*128670*/  IMAD.X R9, R11, 0x1, R47, P1 ;  /* 0x000000010b097824 */ /* 0x001fc600008e062f */
[----:B------:R-:W-:Y:S04]  /*128680*/  STL [R1+0x354], R12 ;  /* 0x0003540c01007387 */ /* 0x000fe80000100800 */
[----:B------:R-:W-:Y:S04]  /*128690*/  STL [R1+0x634], R5 ;  /* 0x0006340501007387 */ /* 0x000fe80000100800 */
[----:B------:R4:W-:Y:S04]  /*1286a0*/  STL.64 [R1+0x9f8], R8 ;  /* 0x0009f80801007387 */ /* 0x0009e80000100a00 */
[----:B------:R0:W-:Y:S04]  /*1286b0*/  STL [R1+0x350], R2 ;  /* 0x0003500201007387 */ /* 0x0001e80000100800 */
[----:B------:R-:W3:Y:S01]  /*1286c0*/  LDL.LU R30, [R1+0x940] ;  /* 0x00094000011e7983 */ /* 0x000ee20000300800 */
[----:B----4-:R-:W-:-:S03]  /*1286d0*/  LOP3.LUT R9, R18, 0xffff, RZ, 0xc0, !PT ;  /* 0x0000ffff12097812 */ /* 0x010fc600078ec0ff */
[----:B------:R-:W4:Y:S04]  /*1286e0*/  LDL.LU R18, [R1+0x668] ;  /* 0x0006680001127983 */ /* 0x000f280000300800 */
[----:B------:R-:W4:Y:S01]  /*1286f0*/  LDL.LU R28, [R1+0x74c] ;  /* 0x00074c00011c7983 */ /* 0x000f220000300800 */
[----:B--2---:R-:W-:Y:S02]  /*128700*/  LOP3.LUT R8, R24, 0xffff, RZ, 0xc0, !PT ;  /* 0x0000ffff18087812 */ /* 0x004fe400078ec0ff */
[----:B---3--:R-:W-:Y:S02]  /*128710*/  LOP3.LUT R16, R16, 0xffff, RZ, 0xc0, !PT ;  /* 0x0000ffff10107812 */ /* 0x008fe400078ec0ff */
[----:B0-----:R-:W-:Y:S02]  /*128720*/  LOP3.LUT R2, R13, 0xffff, RZ, 0xc0, !PT ;  /* 0x0000ffff0d027812 */ /* 0x001fe400078ec0ff */
[----:B------:R-:W-:-:S02]  /*128730*/  PRMT R13, R16, 0x3340, R0 ;  /* 0x00003340100d7816 */ /* 0x000fc40000000000 */
[----:B------:R-:W-:Y:S02]  /*128740*/  PRMT R12, R8, 0x3340, R9 ;  /* 0x00003340080c7816 */ /* 0x000fe40000000009 */
[----:B------:R-:W-:Y:S02]  /*128750*/  LOP3.LUT R5, R22, 0xffff, RZ, 0xc0, !PT ;  /* 0x0000ffff16057812 */ /* 0x000fe400078ec0ff */
[----:B------:R-:W-:Y:S02]  /*128760*/  PRMT R14, R12, 0x5410, R13 ;  /* 0x000054100c0e7816 */ /* 0x000fe4000000000d */
[----:B------:R-:W-:Y:S02]  /*128770*/  PRMT R13, R2, 0x3340, R0 ;  /* 0x00003340020d7816 */ /* 0x000fe40000000000 */
[----:B------:R-:W-:Y:S01]  /*128780*/  LOP3.LUT R7, R20, 0xffff, RZ, 0xc0, !PT ;  /* 0x0000ffff14077812 */ /* 0x000fe200078ec0ff */
[----:B------:R-:W-:Y:S03]  /*128790*/  STL [R1+0x5e98], R16 ;  /* 0x005e981001007387 */ /* 0x000fe60000100800 */
[----:B------:R-:W-:Y:S01]  /*1287a0*/  PRMT R12, R5, 0x3340, R7 ;  /* 0x00003340050c7816 */ /* 0x000fe20000000007 */
        /* <DEDUP_REMOVED lines=8> */
[----:B------:R-:W-:Y:S01]  /*128830*/  STL [R1+0x1d4c], R14 ;  /* 0x001d4c0e01007387 */ /* 0x000fe20000100800 */
[----:B------:R-:W-:Y:S02]  /*128840*/  SHF.R.U32.HI R5, RZ, 0x8, R5 ;  /* 0x00000008ff057819 */ /* 0x000fe40000011605 */
[----:B------:R-:W-:Y:S01]  /*128850*/  SHF.R.U32.HI R7, RZ, 0x8, R7 ;  /* 0x00000008ff077819 */ /* 0x000fe20000011607 */
[----:B------:R0:W-:Y:S01]  /*128860*/  STL.64 [R1+0x9f0], R12 ;  /* 0x0009f00c01007387 */ /* 0x0001e20000100a00 */
[----:B------:R-:W-:-:S03]  /*128870*/  LOP3.LUT R5, R5, 0xffff, RZ, 0xc0, !PT ;  /* 0x0000ffff05057812 */ /* 0x000fc600078ec0ff */
[----:B------:R-:W2:Y:S01]  /*128880*/  LDL.LU R26, [R1+0x498] ;  /* 0x00049800011a7983 */ /* 0x000ea20000300800 */
[----:B------:R-:W-:Y:S02]  /*128890*/  LOP3.LUT R7, R7, 0xffff, RZ, 0xc0, !PT ;  /* 0x0000ffff07077812 */ /* 0x000fe400078ec0ff */
[----:B0-----:R-:W-:Y:S02]  /*1288a0*/  PRMT R13, R8, 0x3340, R9 ;  /* 0x00003340080d7816 */ /* 0x001fe40000000009 */
[----:B------:R-:W-:-:S03]  /*1288b0*/  PRMT R5, R5, 0x3340, R7 ;  /* 0x0000334005057816 */ /* 0x000fc60000000007 */
[----:B------:R-:W-:Y:S04]  /*1288c0*/  STL [R1+0x5cc4], R13 ;  /* 0x005cc40d01007387 */ /* 0x000fe80000100800 */
[----:B------:R-:W3:Y:S04]  /*1288d0*/  LDL.LU R32, [R1+0x2b0] ;  /* 0x0002b00001207983 */ /* 0x000ee80000300800 */
[----:B------:R-:W3:Y:S04]  /*1288e0*/  LDL.LU R24, [R1+0x3e8] ;  /* 0x0003e80001187983 */ /* 0x000ee80000300800 */
[----:B------:R0:W-:Y:S04]  /*1288f0*/  STL [R1+0x61c], R5 ;  /* 0x00061c0501007387 */ /* 0x0001e80000100800 */
[----:B------:R-:W3:Y:S04]  /*128900*/  LDL.LU R22, [R1+0x944] ;  /* 0x0009440001167983 */ /* 0x000ee80000300800 */
[----:B------:R-:W3:Y:S01]  /*128910*/  LDL.LU R20, [R1+0x678] ;  /* 0x0006780001147983 */ /* 0x000ee20000300800 */
[----:B----4-:R-:W-:-:S03]  /*128920*/  LOP3.LUT R7, R18, 0xffff, RZ, 0xc0, !PT ;  /* 0x0000ffff12077812 */ /* 0x010fc600078ec0ff */
[----:B------:R-:W4:Y:S01]  /*128930*/  LDL.LU R18, [R1+0x760] ;  /* 0x0007600001127983 */ /* 0x000f220000300800 */
[----:B0-----:R-:W-:Y:S02]  /*128940*/  LOP3.LUT R5, R30, 0xffff, RZ, 0xc0, !PT ;  /* 0x0000ffff1e057812 */ /* 0x001fe400078ec0ff */
[----:B------:R-:W-:-:S04]  /*128950*/  LOP3.LUT R8, R28, 0xffff, RZ, 0xc0, !PT ;  /* 0x0000ffff1c087812 */ /* 0x000fc800078ec0ff */
[--C-:B------:R-:W-:Y:S02]  /*128960*/  PRMT R9, R5, 0x3340, R8.reuse ;  /* 0x0000334005097816 */ /* 0x100fe40000000008 */
[----:B------:R-:W-:Y:S02]  /*128970*/  SHF.R.U32.HI R5, RZ, 0x8, R5 ;  /* 0x00000008ff057819 */ /* 0x000fe40000011605 */
[----:B------:R-:W-:Y:S01]  /*128980*/  SHF.R.U32.HI R8, RZ, 0x8, R8 ;  /* 0x00000008ff087819 */ /* 0x000fe20000011608 */
[----:B------:R-:W-:Y:S01]  /*128990*/  VIADD R3, R3, UR6 ;  /* 0x0000000603037c36 */ /* 0x000fe20008000000 */
[----:B------:R-:W-:Y:S01]  /*1289a0*/  PRMT R11, R7, 0x3340, R0 ;  /* 0x00003340070b7816 */ /* 0x000fe20000000000 */
[----:B------:R-:W-:Y:S01]  /*1289b0*/  ULDC UR6, c[0x0][0x248] ;  /* 0x0000920000067ab9 */ /* 0x000fe20000000800 */
[----:B------:R-:W-:Y:S02]  /*1289c0*/  LOP3.LUT R5, R5, 0xffff, RZ, 0xc0, !PT ;  /* 0x0000ffff05057812 */ /* 0x000fe400078ec0ff */
[----:B------:R-:W-:-:S02]  /*1289d0*/  LOP3.LUT R8, R8, 0xffff, RZ, 0xc0, !PT ;  /* 0x0000ffff08087812 */ /* 0x000fc400078ec0ff */
[----:B------:R-:W-:Y:S02]  /*1289e0*/  PRMT R9, R9, 0x5410, R11 ;  /* 0x0000541009097816 */ /* 0x000fe4000000000b */
[----:B------:R-:W-:Y:S02]  /*1289f0*/  PRMT R11, R5, 0x3340, R8 ;  /* 0x00003340050b7816 */ /* 0x000fe40000000008 */
[----:B------:R-:W-:Y:S02]  /*128a00*/  SHF.R.S32.HI R5, RZ, 0x1f, R3 ;  /* 0x0000001fff057819 */ /* 0x000fe40000011403 */
[----:B------:R-:W-:Y:S01]  /*128a10*/  IADD3 R8, P1, R3, R59, RZ ;  /* 0x0000003b03087210 */ /* 0x000fe20007f3e0ff */
[----:B------:R0:W-:Y:S01]  /*128a20*/  STL [R1+0x1d40], R9 ;  /* 0x001d400901007387 */ /* 0x0001e20000100800 */
[----:B------:R-:W-:Y:S02]  /*128a30*/  SHF.R.U32.HI R7, RZ, 0x8, R7 ;  /* 0x00000008ff077819 */ /* 0x000fe40000011607 */
[----:B------:R-:W-:-:S02]  /*128a40*/  SHF.R.U32.HI R2, RZ, 0x8, R2 ;  /* 0x00000008ff027819 */ /* 0x000fc40000011602 */
[----:B------:R-:W-:Y:S01]  /*128a50*/  LOP3.LUT R7, R7, 0xffff, RZ, 0xc0, !PT ;  /* 0x0000ffff07077812 */ /* 0x000fe200078ec0ff */
[----:B------:R-:W-:Y:S01]  /*128a60*/  STL [R1+0x614], R11 ;  /* 0x0006140b01007387 */ /* 0x000fe20000100800 */
[----:B0-----:R-:W-:Y:S01]  /*128a70*/  IMAD.X R9, R5, 0x1, R58, P1 ;  /* 0x0000000105097824 */ /* 0x001fe200008e063a */
[----:B------:R-:W-:-:S04]  /*128a80*/  LOP3.LUT R2, R2, 0xffff, RZ, 0xc0, !PT ;  /* 0x0000ffff02027812 */ /* 0x000fc800078ec0ff */
[----:B------:R0:W-:Y:S02]  /*128a90*/  STL.64 [R1+0x9e8], R8 ;  /* 0x0009e80801007387 */ /* 0x0001e40000100a00 */
[--C-:B0-----:R-:W-:Y:S02]  /*128aa0*/  PRMT R8, R7, 0x3340, R0.reuse ;  /* 0x0000334007087816 */ /* 0x101fe40000000000 */
[----:B------:R-:W-:-:S03]  /*128ab0*/  PRMT R7, R2, 0x3340, R0 ;  /* 0x0000334002077816 */ /* 0x000fc60000000000 */
[----:B------:R3:W-:Y:S01]  /*128ac0*/  STL [R1+0x34c], R8 ;  /* 0x00034c0801007387 */ /* 0x0007e20000100800 */
[----:B--2---:R-:W-:-:S03]  /*128ad0*/  LOP3.LUT R2, R26, 0xffff, RZ, 0xc0, !PT ;  /* 0x0000ffff1a027812 */ /* 0x004fc600078ec0ff */
[----:B------:R-:W2:Y:S04]  /*128ae0*/  LDL.LU R30, [R1+0x49c] ;  /* 0x00049c00011e7983 */ /* 0x000ea80000300800 */
[----:B------:R0:W-:Y:S04]  /*128af0*/  STL [R1+0x348], R7 ;  /* 0x0003480701007387 */ /* 0x0001e80000100800 */
[----:B------:R-:W2:Y:S04]  /*128b00*/  LDL.LU R28, [R1+0x2b4] ;  /* 0x0002b400011c7983 */ /* 0x000ea80000300800 */
[----:B------:R-:W2:Y:S01]  /*128b10*/  LDL.LU R26, [R1+0x3ec] ;  /* 0x0003ec00011a7983 */ /* 0x000ea20000300800 */
[----:B---3--:R-:W-:-:S02]  /*128b20*/  LOP3.LUT R8, R32, 0xffff, RZ, 0xc0, !PT ;  /* 0x0000ffff20087812 */ /* 0x008fc400078ec0ff */
[----:B0-----:R-:W-:Y:S02]  /*128b30*/  LOP3.LUT R7, R24, 0xffff, RZ, 0xc0, !PT ;  /* 0x0000ffff18077812 */ /* 0x001fe400078ec0ff */
[----:B------:R-:W-:Y:S02]  /*128b40*/  PRMT R13, R8, 0x3340, R0 ;  /* 0x00003340080d7816 */ /* 0x000fe40000000000 */
[----:B------:R-:W-:-:S04]  /*128b50*/  PRMT R12, R2, 0x3340, R7 ;  /* 0x00003340020c7816 */ /* 0x000fc80000000007 */
[----:B------:R-:W-:Y:S02]  /*128b60*/  PRMT R12, R12, 0x5410, R13 ;  /* 0x000054100c0c7816 */ /* 0x000fe4000000000d */
[----:B------:R-:W-:Y:S02]  /*128b70*/  LOP3.LUT R20, R20, 0xffff, RZ, 0xc0, !PT ;  /* 0x0000ffff14147812 */ /* 0x000fe400078ec0ff */
[----:B------:R-:W-:-:S03]  /*128b80*/  LOP3.LUT R9, R22, 0xffff, RZ, 0xc0, !PT ;  /* 0x0000ffff16097812 */ /* 0x000fc600078ec0ff */
[----:B------:R-:W-:Y:S01]  /*128b90*/  STL [R1+0x5e9c], R20 ;  /* 0x005e9c1401007387 */ /* 0x000fe20000100800 */
[----:B------:R-:W-:-:S03]  /*128ba0*/  PRMT R13, R20, 0x3340, R0 ;  /* 0x00003340140d7816 */ /* 0x000fc60000000000 */
[----:B------:R0:W-:Y:S01]  /*128bb0*/  STL [R1+0x1cf8], R12 ;  /* 0x001cf80c01007387 */ /* 0x0001e20000100800 */
[----:B----4-:R-:W-:-:S04]  /*128bc0*/  LOP3.LUT R11, R18, 0xffff, RZ, 0xc0, !PT ;  /* 0x0000ffff120b7812 */ /* 0x010fc800078ec0ff */
[----:B0-----:R-:W-:-:S04]  /*128bd0*/  PRMT R12, R9, 0x3340, R11 ;  /* 0x00003340090c7816 */ /* 0x001fc8000000000b */
[----:B------:R-:W-:Y:S02]  /*128be0*/  PRMT R14, R12, 0x5410, R13 ;  /* 0x000054100c0e7816 */ /* 0x000fe4000000000d */
[----:B------:R-:W-:-:S05]  /*128bf0*/  IADD3 R12, P1, R3, R61, RZ ;  /* 0x0000003d030c7210 */ /* 0x000fca0007f3e0ff */
[----:B------:R-:W-:Y:S01]  /*128c00*/  IMAD.X R13, R5, 0x1, R60, P1 ;  /* 0x00000001050d7824 */ /* 0x000fe200008e063c */
[----:B------:R-:W-:Y:S04]  /*128c10*/  STL [R1+0x1d28], R14 ;  /* 0x001d280e01007387 */ /* 0x000fe80000100800 */
[----:B------:R-:W3:Y:S04]  /*128c20*/  LDL.LU R32, [R1+0x454] ;  /* 0x0004540001207983 */ /* 0x000ee80000300800 */
[----:B------:R-:W-:Y:S04]  /*128c30*/  STL.64 [R1+0x9c0], R12 ;  /* 0x0009c00c01007387 */ /* 0x000fe80000100a00 */
[----:B------:R-:W4:Y:S04]  /*128c40*/  LDL.LU R24, [R1+0x230] ;  /* 0x0002300001187983 */ /* 0x000f280000300800 */
[----:B------:R-:W4:Y:S01]  /*128c50*/  LDL.LU R22, [R1+0x38c] ;  /* 0x00038c0001167983 */ /* 0x000f220000300800 */
        /* <DEDUP_REMOVED lines=10> */
[----:B------:R-:W-:Y:S04]  /*128d00*/  STL [R1+0x5cc8], R18 ;  /* 0x005cc81201007387 */ /* 0x000fe80000100800 */
[----:B------:R0:W-:Y:S01]  /*128d10*/  STL [R1+0x5f4], R7 ;  /* 0x0005f40701007387 */ /* 0x0001e20000100800 */
[----:B--2---:R-:W-:-:S03]  /*128d20*/  LOP3.LUT R2, R30, 0xffff, RZ, 0xc0, !PT ;  /* 0x0000ffff1e027812 */ /* 0x004fc600078ec0ff */
[----:B------:R-:W2:Y:S01]  /*128d30*/  LDL.LU R30, [R1+0x5734] ;  /* 0x00573400011e7983 */ /* 0x000ea20000300800 */
[----:B------:R-:W-:-:S03]  /*128d40*/  LOP3.LUT R9, R28, 0xffff, RZ, 0xc0, !PT ;  /* 0x0000ffff1c097812 */ /* 0x000fc600078ec0ff */
[----:B------:R-:W2:Y:S01]  /*128d50*/  LDL.LU R28, [R1+0x718] ;  /* 0x00071800011c7983 */ /* 0x000ea20000300800 */
[----:B0-----:R-:W-:Y:S02]  /*128d60*/  LOP3.LUT R7, R26, 0xffff, RZ, 0xc0, !PT ;  /* 0x0000ffff1a077812 */ /* 0x001fe400078ec0ff */
[----:B------:R-:W-:Y:S02]  /*128d70*/  PRMT R12, R9, 0x3340, R0 ;  /* 0x00003340090c7816 */ /* 0x000fe40000000000 */
[----:B------:R-:W-:-:S04]  /*128d80*/  PRMT R11, R2, 0x3340, R7 ;  /* 0x00003340020b7816 */ /* 0x000fc80000000007 */
[----:B------:R-:W-:-:S05]  /*128d90*/  PRMT R11, R11, 0x5410, R12 ;  /* 0x000054100b0b7816 */ /* 0x000fca000000000c */
[----:B------:R0:W-:Y:S04]  /*128da0*/  STL [R1+0x1ce4], R11 ;  /* 0x001ce40b01007387 */ /* 0x0001e80000100800 */
[----:B------:R-:W2:Y:S01]  /*128db0*/  LDL.LU R26, [R1+0x800] ;  /* 0x00080000011a7983 */ /* 0x000ea20000300800 */
        /* <DEDUP_REMOVED lines=8> */
[----:B0-----:R-:W-:Y:S02]  /*128e40*/  PRMT R11, R8, 0x3340, R0 ;  /* 0x00003340080b7816 */ /* 0x001fe40000000000 */
[----:B------:R-:W-:Y:S02]  /*128e50*/  PRMT R8, R2, 0x3340, R7 ;  /* 0x0000334002087816 */ /* 0x000fe40000000007 */
[----:B------:R-:W-:Y:S04]  /*128e60*/  STL.64 [R1+0x9e0], R12 ;  /* 0x0009e00c01007387 */ /* 0x000fe80000100a00 */
[----:B------:R-:W-:Y:S04]  /*128e70*/  STL [R1+0x344], R11 ;  /* 0x0003440b01007387 */ /* 0x000fe80000100800 */
[----:B------:R0:W-:Y:S01]  /*128e80*/  STL [R1+0x5f0], R8 ;  /* 0x0005f00801007387 */ /* 0x0001e20000100800 */
[----:B---3--:R-:W-:-:S03]  /*128e90*/  LOP3.LUT R7, R32, 0xffff, RZ, 0xc0, !PT ;  /* 0x0000ffff20077812 */ /* 0x008fc600078ec0ff */
[----:B------:R-:W3:Y:S01]  /*128ea0*/  LDL.LU R32, [R1+0x45c] ;  /* 0x00045c0001207983 */ /* 0x000ee20000300800 */
[----:B----4-:R-:W-:-:S03]  /*128eb0*/  LOP3.LUT R2, R24, 0xffff, RZ, 0xc0, !PT ;  /* 0x0000ffff18027812 */ /* 0x010fc600078ec0ff */
[----:B------:R-:W4:Y:S01]  /*128ec0*/  LDL.LU R24, [R1+0x238] ;  /* 0x0002380001187983 */ /* 0x000f220000300800 */
[----:B0-----:R-:W-:Y:S02]  /*128ed0*/  LOP3.LUT R8, R22, 0xffff, RZ, 0xc0, !PT ;  /* 0x0000ffff16087812 */ /* 0x001fe400078ec0ff */
[----:B------:R-:W-:Y:S02]  /*128ee0*/  PRMT R12, R2, 0x3340, R0 ;  /* 0x00003340020c7816 */ /* 0x000fe40000000000 */
[----:B------:R-:W-:-:S04]  /*128ef0*/  PRMT R11, R7, 0x3340, R8 ;  /* 0x00003340070b7816 */ /* 0x000fc80000000008 */
[----:B------:R-:W-:-:S05]  /*128f00*/  PRMT R11, R11, 0x5410, R12 ;  /* 0x000054100b0b7816 */ /* 0x000fca000000000c */
[----:B------:R-:W-:Y:S04]  /*128f10*/  STL [R1+0x1cd0], R11 ;  /* 0x001cd00b01007387 */ /* 0x000fe80000100800 */
[----:B------:R-:W4:Y:S01]  /*128f20*/  LDL.LU R22, [R1+0x390] ;  /* 0x0003900001167983 */ /* 0x000f220000300800 */
        /* <DEDUP_REMOVED lines=10> */
[----:B------:R-:W-:Y:S01]  /*128fd0*/  STL.64 [R1+0x9b8], R12 ;  /* 0x0009b80c01007387 */ /* 0x000fe20000100a00 */
[----:B--2---:R-:W-:-:S03]  /*128fe0*/  LOP3.LUT R2, R30, 0xffff, RZ, 0xc0, !PT ;  /* 0x0000ffff1e027812 */ /* 0x004fc600078ec0ff */
[----:B------:R0:W-:Y:S04]  /*128ff0*/  STL [R1+0x5e4], R8 ;  /* 0x0005e40801007387 */ /* 0x0001e80000100800 */
[----:B------:R1:W-:Y:S01]  /*129000*/  STL [R1+0x340], R7 ;  /* 0x0003400701007387 */ /* 0x0003e20000100800 */
[----:B0-----:R-:W-:-:S04]  /*129010*/  LOP3.LUT R8, R28, 0xffff, RZ, 0xc0, !PT ;  /* 0x0000ffff1c087812 */ /* 0x001fc800078ec0ff */
[----:B------:R-:W-:Y:S02]  /*129020*/  PRMT R12, R8, 0x3340, R0 ;  /* 0x00003340080c7816 */ /* 0x000fe40000000000 */
[----:B-1----:R-:W-:-:S04]  /*129030*/  LOP3.LUT R7, R26, 0xffff, RZ, 0xc0, !PT ;  /* 0x0000ffff1a077812 */ /* 0x002fc800078ec0ff */
[----:B------:R-:W-:-:S04]  /*129040*/  PRMT R11, R2, 0x3340, R7 ;  /* 0x00003340020b7816 */ /* 0x000fc80000000007 */
[----:B------:R-:W-:Y:S02]  /*129050*/  PRMT R11, R11, 0x5410, R12 ;  /* 0x000054100b0b7816 */ /* 0x000fe4000000000c */
[----:B------:R-:W-:-:S03]  /*129060*/  IADD3 R12, P1, R3, R53, RZ ;  /* 0x00000035030c7210 */ /* 0x000fc60007f3e0ff */
[----:B------:R-:W-:Y:S02]  /*129070*/  STL [R1+0x1cc0], R11 ;  /* 0x001cc00b01007387 */ /* 0x000fe40000100800 */
[----:B------:R-:W-:Y:S02]  /*129080*/  IMAD.X R13, R5, 0x1, R52, P1 ;  /* 0x00000001050d7824 */ /* 0x000fe400008e0634 */
[----:B------:R-:W2:Y:S01]  /*129090*/  LDL.LU R30, [R1+0x950] ;  /* 0x00095000011e7983 */ /* 0x000ea20000300800 */
[----:B------:R-:W-:-:S03]  /*1290a0*/  SHF.R.U32.HI R9, RZ, 0x8, R9 ;  /* 0x00000008ff097819 */ /* 0x000fc60000011609 */
[----:B------:R-:W2:Y:S01]  /*1290b0*/  LDL.LU R28, [R1+0x6a8] ;  /* 0x0006a800011c7983 */ /* 0x000ea20000300800 */
[----:B------:R-:W-:-:S03]  /*1290c0*/  SHF.R.U32.HI R2, RZ, 0x8, R2 ;  /* 0x00000008ff027819 */ /* 0x000fc60000011602 */
[----:B------:R0:W-:Y:S01]  /*1290d0*/  STL.64 [R1+0x9d8], R12 ;  /* 0x0009d80c01007387 */ /* 0x0001e20000100a00 */
[----:B------:R-:W-:-:S03]  /*1290e0*/  SHF.R.U32.HI R7, RZ, 0x8, R7 ;  /* 0x00000008ff077819 */ /* 0x000fc60000011607 */
[----:B------:R-:W2:Y:S01]  /*1290f0*/  LDL.LU R26, [R1+0x7a0] ;  /* 0x0007a000011a7983 */ /* 0x000ea20000300800 */
[----:B------:R-:W-:Y:S02]  /*129100*/  LOP3.LUT R9, R9, 0xffff, RZ, 0xc0, !PT ;  /* 0x0000ffff09097812 */ /* 0x000fe400078ec0ff */
[----:B------:R-:W-:Y:S02]  /*129110*/  LOP3.LUT R2, R2, 0xffff, RZ, 0xc0, !PT ;  /* 0x0000ffff02027812 */ /* 0x000fe400078ec0ff */
[----:B------:R-:W-:Y:S02]  /*129120*/  LOP3.LUT R7, R7, 0xffff, RZ, 0xc0, !PT ;  /* 0x0000ffff07077812 */ /* 0x000fe400078ec0ff */
[----:B------:R-:W-:Y:S02]  /*129130*/  PRMT R9, R9, 0x3340, R0 ;  /* 0x0000334009097816 */ /* 0x000fe40000000000 */
[----:B------:R-:W-:-:S03]  /*129140*/  PRMT R7, R2, 0x3340, R7 ;  /* 0x0000334002077816 */ /* 0x000fc60000000007 */
[----:B------:R-:W-:Y:S04]  /*129150*/  STL [R1+0x33c], R9 ;  /* 0x00033c0901007387 */ /* 0x000fe80000100800 */
[----:B------:R1:W-:Y:S01]  /*129160*/  STL [R1+0x5cc], R7 ;  /* 0x0005cc0701007387 */ /* 0x0003e20000100800 */
[----:B0-----:R-:W-:Y:S02]  /*129170*/  IADD3 R12, P1, R3, R51, RZ ;  /* 0x00000033030c7210 */ /* 0x001fe40007f3e0ff */
[----:B------:R-:W-:-:S03]  /*129180*/  SHF.R.U32.HI R8, RZ, 0x8, R8 ;  /* 0x00000008ff087819 */ /* 0x000fc60000011608 */
[----:B------:R-:W-:Y:S01]  /*129190*/  IMAD.X R13, R5, 0x1, R50, P1 ;  /* 0x00000001050d7824 */ /* 0x000fe200008e0632 */
[----:B---3--:R-:W-:Y:S02]  /*1291a0*/  LOP3.LUT R2, R32, 0xffff, RZ, 0xc0, !PT ;  /* 0x0000ffff20027812 */ /* 0x008fe400078ec0ff */
[----:B----4-:R-:W-:-:S04]  /*1291b0*/  LOP3.LUT R24, R24, 0xffff, RZ, 0xc0, !PT ;  /* 0x0000ffff18187812 */ /* 0x010fc800078ec0ff */
[----:B------:R-:W-:Y:S01]  /*1291c0*/  PRMT R11, R24, 0x3340, R0 ;  /* 0x00003340180b7816 */ /* 0x000fe20000000000 */
[----:B------:R-:W-:Y:S01]  /*1291d0*/  STL [R1+0x5ea0], R24 ;  /* 0x005ea01801007387 */ /* 0x000fe20000100800 */
[----:B-1----:R-:W-:-:S04]  /*1291e0*/  LOP3.LUT R7, R22, 0xffff, RZ, 0xc0, !PT ;  /* 0x0000ffff16077812 */ /* 0x002fc800078ec0ff */
[----:B------:R-:W-:-:S04]  /*1291f0*/  PRMT R9, R2, 0x3340, R7 ;  /* 0x0000334002097816 */ /* 0x000fc80000000007 */
[----:B------:R-:W-:-:S05]  /*129200*/  PRMT R9, R9, 0x5410, R11 ;  /* 0x0000541009097816 */ /* 0x000fca000000000b */
[----:B------:R0:W-:Y:S04]  /*129210*/  STL [R1+0x1cac], R9 ;  /* 0x001cac0901007387 */ /* 0x0001e80000100800 */
[----:B------:R-:W-:Y:S01]  /*129220*/  STL.64 [R1+0x9d0], R12 ;  /* 0x0009d00c01007387 */ /* 0x000fe20000100a00 */
[----:B0-----:R-:W-:-:S03]  /*129230*/  LOP3.LUT R9, R8, 0xffff, RZ, 0xc0, !PT ;  /* 0x0000ffff08097812 */ /* 0x001fc600078ec0ff */
[----:B------:R-:W3:Y:S04]  /*129240*/  LDL.LU R8, [R1+0x5740] ;  /* 0x0057400001087983 */ /* 0x000ee80000300800 */
[----:B------:R-:W4:Y:S04]  /*129250*/  LDL.LU R39, [R1+0x738] ;  /* 0x0007380001277983 */ /* 0x000f280000300800 */
[----:B------:R-:W4:Y:S01]  /*129260*/  LDL.LU R45, [R1+0x808] ;  /* 0x00080800012d7983 */ /* 0x000f220000300800 */
[----:B------:R-:W-:Y:S02]  /*129270*/  SHF.R.U32.HI R2, RZ, 0x8, R2 ;  /* 0x00000008ff027819 */ /* 0x000fe40000011602 */
[----:B------:R-:W-:-:S02]  /*129280*/  SHF.R.U32.HI R7, RZ, 0x8, R7 ;  /* 0x00000008ff077819 */ /* 0x000fc40000011607 */
[----:B------:R-:W-:Y:S02]  /*129290*/  LOP3.LUT R2, R2, 0xffff, RZ, 0xc0, !PT ;  /* 0x0000ffff02027812 */ /* 0x000fe400078ec0ff */
[----:B------:R-:W-:Y:S02]  /*1292a0*/  LOP3.LUT R7, R7, 0xffff, RZ, 0xc0, !PT ;  /* 0x0000ffff07077812 */ /* 0x000fe400078ec0ff */
[----:B------:R-:W-:Y:S02]  /*1292b0*/  PRMT R9, R9, 0x3340, R0 ;  /* 0x0000334009097816 */ /* 0x000fe40000000000 */
[----:B------:R-:W-:-:S05]  /*1292c0*/  PRMT R22, R2, 0x3340, R7 ;  /* 0x0000334002167816 */ /* 0x000fca0000000007 */
[----:B------:R-:W-:Y:S04]  /*1292d0*/  STL [R1+0x5ccc], R22 ;  /* 0x005ccc1601007387 */ /* 0x000fe80000100800 */
[----:B------:R0:W-:Y:S04]  /*1292e0*/  STL [R1+0x338], R9 ;  /* 0x0003380901007387 */ /* 0x0001e80000100800 */
[----:B------:R-:W4:Y:S04]  /*1292f0*/  LDL.LU R43, [R1+0x5c0] ;  /* 0x0005c000012b7983 */ /* 0x000f280000300800 */
[----:B------:R-:W4:Y:S01]  /*129300*/  LDL.LU R34, [R1+0x2d8] ;  /* 0x0002d80001227983 */ /* 0x000f220000300800 */
[----:B--2---:R-:W-:-:S02]  /*129310*/  LOP3.LUT R7, R30, 0xffff, RZ, 0xc0, !PT ;  /* 0x0000ffff1e077812 */ /* 0x004fc400078ec0ff */
[----:B------:R-:W-:Y:S02]  /*129320*/  LOP3.LUT R2, R28, 0xffff, RZ, 0xc0, !PT ;  /* 0x0000ffff1c027812 */ /* 0x000fe400078ec0ff */
[----:B0-----:R-:W-:Y:S02]  /*129330*/  LOP3.LUT R9, R26, 0xffff, RZ, 0xc0, !PT ;  /* 0x0000ffff1a097812 */ /* 0x001fe400078ec0ff */
[----:B------:R-:W-:Y:S02]  /*129340*/  PRMT R12, R2, 0x3340, R0 ;  /* 0x00003340020c7816 */ /* 0x000fe40000000000 */
[----:B------:R-:W-:-:S04]  /*129350*/  PRMT R11, R7, 0x3340, R9 ;  /* 0x00003340070b7816 */ /* 0x000fc80000000009 */
[----:B------:R-:W-:Y:S02]  /*129360*/  PRMT R11, R11, 0x5410, R12 ;  /* 0x000054100b0b7816 */ /* 0x000fe4000000000c */
[----:B------:R-:W-:Y:S02]  /*129370*/  IADD3 R12, P1, R3, R49, RZ ;  /* 0x00000031030c7210 */ /* 0x000fe40007f3e0ff */
[----:B------:R-:W-:Y:S02]  /*129380*/  SHF.R.U32.HI R7, RZ, 0x8, R7 ;  /* 0x00000008ff077819 */ /* 0x000fe40000011607 */
[----:B------:R-:W-:Y:S01]  /*129390*/  SHF.R.U32.HI R9, RZ, 0x8, R9 ;  /* 0x00000008ff097819 */ /* 0x000fe20000011609 */
[----:B------:R-:W-:Y:S01]  /*1293a0*/  STL [R1+0x1c90], R11 ;  /* 0x001c900b01007387 */ /* 0x000fe20000100800 */
[----:B------:R-:W-:Y:S01]  /*1293b0*/  IMAD.X R13, R5, 0x1, R47, P1 ;  /* 0x00000001050d7824 */ /* 0x000fe200008e062f */
[----:B------:R-:W-:Y:S02]  /*1293c0*/  LOP3.LUT R7, R7, 0xffff, RZ, 0xc0, !PT ;  /* 0x0000ffff07077812 */ /* 0x000fe400078ec0ff */
[----:B------:R-:W2:Y:S01]  /*1293d0*/  LDL.LU R32, [R1+0x408] ;  /* 0x0004080001207983 */ /* 0x000ea20000300800 */
[----:B------:R-:W-:-:S02]  /*1293e0*/  LOP3.LUT R9, R9, 0xffff, RZ, 0xc0, !PT ;  /* 0x0000ffff09097812 */ /* 0x000fc400078ec0ff */
[----:B------:R-:W-:Y:S01]  /*1293f0*/  SHF.R.U32.HI R2, RZ, 0x8, R2 ;  /* 0x00000008ff027819 */ /* 0x000fe20000011602 */
[----:B------:R0:W-:Y:S01]  /*129400*/  STL.64 [R1+0x9b0], R12 ;  /* 0x0009b00c01007387 */ /* 0x0001e20000100a00 */
[----:B------:R-:W-:Y:S02]  /*129410*/  PRMT R7, R7, 0x3340, R9 ;  /* 0x0000334007077816 */ /* 0x000fe40000000009 */
[----:B------:R-:W-:Y:S01]  /*129420*/  LOP3.LUT R2, R2, 0xffff, RZ, 0xc0, !PT ;  /* 0x0000ffff02027812 */ /* 0x000fe200078ec0ff */
[----:B------:R-:W2:Y:S04]  /*129430*/  LDL.LU R28, [R1+0x6b8] ;  /* 0x0006b800011c7983 */ /* 0x000ea80000300800 */
[----:B------:R-:W2:Y:S01]  /*129440*/  LDL.LU R30, [R1+0x954] ;  /* 0x00095400011e7983 */ /* 0x000ea20000300800 */
[----:B0-----:R-:W-:-:S03]  /*129450*/  IADD3 R12, P1, R3, R48, RZ ;  /* 0x00000030030c7210 */ /* 0x001fc60007f3e0ff */
[----:B------:R0:W-:Y:S04]  /*129460*/  STL [R1+0x5b8], R7 ;  /* 0x0005b80701007387 */ /* 0x0001e80000100800 */
[----:B------:R-:W2:Y:S01]  /*129470*/  LDL.LU R26, [R1+0x7b0] ;  /* 0x0007b000011a7983 */ /* 0x000ea20000300800 */
[----:B------:R-:W-:Y:S01]  /*129480*/  IMAD.X R13, R5, 0x1, R46, P1 ;  /* 0x00000001050d7824 */ /* 0x000fe200008e062e */
[----:B0-----:R-:W-:-:S04]  /*129490*/  PRMT R7, R2, 0x3340, R0 ;  /* 0x0000334002077816 */ /* 0x001fc80000000000 */
[----:B------:R-:W-:Y:S04]  /*1294a0*/  STL.64 [R1+0x9c8], R12 ;  /* 0x0009c80c01007387 */ /* 0x000fe80000100a00 */
[----:B------:R0:W-:Y:S01]  /*1294b0*/  STL [R1+0x334], R7 ;  /* 0x0003340701007387 */ /* 0x0001e20000100800 */
[----:B---3--:R-:W-:Y:S02]  /*1294c0*/  LOP3.LUT R5, R8, 0xffff, RZ, 0xc0, !PT ;  /* 0x0000ffff08057812 */ /* 0x008fe400078ec0ff */
[----:B----4-:R-:W-:Y:S02]  /*1294d0*/  LOP3.LUT R2, R39, 0xffff, RZ, 0xc0, !PT ;  /* 0x0000ffff27027812 */ /* 0x010fe400078ec0ff */
[----:B0-----:R-:W-:Y:S02]  /*1294e0*/  LOP3.LUT R7, R45, 0xffff, RZ, 0xc0, !PT ;  /* 0x0000ffff2d077812 */ /* 0x001fe400078ec0ff */
[----:B------:R-:W-:-:S02]  /*1294f0*/  PRMT R9, R2, 0x3340, R0 ;  /* 0x0000334002097816 */ /* 0x000fc40000000000 */
[----:B------:R-:W-:Y:S02]  /*129500*/  PRMT R8, R5, 0x3340, R7 ;  /* 0x0000334005087816 */ /* 0x000fe40000000007 */
[----:B------:R-:W-:Y:S02]  /*129510*/  SHF.R.U32.HI R5, RZ, 0x8, R5 ;  /* 0x00000008ff057819 */ /* 0x000fe40000011605 */
[----:B------:R-:W-:Y:S02]  /*129520*/  SHF.R.U32.HI R7, RZ, 0x8, R7 ;  /* 0x00000008ff077819 */ /* 0x000fe40000011607 */
[----:B------:R-:W-:Y:S02]  /*129530*/  SHF.R.U32.HI R2, RZ, 0x8, R2 ;  /* 0x00000008ff027819 */ /* 0x000fe40000011602 */
[----:B------:R-:W-:Y:S02]  /*129540*/  LOP3.LUT R5, R5, 0xffff, RZ, 0xc0, !PT ;  /* 0x0000ffff05057812 */ /* 0x000fe400078ec0ff */
[----:B------:R-:W-:-:S02]  /*129550*/  LOP3.LUT R7, R7, 0xffff, RZ, 0xc0, !PT ;  /* 0x0000ffff07077812 */ /* 0x000fc400078ec0ff */
[----:B------:R-:W-:Y:S02]  /*129560*/  LOP3.LUT R2, R2, 0xffff, RZ, 0xc0, !PT ;  /* 0x0000ffff02027812 */ /* 0x000fe400078ec0ff */
[----:B------:R-:W-:Y:S02]  /*129570*/  PRMT R8, R8, 0x5410, R9 ;  /* 0x0000541008087816 */ /* 0x000fe40000000009 */
[----:B------:R-:W-:Y:S02]  /*129580*/  PRMT R7, R5, 0x3340, R7 ;  /* 0x0000334005077816 */ /* 0x000fe40000000007 */
[----:B------:R-:W-:Y:S01]  /*129590*/  PRMT R5, R2, 0x3340, R0 ;  /* 0x0000334002057816 */ /* 0x000fe20000000000 */
[----:B------:R0:W-:Y:S01]  /*1295a0*/  STL [R1+0x1c38], R8 ;  /* 0x001c380801007387 */ /* 0x0001e20000100800 */
[----:B------:R-:W-:-:S03]  /*1295b0*/  LOP3.LUT R2, R43, 0xffff, RZ, 0xc0, !PT ;  /* 0x0000ffff2b027812 */ /* 0x000fc600078ec0ff */
[----:B------:R2:W-:Y:S01]  /*1295c0*/  STL [R1+0x5b0], R7 ;  /* 0x0005b00701007387 */ /* 0x0005e20000100800 */
[----:B------:R-:W-:-:S03]  /*1295d0*/  LOP3.LUT R9, R34, 0xffff, RZ, 0xc0, !PT ;  /* 0x0000ffff22097812 */ /* 0x000fc600078ec0ff */
[----:B------:R1:W-:Y:S04]  /*1295e0*/  STL [R1+0x330], R5 ;  /* 0x0003300501007387 */ /* 0x0003e80000100800 */
[----:B------:R-:W3:Y:S04]  /*1295f0*/  LDL.LU R45, [R1+0x5c8] ;  /* 0x0005c800012d7983 */ /* 0x000ee80000300800 */
[----:B------:R-:W4:Y:S04]  /*129600*/  LDL.LU R43, [R1+0x2dc] ;  /* 0x0002dc00012b7983 */ /* 0x000f280000300800 */
[----:B------:R-:W4:Y:S01]  /*129610*/  LDL.LU R34, [R1+0x40c] ;  /* 0x00040c0001227983 */ /* 0x000f220000300800 */
[----:B0-----:R-:W-:-:S02]  /*129620*/  PRMT R8, R9, 0x3340, R0 ;  /* 0x0000334009087816 */ /* 0x001fc40000000000 */
[----:B--2---:R-:W-:-:S04]  /*129630*/  LOP3.LUT R7, R32, 0xffff, RZ, 0xc0, !PT ;  /* 0x0000ffff20077812 */ /* 0x004fc800078ec0ff */
[----:B-1----:R-:W-:-:S04]  /*129640*/  PRMT R5, R2, 0x3340, R7 ;  /* 0x0000334002057816 */ /* 0x002fc80000000007 */
[----:B------:R-:W-:Y:S02]  /*129650*/  PRMT R5, R5, 0x5410, R8 ;  /* 0x0000541005057816 */ /* 0x000fe40000000008 */
[----:B------:R-:W-:Y:S02]  /*129660*/  LOP3.LUT R28, R28, 0xffff, RZ, 0xc0, !PT ;  /* 0x0000ffff1c1c7812 */ /* 0x000fe400078ec0ff */
[----:B------:R-:W-:Y:S01]  /*129670*/  LOP3.LUT R8, R30, 0xffff, RZ, 0xc0, !PT ;  /* 0x0000ffff1e087812 */ /* 0x000fe200078ec0ff */
[----:B------:R0:W-:Y:S01]  /*129680*/  STL [R1+0x1bf8], R5 ;  /* 0x001bf80501007387 */ /* 0x0001e20000100800 */
[----:B------:R-:W-:Y:S02]  /*129690*/  PRMT R12, R28, 0x3340, R0 ;  /* 0x000033401c0c7816 */ /* 0x000fe40000000000 */
[----:B------:R-:W-:Y:S01]  /*1296a0*/  LOP3.LUT R11, R26, 0xffff, RZ, 0xc0, !PT ;  /* 0x0000ffff1a0b7812 */ /* 0x000fe200078ec0ff */
[----:B0-----:R-:W-:Y:S01]  /*1296b0*/  VIADD R5, R3, UR6 ;  /* 0x0000000603057c36 */ /* 0x001fe20008000000 */
[----:B------:R-:W-:Y:S02]  /*1296c0*/  STL [R1+0x5ea4], R28 ;  /* 0x005ea41c01007387 */ /* 0x000fe40000100800 */
[----:B------:R-:W-:Y:S01]  /*1296d0*/  PRMT R3, R8, 0x3340, R11 ;  /* 0x0000334008037816 */ /* 0x000fe2000000000b */
[----:B------:R-:W-:-:S03]  /*1296e0*/  ULDC UR6, c[0x0][0x248] ;  /* 0x0000920000067ab9 */ /* 0x000fc60000000800 */
[----:B------:R-:W-:Y:S02]  /*1296f0*/  PRMT R14, R3, 0x5410, R12 ;  /* 0x00005410030e7816 */ /* 0x000fe4000000000c */
[----:B------:R-:W-:Y:S02]  /*129700*/  SHF.R.S32.HI R3, RZ, 0x1f, R5 ;  /* 0x0000001fff037819 */ /* 0x000fe40000011405 */
[----:B------:R-:W-:Y:S02]  /*129710*/  IADD3 R12, P1, R5, R59, RZ ;  /* 0x0000003b050c7210 */ /* 0x000fe40007f3e0ff */
[----:B------:R-:W-:Y:S02]  /*129720*/  SHF.R.U32.HI R8, RZ, 0x8, R8 ;  /* 0x00000008ff087819 */ /* 0x000fe40000011608 */
[----:B------:R-:W-:Y:S01]  /*129730*/  SHF.R.U32.HI R11, RZ, 0x8, R11 ;  /* 0x00000008ff0b7819 */ /* 0x000fe2000001160b */
[----:B------:R-:W-:Y:S01]  /*129740*/  IMAD.X R13, R3, 0x1, R58, P1 ;  /* 0x00000001030d7824 */ /* 0x000fe200008e063a */
[----:B------:R-:W-:Y:S01]  /*129750*/  SHF.R.U32.HI R2, RZ, 0x8, R2 ;  /* 0x00000008ff027819 */ /* 0x000fe20000011602 */
[----:B------:R-:W-:Y:S01]  /*129760*/  STL [R1+0x1c30], R14 ;  /* 0x001c300e01007387 */ /* 0x000fe20000100800 */
[----:B------:R-:W-:-:S02]  /*129770*/  SHF.R.U32.HI R7, RZ, 0x8, R7 ;  /* 0x00000008ff077819 */ /* 0x000fc40000011607 */
[----:B------:R-:W-:Y:S01]  /*129780*/  LOP3.LUT R8, R8, 0xffff, RZ, 0xc0, !PT ;  /* 0x0000ffff08087812 */ /* 0x000fe200078ec0ff */
[----:B------:R-:W2:Y:S01]  /*129790*/  LDL.LU R39, [R1+0x5754] ;  /* 0x0057540001277983 */ /* 0x000ea20000300800 */
[----:B------:R-:W-:Y:S02]  /*1297a0*/  LOP3.LUT R11, R11, 0xffff, RZ, 0xc0, !PT ;  /* 0x0000ffff0b0b7812 */ /* 0x000fe400078ec0ff */
[----:B------:R-:W-:Y:S01]  /*1297b0*/  LOP3.LUT R2, R2, 0xffff, RZ, 0xc0, !PT ;  /* 0x0000ffff02027812 */ /* 0x000fe200078ec0ff */
[----:B------:R-:W-:Y:S01]  /*1297c0*/  STL.64 [R1+0x9a0], R12 ;  /* 0x0009a00c01007387 */ /* 0x000fe20000100a00 */
[----:B------:R-:W-:-:S03]  /*1297d0*/  LOP3.LUT R7, R7, 0xffff, RZ, 0xc0, !PT ;  /* 0x0000ffff07077812 */ /* 0x000fc600078ec0ff */
[----:B------:R-:W2:Y:S01]  /*1297e0*/  LDL.LU R32, [R1+0x770] ;  /* 0x0007700001207983 */ /* 0x000ea20000300800 */
[----:B------:R-:W-:-:S03]  /*1297f0*/  PRMT R26, R8, 0x3340, R11 ;  /* 0x00003340081a7816 */ /* 0x000fc6000000000b */
[----:B------:R-:W2:Y:S01]  /*129800*/  LDL.LU R30, [R1+0x814] ;  /* 0x00081400011e7983 */ /* 0x000ea20000300800 */
[----:B------:R-:W-:-:S03]  /*129810*/  PRMT R7, R2, 0x3340, R7 ;  /* 0x0000334002077816 */ /* 0x000fc60000000007 */
        /* <DEDUP_REMOVED lines=23> */
[----:B------:R0:W-:Y:S04]  /*129990*/  STL [R1+0x32c], R9 ;  /* 0x00032c0901007387 */ /* 0x0001e80000100800 */
[----:B------:R1:W-:Y:S01]  /*1299a0*/  STL [R1+0x5a8], R7 ;  /* 0x0005a80701007387 */ /* 0x0003e20000100800 */
[----:B------:R-:W-:-:S02]  /*1299b0*/  SHF.R.U32.HI R8, RZ, 0x8, R8 ;  /* 0x00000008ff087819 */ /* 0x000fc40000011608 */
[----:B--2---:R-:W-:Y:S02]  /*1299c0*/  LOP3.LUT R2, R39, 0xffff, RZ, 0xc0, !PT ;  /* 0x0000ffff27027812 */ /* 0x004fe400078ec0ff */
[----:B0-----:R-:W-:Y:S02]  /*1299d0*/  LOP3.LUT R9, R32, 0xffff, RZ, 0xc0, !PT ;  /* 0x0000ffff20097812 */ /* 0x001fe400078ec0ff */
[----:B-1----:R-:W-:Y:S02]  /*1299e0*/  LOP3.LUT R7, R30, 0xffff, RZ, 0xc0, !PT ;  /* 0x0000ffff1e077812 */ /* 0x002fe400078ec0ff */
[----:B------:R-:W-:Y:S02]  /*1299f0*/  PRMT R12, R9, 0x3340, R0 ;  /* 0x00003340090c7816 */ /* 0x000fe40000000000 */
[----:B------:R-:W-:-:S04]  /*129a00*/  PRMT R11, R2, 0x3340, R7 ;  /* 0x00003340020b7816 */ /* 0x000fc80000000007 */
[----:B------:R-:W-:Y:S02]  /*129a10*/  PRMT R11, R11, 0x5410, R12 ;  /* 0x000054100b0b7816 */ /* 0x000fe4000000000c */
[----:B------:R-:W-:Y:S02]  /*129a20*/  IADD3 R12, P1, R5, R57, RZ ;  /* 0x00000039050c7210 */ /* 0x000fe40007f3e0ff */
[----:B------:R-:W-:Y:S02]  /*129a30*/  SHF.R.U32.HI R2, RZ, 0x8, R2 ;  /* 0x00000008ff027819 */ /* 0x000fe40000011602 */
[----:B------:R-:W-:Y:S01]  /*129a40*/  SHF.R.U32.HI R7, RZ, 0x8, R7 ;  /* 0x00000008ff077819 */ /* 0x000fe20000011607 */
[----:B------:R-:W-:Y:S01]  /*129a50*/  IMAD.X R13, R3, 0x1, R56, P1 ;  /* 0x00000001030d7824 */ /* 0x000fe200008e0638 */
[----:B------:R-:W-:Y:S01]  /*129a60*/  LOP3.LUT R8, R8, 0xffff, RZ, 0xc0, !PT ;  /* 0x0000ffff08087812 */ /* 0x000fe200078ec0ff */
[----:B------:R0:W-:Y:S01]  /*129a70*/  STL [R1+0x1bb0], R11 ;  /* 0x001bb00b01007387 */ /* 0x0001e20000100800 */
[----:B------:R-:W-:-:S02]  /*129a80*/  LOP3.LUT R2, R2, 0xffff, RZ, 0xc0, !PT ;  /* 0x0000ffff02027812 */ /* 0x000fc400078ec0ff */
[----:B------:R-:W-:Y:S01]  /*129a90*/  LOP3.LUT R7, R7, 0xffff, RZ, 0xc0, !PT ;  /* 0x0000ffff07077812 */ /* 0x000fe200078ec0ff */
[----:B------:R-:W2:Y:S04]  /*129aa0*/  LDL.LU R31, [R1+0x46c] ;  /* 0x00046c00011f7983 */ /* 0x000ea80000300800 */
[----:B------:R1:W-:Y:S01]  /*129ab0*/  STL.64 [R1+0x990], R12 ;  /* 0x0009900c01007387 */ /* 0x0003e20000100a00 */
[----:B0-----:R-:W-:-:S03]  /*129ac0*/  PRMT R11, R8, 0x3340, R0 ;  /* 0x00003340080b7816 */ /* 0x001fc60000000000 */
[----:B------:R-:W2:Y:S01]  /*129ad0*/  LDL.LU R32, [R1+0x25c] ;  /* 0x00025c0001207983 */ /* 0x000ea20000300800 */
[----:B------:R-:W-:-:S03]  /*129ae0*/  PRMT R8, R2, 0x3340, R7 ;  /* 0x0000334002087816 */ /* 0x000fc60000000007 */
[----:B------:R-:W2:Y:S04]  /*129af0*/  LDL.LU R30, [R1+0x3a0] ;  /* 0x0003a000011e7983 */ /* 0x000ea80000300800 */
[----:B------:R0:W-:Y:S04]  /*129b00*/  STL [R1+0x328], R11 ;  /* 0x0003280b01007387 */ /* 0x0001e80000100800 */
[----:B------:R0:W-:Y:S01]  /*129b10*/  STL [R1+0x5a4], R8 ;  /* 0x0005a40801007387 */ /* 0x0001e20000100800 */
[----:B---3--:R-:W-:Y:S02]  /*129b20*/  LOP3.LUT R7, R45, 0xffff, RZ, 0xc0, !PT ;  /* 0x0000ffff2d077812 */ /* 0x008fe400078ec0ff */
[----:B----4-:R-:W-:-:S04]  /*129b30*/  LOP3.LUT R2, R43, 0xffff, RZ, 0xc0, !PT ;  /* 0x0000ffff2b027812 */ /* 0x010fc800078ec0ff */
[----:B-1----:R-:W-:Y:S02]  /*129b40*/  PRMT R12, R2, 0x3340, R0 ;  /* 0x00003340020c7816 */ /* 0x002fe40000000000 */
[----:B0-----:R-:W-:-:S04]  /*129b50*/  LOP3.LUT R11, R34, 0xffff, RZ, 0xc0, !PT ;  /* 0x0000ffff220b7812 */ /* 0x001fc800078ec0ff */
[----:B------:R-:W-:-:S04]  /*129b60*/  PRMT R8, R7, 0x3340, R11 ;  /* 0x0000334007087816 */ /* 0x000fc8000000000b */
[----:B------:R-:W-:Y:S02]  /*129b70*/  PRMT R8, R8, 0x5410, R12 ;  /* 0x0000541008087816 */ /* 0x000fe4000000000c */
[----:B------:R-:W-:-:S03]  /*129b80*/  IADD3 R12, P1, R5, R55, RZ ;  /* 0x00000037050c7210 */ /* 0x000fc60007f3e0ff */
[----:B------:R0:W-:Y:S02]  /*129b90*/  STL [R1+0x1bac], R8 ;  /* 0x001bac0801007387 */ /* 0x0001e40000100800 */
[----:B------:R-:W-:Y:S02]  /*129ba0*/  IMAD.X R13, R3, 0x1, R54, P1 ;  /* 0x00000001030d7824 */ /* 0x000fe400008e0636 */
[----:B0-----:R-:W3:Y:S04]  /*129bb0*/  LDL.LU R8, [R1+0x575c] ;  /* 0x00575c0001087983 */ /* 0x001ee80000300800 */
[----:B------:R-:W4:Y:S04]  /*129bc0*/  LDL.LU R44, [R1+0x798] ;  /* 0x00079800012c7983 */ /* 0x000f280000300800 */
[----:B------:R-:W-:Y:S04]  /*129bd0*/  STL.64 [R1+0x998], R12 ;  /* 0x0009980c01007387 */ /* 0x000fe80000100a00 */
[----:B------:R-:W4:Y:S04]  /*129be0*/  LDL.LU R39, [R1+0x828] ;  /* 0x0008280001277983 */ /* 0x000f280000300800 */
[----:B------:R-:W4:Y:S04]  /*129bf0*/  LDL.LU R45, [R1+0x960] ;  /* 0x00096000012d7983 */ /* 0x000f280000300800 */
[----:B------:R-:W4:Y:S04]  /*129c00*/  LDL.LU R43, [R1+0x72c] ;  /* 0x00072c00012b7983 */ /* 0x000f280000300800 */
        /* <DEDUP_REMOVED lines=10> */
[----:B------:R0:W-:Y:S01]  /*129cb0*/  STL [R1+0x324], R7 ;  /* 0x0003240701007387 */ /* 0x0001e20000100800 */
[----:B--2---:R-:W-:Y:S02]  /*129cc0*/  LOP3.LUT R2, R31, 0xffff, RZ, 0xc0, !PT ;  /* 0x0000ffff1f027812 */ /* 0x004fe400078ec0ff */
[----:B------:R-:W-:Y:S02]  /*129cd0*/  LOP3.LUT R32, R32, 0xffff, RZ, 0xc0, !PT ;  /* 0x0000ffff20207812 */ /* 0x000fe400078ec0ff */
[----:B0-----:R-:W-:Y:S02]  /*129ce0*/  LOP3.LUT R7, R30, 0xffff, RZ, 0xc0, !PT ;  /* 0x0000ffff1e077812 */ /* 0x001fe400078ec0ff */
[----:B------:R-:W-:-:S02]  /*129cf0*/  PRMT R12, R32, 0x3340, R0 ;  /* 0x00003340200c7816 */ /* 0x000fc40000000000 */
[--C-:B------:R-:W-:Y:S02]  /*129d00*/  PRMT R11, R2, 0x3340, R7.reuse ;  /* 0x00003340020b7816 */ /* 0x100fe40000000007 */
[----:B------:R-:W-:Y:S02]  /*129d10*/  SHF.R.U32.HI R2, RZ, 0x8, R2 ;  /* 0x00000008ff027819 */ /* 0x000fe40000011602 */
[----:B------:R-:W-:Y:S02]  /*129d20*/  PRMT R11, R11, 0x5410, R12 ;  /* 0x000054100b0b7816 */ /* 0x000fe4000000000c */
[----:B------:R-:W-:Y:S02]  /*129d30*/  IADD3 R12, P1, R5, R53, RZ ;  /* 0x00000035050c7210 */ /* 0x000fe40007f3e0ff */
[----:B------:R-:W-:Y:S02]  /*129d40*/  SHF.R.U32.HI R7, RZ, 0x8, R7 ;  /* 0x00000008ff077819 */ /* 0x000fe40000011607 */
[----:B------:R-:W-:Y:S01]  /*129d50*/  SHF.R.U32.HI R9, RZ, 0x8, R9 ;  /* 0x00000008ff097819 */ /* 0x000fe20000011609 */
[----:B------:R-:W-:Y:S01]  /*129d60*/  IMAD.X R13, R3, 0x1, R52, P1 ;  /* 0x00000001030d7824 */ /* 0x000fe200008e0634 */
[----:B------:R-:W-:-:S02]  /*129d70*/  LOP3.LUT R2, R2, 0xffff, RZ, 0xc0, !PT ;  /* 0x0000ffff02027812 */ /* 0x000fc400078ec0ff */
[----:B------:R-:W-:Y:S02]  /*129d80*/  LOP3.LUT R7, R7, 0xffff, RZ, 0xc0, !PT ;  /* 0x0000ffff07077812 */ /* 0x000fe400078ec0ff */
[----:B------:R-:W-:Y:S01]  /*129d90*/  LOP3.LUT R9, R9, 0xffff, RZ, 0xc0, !PT ;  /* 0x0000ffff09097812 */ /* 0x000fe200078ec0ff */
[----:B------:R-:W-:Y:S01]  /*129da0*/  STL [R1+0x5ea8], R32 ;  /* 0x005ea82001007387 */ /* 0x000fe20000100800 */
[----:B------:R-:W-:Y:S02]  /*129db0*/  PRMT R30, R2, 0x3340, R7 ;  /* 0x00003340021e7816 */ /* 0x000fe40000000007 */
[----:B------:R-:W-:Y:S01]  /*129dc0*/  PRMT R9, R9, 0x3340, R0 ;  /* 0x0000334009097816 */ /* 0x000fe20000000000 */
[----:B------:R-:W-:Y:S04]  /*129dd0*/  STL [R1+0x1ba0], R11 ;  /* 0x001ba00b01007387 */ /* 0x000fe80000100800 */
[----:B------:R0:W-:Y:S04]  /*129de0*/  STL.64 [R1+0x988], R12 ;  /* 0x0009880c01007387 */ /* 0x0001e80000100a00 */
[----:B------:R-:W-:Y:S04]  /*129df0*/  STL [R1+0x5cd4], R30 ;  /* 0x005cd41e01007387 */ /* 0x000fe80000100800 */
[----:B------:R1:W-:Y:S01]  /*129e00*/  STL [R1+0x320], R9 ;  /* 0x0003200901007387 */ /* 0x0003e20000100800 */
[----:B---3--:R-:W-:-:S02]  /*129e10*/  LOP3.LUT R8, R8, 0xffff, RZ, 0xc0, !PT ;  /* 0x0000ffff08087812 */ /* 0x008fc400078ec0ff */
[----:B----4-:R-:W-:-:S04]  /*129e20*/  LOP3.LUT R2, R44, 0xffff, RZ, 0xc0, !PT ;  /* 0x0000ffff2c027812 */ /* 0x010fc800078ec0ff */
[----:B------:R-:W-:Y:S02]  /*129e30*/  PRMT R14, R2, 0x3340, R0 ;  /* 0x00003340020e7816 */ /* 0x000fe40000000000 */
[----:B0-----:R-:W-:-:S04]  /*129e40*/  LOP3.LUT R13, R39, 0xffff, RZ, 0xc0, !PT ;  /* 0x0000ffff270d7812 */ /* 0x001fc800078ec0ff */
[----:B-1----:R-:W-:Y:S02]  /*129e50*/  PRMT R9, R8, 0x3340, R13 ;  /* 0x0000334008097816 */ /* 0x002fe4000000000d */
[----:B------:R-:W-:Y:S02]  /*129e60*/  LOP3.LUT R11, R45, 0xffff, RZ, 0xc0, !PT ;  /* 0x0000ffff2d0b7812 */ /* 0x000fe400078ec0ff */
[----:B------:R-:W-:Y:S02]  /*129e70*/  LOP3.LUT R7, R43, 0xffff, RZ, 0xc0, !PT ;  /* 0x0000ffff2b077812 */ /* 0x000fe400078ec0ff */
[----:B------:R-:W-:Y:S02]  /*129e80*/  LOP3.LUT R12, R34, 0xffff, RZ, 0xc0, !PT ;  /* 0x0000ffff220c7812 */ /* 0x000fe400078ec0ff */
[----:B------:R-:W-:Y:S02]  /*129e90*/  PRMT R15, R9, 0x5410, R14 ;  /* 0x00005410090f7816 */ /* 0x000fe4000000000e */
[----:B------:R-:W-:-:S02]  /*129ea0*/  PRMT R14, R7, 0x3340, R0 ;  /* 0x00003340070e7816 */ /* 0x000fc40000000000 */
[----:B------:R-:W-:Y:S01]  /*129eb0*/  PRMT R9, R11, 0x3340, R12 ;  /* 0x000033400b097816 */ /* 0x000fe2000000000c */
[----:B------:R-:W-:Y:S03]  /*129ec0*/  STL [R1+0x1b5c], R15 ;  /* 0x001b5c0f01007387 */ /* 0x000fe60000100800 */
[----:B------:R-:W-:Y:S01]  /*129ed0*/  PRMT R9, R9, 0x5410, R14 ;  /* 0x0000541009097816 */ /* 0x000fe2000000000e */
[----:B------:R-:W2:Y:S04]  /*129ee0*/  LDL.LU R40, [R1+0x604] ;  /* 0x0006040001287983 */ /* 0x000ea80000300800 */
[----:B------:R-:W3:Y:S04]  /*129ef0*/  LDL.LU R31, [R1+0x2fc] ;  /* 0x0002fc00011f7983 */ /* 0x000ee80000300800 */
[----:B------:R0:W-:Y:S01]  /*129f00*/  STL [R1+0x1b54], R9 ;  /* 0x001b540901007387 */ /* 0x0001e20000100800 */
[----:B------:R-:W-:-:S02]  /*129f10*/  IADD3 R14, P1, R5, R51, RZ ;  /* 0x00000033050e7210 */ /* 0x000fc40007f3e0ff */
[----:B------:R-:W-:Y:S02]  /*129f20*/  SHF.R.U32.HI R8, RZ, 0x8, R8 ;  /* 0x00000008ff087819 */ /* 0x000fe40000011608 */
[----:B------:R-:W-:Y:S01]  /*129f30*/  SHF.R.U32.HI R13, RZ, 0x8, R13 ;  /* 0x00000008ff0d7819 */ /* 0x000fe2000001160d */
[----:B0-----:R-:W4:Y:S01]  /*129f40*/  LDL.LU R9, [R1+0x424] ;  /* 0x0004240001097983 */ /* 0x001f220000300800 */
[----:B------:R-:W-:Y:S01]  /*129f50*/  LOP3.LUT R8, R8, 0xffff, RZ, 0xc0, !PT ;  /* 0x0000ffff08087812 */ /* 0x000fe200078ec0ff */
[----:B------:R-:W-:Y:S01]  /*129f60*/  IMAD.X R15, R3, 0x1, R50, P1 ;  /* 0x00000001030f7824 */ /* 0x000fe200008e0632 */
[----:B------:R-:W-:-:S04]  /*129f70*/  LOP3.LUT R13, R13, 0xffff, RZ, 0xc0, !PT ;  /* 0x0000ffff0d0d7812 */ /* 0x000fc800078ec0ff */
[----:B------:R-:W-:Y:S01]  /*129f80*/  PRMT R13, R8, 0x3340, R13 ;  /* 0x00003340080d7816 */ /* 0x000fe2000000000d */
[----:B------:R-:W-:Y:S04]  /*129f90*/  STL.64 [R1+0x978], R14 ;  /* 0x0009780e01007387 */ /* 0x000fe80000100a00 */
[----:B------:R-:W4:Y:S01]  /*129fa0*/  LDL.LU R44, [R1+0x608] ;  /* 0x00060800012c7983 */ /* 0x000f220000300800 */
[----:B------:R-:W-:-:S03]  /*129fb0*/  SHF.R.U32.HI R11, RZ, 0x8, R11 ;  /* 0x00000008ff0b7819 */ /* 0x000fc6000001160b */
[----:B------:R-:W4:Y:S01]  /*129fc0*/  LDL.LU R8, [R1+0x2f8] ;  /* 0x0002f80001087983 */ /* 0x000f220000300800 */
[----:B------:R-:W-:-:S03]  /*129fd0*/  SHF.R.U32.HI R12, RZ, 0x8, R12 ;  /* 0x00000008ff0c7819 */ /* 0x000fc6000001160c */
[----:B------:R0:W-:Y:S04]  /*129fe0*/  STL [R1+0x598], R13 ;  /* 0x0005980d01007387 */ /* 0x0001e80000100800 */
[----:B------:R-:W4:Y:S01]  /*129ff0*/  LDL.LU R39, [R1+0x420] ;  /* 0x0004200001277983 */ /* 0x000f220000300800 */
[----:B------:R-:W-:Y:S02]  /*12a000*/  LOP3.LUT R11, R11, 0xffff, RZ, 0xc0, !PT ;  /* 0x0000ffff0b0b7812 */ /* 0x000fe400078ec0ff */
[----:B------:R-:W-:-:S04]  /*12a010*/  LOP3.LUT R12, R12, 0xffff, RZ, 0xc0, !PT ;  /* 0x0000ffff0c0c7812 */ /* 0x000fc800078ec0ff */
[----:B------:R-:W-:-:S05]  /*12a020*/  PRMT R11, R11, 0x3340, R12 ;  /* 0x000033400b0b7816 */ /* 0x000fca000000000c */
[----:B------:R-:W-:Y:S04]  /*12a030*/  STL [R1+0x594], R11 ;  /* 0x0005940b01007387 */ /* 0x000fe80000100800 */
[----:B------:R-:W4:Y:S04]  /*12a040*/  LDL.LU R45, [R1+0x26c] ;  /* 0x00026c00012d7983 */ /* 0x000f280000300800 */
[----:B------:R-:W4:Y:S04]  /*12a050*/  LDL.LU R43, [R1+0x478] ;  /* 0x00047800012b7983 */ /* 0x000f280000300800 */
[----:B------:R-:W4:Y:S01]  /*12a060*/  LDL.LU R34, [R1+0x3b0] ;  /* 0x0003b00001227983 */ /* 0x000f220000300800 */
[----:B------:R-:W-:-:S02]  /*12a070*/  IADD3 R12, P1, R5, R49, RZ ;  /* 0x00000031050c7210 */ /* 0x000fc40007f3e0ff */
[----:B------:R-:W-:-:S03]  /*12a080*/  SHF.R.U32.HI R7, RZ, 0x8, R7 ;  /* 0x00000008ff077819 */ /* 0x000fc60000011607 */
[----:B0-----:R-:W-:Y:S01]  /*12a090*/  IMAD.X R13, R3, 0x1, R47, P1 ;  /* 0x00000001030d7824 */ /* 0x001fe200008e062f */
[----:B------:R-:W-:Y:S02]  /*12a0a0*/  LOP3.LUT R7, R7, 0xffff, RZ, 0xc0, !PT ;  /* 0x0000ffff07077812 */ /* 0x000fe400078ec0ff */
[----:B------:R-:W-:Y:S02]  /*12a0b0*/  SHF.R.U32.HI R2, RZ, 0x8, R2 ;  /* 0x00000008ff027819 */ /* 0x000fe40000011602 */
[----:B------:R0:W-:Y:S01]  /*12a0c0*/  STL.64 [R1+0x970], R12 ;  /* 0x0009700c01007387 */ /* 0x0001e20000100a00 */
[----:B------:R-:W-:Y:S02]  /*12a0d0*/  PRMT R7, R7, 0x3340, R0 ;  /* 0x0000334007077816 */ /* 0x000fe40000000000 */
[----:B------:R-:W-:-:S03]  /*12a0e0*/  LOP3.LUT R2, R2, 0xffff, RZ, 0xc0, !PT ;  /* 0x0000ffff02027812 */ /* 0x000fc600078ec0ff */
[----:B------:R1:W-:Y:S01]  /*12a0f0*/  STL [R1+0x31c], R7 ;  /* 0x00031c0701007387 */ /* 0x0003e20000100800 */
[----:B0-----:R-:W-:Y:S02]  /*12a100*/  IADD3 R12, P1, R5, R48, RZ ;  /* 0x00000030050c7210 */ /* 0x001fe40007f3e0ff */
[----:B-1----:R-:W-:-:S03]  /*12a110*/  PRMT R7, R2, 0x3340, R0 ;  /* 0x0000334002077816 */ /* 0x002fc60000000000 */
[----:B------:R-:W-:-:S05]  /*12a120*/  IMAD.X R13, R3, 0x1, R46, P1 ;  /* 0x00000001030d7824 */ /* 0x000fca00008e062e */
[----:B------:R-:W-:Y:S04]  /*12a130*/  STL.64 [R1+0x980], R12 ;  /* 0x0009800c01007387 */ /* 0x000fe80000100a00 */
[----:B------:R4:W-:Y:S01]  /*12a140*/  STL [R1+0x318], R7 ;  /* 0x0003180701007387 */ /* 0x0009e20000100800 */
[----:B--2---:R-:W-:Y:S02]  /*12a150*/  LOP3.LUT R3, R40, 0xffff, RZ, 0xc0, !PT ;  /* 0x0000ffff28037812 */ /* 0x004fe400078ec0ff */
[----:B---3--:R-:W-:-:S04]  /*12a160*/  LOP3.LUT R2, R31, 0xffff, RZ, 0xc0, !PT ;  /* 0x0000ffff1f027812 */ /* 0x008fc800078ec0ff */
[----:B------:R-:W-:Y:S02]  /*12a170*/  PRMT R11, R2, 0x3340, R0 ;  /* 0x00003340020b7816 */ /* 0x000fe40000000000 */
[----:B----4-:R-:W-:-:S04]  /*12a180*/  LOP3.LUT R7, R9, 0xffff, RZ, 0xc0, !PT ;  /* 0x0000ffff09077812 */ /* 0x010fc800078ec0ff */
[----:B------:R-:W-:Y:S02]  /*12a190*/  PRMT R9, R3, 0x3340, R7 ;  /* 0x0000334003097816 */ /* 0x000fe40000000007 */
[----:B------:R-:W-:Y:S02]  /*12a1a0*/  SHF.R.U32.HI R3, RZ, 0x8, R3 ;  /* 0x00000008ff037819 */ /* 0x000fe40000011603 */
[----:B------:R-:W-:Y:S02]  /*12a1b0*/  SHF.R.U32.HI R7, RZ, 0x8, R7 ;  /* 0x00000008ff077819 */ /* 0x000fe40000011607 */
[----:B------:R-:W-:Y:S02]  /*12a1c0*/  SHF.R.U32.HI R2, RZ, 0x8, R2 ;  /* 0x00000008ff027819 */ /* 0x000fe40000011602 */
[----:B------:R-:W-:Y:S02]  /*12a1d0*/  LOP3.LUT R3, R3, 0xffff, RZ, 0xc0, !PT ;  /* 0x0000ffff03037812 */ /* 0x000fe400078ec0ff */
[----:B------:R-:W-:-:S02]  /*12a1e0*/  LOP3.LUT R7, R7, 0xffff, RZ, 0xc0, !PT ;  /* 0x0000ffff07077812 */ /* 0x000fc400078ec0ff */
[----:B------:R-:W-:Y:S02]  /*12a1f0*/  PRMT R9, R9, 0x5410, R11 ;  /* 0x0000541009097816 */ /* 0x000fe4000000000b */
[----:B------:R-:W-:Y:S02]  /*12a200*/  LOP3.LUT R2, R2, 0xffff, RZ, 0xc0, !PT ;  /* 0x0000ffff02027812 */ /* 0x000fe400078ec0ff */
[----:B------:R-:W-:Y:S01]  /*12a210*/  PRMT R3, R3, 0x3340, R7 ;  /* 0x0000334003037816 */ /* 0x000fe20000000007 */
[----:B------:R-:W-:Y:S01]  /*12a220*/  STL [R1+0x1afc], R9 ;  /* 0x001afc0901007387 */ /* 0x000fe20000100800 */
[----:B------:R-:W-:Y:S02]  /*12a230*/  PRMT R2, R2, 0x3340, R0 ;  /* 0x0000334002027816 */ /* 0x000fe40000000000 */
[----:B------:R-:W-:Y:S01]  /*12a240*/  LOP3.LUT R7, R44, 0xffff, RZ, 0xc0, !PT ;  /* 0x0000ffff2c077812 */ /* 0x000fe200078ec0ff */
[----:B------:R0:W-:Y:S01]  /*12a250*/  STL [R1+0x590], R3 ;  /* 0x0005900301007387 */ /* 0x0001e20000100800 */
[----:B------:R-:W-:-:S03]  /*12a260*/  LOP3.LUT R11, R39, 0xffff, RZ, 0xc0, !PT ;  /* 0x0000ffff270b7812 */ /* 0x000fc600078ec0ff */
[----:B------:R1:W-:Y:S01]  /*12a270*/  STL [R1+0x314], R2 ;  /* 0x0003140201007387 */ /* 0x0003e20000100800 */
[----:B0-----:R-:W-:-:S04]  /*12a280*/  LOP3.LUT R3, R8, 0xffff, RZ, 0xc0, !PT ;  /* 0x0000ffff08037812 */ /* 0x001fc800078ec0ff */
[----:B------:R-:W-:Y:S02]  /*12a290*/  PRMT R8, R3, 0x3340, R0 ;  /* 0x0000334003087816 */ /* 0x000fe40000000000 */
[----:B-1----:R-:W-:-:S04]  /*12a2a0*/  PRMT R2, R7, 0x3340, R11 ;  /* 0x0000334007027816 */ /* 0x002fc8000000000b */
[----:B------:R-:W-:-:S05]  /*12a2b0*/  PRMT R8, R2, 0x5410, R8 ;  /* 0x0000541002087816 */ /* 0x000fca0000000008 */
[----:B------:R0:W-:Y:S01]  /*12a2c0*/  STL [R1+0x1af0], R8 ;  /* 0x001af00801007387 */ /* 0x0001e20000100800 */
[----:B------:R-:W-:-:S03]  /*12a2d0*/  LOP3.LUT R2, R45, 0xffff, RZ, 0xc0, !PT ;  /* 0x0000ffff2d027812 */ /* 0x000fc600078ec0ff */
[----:B------:R-:W2:Y:S01]  /*12a2e0*/  LDL.LU R41, [R1+0x5778] ;  /* 0x0057780001297983 */ /* 0x000ea20000300800 */
[----:B------:R-:W-:-:S03]  /*12a2f0*/  LOP3.LUT R12, R43, 0xffff, RZ, 0xc0, !PT ;  /* 0x0000ffff2b0c7812 */ /* 0x000fc600078ec0ff */
[----:B------:R-:W3:Y:S01]  /*12a300*/  LDL.LU R9, [R1+0x7c4] ;  /* 0x0007c40001097983 */ /* 0x000ee20000300800 */
[----:B------:R-:W-:-:S03]  /*12a310*/  LOP3.LUT R13, R34, 0xffff, RZ, 0xc0, !PT ;  /* 0x0000ffff220d7812 */ /* 0x000fc600078ec0ff */
[----:B------:R-:W4:Y:S01]  /*12a320*/  LDL.LU R44, [R1+0x838] ;  /* 0x00083800012c7983 */ /* 0x000f220000300800 */
[----:B0-----:R-:W-:Y:S01]  /*12a330*/  VIADD R8, R5, UR6 ;  /* 0x0000000605087c36 */ /* 0x001fe20008000000 */
[----:B------:R-:W-:Y:S01]  /*12a340*/  PRMT R14, R2, 0x3340, R0 ;  /* 0x00003340020e7816 */ /* 0x000fe20000000000 */
[----:B------:R-:W-:Y:S01]  /*12a350*/  ULDC UR6, c[0x0][0x248] ;  /* 0x0000920000067ab9 */ /* 0x000fe20000000800 */
[----:B------:R-:W-:-:S04]  /*12a360*/  PRMT R5, R12, 0x3340, R13 ;  /* 0x000033400c057816 */ /* 0x000fc8000000000d */
[----:B------:R-:W-:Y:S02]  /*12a370*/  PRMT R16, R5, 0x5410, R14 ;  /* 0x0000541005107816 */ /* 0x000fe4000000000e */
[----:B------:R-:W-:Y:S02]  /*12a380*/  SHF.R.S32.HI R5, RZ, 0x1f, R8 ;  /* 0x0000001fff057819 */ /* 0x000fe40000011408 */
[----:B------:R-:W-:Y:S01]  /*12a390*/  IADD3 R14, P1, R8, R59, RZ ;  /* 0x0000003b080e7210 */ /* 0x000fe20007f3e0ff */
[----:B------:R-:W-:Y:S04]  /*12a3a0*/  STL [R1+0x1abc], R16 ;  /* 0x001abc1001007387 */ /* 0x000fe80000100800 */
[----:B------:R-:W-:-:S05]  /*12a3b0*/  IMAD.X R15, R5, 0x1, R58, P1 ;  /* 0x00000001050f7824 */ /* 0x000fca00008e063a */
[----:B------:R-:W-:Y:S04]  /*12a3c0*/  STL.64 [R1+0x960], R14 ;  /* 0x0009600e01007387 */ /* 0x000fe80000100a00 */
[----:B------:R-:W4:Y:S01]  /*12a3d0*/  LDL.LU R45, [R1+0x577c] ;  /* 0x00577c00012d7983 */ /* 0x000f220000300800 */
[----:B------:R-:W-:Y:S02]  /*12a3e0*/  SHF.R.U32.HI R12, RZ, 0x8, R12 ;  /* 0x00000008ff0c7819 */ /* 0x000fe4000001160c */
[----:B------:R-:W-:Y:S02]  /*12a3f0*/  SHF.R.U32.HI R13, RZ, 0x8, R13 ;  /* 0x00000008ff0d7819 */ /* 0x000fe4000001160d */
[----:B------:R-:W-:Y:S02]  /*12a400*/  SHF.R.U32.HI R7, RZ, 0x8, R7 ;  /* 0x00000008ff077819 */ /* 0x000fe40000011607 */
[----:B------:R-:W-:-:S02]  /*12a410*/  SHF.R.U32.HI R11, RZ, 0x8, R11 ;  /* 0x00000008ff0b7819 */ /* 0x000fc4000001160b */
[----:B------:R-:W-:Y:S02]  /*12a420*/  LOP3.LUT R12, R12, 0xffff, RZ, 0xc0, !PT ;  /* 0x0000ffff0c0c7812 */ /* 0x000fe400078ec0ff */
[----:B------:R-:W-:Y:S02]  /*12a430*/  LOP3.LUT R13, R13, 0xffff, RZ, 0xc0, !PT ;  /* 0x0000ffff0d0d7812 */ /* 0x000fe400078ec0ff */
[----:B------:R-:W-:Y:S02]  /*12a440*/  LOP3.LUT R7, R7, 0xffff, RZ, 0xc0, !PT ;  /* 0x0000ffff07077812 */ /* 0x000fe400078ec0ff */
[----:B------:R-:W-:Y:S02]  /*12a450*/  LOP3.LUT R11, R11, 0xffff, RZ, 0xc0, !PT ;  /* 0x0000ffff0b0b7812 */ /* 0x000fe400078ec0ff */
[----:B------:R-:W-:Y:S02]  /*12a460*/  PRMT R12, R12, 0x3340, R13 ;  /* 0x000033400c0c7816 */ /* 0x000fe4000000000d */
[----:B------:R-:W-:-:S03]  /*12a470*/  PRMT R7, R7, 0x3340, R11 ;  /* 0x0000334007077816 */ /* 0x000fc6000000000b */
[----:B------:R0:W-:Y:S04]  /*12a480*/  STL [R1+0x588], R12 ;  /* 0x0005880c01007387 */ /* 0x0001e80000100800 */
[----:B------:R1:W-:Y:S04]  /*12a490*/  STL [R1+0x584], R7 ;  /* 0x0005840701007387 */ /* 0x0003e80000100800 */
[----:B------:R-:W4:Y:S01]  /*12a4a0*/  LDL.LU R40, [R1+0x7cc] ;  /* 0x0007cc0001287983 */ /* 0x000f220000300800 */
[----:B0-----:R-:W-:-:S03]  /*12a4b0*/  IADD3 R12, P1, R8, R61, RZ ;  /* 0x0000003d080c7210 */ /* 0x001fc60007f3e0ff */
[----:B------:R-:W4:Y:S02]  /*12a4c0*/  LDL.LU R31, [R1+0x83c] ;  /* 0x00083c00011f7983 */ /* 0x000f240000300800 */
[----:B------:R-:W-:Y:S02]  /*12a4d0*/  IMAD.X R13, R5, 0x1, R60, P1 ;  /* 0x00000001050d7824 */ /* 0x000fe400008e063c */
[----:B------:R-:W4:Y:S04]  /*12a4e0*/  LDL.LU R39, [R1+0x5d8] ;  /* 0x0005d80001277983 */ /* 0x000f280000300800 */
[----:B------:R0:W-:Y:S04]  /*12a4f0*/  STL.64 [R1+0x968], R12 ;  /* 0x0009680c01007387 */ /* 0x0001e80000100a00 */
[----:B------:R-:W4:Y:S01]  /*12a500*/  LDL.LU R34, [R1+0x27c] ;  /* 0x00027c0001227983 */ /* 0x000f220000300800 */
[----:B------:R-:W-:-:S03]  /*12a510*/  SHF.R.U32.HI R3, RZ, 0x8, R3 ;  /* 0x00000008ff037819 */ /* 0x000fc60000011603 */
[----:B------:R-:W4:Y:S01]  /*12a520*/  LDL.LU R43, [R1+0x3c0] ;  /* 0x0003c000012b7983 */ /* 0x000f220000300800 */
[----:B------:R-:W-:Y:S02]  /*12a530*/  SHF.R.U32.HI R2, RZ, 0x8, R2 ;  /* 0x00000008ff027819 */ /* 0x000fe40000011602 */
[----:B------:R-:W-:Y:S02]  /*12a540*/  LOP3.LUT R3, R3, 0xffff, RZ, 0xc0, !PT ;  /* 0x0000ffff03037812 */ /* 0x000fe400078ec0ff */
[----:B------:R-:W-:Y:S02]  /*12a550*/  LOP3.LUT R2, R2, 0xffff, RZ, 0xc0, !PT ;  /* 0x0000ffff02027812 */ /* 0x000fe400078ec0ff */
[--C-:B------:R-:W-:Y:S02]  /*12a560*/  PRMT R11, R3, 0x3340, R0.reuse ;  /* 0x00003340030b7816 */ /* 0x100fe40000000000 */
[----:B-1----:R-:W-:-:S03]  /*12a570*/  PRMT R7, R2, 0x3340, R0 ;  /* 0x0000334002077816 */ /* 0x002fc60000000000 */
[----:B------:R-:W-:Y:S04]  /*12a580*/  STL [R1+0x310], R11 ;  /* 0x0003100b01007387 */ /* 0x000fe80000100800 */
[----:B------:R4:W-:Y:S01]  /*12a590*/  STL [R1+0x30c], R7 ;  /* 0x00030c0701007387 */ /* 0x0009e20000100800 */
[----:B0-----:R-:W-:-:S05]  /*12a5a0*/  IADD3 R12, P1, R8, R57, RZ ;  /* 0x00000039080c7210 */ /* 0x001fca0007f3e0ff */
[----:B------:R-:W-:Y:S01]  /*12a5b0*/  IMAD.X R13, R5, 0x1, R56, P1 ;  /* 0x00000001050d7824 */ /* 0x000fe200008e0638 */
[----:B--2---:R-:W-:Y:S02]  /*12a5c0*/  LOP3.LUT R3, R41, 0xffff, RZ, 0xc0, !PT ;  /* 0x0000ffff29037812 */ /* 0x004fe400078ec0ff */
[----:B---3--:R-:W-:Y:S02]  /*12a5d0*/  LOP3.LUT R2, R9, 0xffff, RZ, 0xc0, !PT ;  /* 0x0000ffff09027812 */ /* 0x008fe400078ec0ff */
[----:B----4-:R-:W-:Y:S02]  /*12a5e0*/  LOP3.LUT R7, R44, 0xffff, RZ, 0xc0, !PT ;  /* 0x0000ffff2c077812 */ /* 0x010fe400078ec0ff */
[----:B------:R-:W-:Y:S02]  /*12a5f0*/  PRMT R11, R2, 0x3340, R0 ;  /* 0x00003340020b7816 */ /* 0x000fe40000000000 */
[----:B------:R-:W-:Y:S02]  /*12a600*/  PRMT R9, R3, 0x3340, R7 ;  /* 0x0000334003097816 */ /* 0x000fe40000000007 */
[----:B------:R-:W-:-:S02]  /*12a610*/  SHF.R.U32.HI R3, RZ, 0x8, R3 ;  /* 0x00000008ff037819 */ /* 0x000fc40000011603 */
[----:B------:R-:W-:Y:S02]  /*12a620*/  SHF.R.U32.HI R7, RZ, 0x8, R7 ;  /* 0x00000008ff077819 */ /* 0x000fe40000011607 */
[----:B------:R-:W-:Y:S02]  /*12a630*/  SHF.R.U32.HI R2, RZ, 0x8, R2 ;  /* 0x00000008ff027819 */ /* 0x000fe40000011602 */
[----:B------:R-:W-:Y:S02]  /*12a640*/  LOP3.LUT R3, R3, 0xffff, RZ, 0xc0, !PT ;  /* 0x0000ffff03037812 */ /* 0x000fe400078ec0ff */
[----:B------:R-:W-:Y:S02]  /*12a650*/  LOP3.LUT R7, R7, 0xffff, RZ, 0xc0, !PT ;  /* 0x0000ffff07077812 */ /* 0x000fe400078ec0ff */
[----:B------:R-:W-:Y:S02]  /*12a660*/  PRMT R9, R9, 0x5410, R11 ;  /* 0x0000541009097816 */ /* 0x000fe4000000000b */
[----:B------:R-:W-:-:S02]  /*12a670*/  LOP3.LUT R2, R2, 0xffff, RZ, 0xc0, !PT ;  /* 0x0000ffff02027812 */ /* 0x000fc400078ec0ff */
[----:B------:R-:W-:Y:S01]  /*12a680*/  PRMT R7, R3, 0x3340, R7 ;  /* 0x0000334003077816 */ /* 0x000fe20000000007 */
[----:B------:R0:W-:Y:S01]  /*12a690*/  STL [R1+0x1aa0], R9 ;  /* 0x001aa00901007387 */ /* 0x0001e20000100800 */
[----:B------:R-:W-:-:S03]  /*12a6a0*/  PRMT R3, R2, 0x3340, R0 ;  /* 0x0000334002037816 */ /* 0x000fc60000000000 */
[----:B------:R-:W-:Y:S01]  /*12a6b0*/  STL.64 [R1+0x958], R12 ;  /* 0x0009580c01007387 */ /* 0x000fe20000100a00 */
[----:B------:R-:W-:-:S03]  /*12a6c0*/  LOP3.LUT R2, R45, 0xffff, RZ, 0xc0, !PT ;  /* 0x0000ffff2d027812 */ /* 0x000fc600078ec0ff */
[----:B------:R1:W-:Y:S04]  /*12a6d0*/  STL [R1+0x580], R7 ;  /* 0x0005800701007387 */ /* 0x0003e80000100800 */
[----:B0-----:R-:W2:Y:S04]  /*12a6e0*/  LDL.LU R9, [R1+0x574c] ;  /* 0x00574c0001097983 */ /* 0x001ea80000300800 */
[----:B------:R0:W-:Y:S04]  /*12a6f0*/  STL [R1+0x308], R3 ;  /* 0x0003080301007387 */ /* 0x0001e80000100800 */
[----:B------:R-:W3:Y:S04]  /*12a700*/  LDL.LU R44, [R1+0x78c] ;  /* 0x00078c00012c7983 */ /* 0x000ee80000300800 */
[----:B------:R-:W4:Y:S01]  /*12a710*/  LDL.LU R45, [R1+0x820] ;  /* 0x00082000012d7983 */ /* 0x000f220000300800 */
[----:B-1----:R-:W-:-:S02]  /*12a720*/  LOP3.LUT R7, R40, 0xffff, RZ, 0xc0, !PT ;  /* 0x0000ffff28077812 */ /* 0x002fc400078ec0ff */
[----:B0-----:R-:W-:Y:S02]  /*12a730*/  LOP3.LUT R3, R31, 0xffff, RZ, 0xc0, !PT ;  /* 0x0000ffff1f037812 */ /* 0x001fe400078ec0ff */
[----:B------:R-:W-:Y:S02]  /*12a740*/  PRMT R14, R7, 0x3340, R0 ;  /* 0x00003340070e7816 */ /* 0x000fe40000000000 */
[----:B------:R-:W-:Y:S02]  /*12a750*/  PRMT R13, R2, 0x3340, R3 ;  /* 0x00003340020d7816 */ /* 0x000fe40000000003 */
[----:B------:R-:W-:Y:S02]  /*12a760*/  LOP3.LUT R11, R39, 0xffff, RZ, 0xc0, !PT ;  /* 0x0000ffff270b7812 */ /* 0x000fe400078ec0ff */
[----:B------:R-:W-:Y:S02]  /*12a770*/  PRMT R13, R13, 0x5410, R14 ;  /* 0x000054100d0d7816 */ /* 0x000fe4000000000e */
[----:B------:R-:W-:-:S02]  /*12a780*/  LOP3.LUT R34, R34, 0xffff, RZ, 0xc0, !PT ;  /* 0x0000ffff22227812 */ /* 0x000fc400078ec0ff */
[----:B------:R-:W-:-:S03]  /*12a790*/  LOP3.LUT R12, R43, 0xffff, RZ, 0xc0, !PT ;  /* 0x0000ffff2b0c7812 */ /* 0x000fc600078ec0ff */
[----:B------:R-:W-:Y:S01]  /*12a7a0*/  STL [R1+0x5eac], R34 ;  /* 0x005eac2201007387 */ /* 0x000fe20000100800 */
[----:B------:R-:W-:-:S03]  /*12a7b0*/  PRMT R14, R34, 0x3340, R0 ;  /* 0x00003340220e7816 */ /* 0x000fc60000000000 */
[----:B------:R0:W-:Y:S02]  /*12a7c0*/  STL [R1+0x1a90], R13 ;  /* 0x001a900d01007387 */ /* 0x0001e40000100800 */
[----:B0-----:R-:W-:-:S04]  /*12a7d0*/  PRMT R13, R11, 0x3340, R12 ;  /* 0x000033400b0d7816 */ /* 0x001fc8000000000c */
[----:B------:R-:W-:Y:S02]  /*12a7e0*/  PRMT R13, R13, 0x5410, R14 ;  /* 0x000054100d0d7816 */ /* 0x000fe4000000000e */
[----:B------:R-:W-:-:S05]  /*12a7f0*/  IADD3 R14, P1, R8, R55, RZ ;  /* 0x00000037080e7210 */ /* 0x000fca0007f3e0ff */
[----:B------:R-:W-:Y:S01]  /*12a800*/  IMAD.X R15, R5, 0x1, R54, P1 ;  /* 0x00000001050f7824 */ /* 0x000fe200008e0636 */
[----:B------:R-:W-:Y:S04]  /*12a810*/  STL [R1+0x1a98], R13 ;  /* 0x001a980d01007387 */ /* 0x000fe80000100800 */
[----:B------:R-:W4:Y:S04]  /*12a820*/  LDL.LU R40, [R1+0x5750] ;  /* 0x0057500001287983 */ /* 0x000f280000300800 */
[----:B------:R-:W-:Y:S01]  /*12a830*/  STL.64 [R1+0x950], R14 ;  /* 0x0009500e01007387 */ /* 0x000fe20000100a00 */
[----:B------:R-:W-:-:S03]  /*12a840*/  SHF.R.U32.HI R11, RZ, 0x8, R11 ;  /* 0x00000008ff0b7819 */ /* 0x000fc6000001160b */
[----:B------:R-:W4:Y:S01]  /*12a850*/  LDL.LU R31, [R1+0x790] ;  /* 0x00079000011f7983 */ /* 0x000f220000300800 */
[----:B------:R-:W-:-:S03]  /*12a860*/  SHF.R.U32.HI R12, RZ, 0x8, R12 ;  /* 0x00000008ff0c7819 */ /* 0x000fc6000001160c */
[----:B------:R-:W4:Y:S01]  /*12a870*/  LDL.LU R39, [R1+0x824] ;  /* 0x0008240001277983 */ /* 0x000f220000300800 */
[----:B------:R-:W-:Y:S02]  /*12a880*/  SHF.R.U32.HI R2, RZ, 0x8, R2 ;  /* 0x00000008ff027819 */ /* 0x000fe40000011602 */
[----:B------:R-:W-:Y:S02]  /*12a890*/  SHF.R.U32.HI R3, RZ, 0x8, R3 ;  /* 0x00000008ff037819 */ /* 0x000fe40000011603 */
[----:B------:R-:W-:Y:S02]  /*12a8a0*/  LOP3.LUT R11, R11, 0xffff, RZ, 0xc0, !PT ;  /* 0x0000ffff0b0b7812 */ /* 0x000fe400078ec0ff */
[----:B------:R-:W-:Y:S02]  /*12a8b0*/  LOP3.LUT R12, R12, 0xffff, RZ, 0xc0, !PT ;  /* 0x0000ffff0c0c7812 */ /* 0x000fe400078ec0ff */
[----:B------:R-:W-:Y:S02]  /*12a8c0*/  LOP3.LUT R2, R2, 0xffff, RZ, 0xc0, !PT ;  /* 0x0000ffff02027812 */ /* 0x000fe400078ec0ff */
[----:B------:R-:W-:-:S02]  /*12a8d0*/  LOP3.LUT R3, R3, 0xffff, RZ, 0xc0, !PT ;  /* 0x0000ffff03037812 */ /* 0x000fc400078ec0ff */
[----:B------:R-:W-:Y:S02]  /*12a8e0*/  PRMT R43, R11, 0x3340, R12 ;  /* 0x000033400b2b7816 */ /* 0x000fe4000000000c */
[----:B------:R-:W-:-:S03]  /*12a8f0*/  PRMT R11, R2, 0x3340, R3 ;  /* 0x00003340020b7816 */ /* 0x000fc60000000003 */
[----:B------:R-:W-:Y:S04]  /*12a900*/  STL [R1+0x5cd8], R43 ;  /* 0x005cd82b01007387 */ /* 0x000fe80000100800 */
[----:B------:R4:W-:Y:S01]  /*12a910*/  STL [R1+0x500], R11 ;  /* 0x0005000b01007387 */ /* 0x0009e20000100800 */
[----:B--2---:R-:W-:Y:S02]  /*12a920*/  LOP3.LUT R3, R9, 0xffff, RZ, 0xc0, !PT ;  /* 0x0000ffff09037812 */ /* 0x004fe400078ec0ff */
[----:B---3--:R-:W-:Y:S02]  /*12a930*/  LOP3.LUT R2, R44, 0xffff, RZ, 0xc0, !PT ;  /* 0x0000ffff2c027812 */ /* 0x008fe400078ec0ff */
[----:B----4-:R-:W-:Y:S02]  /*12a940*/  LOP3.LUT R11, R45, 0xffff, RZ, 0xc0, !PT ;  /* 0x0000ffff2d0b7812 */ /* 0x010fe400078ec0ff */
[----:B------:R-:W-:-:S02]  /*12a950*/  PRMT R12, R2, 0x3340, R0 ;  /* 0x00003340020c7816 */ /* 0x000fc40000000000 */
[----:B------:R-:W-:-:S04]  /*12a960*/  PRMT R9, R3, 0x3340, R11 ;  /* 0x0000334003097816 */ /* 0x000fc8000000000b */
[----:B------:R-:W-:Y:S02]  /*12a970*/  PRMT R9, R9, 0x5410, R12 ;  /* 0x0000541009097816 */ /* 0x000fe4000000000c */
[----:B------:R-:W-:-:S03]  /*12a980*/  IADD3 R12, P1, R8, R53, RZ ;  /* 0x00000035080c7210 */ /* 0x000fc60007f3e0ff */
[----:B------:R0:W-:Y:S02]  /*12a990*/  STL [R1+0x1a54], R9 ;  /* 0x001a540901007387 */ /* 0x0001e40000100800 */
[----:B------:R-:W-:Y:S02]  /*12a9a0*/  IMAD.X R13, R5, 0x1, R52, P1 ;  /* 0x00000001050d7824 */ /* 0x000fe400008e0634 */
[----:B0-----:R-:W2:Y:S04]  /*12a9b0*/  LDL.LU R9, [R1+0x648] ;  /* 0x0006480001097983 */ /* 0x001ea80000300800 */
        /* <DEDUP_REMOVED lines=11> */
[----:B------:R0:W-:Y:S04]  /*12aa70*/  STL [R1+0x4fc], R3 ;  /* 0x0004fc0301007387 */ /* 0x0001e80000100800 */
[----:B------:R1:W-:Y:S01]  /*12aa80*/  STL [R1+0x304], R11 ;  /* 0x0003040b01007387 */ /* 0x0003e20000100800 */
[----:B------:R-:W-:Y:S02]  /*12aa90*/  LOP3.LUT R2, R40, 0xffff, RZ, 0xc0, !PT ;  /* 0x0000ffff28027812 */ /* 0x000fe400078ec0ff */
[----:B0-----:R-:W-:Y:S02]  /*12aaa0*/  LOP3.LUT R3, R31, 0xffff, RZ, 0xc0, !PT ;  /* 0x0000ffff1f037812 */ /* 0x001fe400078ec0ff */
[----:B-1----:R-:W-:Y:S02]  /*12aab0*/  LOP3.LUT R11, R39, 0xffff, RZ, 0xc0, !PT ;  /* 0x0000ffff270b7812 */ /* 0x002fe400078ec0ff */
[----:B------:R-:W-:-:S02]  /*12aac0*/  PRMT R13, R3, 0x3340, R0 ;  /* 0x00003340030d7816 */ /* 0x000fc40000000000 */
[----:B------:R-:W-:Y:S01]  /*12aad0*/  PRMT R12, R2, 0x3340, R11 ;  /* 0x00003340020c7816 */ /* 0x000fe2000000000b */
[----:B------:R0:W-:Y:S03]  /*12aae0*/  STL [R1+0x5eb0], R3 ;  /* 0x005eb00301007387 */ /* 0x0001e60000100800 */
[----:B0-----:R-:W-:Y:S02]  /*12aaf0*/  PRMT R3, R12, 0x5410, R13 ;  /* 0x000054100c037816 */ /* 0x001fe4000000000d */
[----:B------:R-:W-:-:S05]  /*12ab00*/  IADD3 R12, P1, R8, R51, RZ ;  /* 0x00000033080c7210 */ /* 0x000fca0007f3e0ff */
[----:B------:R-:W-:Y:S01]  /*12ab10*/  IMAD.X R13, R5, 0x1, R50, P1 ;  /* 0x00000001050d7824 */ /* 0x000fe200008e0632 */
[----:B------:R0:W-:Y:S04]  /*12ab20*/  STL [R1+0x19dc], R3 ;  /* 0x0019dc0301007387 */ /* 0x0001e80000100800 */
[----:B------:R-:W4:Y:S01]  /*12ab30*/  LDL.LU R41, [R1+0x600] ;  /* 0x0006000001297983 */ /* 0x000f220000300800 */
[----:B------:R-:W-:-:S03]  /*12ab40*/  SHF.R.U32.HI R2, RZ, 0x8, R2 ;  /* 0x00000008ff027819 */ /* 0x000fc60000011602 */
[----:B------:R-:W-:Y:S01]  /*12ab50*/  STL.64 [R1+0x940], R12 ;  /* 0x0009400c01007387 */ /* 0x000fe20000100a00 */
[----:B------:R-:W-:-:S03]  /*12ab60*/  SHF.R.U32.HI R7, RZ, 0x8, R7 ;  /* 0x00000008ff077819 */ /* 0x000fc60000011607 */
[----:B------:R-:W4:Y:S01]  /*12ab70*/  LDL.LU R40, [R1+0x28c] ;  /* 0x00028c0001287983 */ /* 0x000f220000300800 */
[----:B0-----:R-:W-:-:S03]  /*12ab80*/  SHF.R.U32.HI R3, RZ, 0x8, R11 ;  /* 0x00000008ff037819 */ /* 0x001fc6000001160b */
[----:B------:R-:W4:Y:S01]  /*12ab90*/  LDL.LU R31, [R1+0x3cc] ;  /* 0x0003cc00011f7983 */ /* 0x000f220000300800 */
[----:B------:R-:W-:Y:S02]  /*12aba0*/  LOP3.LUT R2, R2, 0xffff, RZ, 0xc0, !PT ;  /* 0x0000ffff02027812 */ /* 0x000fe400078ec0ff */
[----:B------:R-:W-:Y:S02]  /*12abb0*/  LOP3.LUT R3, R3, 0xffff, RZ, 0xc0, !PT ;  /* 0x0000ffff03037812 */ /* 0x000fe400078ec0ff */
[----:B------:R-:W-:Y:S02]  /*12abc0*/  LOP3.LUT R7, R7, 0xffff, RZ, 0xc0, !PT ;  /* 0x0000ffff07077812 */ /* 0x000fe400078ec0ff */
[----:B------:R-:W-:Y:S02]  /*12abd0*/  PRMT R39, R2, 0x3340, R3 ;  /* 0x0000334002277816 */ /* 0x000fe40000000003 */
[----:B------:R-:W-:-:S03]  /*12abe0*/  PRMT R7, R7, 0x3340, R0 ;  /* 0x0000334007077816 */ /* 0x000fc60000000000 */
[----:B------:R-:W-:Y:S04]  /*12abf0*/  STL [R1+0x5cdc], R39 ;  /* 0x005cdc2701007387 */ /* 0x000fe80000100800 */
[----:B------:R4:W-:Y:S01]  /*12ac00*/  STL [R1+0x300], R7 ;  /* 0x0003000701007387 */ /* 0x0009e20000100800 */
[----:B--2---:R-:W-:Y:S02]  /*12ac10*/  LOP3.LUT R3, R9, 0xffff, RZ, 0xc0, !PT ;  /* 0x0000ffff09037812 */ /* 0x004fe400078ec0ff */
[----:B---3--:R-:W-:-:S04]  /*12ac20*/  LOP3.LUT R2, R44, 0xffff, RZ, 0xc0, !PT ;  /* 0x0000ffff2c027812 */ /* 0x008fc800078ec0ff */
[----:B------:R-:W-:Y:S02]  /*12ac30*/  PRMT R11, R2, 0x3340, R0 ;  /* 0x00003340020b7816 */ /* 0x000fe40000000000 */
[----:B----4-:R-:W-:-:S04]  /*12ac40*/  LOP3.LUT R7, R45, 0xffff, RZ, 0xc0, !PT ;  /* 0x0000ffff2d077812 */ /* 0x010fc800078ec0ff */
[----:B------:R-:W-:-:S04]  /*12ac50*/  PRMT R9, R3, 0x3340, R7 ;  /* 0x0000334003097816 */ /* 0x000fc80000000007 */
[----:B------:R-:W-:Y:S02]  /*12ac60*/  PRMT R11, R9, 0x5410, R11 ;  /* 0x00005410090b7816 */ /* 0x000fe4000000000b */
[----:B------:R-:W2:Y:S04]  /*12ac70*/  LDL.LU R9, [R1+0x380] ;  /* 0x0003800001097983 */ /* 0x000ea80000300800 */
[----:B------:R-:W3:Y:S04]  /*12ac80*/  LDL.LU R44, [R1+0x65c] ;  /* 0x00065c00012c7983 */ /* 0x000ee80000300800 */
[----:B------:R-:W-:Y:S04]  /*12ac90*/  STL [R1+0x198c], R11 ;  /* 0x00198c0b01007387 */ /* 0x000fe80000100800 */
[----:B------:R-:W4:Y:S01]  /*12aca0*/  LDL.LU R45, [R1+0x43c] ;  /* 0x00043c00012d7983 */ /* 0x000f220000300800 */
[----:B------:R-:W-:-:S02]  /*12acb0*/  IADD3 R12, P1, R8, R49, RZ ;  /* 0x00000031080c7210 */ /* 0x000fc40007f3e0ff */
[----:B------:R-:W-:-:S03]  /*12acc0*/  SHF.R.U32.HI R3, RZ, 0x8, R3 ;  /* 0x00000008ff037819 */ /* 0x000fc60000011603 */
[----:B------:R-:W-:Y:S01]  /*12acd0*/  IMAD.X R13, R5, 0x1, R47, P1 ;  /* 0x00000001050d7824 */ /* 0x000fe200008e062f */
[----:B------:R-:W-:Y:S02]  /*12ace0*/  SHF.R.U32.HI R7, RZ, 0x8, R7 ;  /* 0x00000008ff077819 */ /* 0x000fe40000011607 */
[----:B------:R-:W-:Y:S02]  /*12acf0*/  SHF.R.U32.HI R2, RZ, 0x8, R2 ;  /* 0x00000008ff027819 */ /* 0x000fe40000011602 */
[----:B------:R0:W-:Y:S01]  /*12ad00*/  STL.64 [R1+0x930], R12 ;  /* 0x0009300c01007387 */ /* 0x0001e20000100a00 */
[----:B------:R-:W-:Y:S02]  /*12ad10*/  LOP3.LUT R3, R3, 0xffff, RZ, 0xc0, !PT ;  /* 0x0000ffff03037812 */ /* 0x000fe400078ec0ff */
[----:B------:R-:W-:Y:S02]  /*12ad20*/  LOP3.LUT R7, R7, 0xffff, RZ, 0xc0, !PT ;  /* 0x0000ffff07077812 */ /* 0x000fe400078ec0ff */
[----:B------:R-:W-:-:S02]  /*12ad30*/  LOP3.LUT R2, R2, 0xffff, RZ, 0xc0, !PT ;  /* 0x0000ffff02027812 */ /* 0x000fc400078ec0ff */
[----:B------:R-:W-:Y:S02]  /*12ad40*/  PRMT R3, R3, 0x3340, R7 ;  /* 0x0000334003037816 */ /* 0x000fe40000000007 */
[----:B0-----:R-:W-:-:S03]  /*12ad50*/  IADD3 R12, P1, R8, R48, RZ ;  /* 0x00000030080c7210 */ /* 0x001fc60007f3e0ff */
[----:B------:R0:W-:Y:S02]  /*12ad60*/  STL [R1+0x4f4], R3 ;  /* 0x0004f40301007387 */ /* 0x0001e40000100800 */
[----:B------:R-:W-:Y:S01]  /*12ad70*/  IMAD.X R13, R5, 0x1, R46, P1 ;  /* 0x00000001050d7824 */ /* 0x000fe200008e062e */
[----:B------:R-:W-:-:S04]  /*12ad80*/  PRMT R5, R2, 0x3340, R0 ;  /* 0x0000334002057816 */ /* 0x000fc80000000000 */
[----:B------:R-:W-:Y:S04]  /*12ad90*/  STL.64 [R1+0x938], R12 ;  /* 0x0009380c01007387 */ /* 0x000fe80000100a00 */
[----:B------:R1:W-:Y:S01]  /*12ada0*/  STL [R1+0x2fc], R5 ;  /* 0x0002fc0501007387 */ /* 0x0003e20000100800 */
[----:B0-----:R-:W-:Y:S02]  /*12adb0*/  LOP3.LUT R3, R41, 0xffff, RZ, 0xc0, !PT ;  /* 0x0000ffff29037812 */ /* 0x001fe400078ec0ff */
[----:B------:R-:W-:Y:S02]  /*12adc0*/  LOP3.LUT R2, R40, 0xffff, RZ, 0xc0, !PT ;  /* 0x0000ffff28027812 */ /* 0x000fe400078ec0ff */
[----:B-1----:R-:W-:Y:S02]  /*12add0*/  LOP3.LUT R5, R31, 0xffff, RZ, 0xc0, !PT ;  /* 0x0000ffff1f057812 */ /* 0x002fe400078ec0ff */
[----:B------:R-:W-:-:S02]  /*12ade0*/  PRMT R11, R2, 0x3340, R0 ;  /* 0x00003340020b7816 */ /* 0x000fc40000000000 */
[----:B------:R-:W-:-:S04]  /*12adf0*/  PRMT R7, R3, 0x3340, R5 ;  /* 0x0000334003077816 */ /* 0x000fc80000000005 */
[----:B------:R-:W-:Y:S02]  /*12ae00*/  PRMT R7, R7, 0x5410, R11 ;  /* 0x0000541007077816 */ /* 0x000fe4000000000b */
[----:B------:R-:W-:-:S03]  /*12ae10*/  SHF.R.U32.HI R3, RZ, 0x8, R3 ;  /* 0x00000008ff037819 */ /* 0x000fc60000011603 */
[----:B------:R-:W-:Y:S01]  /*12ae20*/  STL [R1+0x1988], R7 ;  /* 0x0019880701007387 */ /* 0x000fe20000100800 */
[----:B------:R-:W-:-:S03]  /*12ae30*/  SHF.R.U32.HI R5, RZ, 0x8, R5 ;  /* 0x00000008ff057819 */ /* 0x000fc60000011605 */
[----:B------:R-:W4:Y:S01]  /*12ae40*/  LDL.LU R33, [R1+0x57a8] ;  /* 0x0057a80001217983 */ /* 0x000f220000300800 */
[----:B------:R-:W-:-:S03]  /*12ae50*/  SHF.R.U32.HI R2, RZ, 0x8, R2 ;  /* 0x00000008ff027819 */ /* 0x000fc60000011602 */
[----:B------:R-:W4:Y:S04]  /*12ae60*/  LDL.LU R40, [R1+0x80c] ;  /* 0x00080c0001287983 */ /* 0x000f280000300800 */
[----:B------:R-:W4:Y:S01]  /*12ae70*/  LDL.LU R31, [R1+0x850] ;  /* 0x00085000011f7983 */ /* 0x000f220000300800 */
[----:B------:R-:W-:Y:S02]  /*12ae80*/  LOP3.LUT R3, R3, 0xffff, RZ, 0xc0, !PT ;  /* 0x0000ffff03037812 */ /* 0x000fe400078ec0ff */
[----:B------:R-:W-:Y:S02]  /*12ae90*/  LOP3.LUT R5, R5, 0xffff, RZ, 0xc0, !PT ;  /* 0x0000ffff05057812 */ /* 0x000fe400078ec0ff */
[----:B------:R-:W-:Y:S02]  /*12aea0*/  LOP3.LUT R2, R2, 0xffff, RZ, 0xc0, !PT ;  /* 0x0000ffff02027812 */ /* 0x000fe400078ec0ff */
[----:B------:R-:W-:-:S02]  /*12aeb0*/  PRMT R5, R3, 0x3340, R5 ;  /* 0x0000334003057816 */ /* 0x000fc40000000005 */
[----:B------:R-:W-:-:S03]  /*12aec0*/  PRMT R3, R2, 0x3340, R0 ;  /* 0x0000334002037816 */ /* 0x000fc60000000000 */
[----:B------:R-:W-:Y:S04]  /*12aed0*/  STL [R1+0x4ec], R5 ;  /* 0x0004ec0501007387 */ /* 0x000fe80000100800 */
[----:B------:R0:W-:Y:S02]  /*12aee0*/  STL [R1+0x2f8], R3 ;  /* 0x0002f80301007387 */ /* 0x0001e40000100800 */
[----:B0-----:R-:W-:Y:S01]  /*12aef0*/  VIADD R3, R8, UR6 ;  /* 0x0000000608037c36 */ /* 0x001fe20008000000 */
[----:B------:R-:W-:-:S04]  /*12af00*/  ULDC UR6, c[0x0][0x248] ;  /* 0x0000920000067ab9 */ /* 0x000fc80000000800 */
[----:B------:R-:W-:Y:S02]  /*12af10*/  SHF.R.S32.HI R11, RZ, 0x1f, R3 ;  /* 0x0000001fff0b7819 */ /* 0x000fe40000011403 */
[----:B------:R-:W-:-:S05]  /*12af20*/  IADD3 R12, P1, R3, R59, RZ ;  /* 0x0000003b030c7210 */ /* 0x000fca0007f3e0ff */
[----:B------:R-:W-:Y:S01]  /*12af30*/  IMAD.X R13, R11, 0x1, R58, P1 ;  /* 0x000000010b0d7824 */ /* 0x000fe200008e063a */
[----:B--2---:R-:W-:Y:S02]  /*12af40*/  LOP3.LUT R2, R9, 0xffff, RZ, 0xc0, !PT ;  /* 0x0000ffff09027812 */ /* 0x004fe400078ec0ff */
[----:B---3--:R-:W-:Y:S02]  /*12af50*/  LOP3.LUT R5, R44, 0xffff, RZ, 0xc0, !PT ;  /* 0x0000ffff2c057812 */ /* 0x008fe400078ec0ff */
[----:B------:R-:W-:Y:S02]  /*12af60*/  PRMT R9, R2, 0x3340, R0 ;  /* 0x0000334002097816 */ /* 0x000fe40000000000 */
[----:B----4-:R-:W-:-:S04]  /*12af70*/  LOP3.LUT R7, R45, 0xffff, RZ, 0xc0, !PT ;  /* 0x0000ffff2d077812 */ /* 0x010fc800078ec0ff */
[----:B------:R-:W-:-:S04]  /*12af80*/  PRMT R8, R5, 0x3340, R7 ;  /* 0x0000334005087816 */ /* 0x000fc80000000007 */
[----:B------:R-:W-:Y:S02]  /*12af90*/  PRMT R8, R8, 0x5410, R9 ;  /* 0x0000541008087816 */ /* 0x000fe40000000009 */
[----:B------:R-:W2:Y:S04]  /*12afa0*/  LDL.LU R9, [R1+0x618] ;  /* 0x0006180001097983 */ /* 0x000ea80000300800 */
[----:B------:R0:W-:Y:S04]  /*12afb0*/  STL [R1+0x1984], R8 ;  /* 0x0019840801007387 */ /* 0x0001e80000100800 */
[----:B------:R-:W3:Y:S04]  /*12afc0*/  LDL.LU R37, [R1+0x2a8] ;  /* 0x0002a80001257983 */ /* 0x000ee80000300800 */
[----:B------:R1:W-:Y:S04]  /*12afd0*/  STL.64 [R1+0x928], R12 ;  /* 0x0009280c01007387 */ /* 0x0003e80000100a00 */
[----:B0-----:R-:W4:Y:S04]  /*12afe0*/  LDL.LU R8, [R1+0x3e0] ;  /* 0x0003e00001087983 */ /* 0x001f280000300800 */
        /* <DEDUP_REMOVED lines=9> */
[----:B-1----:R-:W-:-:S02]  /*12b080*/  PRMT R12, R5, 0x3340, R7 ;  /* 0x00003340050c7816 */ /* 0x002fc40000000007 */
[----:B------:R-:W-:-:S03]  /*12b090*/  PRMT R7, R2, 0x3340, R0 ;  /* 0x0000334002077816 */ /* 0x000fc60000000000 */
[----:B------:R-:W-:Y:S04]  /*12b0a0*/  STL [R1+0x4e0], R12 ;  /* 0x0004e00c01007387 */ /* 0x000fe80000100800 */
[----:B------:R0:W-:Y:S01]  /*12b0b0*/  STL [R1+0x2f4], R7 ;  /* 0x0002f40701007387 */ /* 0x0001e20000100800 */
[----:B------:R-:W-:Y:S02]  /*12b0c0*/  LOP3.LUT R5, R33, 0xffff, RZ, 0xc0, !PT ;  /* 0x0000ffff21057812 */ /* 0x000fe400078ec0ff */
[----:B------:R-:W-:Y:S02]  /*12b0d0*/  LOP3.LUT R2, R40, 0xffff, RZ, 0xc0, !PT ;  /* 0x0000ffff28027812 */ /* 0x000fe400078ec0ff */
[----:B0-----:R-:W-:Y:S02]  /*12b0e0*/  LOP3.LUT R7, R31, 0xffff, RZ, 0xc0, !PT ;  /* 0x0000ffff1f077812 */ /* 0x001fe400078ec0ff */
[----:B------:R-:W-:-:S02]  /*12b0f0*/  PRMT R13, R2, 0x3340, R0 ;  /* 0x00003340020d7816 */ /* 0x000fc40000000000 */
[----:B------:R-:W-:Y:S02]  /*12b100*/  PRMT R12, R5, 0x3340, R7 ;  /* 0x00003340050c7816 */ /* 0x000fe40000000007 */
[----:B------:R-:W-:Y:S02]  /*12b110*/  SHF.R.U32.HI R5, RZ, 0x8, R5 ;  /* 0x00000008ff057819 */ /* 0x000fe40000011605 */
[----:B------:R-:W-:Y:S02]  /*12b120*/  SHF.R.U32.HI R7, RZ, 0x8, R7 ;  /* 0x00000008ff077819 */ /* 0x000fe40000011607 */
[----:B------:R-:W-:Y:S02]  /*12b130*/  PRMT R14, R12, 0x5410, R13 ;  /* 0x000054100c0e7816 */ /* 0x000fe4000000000d */
[----:B------:R-:W-:Y:S02]  /*12b140*/  IADD3 R12, P1, R3, R61, RZ ;  /* 0x0000003d030c7210 */ /* 0x000fe40007f3e0ff */
[----:B------:R-:W-:-:S02]  /*12b150*/  SHF.R.U32.HI R2, RZ, 0x8, R2 ;  /* 0x00000008ff027819 */ /* 0x000fc40000011602 */
[----:B------:R-:W-:Y:S02]  /*12b160*/  LOP3.LUT R5, R5, 0xffff, RZ, 0xc0, !PT ;  /* 0x0000ffff05057812 */ /* 0x000fe400078ec0ff */
[----:B------:R-:W-:Y:S01]  /*12b170*/  LOP3.LUT R7, R7, 0xffff, RZ, 0xc0, !PT ;  /* 0x0000ffff07077812 */ /* 0x000fe200078ec0ff */
[----:B------:R-:W-:Y:S01]  /*12b180*/  IMAD.X R13, R11, 0x1, R60, P1 ;  /* 0x000000010b0d7824 */ /* 0x000fe200008e063c */
[----:B------:R-:W-:Y:S02]  /*12b190*/  LOP3.LUT R2, R2, 0xffff, RZ, 0xc0, !PT ;  /* 0x0000ffff02027812 */ /* 0x000fe400078ec0ff */
[----:B------:R-:W-:Y:S01]  /*12b1a0*/  PRMT R7, R5, 0x3340, R7 ;  /* 0x0000334005077816 */ /* 0x000fe20000000007 */
[----:B------:R0:W-:Y:S01]  /*12b1b0*/  STL [R1+0x1980], R14 ;  /* 0x0019800e01007387 */ /* 0x0001e20000100800 */
[----:B------:R-:W-:-:S03]  /*12b1c0*/  PRMT R2, R2, 0x3340, R0 ;  /* 0x0000334002027816 */ /* 0x000fc60000000000 */
[----:B------:R1:W-:Y:S04]  /*12b1d0*/  STL.64 [R1+0x920], R12 ;  /* 0x0009200c01007387 */ /* 0x0003e80000100a00 */
[----:B------:R-:W-:Y:S04]  /*12b1e0*/  STL [R1+0x4d8], R7 ;  /* 0x0004d80701007387 */ /* 0x000fe80000100800 */
[----:B------:R-:W4:Y:S04]  /*12b1f0*/  LDL.LU R40, [R1+0x5770] ;  /* 0x0057700001287983 */ /* 0x000f280000300800 */
[----:B------:R1:W-:Y:S04]  /*12b200*/  STL [R1+0x2f0], R2 ;  /* 0x0002f00201007387 */ /* 0x0003e80000100800 */
[----:B------:R-:W4:Y:S01]  /*12b210*/  LDL.LU R31, [R1+0x7d4] ;  /* 0x0007d400011f7983 */ /* 0x000f220000300800 */
[----:B--2---:R-:W-:-:S03]  /*12b220*/  LOP3.LUT R5, R9, 0xffff, RZ, 0xc0, !PT ;  /* 0x0000ffff09057812 */ /* 0x004fc600078ec0ff */
[----:B------:R-:W2:Y:S01]  /*12b230*/  LDL.LU R9, [R1+0x840] ;  /* 0x0008400001097983 */ /* 0x000ea20000300800 */
[----:B---3--:R-:W-:-:S04]  /*12b240*/  LOP3.LUT R27, R37, 0xffff, RZ, 0xc0, !PT ;  /* 0x0000ffff251b7812 */ /* 0x008fc800078ec0ff */
[----:B0-----:R-:W-:Y:S02]  /*12b250*/  PRMT R14, R27, 0x3340, R0 ;  /* 0x000033401b0e7816 */ /* 0x001fe40000000000 */
[----:B----4-:R-:W-:-:S04]  /*12b260*/  LOP3.LUT R8, R8, 0xffff, RZ, 0xc0, !PT ;  /* 0x0000ffff08087812 */ /* 0x010fc800078ec0ff */
[----:B-1----:R-:W-:Y:S02]  /*12b270*/  PRMT R13, R5, 0x3340, R8 ;  /* 0x00003340050d7816 */ /* 0x002fe40000000008 */
[----:B------:R-:W-:Y:S02]  /*12b280*/  LOP3.LUT R2, R41, 0xffff, RZ, 0xc0, !PT ;  /* 0x0000ffff29027812 */ /* 0x000fe400078ec0ff */
[----:B------:R-:W-:Y:S02]  /*12b290*/  LOP3.LUT R12, R44, 0xffff, RZ, 0xc0, !PT ;  /* 0x0000ffff2c0c7812 */ /* 0x000fe400078ec0ff */
[----:B------:R-:W-:Y:S02]  /*12b2a0*/  LOP3.LUT R7, R45, 0xffff, RZ, 0xc0, !PT ;  /* 0x0000ffff2d077812 */ /* 0x000fe400078ec0ff */
[----:B------:R-:W-:Y:S02]  /*12b2b0*/  PRMT R15, R13, 0x5410, R14 ;  /* 0x000054100d0f7816 */ /* 0x000fe4000000000e */
[----:B------:R-:W-:-:S02]  /*12b2c0*/  PRMT R14, R12, 0x3340, R0 ;  /* 0x000033400c0e7816 */ /* 0x000fc40000000000 */
[----:B------:R-:W-:-:S04]  /*12b2d0*/  PRMT R13, R2, 0x3340, R7 ;  /* 0x00003340020d7816 */ /* 0x000fc80000000007 */
[----:B------:R-:W-:Y:S02]  /*12b2e0*/  PRMT R13, R13, 0x5410, R14 ;  /* 0x000054100d0d7816 */ /* 0x000fe4000000000e */
[----:B------:R-:W-:Y:S01]  /*12b2f0*/  IADD3 R14, P1, R3, R57, RZ ;  /* 0x00000039030e7210 */ /* 0x000fe20007f3e0ff */
[----:B------:R-:W-:Y:S04]  /*12b300*/  STL [R1+0x5eb4], R27 ;  /* 0x005eb41b01007387 */ /* 0x000fe80000100800 */
[----:B------:R0:W-:Y:S04]  /*12b310*/  STL [R1+0x197c], R15 ;  /* 0x00197c0f01007387 */ /* 0x0001e80000100800 */
[----:B------:R1:W-:Y:S04]  /*12b320*/  STL [R1+0x1978], R13 ;  /* 0x0019780d01007387 */ /* 0x0003e80000100800 */
[----:B------:R-:W3:Y:S01]  /*12b330*/  LDL.LU R44, [R1+0x5774] ;  /* 0x00577400012c7983 */ /* 0x000ee20000300800 */
[----:B0-----:R-:W-:Y:S01]  /*12b340*/  IMAD.X R15, R11, 0x1, R56, P1 ;  /* 0x000000010b0f7824 */ /* 0x001fe200008e0638 */
[----:B-1----:R-:W-:-:S04]  /*12b350*/  SHF.R.U32.HI R13, RZ, 0x8, R8 ;  /* 0x00000008ff0d7819 */ /* 0x002fc80000011608 */
[----:B------:R0:W-:Y:S04]  /*12b360*/  STL.64 [R1+0x900], R14 ;  /* 0x0009000e01007387 */ /* 0x0001e80000100a00 */
[----:B------:R-:W4:Y:S04]  /*12b370*/  LDL.LU R8, [R1+0x7d8] ;  /* 0x0007d80001087983 */ /* 0x000f280000300800 */
        /* <DEDUP_REMOVED lines=12> */
[----:B0-----:R-:W-:Y:S02]  /*12b440*/  IADD3 R14, P1, R3, R55, RZ ;  /* 0x00000037030e7210 */ /* 0x001fe40007f3e0ff */
[----:B-1----:R-:W-:Y:S02]  /*12b450*/  LOP3.LUT R5, R40, 0xffff, RZ, 0xc0, !PT ;  /* 0x0000ffff28057812 */ /* 0x002fe400078ec0ff */
[----:B------:R-:W-:-:S04]  /*12b460*/  LOP3.LUT R2, R31, 0xffff, RZ, 0xc0, !PT ;  /* 0x0000ffff1f027812 */ /* 0x000fc800078ec0ff */
[----:B------:R-:W-:Y:S01]  /*12b470*/  PRMT R13, R2, 0x3340, R0 ;  /* 0x00003340020d7816 */ /* 0x000fe20000000000 */
[----:B------:R-:W-:Y:S01]  /*12b480*/  IMAD.X R15, R11, 0x1, R54, P1 ;  /* 0x000000010b0f7824 */ /* 0x000fe200008e0636 */
[----:B------:R-:W-:-:S04]  /*12b490*/  SHF.R.U32.HI R2, RZ, 0x8, R2 ;  /* 0x00000008ff027819 */ /* 0x000fc80000011602 */
[----:B------:R-:W-:Y:S02]  /*12b4a0*/  LOP3.LUT R2, R2, 0xffff, RZ, 0xc0, !PT ;  /* 0x0000ffff02027812 */ /* 0x000fe400078ec0ff */
[----:B--2---:R-:W-:-:S04]  /*12b4b0*/  LOP3.LUT R7, R9, 0xffff, RZ, 0xc0, !PT ;  /* 0x0000ffff09077812 */ /* 0x004fc800078ec0ff */
[----:B------:R-:W-:-:S04]  /*12b4c0*/  PRMT R9, R5, 0x3340, R7 ;  /* 0x0000334005097816 */ /* 0x000fc80000000007 */
[----:B------:R-:W-:-:S05]  /*12b4d0*/  PRMT R9, R9, 0x5410, R13 ;  /* 0x0000541009097816 */ /* 0x000fca000000000d */
[----:B------:R0:W-:Y:S04]  /*12b4e0*/  STL [R1+0x1974], R9 ;  /* 0x0019740901007387 */ /* 0x0001e80000100800 */
[----:B------:R-:W2:Y:S01]  /*12b4f0*/  LDL.LU R40, [R1+0x698] ;  /* 0x0006980001287983 */ /* 0x000ea20000300800 */
[----:B------:R-:W-:-:S03]  /*12b500*/  SHF.R.U32.HI R5, RZ, 0x8, R5 ;  /* 0x00000008ff057819 */ /* 0x000fc60000011605 */
[----:B------:R-:W2:Y:S01]  /*12b510*/  LDL.LU R31, [R1+0x384] ;  /* 0x00038400011f7983 */ /* 0x000ea20000300800 */
[----:B------:R-:W-:-:S03]  /*12b520*/  SHF.R.U32.HI R7, RZ, 0x8, R7 ;  /* 0x00000008ff077819 */ /* 0x000fc60000011607 */
[----:B------:R-:W-:Y:S04]  /*12b530*/  STL.64 [R1+0x910], R14 ;  /* 0x0009100e01007387 */ /* 0x000fe80000100a00 */
[----:B0-----:R-:W2:Y:S01]  /*12b540*/  LDL.LU R9, [R1+0x5ec] ;  /* 0x0005ec0001097983 */ /* 0x001ea20000300800 */
[----:B------:R-:W-:Y:S02]  /*12b550*/  LOP3.LUT R5, R5, 0xffff, RZ, 0xc0, !PT ;  /* 0x0000ffff05057812 */ /* 0x000fe400078ec0ff */
[----:B------:R-:W-:-:S04]  /*12b560*/  LOP3.LUT R7, R7, 0xffff, RZ, 0xc0, !PT ;  /* 0x0000ffff07077812 */ /* 0x000fc800078ec0ff */
[----:B------:R-:W-:Y:S02]  /*12b570*/  PRMT R7, R5, 0x3340, R7 ;  /* 0x0000334005077816 */ /* 0x000fe40000000007 */
[----:B------:R-:W-:-:S03]  /*12b580*/  PRMT R5, R2, 0x3340, R0 ;  /* 0x0000334002057816 */ /* 0x000fc60000000000 */
[----:B------:R4:W-:Y:S04]  /*12b590*/  STL [R1+0x4c8], R7 ;  /* 0x0004c80701007387 */ /* 0x0009e80000100800 */
[----:B------:R0:W-:Y:S01]  /*12b5a0*/  STL [R1+0x2ec], R5 ;  /* 0x0002ec0501007387 */ /* 0x0001e20000100800 */
[----:B---3--:R-:W-:Y:S02]  /*12b5b0*/  LOP3.LUT R2, R44, 0xffff, RZ, 0xc0, !PT ;  /* 0x0000ffff2c027812 */ /* 0x008fe400078ec0ff */
[----:B----4-:R-:W-:Y:S02]  /*12b5c0*/  LOP3.LUT R7, R8, 0xffff, RZ, 0xc0, !PT ;  /* 0x0000ffff08077812 */ /* 0x010fe400078ec0ff */
[----:B0-----:R-:W-:Y:S02]  /*12b5d0*/  LOP3.LUT R5, R45, 0xffff, RZ, 0xc0, !PT ;  /* 0x0000ffff2d057812 */ /* 0x001fe400078ec0ff */
[----:B------:R-:W-:-:S02]  /*12b5e0*/  PRMT R13, R7, 0x3340, R0 ;  /* 0x00003340070d7816 */ /* 0x000fc40000000000 */
[----:B------:R-:W-:Y:S01]  /*12b5f0*/  PRMT R8, R2, 0x3340, R5 ;  /* 0x0000334002087816 */ /* 0x000fe20000000005 */
[----:B------:R0:W-:Y:S03]  /*12b600*/  STL [R1+0x5eb8], R7 ;  /* 0x005eb80701007387 */ /* 0x0001e60000100800 */
[----:B0-----:R-:W-:-:S05]  /*12b610*/  PRMT R7, R8, 0x5410, R13 ;  /* 0x0000541008077816 */ /* 0x001fca000000000d */
[----:B------:R0:W-:Y:S04]  /*12b620*/  STL [R1+0x1970], R7 ;  /* 0x0019700701007387 */ /* 0x0001e80000100800 */
[----:B------:R-:W3:Y:S04]  /*12b630*/  LDL.LU R44, [R1+0x69c] ;  /* 0x00069c00012c7983 */ /* 0x000ee80000300800 */
[----:B------:R-:W4:Y:S04]  /*12b640*/  LDL.LU R8, [R1+0x388] ;  /* 0x0003880001087983 */ /* 0x000f280000300800 */
[----:B------:R-:W4:Y:S01]  /*12b650*/  LDL.LU R45, [R1+0x5f8] ;  /* 0x0005f800012d7983 */ /* 0x000f220000300800 */
[----:B------:R-:W-:-:S02]  /*12b660*/  IADD3 R14, P1, R3, R53, RZ ;  /* 0x00000035030e7210 */ /* 0x000fc40007f3e0ff */
[----:B------:R-:W-:Y:S02]  /*12b670*/  SHF.R.U32.HI R2, RZ, 0x8, R2 ;  /* 0x00000008ff027819 */ /* 0x000fe40000011602 */
[----:B------:R-:W-:Y:S01]  /*12b680*/  SHF.R.U32.HI R5, RZ, 0x8, R5 ;  /* 0x00000008ff057819 */ /* 0x000fe20000011605 */
[----:B------:R-:W-:Y:S01]  /*12b690*/  IMAD.X R15, R11, 0x1, R52, P1 ;  /* 0x000000010b0f7824 */ /* 0x000fe200008e0634 */
[----:B0-----:R-:W-:Y:S02]  /*12b6a0*/  SHF.R.U32.HI R7, RZ, 0x8, R12 ;  /* 0x00000008ff077819 */ /* 0x001fe4000001160c */
[----:B------:R-:W-:Y:S02]  /*12b6b0*/  LOP3.LUT R2, R2, 0xffff, RZ, 0xc0, !PT ;  /* 0x0000ffff02027812 */ /* 0x000fe400078ec0ff */
[----:B------:R-:W-:Y:S02]  /*12b6c0*/  LOP3.LUT R5, R5, 0xffff, RZ, 0xc0, !PT ;  /* 0x0000ffff05057812 */ /* 0x000fe400078ec0ff */
[----:B------:R-:W-:Y:S01]  /*12b6d0*/  LOP3.LUT R7, R7, 0xffff, RZ, 0xc0, !PT ;  /* 0x0000ffff07077812 */ /* 0x000fe200078ec0ff */
[----:B------:R0:W-:Y:S03]  /*12b6e0*/  STL.64 [R1+0x8f8], R14 ;  /* 0x0008f80e01007387 */ /* 0x0001e60000100a00 */
[----:B------:R-:W-:-:S02]  /*12b6f0*/  PRMT R7, R7, 0x3340, R0 ;  /* 0x0000334007077816 */ /* 0x000fc40000000000 */
[----:B0-----:R-:W-:-:S05]  /*12b700*/  PRMT R15, R2, 0x3340, R5 ;  /* 0x00003340020f7816 */ /* 0x001fca0000000005 */
[----:B------:R-:W-:Y:S04]  /*12b710*/  STL [R1+0x5ce4], R15 ;  /* 0x005ce40f01007387 */ /* 0x000fe80000100800 */
[----:B------:R0:W-:Y:S01]  /*12b720*/  STL [R1+0x2e8], R7 ;  /* 0x0002e80701007387 */ /* 0x0001e20000100800 */
[----:B--2---:R-:W-:Y:S02]  /*12b730*/  LOP3.LUT R5, R40, 0xffff, RZ, 0xc0, !PT ;  /* 0x0000ffff28057812 */ /* 0x004fe400078ec0ff */
[----:B------:R-:W-:Y:S02]  /*12b740*/  LOP3.LUT R2, R31, 0xffff, RZ, 0xc0, !PT ;  /* 0x0000ffff1f027812 */ /* 0x000fe400078ec0ff */
[----:B------:R-:W2:Y:S02]  /*12b750*/  LDL.LU R31, [R1+0x650] ;  /* 0x00065000011f7983 */ /* 0x000ea40000300800 */
[----:B------:R-:W-:-:S02]  /*12b760*/  PRMT R12, R2, 0x3340, R0 ;  /* 0x00003340020c7816 */ /* 0x000fc40000000000 */
[----:B------:R-:W2:Y:S01]  /*12b770*/  LDL.LU R37, [R1+0x2b8] ;  /* 0x0002b80001257983 */ /* 0x000ea20000300800 */
[----:B0-----:R-:W-:-:S04]  /*12b780*/  LOP3.LUT R7, R9, 0xffff, RZ, 0xc0, !PT ;  /* 0x0000ffff09077812 */ /* 0x001fc800078ec0ff */
[----:B------:R-:W-:-:S04]  /*12b790*/  PRMT R9, R5, 0x3340, R7 ;  /* 0x0000334005097816 */ /* 0x000fc80000000007 */
[----:B------:R-:W-:Y:S02]  /*12b7a0*/  PRMT R12, R9, 0x5410, R12 ;  /* 0x00005410090c7816 */ /* 0x000fe4000000000c */
[----:B------:R-:W2:Y:S04]  /*12b7b0*/  LDL.LU R9, [R1+0x3f0] ;  /* 0x0003f00001097983 */ /* 0x000ea80000300800 */
[----:B------:R0:W-:Y:S01]  /*12b7c0*/  STL [R1+0x194c], R12 ;  /* 0x00194c0c01007387 */ /* 0x0001e20000100800 */
[----:B------:R-:W-:Y:S02]  /*12b7d0*/  SHF.R.U32.HI R5, RZ, 0x8, R5 ;  /* 0x00000008ff057819 */ /* 0x000fe40000011605 */
[----:B------:R-:W-:Y:S02]  /*12b7e0*/  SHF.R.U32.HI R7, RZ, 0x8, R7 ;  /* 0x00000008ff077819 */ /* 0x000fe40000011607 */
[----:B------:R-:W-:-:S02]  /*12b7f0*/  SHF.R.U32.HI R2, RZ, 0x8, R2 ;  /* 0x00000008ff027819 */ /* 0x000fc40000011602 */
[----:B0-----:R-:W-:Y:S02]  /*12b800*/  IADD3 R12, P1, R3, R51, RZ ;  /* 0x00000033030c7210 */ /* 0x001fe40007f3e0ff */
[----:B------:R-:W-:-:S03]  /*12b810*/  LOP3.LUT R5, R5, 0xffff, RZ, 0xc0, !PT ;  /* 0x0000ffff05057812 */ /* 0x000fc600078ec0ff */
[----:B------:R-:W-:Y:S01]  /*12b820*/  IMAD.X R13, R11, 0x1, R50, P1 ;  /* 0x000000010b0d7824 */ /* 0x000fe200008e0632 */
[----:B------:R-:W-:Y:S02]  /*12b830*/  LOP3.LUT R7, R7, 0xffff, RZ, 0xc0, !PT ;  /* 0x0000ffff07077812 */ /* 0x000fe400078ec0ff */
[----:B------:R-:W-:Y:S02]  /*12b840*/  LOP3.LUT R2, R2, 0xffff, RZ, 0xc0, !PT ;  /* 0x0000ffff02027812 */ /* 0x000fe400078ec0ff */
[----:B------:R0:W-:Y:S02]  /*12b850*/  STL.64 [R1+0x8f0], R12 ;  /* 0x0008f00c01007387 */ /* 0x0001e40000100a00 */
[----:B0-----:R-:W-:Y:S02]  /*12b860*/  PRMT R12, R5, 0x3340, R7 ;  /* 0x00003340050c7816 */ /* 0x001fe40000000007 */
[----:B------:R-:W-:-:S03]  /*12b870*/  PRMT R7, R2, 0x3340, R0 ;  /* 0x0000334002077816 */ /* 0x000fc60000000000 */
[----:B------:R-:W-:Y:S04]  /*12b880*/  STL [R1+0x4c4], R12 ;  /* 0x0004c40c01007387 */ /* 0x000fe80000100800 */
[----:B------:R0:W-:Y:S01]  /*12b890*/  STL [R1+0x2e4], R7 ;  /* 0x0002e40701007387 */ /* 0x0001e20000100800 */
[----:B---3--:R-:W-:-:S03]  /*12b8a0*/  LOP3.LUT R5, R44, 0xffff, RZ, 0xc0, !PT ;  /* 0x0000ffff2c057812 */ /* 0x008fc600078ec0ff */
[----:B------:R-:W3:Y:S01]  /*12b8b0*/  LDL.LU R44, [R1+0x658] ;  /* 0x00065800012c7983 */ /* 0x000ee20000300800 */
[----:B----4-:R-:W-:Y:S02]  /*12b8c0*/  LOP3.LUT R2, R8, 0xffff, RZ, 0xc0, !PT ;  /* 0x0000ffff08027812 */ /* 0x010fe400078ec0ff */
[----:B0-----:R-:W-:Y:S02]  /*12b8d0*/  LOP3.LUT R7, R45, 0xffff, RZ, 0xc0, !PT ;  /* 0x0000ffff2d077812 */ /* 0x001fe400078ec0ff */
[----:B------:R-:W-:Y:S02]  /*12b8e0*/  PRMT R12, R2, 0x3340, R0 ;  /* 0x00003340020c7816 */ /* 0x000fe40000000000 */
[----:B------:R-:W-:-:S04]  /*12b8f0*/  PRMT R8, R5, 0x3340, R7 ;  /* 0x0000334005087816 */ /* 0x000fc80000000007 */
[----:B------:R-:W-:Y:S02]  /*12b900*/  PRMT R12, R8, 0x5410, R12 ;  /* 0x00005410080c7816 */ /* 0x000fe4000000000c */
[----:B------:R-:W4:Y:S04]  /*12b910*/  LDL.LU R8, [R1+0x2c0] ;  /* 0x0002c00001087983 */ /* 0x000f280000300800 */
[----:B------:R0:W-:Y:S04]  /*12b920*/  STL [R1+0x1948], R12 ;  /* 0x0019480c01007387 */ /* 0x0001e80000100800 */
[----:B------:R-:W4:Y:S01]  /*12b930*/  LDL.LU R45, [R1+0x3f8] ;  /* 0x0003f800012d7983 */ /* 0x000f220000300800 */
[----:B------:R-:W-:-:S02]  /*12b940*/  SHF.R.U32.HI R5, RZ, 0x8, R5 ;  /* 0x00000008ff057819 */ /* 0x000fc40000011605 */
[----:B------:R-:W-:Y:S02]  /*12b950*/  SHF.R.U32.HI R7, RZ, 0x8, R7 ;  /* 0x00000008ff077819 */ /* 0x000fe40000011607 */
[----:B0-----:R-:W-:Y:S02]  /*12b960*/  IADD3 R12, P1, R3, R49, RZ ;  /* 0x00000031030c7210 */ /* 0x001fe40007f3e0ff */
[----:B------:R-:W-:Y:S02]  /*12b970*/  LOP3.LUT R5, R5, 0xffff, RZ, 0xc0, !PT ;  /* 0x0000ffff05057812 */ /* 0x000fe400078ec0ff */
[----:B------:R-:W-:Y:S01]  /*12b980*/  LOP3.LUT R7, R7, 0xffff, RZ, 0xc0, !PT ;  /* 0x0000ffff07077812 */ /* 0x000fe200078ec0ff */
[----:B------:R-:W-:-:S03]  /*12b990*/  IMAD.X R13, R11, 0x1, R47, P1 ;  /* 0x000000010b0d7824 */ /* 0x000fc600008e062f */
[----:B------:R-:W-:Y:S02]  /*12b9a0*/  PRMT R5, R5, 0x3340, R7 ;  /* 0x0000334005057816 */ /* 0x000fe40000000007 */
[----:B------:R-:W-:Y:S04]  /*12b9b0*/  STL.64 [R1+0x8c8], R12 ;  /* 0x0008c80c01007387 */ /* 0x000fe80000100a00 */
[----:B------:R-:W4:Y:S04]  /*12b9c0*/  LDL.LU R41, [R1+0x830] ;  /* 0x0008300001297983 */ /* 0x000f280000300800 */
[----:B------:R0:W-:Y:S04]  /*12b9d0*/  STL [R1+0x4c0], R5 ;  /* 0x0004c00501007387 */ /* 0x0001e80000100800 */
[----:B------:R-:W4:Y:S01]  /*12b9e0*/  LDL.LU R40, [R1+0x57d4] ;  /* 0x0057d40001287983 */ /* 0x000f220000300800 */
[----:B------:R-:W-:-:S04]  /*12b9f0*/  SHF.R.U32.HI R2, RZ, 0x8, R2 ;  /* 0x00000008ff027819 */ /* 0x000fc80000011602 */
[----:B------:R-:W-:-:S04]  /*12ba00*/  LOP3.LUT R2, R2, 0xffff, RZ, 0xc0, !PT ;  /* 0x0000ffff02027812 */ /* 0x000fc800078ec0ff */
[----:B------:R-:W-:Y:S02]  /*12ba10*/  PRMT R2, R2, 0x3340, R0 ;  /* 0x0000334002027816 */ /* 0x000fe40000000000 */
[----:B--2---:R-:W-:Y:S02]  /*12ba20*/  LOP3.LUT R7, R31, 0xffff, RZ, 0xc0, !PT ;  /* 0x0000ffff1f077812 */ /* 0x004fe400078ec0ff */
[----:B------:R-:W2:Y:S01]  /*12ba30*/  LDL.LU R31, [R1+0x87c] ;  /* 0x00087c00011f7983 */ /* 0x000ea20000300800 */
[----:B0-----:R-:W-:-:S04]  /*12ba40*/  LOP3.LUT R5, R37, 0xffff, RZ, 0xc0, !PT ;  /* 0x0000ffff25057812 */ /* 0x001fc800078ec0ff */
[----:B------:R-:W-:Y:S02]  /*12ba50*/  PRMT R13, R5, 0x3340, R0 ;  /* 0x00003340050d7816 */ /* 0x000fe40000000000 */
[----:B------:R-:W-:-:S04]  /*12ba60*/  LOP3.LUT R9, R9, 0xffff, RZ, 0xc0, !PT ;  /* 0x0000ffff09097812 */ /* 0x000fc800078ec0ff */
[----:B------:R-:W-:Y:S02]  /*12ba70*/  PRMT R12, R7, 0x3340, R9 ;  /* 0x00003340070c7816 */ /* 0x000fe40000000009 */
        /* <DEDUP_REMOVED lines=14> */
[----:B------:R0:W-:Y:S04]  /*12bb60*/  STL [R1+0x2e0], R5 ;  /* 0x0002e00501007387 */ /* 0x0001e80000100800 */
[----:B------:R1:W-:Y:S01]  /*12bb70*/  STL [R1+0x2dc], R2 ;  /* 0x0002dc0201007387 */ /* 0x0003e20000100800 */
[----:B---3--:R-:W-:-:S03]  /*12bb80*/  LOP3.LUT R11, R44, 0xffff, RZ, 0xc0, !PT ;  /* 0x0000ffff2c0b7812 */ /* 0x008fc600078ec0ff */
[----:B------:R-:W3:Y:S01]  /*12bb90*/  LDL.LU R44, [R1+0x57dc] ;  /* 0x0057dc00012c7983 */ /* 0x000ee20000300800 */
[----:B----4-:R-:W-:-:S03]  /*12bba0*/  LOP3.LUT R23, R8, 0xffff, RZ, 0xc0, !PT ;  /* 0x0000ffff08177812 */ /* 0x010fc600078ec0ff */
[----:B------:R-:W4:Y:S01]  /*12bbb0*/  LDL.LU R8, [R1+0x834] ;  /* 0x0008340001087983 */ /* 0x000f220000300800 */
[----:B------:R-:W-:-:S03]  /*12bbc0*/  LOP3.LUT R9, R45, 0xffff, RZ, 0xc0, !PT ;  /* 0x0000ffff2d097812 */ /* 0x000fc600078ec0ff */
[----:B------:R-:W4:Y:S01]  /*12bbd0*/  LDL.LU R45, [R1+0x888] ;  /* 0x00088800012d7983 */ /* 0x000f220000300800 */
[----:B0-----:R-:W-:Y:S02]  /*12bbe0*/  PRMT R5, R23, 0x3340, R0 ;  /* 0x0000334017057816 */ /* 0x001fe40000000000 */
[----:B-1----:R-:W-:-:S04]  /*12bbf0*/  PRMT R2, R11, 0x3340, R9 ;  /* 0x000033400b027816 */ /* 0x002fc80000000009 */
[----:B------:R-:W-:Y:S01]  /*12bc00*/  PRMT R5, R2, 0x5410, R5 ;  /* 0x0000541002057816 */ /* 0x000fe20000000005 */
[----:B------:R-:W-:Y:S04]  /*12bc10*/  STL [R1+0x5ebc], R23 ;  /* 0x005ebc1701007387 */ /* 0x000fe80000100800 */
[----:B------:R2:W-:Y:S01]  /*12bc20*/  STL [R1+0x1940], R5 ;  /* 0x0019400501007387 */ /* 0x0005e20000100800 */
[----:B------:R-:W-:Y:S01]  /*12bc30*/  VIADD R7, R3, UR6 ;  /* 0x0000000603077c36 */ /* 0x000fe20008000000 */
[----:B------:R-:W-:Y:S01]  /*12bc40*/  LOP3.LUT R13, R41, 0xffff, RZ, 0xc0, !PT ;  /* 0x0000ffff290d7812 */ /* 0x000fe200078ec0ff */
[----:B------:R-:W-:-:S03]  /*12bc50*/  ULDC UR6, c[0x0][0x248] ;  /* 0x0000920000067ab9 */ /* 0x000fc60000000800 */
[----:B------:R-:W-:Y:S02]  /*12bc60*/  PRMT R12, R13, 0x3340, R0 ;  /* 0x000033400d0c7816 */ /* 0x000fe40000000000 */
[----:B------:R-:W-:Y:S02]  /*12bc70*/  LOP3.LUT R2, R40, 0xffff, RZ, 0xc0, !PT ;  /* 0x0000ffff28027812 */ /* 0x000fe400078ec0ff */
[----:B------:R-:W-:Y:S02]  /*12bc80*/  IADD3 R14, P1, R7, R59, RZ ;  /* 0x0000003b070e7210 */ /* 0x000fe40007f3e0ff */
[----:B------:R-:W-:-:S04]  /*12bc90*/  SHF.R.U32.HI R11, RZ, 0x8, R11 ;  /* 0x00000008ff0b7819 */ /* 0x000fc8000001160b */
[----:B------:R-:W-:Y:S02]  /*12bca0*/  LOP3.LUT R11, R11, 0xffff, RZ, 0xc0, !PT ;  /* 0x0000ffff0b0b7812 */ /* 0x000fe400078ec0ff */
[----:B--2---:R-:W-:-:S04]  /*12bcb0*/  LOP3.LUT R5, R31, 0xffff, RZ, 0xc0, !PT ;  /* 0x0000ffff1f057812 */ /* 0x004fc800078ec0ff */
[----:B------:R-:W-:-:S04]  /*12bcc0*/  PRMT R3, R2, 0x3340, R5 ;  /* 0x0000334002037816 */ /* 0x000fc80000000005 */
[----:B------:R-:W-:Y:S02]  /*12bcd0*/  PRMT R12, R3, 0x5410, R12 ;  /* 0x00005410030c7816 */ /* 0x000fe4000000000c */
[----:B------:R-:W-:-:S03]  /*12bce0*/  SHF.R.S32.HI R3, RZ, 0x1f, R7 ;  /* 0x0000001fff037819 */ /* 0x000fc60000011407 */
[----:B------:R0:W-:Y:S02]  /*12bcf0*/  STL [R1+0x193c], R12 ;  /* 0x00193c0c01007387 */ /* 0x0001e40000100800 */
[----:B------:R-:W-:Y:S01]  /*12bd00*/  IMAD.X R15, R3, 0x1, R58, P1 ;  /* 0x00000001030f7824 */ /* 0x000fe200008e063a */
[----:B------:R-:W-:Y:S01]  /*12bd10*/  SHF.R.U32.HI R2, RZ, 0x8, R2 ;  /* 0x00000008ff027819 */ /* 0x000fe20000011602 */
[----:B------:R-:W2:Y:S01]  /*12bd20*/  LDL.LU R40, [R1+0x57a0] ;  /* 0x0057a00001287983 */ /* 0x000ea20000300800 */
[----:B------:R-:W-:-:S03]  /*12bd30*/  SHF.R.U32.HI R5, RZ, 0x8, R5 ;  /* 0x00000008ff057819 */ /* 0x000fc60000011605 */
[----:B------:R-:W-:Y:S01]  /*12bd40*/  STL.64 [R1+0x898], R14 ;  /* 0x0008980e01007387 */ /* 0x000fe20000100a00 */
[----:B0-----:R-:W-:-:S03]  /*12bd50*/  SHF.R.U32.HI R12, RZ, 0x8, R9 ;  /* 0x00000008ff0c7819 */ /* 0x001fc60000011609 */
[----:B------:R-:W2:Y:S01]  /*12bd60*/  LDL.LU R31, [R1+0x818] ;  /* 0x00081800011f7983 */ /* 0x000ea20000300800 */
[----:B------:R-:W-:Y:S02]  /*12bd70*/  LOP3.LUT R2, R2, 0xffff, RZ, 0xc0, !PT ;  /* 0x0000ffff02027812 */ /* 0x000fe400078ec0ff */
[----:B------:R-:W-:Y:S01]  /*12bd80*/  LOP3.LUT R12, R12, 0xffff, RZ, 0xc0, !PT ;  /* 0x0000ffff0c0c7812 */ /* 0x000fe200078ec0ff */
[----:B------:R-:W2:Y:S01]  /*12bd90*/  LDL.LU R9, [R1+0x864] ;  /* 0x0008640001097983 */ /* 0x000ea20000300800 */
[----:B------:R-:W-:Y:S02]  /*12bda0*/  LOP3.LUT R5, R5, 0xffff, RZ, 0xc0, !PT ;  /* 0x0000ffff05057812 */ /* 0x000fe400078ec0ff */
[----:B------:R-:W-:Y:S02]  /*12bdb0*/  PRMT R12, R11, 0x3340, R12 ;  /* 0x000033400b0c7816 */ /* 0x000fe4000000000c */
[----:B------:R-:W-:-:S03]  /*12bdc0*/  PRMT R5, R2, 0x3340, R5 ;  /* 0x0000334002057816 */ /* 0x000fc60000000005 */
[----:B------:R0:W-:Y:S04]  /*12bdd0*/  STL [R1+0x5ce8], R12 ;  /* 0x005ce80c01007387 */ /* 0x0001e80000100800 */
[----:B------:R1:W-:Y:S01]  /*12bde0*/  STL [R1+0x4ac], R5 ;  /* 0x0004ac0501007387 */ /* 0x0003e20000100800 */
[----:B---3--:R-:W-:-:S03]  /*12bdf0*/  LOP3.LUT R2, R44, 0xffff, RZ, 0xc0, !PT ;  /* 0x0000ffff2c027812 */ /* 0x008fc600078ec0ff */
[----:B------:R-:W3:Y:S01]  /*12be00*/  LDL.LU R44, [R1+0x57a4] ;  /* 0x0057a400012c7983 */ /* 0x000ee20000300800 */
[----:B----4-:R-:W-:-:S04]  /*12be10*/  LOP3.LUT R11, R8, 0xffff, RZ, 0xc0, !PT ;  /* 0x0000ffff080b7812 */ /* 0x010fc800078ec0ff */
[----:B0-----:R-:W-:Y:S02]  /*12be20*/  PRMT R12, R11, 0x3340, R0 ;  /* 0x000033400b0c7816 */ /* 0x001fe40000000000 */
[----:B-1----:R-:W-:-:S04]  /*12be30*/  LOP3.LUT R5, R45, 0xffff, RZ, 0xc0, !PT ;  /* 0x0000ffff2d057812 */ /* 0x002fc800078ec0ff */
[----:B------:R-:W-:-:S04]  /*12be40*/  PRMT R8, R2, 0x3340, R5 ;  /* 0x0000334002087816 */ /* 0x000fc80000000005 */
[----:B------:R-:W-:Y:S02]  /*12be50*/  PRMT R12, R8, 0x5410, R12 ;  /* 0x00005410080c7816 */ /* 0x000fe4000000000c */
[----:B------:R-:W4:Y:S04]  /*12be60*/  LDL.LU R8, [R1+0x81c] ;  /* 0x00081c0001087983 */ /* 0x000f280000300800 */
[----:B------:R0:W-:Y:S04]  /*12be70*/  STL [R1+0x1938], R12 ;  /* 0x0019380c01007387 */ /* 0x0001e80000100800 */
[----:B------:R-:W4:Y:S01]  /*12be80*/  LDL.LU R45, [R1+0x868] ;  /* 0x00086800012d7983 */ /* 0x000f220000300800 */
[----:B------:R-:W-:-:S02]  /*12be90*/  SHF.R.U32.HI R2, RZ, 0x8, R2 ;  /* 0x00000008ff027819 */ /* 0x000fc40000011602 */
[----:B------:R-:W-:Y:S02]  /*12bea0*/  SHF.R.U32.HI R5, RZ, 0x8, R5 ;  /* 0x00000008ff057819 */ /* 0x000fe40000011605 */
[----:B0-----:R-:W-:Y:S02]  /*12beb0*/  SHF.R.U32.HI R12, RZ, 0x8, R13 ;  /* 0x00000008ff0c7819 */ /* 0x001fe4000001160d */
[----:B------:R-:W-:Y:S02]  /*12bec0*/  IADD3 R14, P1, R7, R61, RZ ;  /* 0x0000003d070e7210 */ /* 0x000fe40007f3e0ff */
[----:B------:R-:W-:Y:S02]  /*12bed0*/  LOP3.LUT R12, R12, 0xffff, RZ, 0xc0, !PT ;  /* 0x0000ffff0c0c7812 */ /* 0x000fe400078ec0ff */
[----:B------:R-:W-:Y:S02]  /*12bee0*/  LOP3.LUT R2, R2, 0xffff, RZ, 0xc0, !PT ;  /* 0x0000ffff02027812 */ /* 0x000fe400078ec0ff */
[----:B------:R-:W-:Y:S01]  /*12bef0*/  LOP3.LUT R5, R5, 0xffff, RZ, 0xc0, !PT ;  /* 0x0000ffff05057812 */ /* 0x000fe200078ec0ff */
[----:B------:R-:W-:Y:S01]  /*12bf00*/  IMAD.X R15, R3, 0x1, R60, P1 ;  /* 0x00000001030f7824 */ /* 0x000fe200008e063c */
[----:B------:R-:W-:-:S02]  /*12bf10*/  PRMT R13, R12, 0x3340, R0 ;  /* 0x000033400c0d7816 */ /* 0x000fc40000000000 */
[----:B------:R-:W-:Y:S02]  /*12bf20*/  PRMT R12, R2, 0x3340, R5 ;  /* 0x00003340020c7816 */ /* 0x000fe40000000005 */
[----:B------:R-:W-:Y:S04]  /*12bf30*/  STL.64 [R1+0x8a8], R14 ;  /* 0x0008a80e01007387 */ /* 0x000fe80000100a00 */
[----:B------:R0:W-:Y:S04]  /*12bf40*/  STL [R1+0x2d8], R13 ;  /* 0x0002d80d01007387 */ /* 0x0001e80000100800 */
[----:B------:R1:W-:Y:S01]  /*12bf50*/  STL [R1+0x4b0], R12 ;  /* 0x0004b00c01007387 */ /* 0x0003e20000100800 */
[----:B--2---:R-:W-:-:S02]  /*12bf60*/  LOP3.LUT R5, R40, 0xffff, RZ, 0xc0, !PT ;  /* 0x0000ffff28057812 */ /* 0x004fc400078ec0ff */
[----:B------:R-:W-:Y:S02]  /*12bf70*/  LOP3.LUT R2, R31, 0xffff, RZ, 0xc0, !PT ;  /* 0x0000ffff1f027812 */ /* 0x000fe400078ec0ff */
[----:B------:R-:W-:Y:S02]  /*12bf80*/  LOP3.LUT R9, R9, 0xffff, RZ, 0xc0, !PT ;  /* 0x0000ffff09097812 */ /* 0x000fe400078ec0ff */
[----:B0-----:R-:W-:Y:S02]  /*12bf90*/  PRMT R13, R2, 0x3340, R0 ;  /* 0x00003340020d7816 */ /* 0x001fe40000000000 */
[----:B-1----:R-:W-:Y:S02]  /*12bfa0*/  PRMT R12, R5, 0x3340, R9 ;  /* 0x00003340050c7816 */ /* 0x002fe40000000009 */
[----:B------:R-:W-:Y:S02]  /*12bfb0*/  SHF.R.U32.HI R5, RZ, 0x8, R5 ;  /* 0x00000008ff057819 */ /* 0x000fe40000011605 */
[----:B------:R-:W-:-:S02]  /*12bfc0*/  PRMT R14, R12, 0x5410, R13 ;  /* 0x000054100c0e7816 */ /* 0x000fc4000000000d */
[----:B------:R-:W-:Y:S02]  /*12bfd0*/  IADD3 R12, P1, R7, R57, RZ ;  /* 0x00000039070c7210 */ /* 0x000fe40007f3e0ff */
[----:B------:R-:W-:Y:S02]  /*12bfe0*/  SHF.R.U32.HI R9, RZ, 0x8, R9 ;  /* 0x00000008ff097819 */ /* 0x000fe40000011609 */
[----:B------:R-:W-:Y:S01]  /*12bff0*/  SHF.R.U32.HI R2, RZ, 0x8, R2 ;  /* 0x00000008ff027819 */ /* 0x000fe20000011602 */
[----:B------:R-:W-:Y:S01]  /*12c000*/  IMAD.X R13, R3, 0x1, R56, P1 ;  /* 0x00000001030d7824 */ /* 0x000fe200008e0638 */
[----:B------:R-:W-:Y:S02]  /*12c010*/  LOP3.LUT R5, R5, 0xffff, RZ, 0xc0, !PT ;  /* 0x0000ffff05057812 */ /* 0x000fe400078ec0ff */
[----:B------:R-:W-:Y:S02]  /*12c020*/  LOP3.LUT R9, R9, 0xffff, RZ, 0xc0, !PT ;  /* 0x0000ffff09097812 */ /* 0x000fe400078ec0ff */
[----:B------:R-:W-:Y:S01]  /*12c030*/  LOP3.LUT R2, R2, 0xffff, RZ, 0xc0, !PT ;  /* 0x0000ffff02027812 */ /* 0x000fe200078ec0ff */
[----:B------:R-:W-:Y:S01]  /*12c040*/  STL [R1+0x1934], R14 ;  /* 0x0019340e01007387 */ /* 0x000fe20000100800 */
[----:B------:R-:W-:-:S02]  /*12c050*/  PRMT R9, R5, 0x3340, R9 ;  /* 0x0000334005097816 */ /* 0x000fc40000000009 */
[----:B------:R-:W-:Y:S01]  /*12c060*/  PRMT R5, R2, 0x3340, R0 ;  /* 0x0000334002057816 */ /* 0x000fe20000000000 */
[----:B------:R-:W-:Y:S04]  /*12c070*/  STL.64 [R1+0x8a0], R12 ;  /* 0x0008a00c01007387 */ /* 0x000fe80000100a00 */
[----:B------:R-:W2:Y:S04]  /*12c080*/  LDL.LU R33, [R1+0x6fc] ;  /* 0x0006fc0001217983 */ /* 0x000ea80000300800 */
[----:B------:R-:W2:Y:S04]  /*12c090*/  LDL.LU R37, [R1+0x394] ;  /* 0x0003940001257983 */ /* 0x000ea80000300800 */
[----:B------:R-:W2:Y:S04]  /*12c0a0*/  LDL.LU R41, [R1+0x63c] ;  /* 0x00063c0001297983 */ /* 0x000ea80000300800 */
[----:B------:R0:W-:Y:S01]  /*12c0b0*/  STL [R1+0x4a4], R9 ;  /* 0x0004a40901007387 */ /* 0x0001e20000100800 */
[----:B---3--:R-:W-:-:S03]  /*12c0c0*/  LOP3.LUT R2, R44, 0xffff, RZ, 0xc0, !PT ;  /* 0x0000ffff2c027812 */ /* 0x008fc600078ec0ff */
[----:B------:R1:W-:Y:S01]  /*12c0d0*/  STL [R1+0x2d4], R5 ;  /* 0x0002d40501007387 */ /* 0x0003e20000100800 */
[----:B----4-:R-:W-:-:S04]  /*12c0e0*/  LOP3.LUT R26, R8, 0xffff, RZ, 0xc0, !PT ;  /* 0x0000ffff081a7812 */ /* 0x010fc800078ec0ff */
[----:B0-----:R-:W-:Y:S02]  /*12c0f0*/  PRMT R9, R26, 0x3340, R0 ;  /* 0x000033401a097816 */ /* 0x001fe40000000000 */
[----:B-1----:R-:W-:-:S04]  /*12c100*/  LOP3.LUT R5, R45, 0xffff, RZ, 0xc0, !PT ;  /* 0x0000ffff2d057812 */ /* 0x002fc800078ec0ff */
[----:B------:R-:W-:-:S04]  /*12c110*/  PRMT R8, R2, 0x3340, R5 ;  /* 0x0000334002087816 */ /* 0x000fc80000000005 */
[----:B------:R-:W-:Y:S02]  /*12c120*/  PRMT R12, R8, 0x5410, R9 ;  /* 0x00005410080c7816 */ /* 0x000fe40000000009 */
[----:B------:R-:W-:Y:S01]  /*12c130*/  IADD3 R8, P1, R7, R55, RZ ;  /* 0x0000003707087210 */ /* 0x000fe20007f3e0ff */
[----:B------:R-:W-:Y:S04]  /*12c140*/  STL [R1+0x5ec0], R26 ;  /* 0x005ec01a01007387 */ /* 0x000fe80000100800 */
[----:B------:R-:W-:Y:S01]  /*12c150*/  IMAD.X R9, R3, 0x1, R54, P1 ;  /* 0x0000000103097824 */ /* 0x000fe200008e0636 */
[----:B------:R-:W-:Y:S04]  /*12c160*/  STL [R1+0x1930], R12 ;  /* 0x0019300c01007387 */ /* 0x000fe80000100800 */
[----:B------:R-:W3:Y:S04]  /*12c170*/  LDL.LU R40, [R1+0x71c] ;  /* 0x00071c0001287983 */ /* 0x000ee80000300800 */
[----:B------:R-:W4:Y:S04]  /*12c180*/  LDL.LU R31, [R1+0x398] ;  /* 0x00039800011f7983 */ /* 0x000f280000300800 */
        /* <DEDUP_REMOVED lines=19> */
[----:B------:R-:W-:Y:S02]  /*12c2c0*/  PRMT R12, R5, 0x3340, R11 ;  /* 0x00003340050c7816 */ /* 0x000fe4000000000b */
[----:B------:R-:W-:Y:S02]  /*12c2d0*/  SHF.R.U32.HI R5, RZ, 0x8, R5 ;  /* 0x00000008ff057819 */ /* 0x000fe40000011605 */
[----:B------:R-:W-:Y:S02]  /*12c2e0*/  PRMT R14, R12, 0x5410, R13 ;  /* 0x000054100c0e7816 */ /* 0x000fe4000000000d */
[----:B------:R-:W-:Y:S02]  /*12c2f0*/  SHF.R.U32.HI R11, RZ, 0x8, R11 ;  /* 0x00000008ff0b7819 */ /* 0x000fe4000001160b */
[----:B------:R-:W-:Y:S02]  /*12c300*/  IADD3 R12, P1, R7, R53, RZ ;  /* 0x00000035070c7210 */ /* 0x000fe40007f3e0ff */
[----:B------:R-:W-:-:S02]  /*12c310*/  SHF.R.U32.HI R2, RZ, 0x8, R2 ;  /* 0x00000008ff027819 */ /* 0x000fc40000011602 */
[----:B------:R-:W-:Y:S02]  /*12c320*/  LOP3.LUT R5, R5, 0xffff, RZ, 0xc0, !PT ;  /* 0x0000ffff05057812 */ /* 0x000fe400078ec0ff */
[----:B------:R-:W-:Y:S01]  /*12c330*/  LOP3.LUT R11, R11, 0xffff, RZ, 0xc0, !PT ;  /* 0x0000ffff0b0b7812 */ /* 0x000fe200078ec0ff */
[----:B------:R-:W-:Y:S01]  /*12c340*/  IMAD.X R13, R3, 0x1, R52, P1 ;  /* 0x00000001030d7824 */ /* 0x000fe200008e0634 */
[----:B------:R-:W-:Y:S02]  /*12c350*/  LOP3.LUT R2, R2, 0xffff, RZ, 0xc0, !PT ;  /* 0x0000ffff02027812 */ /* 0x000fe400078ec0ff */
[----:B------:R-:W-:Y:S01]  /*12c360*/  PRMT R11, R5, 0x3340, R11 ;  /* 0x00003340050b7816 */ /* 0x000fe2000000000b */
[----:B------:R-:W-:Y:S01]  /*12c370*/  STL [R1+0x190c], R14 ;  /* 0x00190c0e01007387 */ /* 0x000fe20000100800 */
[----:B------:R-:W-:-:S03]  /*12c380*/  PRMT R5, R2, 0x3340, R0 ;  /* 0x0000334002057816 */ /* 0x000fc60000000000 */
[----:B------:R3:W-:Y:S04]  /*12c390*/  STL.64 [R1+0x8b8], R12 ;  /* 0x0008b80c01007387 */ /* 0x0007e80000100a00 */
[----:B------:R-:W-:Y:S04]  /*12c3a0*/  STL [R1+0x4a0], R11 ;  /* 0x0004a00b01007387 */ /* 0x000fe80000100800 */
[----:B------:R0:W-:Y:S01]  /*12c3b0*/  STL [R1+0x2cc], R5 ;  /* 0x0002cc0501007387 */ /* 0x0001e20000100800 */
[----:B---3--:R-:W-:Y:S02]  /*12c3c0*/  LOP3.LUT R12, R40, 0xffff, RZ, 0xc0, !PT ;  /* 0x0000ffff280c7812 */ /* 0x008fe400078ec0ff */
[----:B----4-:R-:W-:-:S04]  /*12c3d0*/  LOP3.LUT R2, R31, 0xffff, RZ, 0xc0, !PT ;  /* 0x0000ffff1f027812 */ /* 0x010fc800078ec0ff */
[----:B------:R-:W-:Y:S02]  /*12c3e0*/  PRMT R14, R2, 0x3340, R0 ;  /* 0x00003340020e7816 */ /* 0x000fe40000000000 */
[----:B------:R-:W-:Y:S02]  /*12c3f0*/  LOP3.LUT R13, R9, 0xffff, RZ, 0xc0, !PT ;  /* 0x0000ffff090d7812 */ /* 0x000fe400078ec0ff */
[----:B------:R-:W-:Y:S02]  /*12c400*/  LOP3.LUT R9, R44, 0xffff, RZ, 0xc0, !PT ;  /* 0x0000ffff2c097812 */ /* 0x000fe400078ec0ff */
[----:B0-----:R-:W-:Y:S02]  /*12c410*/  LOP3.LUT R5, R8, 0xffff, RZ, 0xc0, !PT ;  /* 0x0000ffff08057812 */ /* 0x001fe400078ec0ff */
[----:B------:R-:W-:Y:S02]  /*12c420*/  PRMT R8, R12, 0x3340, R13 ;  /* 0x000033400c087816 */ /* 0x000fe4000000000d */
[----:B------:R-:W-:-:S02]  /*12c430*/  LOP3.LUT R11, R45, 0xffff, RZ, 0xc0, !PT ;  /* 0x0000ffff2d0b7812 */ /* 0x000fc400078ec0ff */
[----:B------:R-:W-:Y:S02]  /*12c440*/  PRMT R15, R8, 0x5410, R14 ;  /* 0x00005410080f7816 */ /* 0x000fe4000000000e */
[----:B------:R-:W-:Y:S02]  /*12c450*/  PRMT R14, R5, 0x3340, R0 ;  /* 0x00003340050e7816 */ /* 0x000fe40000000000 */
[----:B------:R-:W-:Y:S01]  /*12c460*/  PRMT R8, R9, 0x3340, R11 ;  /* 0x0000334009087816 */ /* 0x000fe2000000000b */
[----:B------:R-:W-:Y:S03]  /*12c470*/  STL [R1+0x1908], R15 ;  /* 0x0019080f01007387 */ /* 0x000fe60000100800 */
[----:B------:R-:W-:Y:S01]  /*12c480*/  PRMT R8, R8, 0x5410, R14 ;  /* 0x0000541008087816 */ /* 0x000fe2000000000e */
[----:B------:R-:W2:Y:S04]  /*12c490*/  LDL.LU R33, [R1+0x6ac] ;  /* 0x0006ac0001217983 */ /* 0x000ea80000300800 */
[----:B------:R-:W3:Y:S04]  /*12c4a0*/  LDL.LU R45, [R1+0x370] ;  /* 0x00037000012d7983 */ /* 0x000ee80000300800 */
[----:B------:R0:W-:Y:S04]  /*12c4b0*/  STL [R1+0x1904], R8 ;  /* 0x0019040801007387 */ /* 0x0001e80000100800 */
[----:B0-----:R-:W4:Y:S04]  /*12c4c0*/  LDL.LU R8, [R1+0x5fc] ;  /* 0x0005fc0001087983 */ /* 0x001f280000300800 */
[----:B------:R-:W4:Y:S04]  /*12c4d0*/  LDL.LU R37, [R1+0x57c4] ;  /* 0x0057c40001257983 */ /* 0x000f280000300800 */
[----:B------:R-:W4:Y:S04]  /*12c4e0*/  LDL.LU R31, [R1+0x82c] ;  /* 0x00082c00011f7983 */ /* 0x000f280000300800 */
[----:B------:R-:W4:Y:S01]  /*12c4f0*/  LDL.LU R44, [R1+0x878] ;  /* 0x00087800012c7983 */ /* 0x000f220000300800 */
[----:B------:R-:W-:-:S02]  /*12c500*/  IADD3 R14, P1, R7, R51, RZ ;  /* 0x00000033070e7210 */ /* 0x000fc40007f3e0ff */
[----:B------:R-:W-:Y:S02]  /*12c510*/  SHF.R.U32.HI R12, RZ, 0x8, R12 ;  /* 0x00000008ff0c7819 */ /* 0x000fe4000001160c */
[----:B------:R-:W-:Y:S01]  /*12c520*/  SHF.R.U32.HI R13, RZ, 0x8, R13 ;  /* 0x00000008ff0d7819 */ /* 0x000fe2000001160d */
[----:B------:R-:W-:Y:S01]  /*12c530*/  IMAD.X R15, R3, 0x1, R50, P1 ;  /* 0x00000001030f7824 */ /* 0x000fe200008e0632 */
[----:B------:R-:W-:Y:S02]  /*12c540*/  LOP3.LUT R12, R12, 0xffff, RZ, 0xc0, !PT ;  /* 0x0000ffff0c0c7812 */ /* 0x000fe400078ec0ff */
[----:B------:R-:W-:Y:S02]  /*12c550*/  LOP3.LUT R13, R13, 0xffff, RZ, 0xc0, !PT ;  /* 0x0000ffff0d0d7812 */ /* 0x000fe400078ec0ff */
[----:B------:R-:W-:Y:S02]  /*12c560*/  SHF.R.U32.HI R9, RZ, 0x8, R9 ;  /* 0x00000008ff097819 */ /* 0x000fe40000011609 */
[----:B------:R-:W-:Y:S01]  /*12c570*/  SHF.R.U32.HI R11, RZ, 0x8, R11 ;  /* 0x00000008ff0b7819 */ /* 0x000fe2000001160b */
[----:B------:R0:W-:Y:S01]  /*12c580*/  STL.64 [R1+0x8e8], R14 ;  /* 0x0008e80e01007387 */ /* 0x0001e20000100a00 */
[----:B------:R-:W-:-:S02]  /*12c590*/  LOP3.LUT R9, R9, 0xffff, RZ, 0xc0, !PT ;  /* 0x0000ffff09097812 */ /* 0x000fc400078ec0ff */
[----:B------:R-:W-:Y:S02]  /*12c5a0*/  LOP3.LUT R11, R11, 0xffff, RZ, 0xc0, !PT ;  /* 0x0000ffff0b0b7812 */ /* 0x000fe400078ec0ff */
[----:B------:R-:W-:Y:S02]  /*12c5b0*/  SHF.R.U32.HI R5, RZ, 0x8, R5 ;  /* 0x00000008ff057819 */ /* 0x000fe40000011605 */
[----:B------:R-:W-:Y:S02]  /*12c5c0*/  PRMT R9, R9, 0x3340, R11 ;  /* 0x0000334009097816 */ /* 0x000fe4000000000b */
[----:B0-----:R-:W-:Y:S02]  /*12c5d0*/  PRMT R14, R12, 0x3340, R13 ;  /* 0x000033400c0e7816 */ /* 0x001fe4000000000d */
[----:B------:R-:W-:-:S05]  /*12c5e0*/  IADD3 R12, P1, R7, R49, RZ ;  /* 0x00000031070c7210 */ /* 0x000fca0007f3e0ff */
[----:B------:R-:W-:Y:S01]  /*12c5f0*/  IMAD.X R13, R3, 0x1, R47, P1 ;  /* 0x00000001030d7824 */ /* 0x000fe200008e062f */
[----:B------:R-:W-:Y:S01]  /*12c600*/  STL [R1+0x49c], R14 ;  /* 0x00049c0e01007387 */ /* 0x000fe20000100800 */
[----:B------:R-:W-:-:S03]  /*12c610*/  LOP3.LUT R5, R5, 0xffff, RZ, 0xc0, !PT ;  /* 0x0000ffff05057812 */ /* 0x000fc600078ec0ff */
[----:B------:R-:W-:Y:S04]  /*12c620*/  STL [R1+0x498], R9 ;  /* 0x0004980901007387 */ /* 0x000fe80000100800 */
[----:B------:R0:W-:Y:S01]  /*12c630*/  STL.64 [R1+0x8e0], R12 ;  /* 0x0008e00c01007387 */ /* 0x0001e20000100a00 */
[----:B------:R-:W-:Y:S02]  /*12c640*/  PRMT R5, R5, 0x3340, R0 ;  /* 0x0000334005057816 */ /* 0x000fe40000000000 */
[----:B0-----:R-:W-:-:S03]  /*12c650*/  IADD3 R12, P1, R7, R48, RZ ;  /* 0x00000030070c7210 */ /* 0x001fc60007f3e0ff */
[----:B------:R-:W-:Y:S02]  /*12c660*/  STL [R1+0x2c8], R5 ;  /* 0x0002c80501007387 */ /* 0x000fe40000100800 */
[----:B------:R-:W-:Y:S02]  /*12c670*/  IMAD.X R13, R3, 0x1, R46, P1 ;  /* 0x00000001030d7824 */ /* 0x000fe400008e062e */
[----:B------:R-:W4:Y:S04]  /*12c680*/  LDL.LU R41, [R1+0x84c] ;  /* 0x00084c0001297983 */ /* 0x000f280000300800 */
[----:B------:R0:W-:Y:S04]  /*12c690*/  STL.64 [R1+0x908], R12 ;  /* 0x0009080c01007387 */ /* 0x0001e80000100a00 */
[----:B------:R-:W4:Y:S04]  /*12c6a0*/  LDL.LU R40, [R1+0x5808] ;  /* 0x0058080001287983 */ /* 0x000f280000300800 */
[----:B------:R-:W4:Y:S01]  /*12c6b0*/  LDL.LU R9, [R1+0x88c] ;  /* 0x00088c0001097983 */ /* 0x000f220000300800 */
[----:B------:R-:W-:-:S04]  /*12c6c0*/  SHF.R.U32.HI R2, RZ, 0x8, R2 ;  /* 0x00000008ff027819 */ /* 0x000fc80000011602 */
[----:B------:R-:W-:-:S04]  /*12c6d0*/  LOP3.LUT R2, R2, 0xffff, RZ, 0xc0, !PT ;  /* 0x0000ffff02027812 */ /* 0x000fc800078ec0ff */
[----:B------:R-:W-:-:S05]  /*12c6e0*/  PRMT R2, R2, 0x3340, R0 ;  /* 0x0000334002027816 */ /* 0x000fca0000000000 */
[----:B------:R1:W-:Y:S01]  /*12c6f0*/  STL [R1+0x2c4], R2 ;  /* 0x0002c40201007387 */ /* 0x0003e20000100800 */
[----:B--2---:R-:W-:Y:S02]  /*12c700*/  LOP3.LUT R11, R33, 0xffff, RZ, 0xc0, !PT ;  /* 0x0000ffff210b7812 */ /* 0x004fe400078ec0ff */
[----:B---3--:R-:W-:-:S04]  /*12c710*/  LOP3.LUT R45, R45, 0xffff, RZ, 0xc0, !PT ;  /* 0x0000ffff2d2d7812 */ /* 0x008fc800078ec0ff */
[----:B0-----:R-:W-:Y:S02]  /*12c720*/  PRMT R13, R45, 0x3340, R0 ;  /* 0x000033402d0d7816 */ /* 0x001fe40000000000 */
[----:B----4-:R-:W-:-:S04]  /*12c730*/  LOP3.LUT R8, R8, 0xffff, RZ, 0xc0, !PT ;  /* 0x0000ffff08087812 */ /* 0x010fc800078ec0ff */
[----:B------:R-:W-:Y:S02]  /*12c740*/  PRMT R12, R11, 0x3340, R8 ;  /* 0x000033400b0c7816 */ /* 0x000fe40000000008 */
[----:B-1----:R-:W-:Y:S02]  /*12c750*/  LOP3.LUT R2, R37, 0xffff, RZ, 0xc0, !PT ;  /* 0x0000ffff25027812 */ /* 0x002fe400078ec0ff */
[----:B------:R-:W-:Y:S02]  /*12c760*/  LOP3.LUT R5, R31, 0xffff, RZ, 0xc0, !PT ;  /* 0x0000ffff1f057812 */ /* 0x000fe400078ec0ff */
[----:B------:R-:W-:Y:S02]  /*12c770*/  LOP3.LUT R3, R44, 0xffff, RZ, 0xc0, !PT ;  /* 0x0000ffff2c037812 */ /* 0x000fe400078ec0ff */
[----:B------:R-:W-:Y:S02]  /*12c780*/  PRMT R14, R12, 0x5410, R13 ;  /* 0x000054100c0e7816 */ /* 0x000fe4000000000d */
[----:B------:R-:W-:-:S02]  /*12c790*/  PRMT R13, R5, 0x3340, R0 ;  /* 0x00003340050d7816 */ /* 0x000fc40000000000 */
[----:B------:R-:W-:Y:S01]  /*12c7a0*/  PRMT R12, R2, 0x3340, R3 ;  /* 0x00003340020c7816 */ /* 0x000fe20000000003 */
[----:B------:R-:W-:Y:S03]  /*12c7b0*/  STL [R1+0x5ec4], R45 ;  /* 0x005ec42d01007387 */ /* 0x000fe60000100800 */
[----:B------:R-:W-:Y:S01]  /*12c7c0*/  PRMT R12, R12, 0x5410, R13 ;  /* 0x000054100c0c7816 */ /* 0x000fe2000000000d */
[----:B------:R-:W-:Y:S04]  /*12c7d0*/  STL [R1+0x1900], R14 ;  /* 0x0019000e01007387 */ /* 0x000fe80000100800 */
[----:B------:R0:W-:Y:S04]  /*12c7e0*/  STL [R1+0x18cc], R12 ;  /* 0x0018cc0c01007387 */ /* 0x0001e80000100800 */
[----:B------:R-:W2:Y:S04]  /*12c7f0*/  LDL.LU R31, [R1+0x580c] ;  /* 0x00580c00011f7983 */ /* 0x000ea80000300800 */
[----:B------:R-:W3:Y:S01]  /*12c800*/  LDL.LU R44, [R1+0x858] ;  /* 0x00085800012c7983 */ /* 0x000ee20000300800 */
[----:B0-----:R-:W-:-:S03]  /*12c810*/  SHF.R.U32.HI R12, RZ, 0x8, R8 ;  /* 0x00000008ff0c7819 */ /* 0x001fc60000011608 */
[----:B------:R-:W4:Y:S01]  /*12c820*/  LDL.LU R8, [R1+0x918] ;  /* 0x0009180001087983 */ /* 0x000f220000300800 */
        /* <DEDUP_REMOVED lines=10> */
[----:B------:R0:W-:Y:S04]  /*12c8d0*/  STL [R1+0x494], R11 ;  /* 0x0004940b01007387 */ /* 0x0001e80000100800 */
[----:B------:R-:W4:Y:S01]  /*12c8e0*/  LDL.LU R37, [R1+0x76c] ;  /* 0x00076c0001257983 */ /* 0x000f220000300800 */
[----:B------:R-:W-:-:S03]  /*12c8f0*/  LOP3.LUT R2, R41, 0xffff, RZ, 0xc0, !PT ;  /* 0x0000ffff29027812 */ /* 0x000fc600078ec0ff */
[----:B------:R-:W4:Y:S01]  /*12c900*/  LDL.LU R41, [R1+0x5c4] ;  /* 0x0005c40001297983 */ /* 0x000f220000300800 */
[----:B------:R-:W-:Y:S02]  /*12c910*/  PRMT R12, R2, 0x3340, R0 ;  /* 0x00003340020c7816 */ /* 0x000fe40000000000 */
[----:B------:R-:W-:Y:S02]  /*12c920*/  LOP3.LUT R3, R40, 0xffff, RZ, 0xc0, !PT ;  /* 0x0000ffff28037812 */ /* 0x000fe400078ec0ff */
[----:B0-----:R-:W-:-:S04]  /*12c930*/  LOP3.LUT R11, R9, 0xffff, RZ, 0xc0, !PT ;  /* 0x0000ffff090b7812 */ /* 0x001fc800078ec0ff */
[----:B------:R-:W-:-:S04]  /*12c940*/  PRMT R9, R3, 0x3340, R11 ;  /* 0x0000334003097816 */ /* 0x000fc8000000000b */
[----:B------:R-:W-:-:S05]  /*12c950*/  PRMT R9, R9, 0x5410, R12 ;  /* 0x0000541009097816 */ /* 0x000fca000000000c */
[----:B------:R0:W-:Y:S04]  /*12c960*/  STL [R1+0x18c8], R9 ;  /* 0x0018c80901007387 */ /* 0x0001e80000100800 */
[----:B------:R-:W4:Y:S01]  /*12c970*/  LDL.LU R40, [R1+0x674] ;  /* 0x0006740001287983 */ /* 0x000f220000300800 */
[----:B------:R-:W-:Y:S01]  /*12c980*/  VIADD R7, R7, UR6 ;  /* 0x0000000607077c36 */ /* 0x000fe20008000000 */
[----:B------:R-:W-:Y:S01]  /*12c990*/  SHF.R.U32.HI R3, RZ, 0x8, R3 ;  /* 0x00000008ff037819 */ /* 0x000fe20000011603 */
[----:B------:R-:W-:Y:S01]  /*12c9a0*/  ULDC UR6, c[0x0][0x248] ;  /* 0x0000920000067ab9 */ /* 0x000fe20000000800 */
[----:B------:R-:W-:Y:S02]  /*12c9b0*/  SHF.R.U32.HI R11, RZ, 0x8, R11 ;  /* 0x00000008ff0b7819 */ /* 0x000fe4000001160b */
[----:B------:R-:W-:-:S02]  /*12c9c0*/  SHF.R.U32.HI R2, RZ, 0x8, R2 ;  /* 0x00000008ff027819 */ /* 0x000fc40000011602 */
[----:B0-----:R-:W-:Y:S02]  /*12c9d0*/  SHF.R.S32.HI R9, RZ, 0x1f, R7 ;  /* 0x0000001fff097819 */ /* 0x001fe40000011407 */
        /* <DEDUP_REMOVED lines=10> */
[----:B--2---:R-:W-:-:S03]  /*12ca80*/  LOP3.LUT R2, R31, 0xffff, RZ, 0xc0, !PT ;  /* 0x0000ffff1f027812 */ /* 0x004fc600078ec0ff */
[----:B------:R-:W2:Y:S01]  /*12ca90*/  LDL.LU R31, [R1+0x780] ;  /* 0x00078000011f7983 */ /* 0x000ea20000300800 */
[----:B---3--:R-:W-:-:S03]  /*12caa0*/  LOP3.LUT R11, R44, 0xffff, RZ, 0xc0, !PT ;  /* 0x0000ffff2c0b7812 */ /* 0x008fc600078ec0ff */
[----:B------:R-:W3:Y:S01]  /*12cab0*/  LDL.LU R44, [R1+0x5d0] ;  /* 0x0005d000012c7983 */ /* 0x000ee20000300800 */
[----:B----4-:R-:W-:Y:S02]  /*12cac0*/  LOP3.LUT R3, R8, 0xffff, RZ, 0xc0, !PT ;  /* 0x0000ffff08037812 */ /* 0x010fe400078ec0ff */
        /* <DEDUP_REMOVED lines=16> */
[----:B------:R-:W-:-:S03]  /*12cbd0*/  LOP3.LUT R2, R37, 0xffff, RZ, 0xc0, !PT ;  /* 0x0000ffff25027812 */ /* 0x000fc600078ec0ff */
[----:B------:R0:W-:Y:S04]  /*12cbe0*/  STL [R1+0x2bc], R5 ;  /* 0x0002bc0501007387 */ /* 0x0001e80000100800 */
[----:B------:R1:W-:Y:S04]  /*12cbf0*/  STL [R1+0x48c], R3 ;  /* 0x00048c0301007387 */ /* 0x0003e80000100800 */
[----:B------:R-:W4:Y:S01]  /*12cc00*/  LDL.LU R37, [R1+0x708] ;  /* 0x0007080001257983 */ /* 0x000f220000300800 */
[----:B0-----:R-:W-:-:S03]  /*12cc10*/  LOP3.LUT R5, R41, 0xffff, RZ, 0xc0, !PT ;  /* 0x0000ffff29057812 */ /* 0x001fc600078ec0ff */
[----:B------:R-:W4:Y:S01]  /*12cc20*/  LDL.LU R41, [R1+0x374] ;  /* 0x0003740001297983 */ /* 0x000f220000300800 */
[----:B-1----:R-:W-:Y:S02]  /*12cc30*/  LOP3.LUT R3, R40, 0xffff, RZ, 0xc0, !PT ;  /* 0x0000ffff28037812 */ /* 0x002fe400078ec0ff */
[----:B------:R-:W-:Y:S02]  /*12cc40*/  PRMT R13, R5, 0x3340, R0 ;  /* 0x00003340050d7816 */ /* 0x000fe40000000000 */
[----:B------:R-:W-:-:S04]  /*12cc50*/  PRMT R12, R2, 0x3340, R3 ;  /* 0x00003340020c7816 */ /* 0x000fc80000000003 */
[----:B------:R-:W-:-:S05]  /*12cc60*/  PRMT R12, R12, 0x5410, R13 ;  /* 0x000054100c0c7816 */ /* 0x000fca000000000d */
[----:B------:R0:W-:Y:S04]  /*12cc70*/  STL [R1+0x18c0], R12 ;  /* 0x0018c00c01007387 */ /* 0x0001e80000100800 */
[----:B------:R-:W4:Y:S01]  /*12cc80*/  LDL.LU R40, [R1+0x630] ;  /* 0x0006300001287983 */ /* 0x000f220000300800 */
[----:B------:R-:W-:Y:S02]  /*12cc90*/  SHF.R.U32.HI R11, RZ, 0x8, R11 ;  /* 0x00000008ff0b7819 */ /* 0x000fe4000001160b */
[----:B0-----:R-:W-:Y:S02]  /*12cca0*/  IADD3 R12, P1, R7, R57, RZ ;  /* 0x00000039070c7210 */ /* 0x001fe40007f3e0ff */
[----:B------:R-:W-:Y:S02]  /*12ccb0*/  SHF.R.U32.HI R2, RZ, 0x8, R2 ;  /* 0x00000008ff027819 */ /* 0x000fe40000011602 */
[----:B------:R-:W-:Y:S01]  /*12ccc0*/  SHF.R.U32.HI R3, RZ, 0x8, R3 ;  /* 0x00000008ff037819 */ /* 0x000fe20000011603 */
[----:B------:R-:W-:Y:S01]  /*12ccd0*/  IMAD.X R13, R9, 0x1, R56, P1 ;  /* 0x00000001090d7824 */ /* 0x000fe200008e0638 */
[----:B------:R-:W-:-:S02]  /*12cce0*/  LOP3.LUT R11, R11, 0xffff, RZ, 0xc0, !PT ;  /* 0x0000ffff0b0b7812 */ /* 0x000fc400078ec0ff */
[----:B------:R-:W-:Y:S02]  /*12ccf0*/  LOP3.LUT R2, R2, 0xffff, RZ, 0xc0, !PT ;  /* 0x0000ffff02027812 */ /* 0x000fe400078ec0ff */
[----:B------:R-:W-:Y:S01]  /*12cd00*/  LOP3.LUT R3, R3, 0xffff, RZ, 0xc0, !PT ;  /* 0x0000ffff03037812 */ /* 0x000fe200078ec0ff */
[----:B------:R0:W-:Y:S02]  /*12cd10*/  STL.64 [R1+0x8b0], R12 ;  /* 0x0008b00c01007387 */ /* 0x0001e40000100a00 */
[----:B0-----:R-:W-:Y:S02]  /*12cd20*/  PRMT R12, R11, 0x3340, R0 ;  /* 0x000033400b0c7816 */ /* 0x001fe40000000000 */
[----:B------:R-:W-:-:S03]  /*12cd30*/  PRMT R11, R2, 0x3340, R3 ;  /* 0x00003340020b7816 */ /* 0x000fc60000000003 */
[----:B------:R0:W-:Y:S04]  /*12cd40*/  STL [R1+0x2b8], R12 ;  /* 0x0002b80c01007387 */ /* 0x0001e80000100800 */
[----:B------:R4:W-:Y:S01]  /*12cd50*/  STL [R1+0x490], R11 ;  /* 0x0004900b01007387 */ /* 0x0009e20000100800 */
[----:B--2---:R-:W-:-:S03]  /*12cd60*/  LOP3.LUT R3, R31, 0xffff, RZ, 0xc0, !PT ;  /* 0x0000ffff1f037812 */ /* 0x004fc600078ec0ff */
[----:B------:R-:W2:Y:S01]  /*12cd70*/  LDL.LU R31, [R1+0x728] ;  /* 0x00072800011f7983 */ /* 0x000ea20000300800 */
[----:B---3--:R-:W-:-:S03]  /*12cd80*/  LOP3.LUT R2, R44, 0xffff, RZ, 0xc0, !PT ;  /* 0x0000ffff2c027812 */ /* 0x008fc600078ec0ff */
[----:B------:R-:W3:Y:S01]  /*12cd90*/  LDL.LU R44, [R1+0x378] ;  /* 0x00037800012c7983 */ /* 0x000ee20000300800 */
[----:B0-----:R-:W-:Y:S02]  /*12cda0*/  PRMT R12, R2, 0x3340, R0 ;  /* 0x00003340020c7816 */ /* 0x001fe40000000000 */
[----:B----4-:R-:W-:-:S04]  /*12cdb0*/  LOP3.LUT R11, R8, 0xffff, RZ, 0xc0, !PT ;  /* 0x0000ffff080b7812 */ /* 0x010fc800078ec0ff */
        /* <DEDUP_REMOVED lines=17> */
[----:B------:R1:W-:Y:S01]  /*12ced0*/  STL [R1+0x2b4], R3 ;  /* 0x0002b40301007387 */ /* 0x0003e20000100800 */
[----:B0-----:R-:W-:Y:S02]  /*12cee0*/  LOP3.LUT R11, R41, 0xffff, RZ, 0xc0, !PT ;  /* 0x0000ffff290b7812 */ /* 0x001fe400078ec0ff */
[----:B-1----:R-:W-:Y:S02]  /*12cef0*/  LOP3.LUT R3, R40, 0xffff, RZ, 0xc0, !PT ;  /* 0x0000ffff28037812 */ /* 0x002fe400078ec0ff */
[----:B------:R-:W-:Y:S02]  /*12cf00*/  PRMT R13, R11, 0x3340, R0 ;  /* 0x000033400b0d7816 */ /* 0x000fe40000000000 */
[----:B------:R-:W-:-:S04]  /*12cf10*/  PRMT R12, R2, 0x3340, R3 ;  /* 0x00003340020c7816 */ /* 0x000fc80000000003 */
[----:B------:R-:W-:Y:S02]  /*12cf20*/  PRMT R14, R12, 0x5410, R13 ;  /* 0x000054100c0e7816 */ /* 0x000fe4000000000d */
[----:B------:R-:W-:-:S03]  /*12cf30*/  IADD3 R12, P1, R7, R53, RZ ;  /* 0x00000035070c7210 */ /* 0x000fc60007f3e0ff */
[----:B------:R-:W-:Y:S02]  /*12cf40*/  STL [R1+0x18a8], R14 ;  /* 0x0018a80e01007387 */ /* 0x000fe40000100800 */
[----:B------:R-:W-:Y:S02]  /*12cf50*/  IMAD.X R13, R9, 0x1, R52, P1 ;  /* 0x00000001090d7824 */ /* 0x000fe400008e0634 */
[----:B------:R-:W4:Y:S04]  /*12cf60*/  LDL.LU R37, [R1+0x5878] ;  /* 0x0058780001257983 */ /* 0x000f280000300800 */
[----:B------:R-:W4:Y:S01]  /*12cf70*/  LDL.LU R41, [R1+0x86c] ;  /* 0x00086c0001297983 */ /* 0x000f220000300800 */
[----:B------:R-:W-:-:S03]  /*12cf80*/  SHF.R.U32.HI R5, RZ, 0x8, R5 ;  /* 0x00000008ff057819 */ /* 0x000fc60000011605 */
[----:B------:R-:W-:Y:S01]  /*12cf90*/  STL.64 [R1+0x888], R12 ;  /* 0x0008880c01007387 */ /* 0x000fe20000100a00 */
[----:B------:R-:W-:-:S03]  /*12cfa0*/  SHF.R.U32.HI R2, RZ, 0x8, R2 ;  /* 0x00000008ff027819 */ /* 0x000fc60000011602 */
[----:B------:R-:W4:Y:S01]  /*12cfb0*/  LDL.LU R40, [R1+0x57b8] ;  /* 0x0057b80001287983 */ /* 0x000f220000300800 */
[----:B------:R-:W-:Y:S02]  /*12cfc0*/  SHF.R.U32.HI R3, RZ, 0x8, R3 ;  /* 0x00000008ff037819 */ /* 0x000fe40000011603 */
[----:B------:R-:W-:Y:S02]  /*12cfd0*/  LOP3.LUT R5, R5, 0xffff, RZ, 0xc0, !PT ;  /* 0x0000ffff05057812 */ /* 0x000fe400078ec0ff */
[----:B------:R-:W-:Y:S02]  /*12cfe0*/  LOP3.LUT R2, R2, 0xffff, RZ, 0xc0, !PT ;  /* 0x0000ffff02027812 */ /* 0x000fe400078ec0ff */
[----:B------:R-:W-:Y:S02]  /*12cff0*/  LOP3.LUT R3, R3, 0xffff, RZ, 0xc0, !PT ;  /* 0x0000ffff03037812 */ /* 0x000fe400078ec0ff */
[----:B------:R-:W-:Y:S02]  /*12d000*/  PRMT R5, R5, 0x3340, R0 ;  /* 0x0000334005057816 */ /* 0x000fe40000000000 */
[----:B------:R-:W-:-:S03]  /*12d010*/  PRMT R3, R2, 0x3340, R3 ;  /* 0x0000334002037816 */ /* 0x000fc60000000003 */
[----:B------:R3:W-:Y:S04]  /*12d020*/  STL [R1+0x2b0], R5 ;  /* 0x0002b00501007387 */ /* 0x0007e80000100800 */
[----:B------:R4:W-:Y:S01]  /*12d030*/  STL [R1+0x480], R3 ;  /* 0x0004800301007387 */ /* 0x0009e20000100800 */
[----:B--2---:R-:W-:-:S03]  /*12d040*/  LOP3.LUT R2, R31, 0xffff, RZ, 0xc0, !PT ;  /* 0x0000ffff1f027812 */ /* 0x004fc600078ec0ff */
[----:B------:R-:W2:Y:S01]  /*12d050*/  LDL.LU R31, [R1+0x5884] ;  /* 0x00588400011f7983 */ /* 0x000ea20000300800 */
[----:B---3--:R-:W-:-:S03]  /*12d060*/  LOP3.LUT R5, R44, 0xffff, RZ, 0xc0, !PT ;  /* 0x0000ffff2c057812 */ /* 0x008fc600078ec0ff */
[----:B------:R-:W3:Y:S01]  /*12d070*/  LDL.LU R44, [R1+0x5758] ;  /* 0x00575800012c7983 */ /* 0x000ee20000300800 */
[----:B----4-:R-:W-:-:S03]  /*12d080*/  LOP3.LUT R3, R8, 0xffff, RZ, 0xc0, !PT ;  /* 0x0000ffff08037812 */ /* 0x010fc600078ec0ff */
[----:B------:R-:W4:Y:S01]  /*12d090*/  LDL.LU R8, [R1+0x57c0] ;  /* 0x0057c00001087983 */ /* 0x000f220000300800 */
[----:B------:R-:W-:Y:S02]  /*12d0a0*/  PRMT R13, R5, 0x3340, R0 ;  /* 0x00003340050d7816 */ /* 0x000fe40000000000 */
[--C-:B------:R-:W-:Y:S01]  /*12d0b0*/  PRMT R12, R2, 0x3340, R3.reuse ;  /* 0x00003340020c7816 */ /* 0x100fe20000000003 */
[----:B------:R0:W-:Y:S01]  /*12d0c0*/  STL [R1+0x5ec8], R5 ;  /* 0x005ec80501007387 */ /* 0x0001e20000100800 */
[----:B------:R-:W-:Y:S02]  /*12d0d0*/  SHF.R.U32.HI R2, RZ, 0x8, R2 ;  /* 0x00000008ff027819 */ /* 0x000fe40000011602 */
[----:B------:R-:W-:Y:S02]  /*12d0e0*/  SHF.R.U32.HI R3, RZ, 0x8, R3 ;  /* 0x00000008ff037819 */ /* 0x000fe40000011603 */
[----:B0-----:R-:W-:Y:S02]  /*12d0f0*/  PRMT R5, R12, 0x5410, R13 ;  /* 0x000054100c057816 */ /* 0x001fe4000000000d */
[----:B------:R-:W-:-:S03]  /*12d100*/  IADD3 R12, P1, R7, R51, RZ ;  /* 0x00000033070c7210 */ /* 0x000fc60007f3e0ff */
[----:B------:R0:W-:Y:S01]  /*12d110*/  STL [R1+0x18a4], R5 ;  /* 0x0018a40501007387 */ /* 0x0001e20000100800 */
[----:B------:R-:W-:Y:S02]  /*12d120*/  LOP3.LUT R2, R2, 0xffff, RZ, 0xc0, !PT ;  /* 0x0000ffff02027812 */ /* 0x000fe400078ec0ff */
[----:B------:R-:W-:Y:S01]  /*12d130*/  LOP3.LUT R3, R3, 0xffff, RZ, 0xc0, !PT ;  /* 0x0000ffff03037812 */ /* 0x000fe200078ec0ff */
[----:B------:R-:W-:Y:S01]  /*12d140*/  IMAD.X R13, R9, 0x1, R50, P1 ;  /* 0x00000001090d7824 */ /* 0x000fe200008e0632 */
[----:B0-----:R-:W-:-:S04]  /*12d150*/  SHF.R.U32.HI R5, RZ, 0x8, R11 ;  /* 0x00000008ff057819 */ /* 0x001fc8000001160b */
[----:B------:R-:W-:Y:S02]  /*12d160*/  LOP3.LUT R5, R5, 0xffff, RZ, 0xc0, !PT ;  /* 0x0000ffff05057812 */ /* 0x000fe400078ec0ff */
[----:B------:R-:W-:Y:S02]  /*12d170*/  PRMT R39, R2, 0x3340, R3 ;  /* 0x0000334002277816 */ /* 0x000fe40000000003 */
[----:B------:R-:W-:Y:S01]  /*12d180*/  PRMT R5, R5, 0x3340, R0 ;  /* 0x0000334005057816 */ /* 0x000fe20000000000 */
[----:B------:R0:W-:Y:S04]  /*12d190*/  STL.64 [R1+0x880], R12 ;  /* 0x0008800c01007387 */ /* 0x0001e80000100a00 */
[----:B------:R-:W-:Y:S04]  /*12d1a0*/  STL [R1+0x5cf8], R39 ;  /* 0x005cf82701007387 */ /* 0x000fe80000100800 */
[----:B------:R1:W-:Y:S01]  /*12d1b0*/  STL [R1+0x2ac], R5 ;  /* 0x0002ac0501007387 */ /* 0x0003e20000100800 */
[----:B------:R-:W-:-:S02]  /*12d1c0*/  LOP3.LUT R3, R37, 0xffff, RZ, 0xc0, !PT ;  /* 0x0000ffff25037812 */ /* 0x000fc400078ec0ff */
[----:B------:R-:W-:-:S04]  /*12d1d0*/  LOP3.LUT R2, R41, 0xffff, RZ, 0xc0, !PT ;  /* 0x0000ffff29027812 */ /* 0x000fc800078ec0ff */
[----:B0-----:R-:W-:Y:S02]  /*12d1e0*/  PRMT R12, R2, 0x3340, R0 ;  /* 0x00003340020c7816 */ /* 0x001fe40000000000 */
[----:B-1----:R-:W-:-:S04]  /*12d1f0*/  LOP3.LUT R5, R40, 0xffff, RZ, 0xc0, !PT ;  /* 0x0000ffff28057812 */ /* 0x002fc800078ec0ff */
[----:B------:R-:W-:Y:S02]  /*12d200*/  PRMT R11, R3, 0x3340, R5 ;  /* 0x00003340030b7816 */ /* 0x000fe40000000005 */
[----:B------:R-:W-:Y:S02]  /*12d210*/  SHF.R.U32.HI R3, RZ, 0x8, R3 ;  /* 0x00000008ff037819 */ /* 0x000fe40000011603 */
[----:B------:R-:W-:Y:S02]  /*12d220*/  PRMT R11, R11, 0x5410, R12 ;  /* 0x000054100b0b7816 */ /* 0x000fe4000000000c */
[----:B------:R-:W-:Y:S02]  /*12d230*/  IADD3 R12, P1, R7, R49, RZ ;  /* 0x00000031070c7210 */ /* 0x000fe40007f3e0ff */
[----:B------:R-:W-:Y:S02]  /*12d240*/  SHF.R.U32.HI R5, RZ, 0x8, R5 ;  /* 0x00000008ff057819 */ /* 0x000fe40000011605 */
[----:B------:R-:W-:Y:S01]  /*12d250*/  LOP3.LUT R3, R3, 0xffff, RZ, 0xc0, !PT ;  /* 0x0000ffff03037812 */ /* 0x000fe200078ec0ff */
[----:B------:R-:W-:Y:S01]  /*12d260*/  IMAD.X R13, R9, 0x1, R47, P1 ;  /* 0x00000001090d7824 */ /* 0x000fe200008e062f */
[----:B------:R-:W-:Y:S01]  /*12d270*/  LOP3.LUT R5, R5, 0xffff, RZ, 0xc0, !PT ;  /* 0x0000ffff05057812 */ /* 0x000fe200078ec0ff */
[----:B------:R0:W-:Y:S04]  /*12d280*/  STL [R1+0x18a0], R11 ;  /* 0x0018a00b01007387 */ /* 0x0001e80000100800 */
[----:B------:R-:W4:Y:S04]  /*12d290*/  LDL.LU R25, [R1+0x848] ;  /* 0x0008480001197983 */ /* 0x000f280000300800 */
[----:B------:R1:W-:Y:S01]  /*12d2a0*/  STL.64 [R1+0x878], R12 ;  /* 0x0008780c01007387 */ /* 0x0003e20000100a00 */
[----:B0-----:R-:W-:-:S03]  /*12d2b0*/  PRMT R11, R3, 0x3340, R5 ;  /* 0x00003340030b7816 */ /* 0x001fc60000000005 */
[----:B------:R-:W4:Y:S04]  /*12d2c0*/  LDL.LU R33, [R1+0x57fc] ;  /* 0x0057fc0001217983 */ /* 0x000f280000300800 */
[----:B------:R-:W4:Y:S04]  /*12d2d0*/  LDL.LU R37, [R1+0x5790] ;  /* 0x0057900001257983 */ /* 0x000f280000300800 */
[----:B------:R0:W-:Y:S01]  /*12d2e0*/  STL [R1+0x478], R11 ;  /* 0x0004780b01007387 */ /* 0x0001e20000100800 */
[----:B--2---:R-:W-:Y:S02]  /*12d2f0*/  LOP3.LUT R5, R31, 0xffff, RZ, 0xc0, !PT ;  /* 0x0000ffff1f057812 */ /* 0x004fe400078ec0ff */
[----:B---3--:R-:W-:-:S04]  /*12d300*/  LOP3.LUT R3, R44, 0xffff, RZ, 0xc0, !PT ;  /* 0x0000ffff2c037812 */ /* 0x008fc800078ec0ff */
[----:B-1----:R-:W-:Y:S02]  /*12d310*/  PRMT R12, R3, 0x3340, R0 ;  /* 0x00003340030c7816 */ /* 0x002fe40000000000 */
[----:B----4-:R-:W-:-:S04]  /*12d320*/  LOP3.LUT R8, R8, 0xffff, RZ, 0xc0, !PT ;  /* 0x0000ffff08087812 */ /* 0x010fc800078ec0ff */
[----:B0-----:R-:W-:Y:S02]  /*12d330*/  PRMT R11, R5, 0x3340, R8 ;  /* 0x00003340050b7816 */ /* 0x001fe40000000008 */
[----:B------:R-:W-:Y:S02]  /*12d340*/  SHF.R.U32.HI R5, RZ, 0x8, R5 ;  /* 0x00000008ff057819 */ /* 0x000fe40000011605 */
[----:B------:R-:W-:Y:S02]  /*12d350*/  PRMT R11, R11, 0x5410, R12 ;  /* 0x000054100b0b7816 */ /* 0x000fe4000000000c */
[----:B------:R-:W-:Y:S02]  /*12d360*/  IADD3 R12, P1, R7, R48, RZ ;  /* 0x00000030070c7210 */ /* 0x000fe40007f3e0ff */
[----:B------:R-:W-:Y:S02]  /*12d370*/  SHF.R.U32.HI R8, RZ, 0x8, R8 ;  /* 0x00000008ff087819 */ /* 0x000fe40000011608 */
[----:B------:R-:W-:Y:S01]  /*12d380*/  LOP3.LUT R5, R5, 0xffff, RZ, 0xc0, !PT ;  /* 0x0000ffff05057812 */ /* 0x000fe200078ec0ff */
[----:B------:R-:W-:Y:S01]  /*12d390*/  IMAD.X R13, R9, 0x1, R46, P1 ;  /* 0x00000001090d7824 */ /* 0x000fe200008e062e */
[----:B------:R-:W-:Y:S01]  /*12d3a0*/  LOP3.LUT R8, R8, 0xffff, RZ, 0xc0, !PT ;  /* 0x0000ffff08087812 */ /* 0x000fe200078ec0ff */
[----:B------:R-:W-:Y:S03]  /*12d3b0*/  STL [R1+0x189c], R11 ;  /* 0x00189c0b01007387 */ /* 0x000fe60000100800 */
[----:B------:R-:W-:Y:S01]  /*12d3c0*/  PRMT R5, R5, 0x3340, R8 ;  /* 0x0000334005057816 */ /* 0x000fe20000000008 */
[----:B------:R-:W-:Y:S04]  /*12d3d0*/  STL.64 [R1+0x870], R12 ;  /* 0x0008700c01007387 */ /* 0x000fe80000100a00 */
[----:B------:R-:W2:Y:S04]  /*12d3e0*/  LDL.LU R41, [R1+0x5804] ;  /* 0x0058040001297983 */ /* 0x000ea80000300800 */
[----:B------:R-:W3:Y:S04]  /*12d3f0*/  LDL.LU R40, [R1+0x854] ;  /* 0x0008540001287983 */ /* 0x000ee80000300800 */
[----:B------:R0:W-:Y:S04]  /*12d400*/  STL [R1+0x46c], R5 ;  /* 0x00046c0501007387 */ /* 0x0001e80000100800 */
[----:B------:R-:W4:Y:S04]  /*12d410*/  LDL.LU R9, [R1+0x579c] ;  /* 0x00579c0001097983 */ /* 0x000f280000300800 */
[----:B------:R-:W2:Y:S04]  /*12d420*/  LDL.LU R44, [R1+0x7c0] ;  /* 0x0007c000012c7983 */ /* 0x000ea80000300800 */
[----:B------:R-:W3:Y:S01]  /*12d430*/  LDL.LU R8, [R1+0x610] ;  /* 0x0006100001087983 */ /* 0x000ee20000300800 */
[----:B------:R-:W-:-:S02]  /*12d440*/  SHF.R.U32.HI R3, RZ, 0x8, R3 ;  /* 0x00000008ff037819 */ /* 0x000fc40000011603 */
[----:B------:R-:W-:Y:S01]  /*12d450*/  SHF.R.U32.HI R2, RZ, 0x8, R2 ;  /* 0x00000008ff027819 */ /* 0x000fe20000011602 */
[----:B------:R-:W3:Y:S01]  /*12d460*/  LDL.LU R31, [R1+0x6cc] ;  /* 0x0006cc00011f7983 */ /* 0x000ee20000300800 */
[----:B------:R-:W-:Y:S02]  /*12d470*/  LOP3.LUT R3, R3, 0xffff, RZ, 0xc0, !PT ;  /* 0x0000ffff03037812 */ /* 0x000fe400078ec0ff */
[----:B------:R-:W-:Y:S02]  /*12d480*/  LOP3.LUT R2, R2, 0xffff, RZ, 0xc0, !PT ;  /* 0x0000ffff02027812 */ /* 0x000fe400078ec0ff */
[--C-:B0-----:R-:W-:Y:S02]  /*12d490*/  PRMT R5, R3, 0x3340, R0.reuse ;  /* 0x0000334003057816 */ /* 0x101fe40000000000 */
[----:B------:R-:W-:-:S03]  /*12d4a0*/  PRMT R3, R2, 0x3340, R0 ;  /* 0x0000334002037816 */ /* 0x000fc60000000000 */
[----:B------:R-:W-:Y:S04]  /*12d4b0*/  STL [R1+0x2a8], R5 ;  /* 0x0002a80501007387 */ /* 0x000fe80000100800 */
[----:B------:R0:W-:Y:S01]  /*12d4c0*/  STL [R1+0x2a4], R3 ;  /* 0x0002a40301007387 */ /* 0x0001e20000100800 */
[----:B------:R-:W-:Y:S01]  /*12d4d0*/  VIADD R12, R7, UR6 ;  /* 0x00000006070c7c36 */ /* 0x000fe20008000000 */
[----:B------:R-:W-:-:S04]  /*12d4e0*/  ULDC UR6, c[0x0][0x248] ;  /* 0x0000920000067ab9 */ /* 0x000fc80000000800 */
[----:B------:R-:W-:Y:S02]  /*12d4f0*/  IADD3 R14, P1, R12, R59, RZ ;  /* 0x0000003b0c0e7210 */ /* 0x000fe40007f3e0ff */
[----:B------:R-:W-:-:S04]  /*12d500*/  LOP3.LUT R2, R25, 0xffff, RZ, 0xc0, !PT ;  /* 0x0000ffff19027812 */ /* 0x000fc800078ec0ff */
[----:B------:R-:W-:Y:S02]  /*12d510*/  PRMT R11, R2, 0x3340, R0 ;  /* 0x00003340020b7816 */ /* 0x000fe40000000000 */
[----:B0-----:R-:W-:Y:S02]  /*12d520*/  LOP3.LUT R3, R33, 0xffff, RZ, 0xc0, !PT ;  /* 0x0000ffff21037812 */ /* 0x001fe400078ec0ff */
[----:B------:R-:W-:-:S04]  /*12d530*/  LOP3.LUT R5, R37, 0xffff, RZ, 0xc0, !PT ;  /* 0x0000ffff25057812 */ /* 0x000fc800078ec0ff */
[----:B------:R-:W-:Y:S02]  /*12d540*/  PRMT R7, R3, 0x3340, R5 ;  /* 0x0000334003077816 */ /* 0x000fe40000000005 */
[----:B------:R-:W-:Y:S02]  /*12d550*/  SHF.R.U32.HI R3, RZ, 0x8, R3 ;  /* 0x00000008ff037819 */ /* 0x000fe40000011603 */
[----:B------:R-:W-:Y:S02]  /*12d560*/  SHF.R.U32.HI R5, RZ, 0x8, R5 ;  /* 0x00000008ff057819 */ /* 0x000fe40000011605 */
[----:B------:R-:W-:Y:S02]  /*12d570*/  PRMT R7, R7, 0x5410, R11 ;  /* 0x0000541007077816 */ /* 0x000fe4000000000b */
[----:B------:R-:W-:Y:S02]  /*12d580*/  SHF.R.U32.HI R2, RZ, 0x8, R2 ;  /* 0x00000008ff027819 */ /* 0x000fe40000011602 */
[----:B------:R-:W-:-:S02]  /*12d590*/  SHF.R.S32.HI R11, RZ, 0x1f, R12 ;  /* 0x0000001fff0b7819 */ /* 0x000fc4000001140c */
        /* <DEDUP_REMOVED lines=10> */
[----:B----4-:R-:W-:-:S03]  /*12d640*/  LOP3.LUT R13, R9, 0xffff, RZ, 0xc0, !PT ;  /* 0x0000ffff090d7812 */ /* 0x010fc600078ec0ff */
[----:B------:R-:W4:Y:S01]  /*12d650*/  LDL.LU R9, [R1+0x7d0] ;  /* 0x0007d00001097983 */ /* 0x000f220000300800 */
[----:B--2---:R-:W-:-:S03]  /*12d660*/  LOP3.LUT R2, R44, 0xffff, RZ, 0xc0, !PT ;  /* 0x0000ffff2c027812 */ /* 0x004fc600078ec0ff */
[----:B------:R-:W2:Y:S01]  /*12d670*/  LDL.LU R44, [R1+0x620] ;  /* 0x00062000012c7983 */ /* 0x000ea20000300800 */
[----:B---3--:R-:W-:-:S03]  /*12d680*/  LOP3.LUT R7, R8, 0xffff, RZ, 0xc0, !PT ;  /* 0x0000ffff08077812 */ /* 0x008fc600078ec0ff */
[----:B------:R-:W3:Y:S01]  /*12d690*/  LDL.LU R8, [R1+0x6dc] ;  /* 0x0006dc0001087983 */ /* 0x000ee20000300800 */
[----:B------:R-:W-:Y:S02]  /*12d6a0*/  LOP3.LUT R5, R41, 0xffff, RZ, 0xc0, !PT ;  /* 0x0000ffff29057812 */ /* 0x000fe400078ec0ff */
[----:B------:R-:W-:Y:S02]  /*12d6b0*/  LOP3.LUT R20, R40, 0xffff, RZ, 0xc0, !PT ;  /* 0x0000ffff28147812 */ /* 0x000fe400078ec0ff */
[----:B------:R-:W-:Y:S02]  /*12d6c0*/  PRMT R14, R5, 0x3340, R13 ;  /* 0x00003340050e7816 */ /* 0x000fe4000000000d */
[----:B------:R-:W-:Y:S02]  /*12d6d0*/  PRMT R15, R20, 0x3340, R0 ;  /* 0x00003340140f7816 */ /* 0x000fe40000000000 */
[----:B------:R-:W-:Y:S02]  /*12d6e0*/  LOP3.LUT R3, R31, 0xffff, RZ, 0xc0, !PT ;  /* 0x0000ffff1f037812 */ /* 0x000fe400078ec0ff */
[----:B------:R-:W-:-:S02]  /*12d6f0*/  PRMT R16, R14, 0x5410, R15 ;  /* 0x000054100e107816 */ /* 0x000fc4000000000f */
[----:B------:R-:W-:Y:S02]  /*12d700*/  PRMT R15, R7, 0x3340, R0 ;  /* 0x00003340070f7816 */ /* 0x000fe40000000000 */
[----:B------:R-:W-:-:S04]  /*12d710*/  PRMT R14, R2, 0x3340, R3 ;  /* 0x00003340020e7816 */ /* 0x000fc80000000003 */
[----:B------:R-:W-:Y:S01]  /*12d720*/  PRMT R15, R14, 0x5410, R15 ;  /* 0x000054100e0f7816 */ /* 0x000fe2000000000f */
[----:B------:R-:W-:Y:S01]  /*12d730*/  VIADD R14, R12, UR6 ;  /* 0x000000060c0e7c36 */ /* 0x000fe20008000000 */
[----:B------:R-:W-:Y:S01]  /*12d740*/  STL [R1+0x5ecc], R20 ;  /* 0x005ecc1401007387 */ /* 0x000fe20000100800 */
[----:B------:R-:W-:Y:S01]  /*12d750*/  SHF.R.U32.HI R5, RZ, 0x8, R5 ;  /* 0x00000008ff057819 */ /* 0x000fe20000011605 */
[----:B------:R-:W-:Y:S02]  /*12d760*/  ULDC UR6, c[0x0][0x228] ;  /* 0x00008a0000067ab9 */ /* 0x000fe40000000800 */
[----:B------:R0:W-:Y:S01]  /*12d770*/  STL [R1+0x1894], R16 ;  /* 0x0018941001007387 */ /* 0x0001e20000100800 */
[----:B------:R-:W-:Y:S02]  /*12d780*/  IADD3 R18, P1, R14, R59, RZ ;  /* 0x0000003b0e127210 */ /* 0x000fe40007f3e0ff */
[----:B------:R-:W-:Y:S02]  /*12d790*/  SHF.R.U32.HI R13, RZ, 0x8, R13 ;  /* 0x00000008ff0d7819 */ /* 0x000fe4000001160d */
[----:B------:R-:W-:-:S02]  /*12d7a0*/  SHF.R.U32.HI R2, RZ, 0x8, R2 ;  /* 0x00000008ff027819 */ /* 0x000fc40000011602 */
[----:B------:R-:W-:Y:S02]  /*12d7b0*/  SHF.R.U32.HI R3, RZ, 0x8, R3 ;  /* 0x00000008ff037819 */ /* 0x000fe40000011603 */
[----:B0-----:R-:W-:Y:S02]  /*12d7c0*/  SHF.R.S32.HI R16, RZ, 0x1f, R14 ;  /* 0x0000001fff107819 */ /* 0x001fe4000001140e */
[----:B------:R-:W-:Y:S02]  /*12d7d0*/  LOP3.LUT R5, R5, 0xffff, RZ, 0xc0, !PT ;  /* 0x0000ffff05057812 */ /* 0x000fe400078ec0ff */
[----:B------:R-:W-:Y:S01]  /*12d7e0*/  LOP3.LUT R13, R13, 0xffff, RZ, 0xc0, !PT ;  /* 0x0000ffff0d0d7812 */ /* 0x000fe200078ec0ff */
[----:B------:R-:W-:Y:S01]  /*12d7f0*/  IMAD.X R19, R16, 0x1, R58, P1 ;  /* 0x0000000110137824 */ /* 0x000fe200008e063a */
[----:B------:R-:W-:Y:S01]  /*12d800*/  LOP3.LUT R2, R2, 0xffff, RZ, 0xc0, !PT ;  /* 0x0000ffff02027812 */ /* 0x000fe200078ec0ff */
[----:B------:R0:W-:Y:S01]  /*12d810*/  STL [R1+0x1890], R15 ;  /* 0x0018900f01007387 */ /* 0x0001e20000100800 */
[----:B------:R-:W-:-:S03]  /*12d820*/  LOP3.LUT R3, R3, 0xffff, RZ, 0xc0, !PT ;  /* 0x0000ffff03037812 */ /* 0x000fc600078ec0ff */
[----:B------:R-:W-:Y:S01]  /*12d830*/  STL [R1+0x5c20], R59 ;  /* 0x005c203b01007387 */ /* 0x000fe20000100800 */
[----:B------:R-:W-:-:S03]  /*12d840*/  PRMT R3, R2, 0x3340, R3 ;  /* 0x0000334002037816 */ /* 0x000fc60000000003 */
[----:B------:R-:W-:Y:S01]  /*12d850*/  STL [R1+0x5c24], R58 ;  /* 0x005c243a01007387 */ /* 0x000fe20000100800 */
[----:B0-----:R-:W-:-:S03]  /*12d860*/  PRMT R15, R5, 0x3340, R13 ;  /* 0x00003340050f7816 */ /* 0x001fc6000000000d */
[----:B------:R-:W-:Y:S04]  /*12d870*/  STL.64 [R1+0x860], R18 ;  /* 0x0008601201007387 */ /* 0x000fe80000100a00 */
[----:B------:R-:W3:Y:S04]  /*12d880*/  LDL.LU R41, [R1+0x788] ;  /* 0x0007880001297983 */ /* 0x000ee80000300800 */
[----:B------:R-:W3:Y:S04]  /*12d890*/  LDL.LU R40, [R1+0x5d4] ;  /* 0x0005d40001287983 */ /* 0x000ee80000300800 */
[----:B------:R-:W3:Y:S04]  /*12d8a0*/  LDL.LU R31, [R1+0x688] ;  /* 0x00068800011f7983 */ /* 0x000ee80000300800 */
[----:B------:R-:W-:Y:S04]  /*12d8b0*/  STL [R1+0x5cfc], R15 ;  /* 0x005cfc0f01007387 */ /* 0x000fe80000100800 */
[----:B------:R3:W-:Y:S01]  /*12d8c0*/  STL [R1+0x464], R3 ;  /* 0x0004640301007387 */ /* 0x0007e20000100800 */
[----:B----4-:R-:W-:-:S02]  /*12d8d0*/  LOP3.LUT R5, R9, 0xffff, RZ, 0xc0, !PT ;  /* 0x0000ffff09057812 */ /* 0x010fc400078ec0ff */
[----:B--2---:R-:W-:Y:S02]  /*12d8e0*/  LOP3.LUT R2, R44, 0xffff, RZ, 0xc0, !PT ;  /* 0x0000ffff2c027812 */ /* 0x004fe400078ec0ff */
[----:B---3--:R-:W-:Y:S02]  /*12d8f0*/  LOP3.LUT R3, R8, 0xffff, RZ, 0xc0, !PT ;  /* 0x0000ffff08037812 */ /* 0x008fe400078ec0ff */
[----:B------:R-:W-:Y:S02]  /*12d900*/  PRMT R9, R2, 0x3340, R0 ;  /* 0x0000334002097816 */ /* 0x000fe40000000000 */
[----:B------:R-:W-:-:S04]  /*12d910*/  PRMT R8, R5, 0x3340, R3 ;  /* 0x0000334005087816 */ /* 0x000fc80000000003 */
[----:B------:R-:W-:Y:S02]  /*12d920*/  PRMT R13, R8, 0x5410, R9 ;  /* 0x00005410080d7816 */ /* 0x000fe40000000009 */
[----:B------:R-:W-:-:S05]  /*12d930*/  IADD3 R8, P1, R12, R61, RZ ;  /* 0x0000003d0c087210 */ /* 0x000fca0007f3e0ff */
[----:B------:R-:W-:Y:S01]  /*12d940*/  IMAD.X R9, R11, 0x1, R60, P1 ;  /* 0x000000010b097824 */ /* 0x000fe200008e063c */
[----:B------:R-:W-:Y:S04]  /*12d950*/  STL [R1+0x184c], R13 ;  /* 0x00184c0d01007387 */ /* 0x000fe80000100800 */
[----:B------:R0:W-:Y:S02]  /*12d960*/  STL.64 [R1+0x858], R8 ;  /* 0x0008580801007387 */ /* 0x0001e40000100a00 */
[----:B0-----:R-:W-:-:S05]  /*12d970*/  IADD3 R8, P1, R14, R61, RZ ;  /* 0x0000003d0e087210 */ /* 0x001fca0007f3e0ff */
[----:B------:R-:W-:-:S05]  /*12d980*/  IMAD.X R9, R16, 0x1, R60, P1 ;  /* 0x0000000110097824 */ /* 0x000fca00008e063c */
[----:B------:R0:W-:Y:S04]  /*12d990*/  STL.64 [R1+0x850], R8 ;  /* 0x0008500801007387 */ /* 0x0001e80000100a00 */
[----:B0-----:R-:W2:Y:S04]  /*12d9a0*/  LDL.LU R9, [R1+0x794] ;  /* 0x0007940001097983 */ /* 0x001ea80000300800 */
[----:B------:R-:W3:Y:S04]  /*12d9b0*/  LDL.LU R44, [R1+0x5e0] ;  /* 0x0005e000012c7983 */ /* 0x000ee80000300800 */
        /* <DEDUP_REMOVED lines=12> */
[----:B------:R-:W-:Y:S02]  /*12da80*/  IADD3 R18, P1, R12, R57, RZ ;  /* 0x000000390c127210 */ /* 0x000fe40007f3e0ff */
[----:B0-----:R-:W-:Y:S02]  /*12da90*/  LOP3.LUT R5, R40, 0xffff, RZ, 0xc0, !PT ;  /* 0x0000ffff28057812 */ /* 0x001fe400078ec0ff */
[----:B-1----:R-:W-:Y:S02]  /*12daa0*/  LOP3.LUT R3, R31, 0xffff, RZ, 0xc0, !PT ;  /* 0x0000ffff1f037812 */ /* 0x002fe400078ec0ff */
[----:B------:R-:W-:Y:S02]  /*12dab0*/  PRMT R60, R5, 0x3340, R0 ;  /* 0x00003340053c7816 */ /* 0x000fe40000000000 */
[----:B------:R-:W-:Y:S01]  /*12dac0*/  PRMT R61, R2, 0x3340, R3 ;  /* 0x00003340023d7816 */ /* 0x000fe20000000003 */
[----:B------:R-:W-:-:S03]  /*12dad0*/  IMAD.X R19, R11, 0x1, R56, P1 ;  /* 0x000000010b137824 */ /* 0x000fc600008e0638 */
[----:B------:R-:W-:Y:S02]  /*12dae0*/  PRMT R13, R61, 0x5410, R60 ;  /* 0x000054103d0d7816 */ /* 0x000fe4000000003c */
[----:B------:R-:W-:-:S03]  /*12daf0*/  SHF.R.U32.HI R60, RZ, 0x8, R7 ;  /* 0x00000008ff3c7819 */ /* 0x000fc60000011607 */
[----:B------:R-:W-:Y:S01]  /*12db00*/  STL [R1+0x1824], R13 ;  /* 0x0018240d01007387 */ /* 0x000fe20000100800 */
[----:B------:R-:W-:-:S03]  /*12db10*/  SHF.R.U32.HI R2, RZ, 0x8, R2 ;  /* 0x00000008ff027819 */ /* 0x000fc60000011602 */
[----:B------:R0:W-:Y:S01]  /*12db20*/  STL.64 [R1+0x848], R18 ;  /* 0x0008481201007387 */ /* 0x0001e20000100a00 */
[----:B------:R-:W-:Y:S02]  /*12db30*/  SHF.R.U32.HI R61, RZ, 0x8, R3 ;  /* 0x00000008ff3d7819 */ /* 0x000fe40000011603 */
[----:B------:R-:W-:Y:S02]  /*12db40*/  LOP3.LUT R60, R60, 0xffff, RZ, 0xc0, !PT ;  /* 0x0000ffff3c3c7812 */ /* 0x000fe400078ec0ff */
[----:B------:R-:W-:Y:S02]  /*12db50*/  LOP3.LUT R2, R2, 0xffff, RZ, 0xc0, !PT ;  /* 0x0000ffff02027812 */ /* 0x000fe400078ec0ff */
[----:B------:R-:W-:Y:S02]  /*12db60*/  LOP3.LUT R61, R61, 0xffff, RZ, 0xc0, !PT ;  /* 0x0000ffff3d3d7812 */ /* 0x000fe400078ec0ff */
[----:B0-----:R-:W-:Y:S01]  /*12db70*/  IADD3 R18, P1, R14, R57, RZ ;  /* 0x000000390e127210 */ /* 0x001fe20007f3e0ff */
[----:B------:R-:W-:Y:S01]  /*12db80*/  STL [R1+0x5c28], R57 ;  /* 0x005c283901007387 */ /* 0x000fe20000100800 */
[----:B------:R-:W-:-:S03]  /*12db90*/  PRMT R3, R60, 0x3340, R0 ;  /* 0x000033403c037816 */ /* 0x000fc60000000000 */
[----:B------:R-:W-:Y:S01]  /*12dba0*/  IMAD.X R19, R16, 0x1, R56, P1 ;  /* 0x0000000110137824 */ /* 0x000fe200008e0638 */
[----:B------:R-:W-:Y:S01]  /*12dbb0*/  STL [R1+0x5c2c], R56 ;  /* 0x005c2c3801007387 */ /* 0x000fe20000100800 */
[----:B------:R-:W-:-:S03]  /*12dbc0*/  PRMT R2, R2, 0x3340, R61 ;  /* 0x0000334002027816 */ /* 0x000fc6000000003d */
[----:B------:R-:W-:Y:S04]  /*12dbd0*/  STL.64 [R1+0x840], R18 ;  /* 0x0008401201007387 */ /* 0x000fe80000100a00 */
[----:B------:R-:W4:Y:S04]  /*12dbe0*/  LDL.LU R25, [R1+0x58c8] ;  /* 0x0058c80001197983 */ /* 0x000f280000300800 */
[----:B------:R-:W-:Y:S04]  /*12dbf0*/  STL [R1+0x298], R3 ;  /* 0x0002980301007387 */ /* 0x000fe80000100800 */
[----:B------:R-:W4:Y:S04]  /*12dc00*/  LDL.LU R33, [R1+0x5780] ;  /* 0x0057800001217983 */ /* 0x000f280000300800 */
[----:B------:R2:W-:Y:S04]  /*12dc10*/  STL [R1+0x458], R2 ;  /* 0x0004580201007387 */ /* 0x0005e80000100800 */
[----:B------:R-:W4:Y:S01]  /*12dc20*/  LDL.LU R37, [R1+0x57ec] ;  /* 0x0057ec0001257983 */ /* 0x000f220000300800 */
[----:B--2---:R-:W-:-:S02]  /*12dc30*/  LOP3.LUT R2, R9, 0xffff, RZ, 0xc0, !PT ;  /* 0x0000ffff09027812 */ /* 0x004fc400078ec0ff */
[----:B---3--:R-:W-:Y:S02]  /*12dc40*/  LOP3.LUT R18, R44, 0xffff, RZ, 0xc0, !PT ;  /* 0x0000ffff2c127812 */ /* 0x008fe400078ec0ff */
[----:B----4-:R-:W-:Y:S02]  /*12dc50*/  LOP3.LUT R3, R8, 0xffff, RZ, 0xc0, !PT ;  /* 0x0000ffff08037812 */ /* 0x010fe400078ec0ff */
[----:B------:R-:W-:Y:S02]  /*12dc60*/  PRMT R60, R18, 0x3340, R0 ;  /* 0x00003340123c7816 */ /* 0x000fe40000000000 */
[----:B------:R-:W-:Y:S02]  /*12dc70*/  PRMT R61, R2, 0x3340, R3 ;  /* 0x00003340023d7816 */ /* 0x000fe40000000003 */
[----:B------:R-:W-:Y:S02]  /*12dc80*/  IADD3 R8, P1, R12, R55, RZ ;  /* 0x000000370c087210 */ /* 0x000fe40007f3e0ff */
[----:B------:R-:W-:-:S03]  /*12dc90*/  PRMT R7, R61, 0x5410, R60 ;  /* 0x000054103d077816 */ /* 0x000fc6000000003c */
[----:B------:R-:W-:Y:S01]  /*12dca0*/  IMAD.X R9, R11, 0x1, R54, P1 ;  /* 0x000000010b097824 */ /* 0x000fe200008e0636 */
[----:B------:R-:W-:Y:S04]  /*12dcb0*/  STL [R1+0x5ed0], R18 ;  /* 0x005ed01201007387 */ /* 0x000fe80000100800 */
[----:B------:R-:W-:Y:S04]  /*12dcc0*/  STL [R1+0x1820], R7 ;  /* 0x0018200701007387 */ /* 0x000fe80000100800 */
[----:B------:R0:W-:Y:S04]  /*12dcd0*/  STL.64 [R1+0x838], R8 ;  /* 0x0008380801007387 */ /* 0x0001e80000100a00 */
[----:B------:R-:W-:Y:S01]  /*12dce0*/  STL [R1+0x5c30], R55 ;  /* 0x005c303701007387 */ /* 0x000fe20000100800 */
[----:B0-----:R-:W-:-:S03]  /*12dcf0*/  IADD3 R8, P1, R14, R55, RZ ;  /* 0x000000370e087210 */ /* 0x001fc60007f3e0ff */
[----:B------:R-:W-:Y:S02]  /*12dd00*/  STL [R1+0x5c34], R54 ;  /* 0x005c343601007387 */ /* 0x000fe40000100800 */
[----:B------:R-:W-:-:S05]  /*12dd10*/  IMAD.X R9, R16, 0x1, R54, P1 ;  /* 0x0000000110097824 */ /* 0x000fca00008e0636 */
[----:B------:R0:W-:Y:S04]  /*12dd20*/  STL.64 [R1+0x830], R8 ;  /* 0x0008300801007387 */ /* 0x0001e80000100a00 */
[----:B0-----:R-:W2:Y:S04]  /*12dd30*/  LDL.LU R9, [R1+0x58d8] ;  /* 0x0058d80001097983 */ /* 0x001ea80000300800 */
[----:B------:R-:W3:Y:S04]  /*12dd40*/  LDL.LU R41, [R1+0x5788] ;  /* 0x0057880001297983 */ /* 0x000ee80000300800 */
[----:B------:R-:W4:Y:S04]  /*12dd50*/  LDL.LU R8, [R1+0x57f8] ;  /* 0x0057f80001087983 */ /* 0x000f280000300800 */
[----:B------:R-:W4:Y:S04]  /*12dd60*/  LDL.LU R40, [R1+0x5834] ;  /* 0x0058340001287983 */ /* 0x000f280000300800 */
[----:B------:R-:W2:Y:S04]  /*12dd70*/  LDL.LU R31, [R1+0x5760] ;  /* 0x00576000011f7983 */ /* 0x000ea80000300800 */
[----:B------:R-:W3:Y:S01]  /*12dd80*/  LDL.LU R44, [R1+0x57d0] ;  /* 0x0057d000012c7983 */ /* 0x000ee20000300800 */
[----:B------:R-:W-:-:S02]  /*12dd90*/  SHF.R.U32.HI R60, RZ, 0x8, R5 ;  /* 0x00000008ff3c7819 */ /* 0x000fc40000011605 */
[----:B------:R-:W-:Y:S02]  /*12dda0*/  SHF.R.U32.HI R2, RZ, 0x8, R2 ;  /* 0x00000008ff027819 */ /* 0x000fe40000011602 */
[----:B------:R-:W-:Y:S02]  /*12ddb0*/  LOP3.LUT R60, R60, 0xffff, RZ, 0xc0, !PT ;  /* 0x0000ffff3c3c7812 */ /* 0x000fe400078ec0ff */
[----:B------:R-:W-:Y:S02]  /*12ddc0*/  SHF.R.U32.HI R61, RZ, 0x8, R3 ;  /* 0x00000008ff3d7819 */ /* 0x000fe40000011603 */
[----:B------:R-:W-:Y:S02]  /*12ddd0*/  PRMT R3, R60, 0x3340, R0 ;  /* 0x000033403c037816 */ /* 0x000fe40000000000 */
[----:B------:R-:W-:Y:S02]  /*12dde0*/  LOP3.LUT R2, R2, 0xffff, RZ, 0xc0, !PT ;  /* 0x0000ffff02027812 */ /* 0x000fe400078ec0ff */
[----:B------:R-:W-:Y:S01]  /*12ddf0*/  LOP3.LUT R61, R61, 0xffff, RZ, 0xc0, !PT ;  /* 0x0000ffff3d3d7812 */ /* 0x000fe200078ec0ff */
[----:B------:R0:W-:Y:S01]  /*12de00*/  STL [R1+0x294], R3 ;  /* 0x0002940301007387 */ /* 0x0001e20000100800 */
[----:B------:R-:W-:-:S02]  /*12de10*/  LOP3.LUT R5, R25, 0xffff, RZ, 0xc0, !PT ;  /* 0x0000ffff19057812 */ /* 0x000fc400078ec0ff */
[----:B------:R-:W-:Y:S02]  /*12de20*/  PRMT R13, R2, 0x3340, R61 ;  /* 0x00003340020d7816 */ /* 0x000fe4000000003d */
[----:B------:R-:W-:Y:S02]  /*12de30*/  LOP3.LUT R2, R33, 0xffff, RZ, 0xc0, !PT ;  /* 0x0000ffff21027812 */ /* 0x000fe400078ec0ff */
[----:B0-----:R-:W-:Y:S02]  /*12de40*/  LOP3.LUT R3, R37, 0xffff, RZ, 0xc0, !PT ;  /* 0x0000ffff25037812 */ /* 0x001fe400078ec0ff */
[----:B------:R-:W-:Y:S02]  /*12de50*/  PRMT R60, R2, 0x3340, R0 ;  /* 0x00003340023c7816 */ /* 0x000fe40000000000 */
[----:B------:R-:W-:Y:S02]  /*12de60*/  PRMT R61, R5, 0x3340, R3 ;  /* 0x00003340053d7816 */ /* 0x000fe40000000003 */
[----:B------:R-:W-:-:S02]  /*12de70*/  IADD3 R18, P1, R12, R53, RZ ;  /* 0x000000350c127210 */ /* 0x000fc40007f3e0ff */
[----:B------:R-:W-:-:S03]  /*12de80*/  PRMT R7, R61, 0x5410, R60 ;  /* 0x000054103d077816 */ /* 0x000fc6000000003c */
[----:B------:R-:W-:Y:S01]  /*12de90*/  IMAD.X R19, R11, 0x1, R52, P1 ;  /* 0x000000010b137824 */ /* 0x000fe200008e0634 */
[----:B------:R-:W-:Y:S01]  /*12dea0*/  STL [R1+0x5d00], R13 ;  /* 0x005d000d01007387 */ /* 0x000fe20000100800 */
[----:B------:R-:W-:Y:S02]  /*12deb0*/  SHF.R.U32.HI R61, RZ, 0x8, R5 ;  /* 0x00000008ff3d7819 */ /* 0x000fe40000011605 */
[----:B------:R-:W-:Y:S01]  /*12dec0*/  SHF.R.U32.HI R60, RZ, 0x8, R3 ;  /* 0x00000008ff3c7819 */ /* 0x000fe20000011603 */
[----:B------:R-:W-:Y:S01]  /*12ded0*/  STL [R1+0x17ec], R7 ;  /* 0x0017ec0701007387 */ /* 0x000fe20000100800 */
[----:B------:R-:W-:-:S03]  /*12dee0*/  SHF.R.U32.HI R2, RZ, 0x8, R2 ;  /* 0x00000008ff027819 */ /* 0x000fc60000011602 */
[----:B------:R0:W-:Y:S01]  /*12def0*/  STL.64 [R1+0x828], R18 ;  /* 0x0008281201007387 */ /* 0x0001e20000100a00 */
[----:B------:R-:W-:Y:S02]  /*12df00*/  LOP3.LUT R61, R61, 0xffff, RZ, 0xc0, !PT ;  /* 0x0000ffff3d3d7812 */ /* 0x000fe400078ec0ff */
[----:B------:R-:W-:Y:S02]  /*12df10*/  LOP3.LUT R60, R60, 0xffff, RZ, 0xc0, !PT ;  /* 0x0000ffff3c3c7812 */ /* 0x000fe400078ec0ff */
[----:B------:R-:W-:Y:S02]  /*12df20*/  LOP3.LUT R2, R2, 0xffff, RZ, 0xc0, !PT ;  /* 0x0000ffff02027812 */ /* 0x000fe400078ec0ff */
[----:B0-----:R-:W-:Y:S02]  /*12df30*/  IADD3 R18, P1, R14, R53, RZ ;  /* 0x000000350e127210 */ /* 0x001fe40007f3e0ff */
[----:B------:R-:W-:-:S03]  /*12df40*/  PRMT R5, R61, 0x3340, R60 ;  /* 0x000033403d057816 */ /* 0x000fc6000000003c */
[----:B------:R-:W-:Y:S01]  /*12df50*/  IMAD.X R19, R16, 0x1, R52, P1 ;  /* 0x0000000110137824 */ /* 0x000fe200008e0634 */
[----:B------:R-:W-:Y:S01]  /*12df60*/  PRMT R3, R2, 0x3340, R0 ;  /* 0x0000334002037816 */ /* 0x000fe20000000000 */
[----:B------:R-:W-:Y:S04]  /*12df70*/  STL [R1+0x5c38], R53 ;  /* 0x005c383501007387 */ /* 0x000fe80000100800 */
[----:B------:R-:W-:Y:S04]  /*12df80*/  STL [R1+0x5cf4], R52 ;  /* 0x005cf43401007387 */ /* 0x000fe80000100800 */
[----:B------:R-:W-:Y:S04]  /*12df90*/  STL.64 [R1+0x820], R18 ;  /* 0x0008201201007387 */ /* 0x000fe80000100a00 */
[----:B------:R-:W-:Y:S04]  /*12dfa0*/  STL [R1+0x450], R5 ;  /* 0x0004500501007387 */ /* 0x000fe80000100800 */
[----:B------:R2:W-:Y:S02]  /*12dfb0*/  STL [R1+0x290], R3 ;  /* 0x0002900301007387 */ /* 0x0005e40000100800 */
[----:B--2---:R-:W-:-:S02]  /*12dfc0*/  LOP3.LUT R3, R31, 0xffff, RZ, 0xc0, !PT ;  /* 0x0000ffff1f037812 */ /* 0x004fc400078ec0ff */
[----:B------:R-:W2:Y:S04]  /*12dfd0*/  LDL.LU R31, [R1+0x5748] ;  /* 0x00574800011f7983 */ /* 0x000ea80000300800 */
[----:B------:R-:W2:Y:S04]  /*12dfe0*/  LDL.LU R21, [R1+0x1760] ;  /* 0x0017600001157983 */ /* 0x000ea80000300800 */
[----:B------:R-:W2:Y:S01]  /*12dff0*/  LDL.LU R35, [R1+0x5744] ;  /* 0x0057440001237983 */ /* 0x000ea20000300800 */
[----:B---3--:R-:W-:-:S03]  /*12e000*/  LOP3.LUT R5, R44, 0xffff, RZ, 0xc0, !PT ;  /* 0x0000ffff2c057812 */ /* 0x008fc600078ec0ff */
[----:B------:R-:W3:Y:S01]  /*12e010*/  LDL.LU R44, [R1+0x1764] ;  /* 0x00176400012c7983 */ /* 0x000ee20000300800 */
[----:B------:R-:W-:Y:S02]  /*12e020*/  LOP3.LUT R9, R9, 0xffff, RZ, 0xc0, !PT ;  /* 0x0000ffff09097812 */ /* 0x000fe400078ec0ff */
[----:B------:R-:W-:Y:S02]  /*12e030*/  LOP3.LUT R2, R41, 0xffff, RZ, 0xc0, !PT ;  /* 0x0000ffff29027812 */ /* 0x000fe400078ec0ff */
[----:B----4-:R-:W-:Y:S02]  /*12e040*/  LOP3.LUT R8, R8, 0xffff, RZ, 0xc0, !PT ;  /* 0x0000ffff08087812 */ /* 0x010fe400078ec0ff */
[----:B------:R-:W-:Y:S02]  /*12e050*/  PRMT R60, R2, 0x3340, R0 ;  /* 0x00003340023c7816 */ /* 0x000fe40000000000 */
[----:B------:R-:W-:Y:S02]  /*12e060*/  PRMT R61, R9, 0x3340, R8 ;  /* 0x00003340093d7816 */ /* 0x000fe40000000008 */
[----:B------:R-:W-:-:S02]  /*12e070*/  LOP3.LUT R7, R40, 0xffff, RZ, 0xc0, !PT ;  /* 0x0000ffff28077812 */ /* 0x000fc400078ec0ff */
[----:B------:R-:W-:Y:S02]  /*12e080*/  PRMT R13, R61, 0x5410, R60 ;  /* 0x000054103d0d7816 */ /* 0x000fe4000000003c */
[----:B------:R-:W-:Y:S02]  /*12e090*/  PRMT R60, R3, 0x3340, R0 ;  /* 0x00003340033c7816 */ /* 0x000fe40000000000 */
[----:B------:R-:W-:Y:S02]  /*12e0a0*/  PRMT R61, R7, 0x3340, R5 ;  /* 0x00003340073d7816 */ /* 0x000fe40000000005 */
[----:B------:R-:W-:Y:S01]  /*12e0b0*/  IADD3 R18, P1, R12, R51, RZ ;  /* 0x000000330c127210 */ /* 0x000fe20007f3e0ff */
[----:B------:R0:W-:Y:S04]  /*12e0c0*/  STL [R1+0x17e8], R13 ;  /* 0x0017e80d01007387 */ /* 0x0001e80000100800 */
[----:B------:R-:W-:Y:S01]  /*12e0d0*/  IMAD.X R19, R11, 0x1, R50, P1 ;  /* 0x000000010b137824 */ /* 0x000fe200008e0632 */
[----:B0-----:R-:W-:-:S05]  /*12e0e0*/  PRMT R13, R61, 0x5410, R60 ;  /* 0x000054103d0d7816 */ /* 0x001fca000000003c */
[----:B------:R-:W-:Y:S04]  /*12e0f0*/  STL [R1+0x17e4], R13 ;  /* 0x0017e40d01007387 */ /* 0x000fe80000100800 */
        /* <DEDUP_REMOVED lines=8> */
[----:B------:R-:W-:Y:S01]  /*12e180*/  IMAD.X R19, R16, 0x1, R47, P1 ;  /* 0x0000000110137824 */ /* 0x000fe200008e062f */
[-C--:B------:R-:W-:Y:S01]  /*12e190*/  IADD3 R14, P1, R14, R48.reuse, RZ ;  /* 0x000000300e0e7210 */ /* 0x080fe20007f3e0ff */
[----:B------:R-:W-:Y:S04]  /*12e1a0*/  STL [R1+0x5c40], R47 ;  /* 0x005c402f01007387 */ /* 0x000fe80000100800 */
[--C-:B------:R-:W-:Y:S01]  /*12e1b0*/  IMAD.X R15, R16, 0x1, R46.reuse, P1 ;  /* 0x00000001100f7824 */ /* 0x100fe200008e062e */
[----:B------:R-:W-:Y:S01]  /*12e1c0*/  IADD3 R60, P1, R12, R48, RZ ;  /* 0x000000300c3c7210 */ /* 0x000fe20007f3e0ff */
[----:B------:R-:W-:Y:S04]  /*12e1d0*/  STL.64 [R1+0x800], R18 ;  /* 0x0008001201007387 */ /* 0x000fe80000100a00 */
[----:B------:R-:W4:Y:S01]  /*12e1e0*/  LDL.LU R25, [R1+0x5714] ;  /* 0x0057140001197983 */ /* 0x000f220000300800 */
[----:B------:R-:W-:-:S03]  /*12e1f0*/  IMAD.X R61, R11, 0x1, R46, P1 ;  /* 0x000000010b3d7824 */ /* 0x000fc600008e062e */
[----:B------:R-:W-:Y:S04]  /*12e200*/  STL.64 [R1+0x8], R14 ;  /* 0x0000080e01007387 */ /* 0x000fe80000100a00 */
[----:B------:R-:W4:Y:S04]  /*12e210*/  LDL.LU R33, [R1+0x664] ;  /* 0x0006640001217983 */ /* 0x000f280000300800 */
[----:B------:R-:W4:Y:S04]  /*12e220*/  LDL.LU R37, [R1+0x764] ;  /* 0x0007640001257983 */ /* 0x000f280000300800 */
[----:B------:R-:W4:Y:S04]  /*12e230*/  LDL.LU R41, [R1+0x583c] ;  /* 0x00583c0001297983 */ /* 0x000f280000300800 */
[----:B------:R-:W4:Y:S04]  /*12e240*/  LDL.LU R40, [R1+0x576c] ;  /* 0x00576c0001287983 */ /* 0x000f280000300800 */
[----:B------:R-:W-:Y:S04]  /*12e250*/  STL [R1+0x5c44], R60 ;  /* 0x005c443c01007387 */ /* 0x000fe80000100800 */
[----:B------:R-:W-:Y:S01]  /*12e260*/  STL [R1+0x5c3c], R61 ;  /* 0x005c3c3d01007387 */ /* 0x000fe20000100800 */
[----:B------:R-:W-:-:S02]  /*12e270*/  SHF.R.U32.HI R48, RZ, 0x8, R9 ;  /* 0x00000008ff307819 */ /* 0x000fc40000011609 */
[----:B------:R-:W-:Y:S02]  /*12e280*/  SHF.R.U32.HI R50, RZ, 0x8, R7 ;  /* 0x00000008ff327819 */ /* 0x000fe40000011607 */
[----:B------:R-:W-:Y:S02]  /*12e290*/  SHF.R.U32.HI R49, RZ, 0x8, R5 ;  /* 0x00000008ff317819 */ /* 0x000fe40000011605 */
[----:B------:R-:W-:Y:S02]  /*12e2a0*/  LOP3.LUT R48, R48, 0xffff, RZ, 0xc0, !PT ;  /* 0x0000ffff30307812 */ /* 0x000fe400078ec0ff */
[----:B------:R-:W-:Y:S02]  /*12e2b0*/  LOP3.LUT R50, R50, 0xffff, RZ, 0xc0, !PT ;  /* 0x0000ffff32327812 */ /* 0x000fe400078ec0ff */
[----:B------:R-:W-:-:S04]  /*12e2c0*/  LOP3.LUT R49, R49, 0xffff, RZ, 0xc0, !PT ;  /* 0x0000ffff31317812 */ /* 0x000fc800078ec0ff */
[----:B------:R-:W-:Y:S02]  /*12e2d0*/  PRMT R5, R50, 0x3340, R49 ;  /* 0x0000334032057816 */ /* 0x000fe40000000031 */
[----:B--2---:R-:W-:-:S05]  /*12e2e0*/  LOP3.LUT R11, R31, 0xffff, RZ, 0xc0, !PT ;  /* 0x0000ffff1f0b7812 */ /* 0x004fca00078ec0ff */
[----:B------:R0:W-:Y:S04]  /*12e2f0*/  STL [R1+0x5c4], R11 ;  /* 0x0005c40b01007387 */ /* 0x0001e80000100800 */
[----:B------:R-:W2:Y:S01]  /*12e300*/  LDL.LU R31, [R1+0x57d8] ;  /* 0x0057d800011f7983 */ /* 0x000ea20000300800 */
[----:B------:R-:W-:Y:S02]  /*12e310*/  PRMT R46, R11, 0x3340, R46 ;  /* 0x000033400b2e7816 */ /* 0x000fe4000000002e */
[----:B0-----:R-:W-:Y:S02]  /*12e320*/  LOP3.LUT R11, R35, 0xffff, RZ, 0xc0, !PT ;  /* 0x0000ffff230b7812 */ /* 0x001fe400078ec0ff */
[----:B------:R-:W-:Y:S02]  /*12e330*/  PRMT R12, R21, 0x5410, R46 ;  /* 0x00005410150c7816 */ /* 0x000fe4000000002e */
[----:B------:R-:W-:Y:S01]  /*12e340*/  PRMT R46, R11, 0x3340, R0 ;  /* 0x000033400b2e7816 */ /* 0x000fe20000000000 */
[----:B------:R3:W-:Y:S03]  /*12e350*/  STL [R1+0x5c8], R11 ;  /* 0x0005c80b01007387 */ /* 0x0007e60000100800 */
[----:B---3--:R-:W-:-:S02]  /*12e360*/  PRMT R11, R44, 0x5410, R46 ;  /* 0x000054102c0b7816 */ /* 0x008fc4000000002e */
[----:B------:R-:W-:-:S04]  /*12e370*/  SHF.R.U32.HI R46, RZ, 0x8, R8 ;  /* 0x00000008ff2e7819 */ /* 0x000fc80000011608 */
[----:B------:R-:W-:Y:S01]  /*12e380*/  LOP3.LUT R46, R46, 0xffff, RZ, 0xc0, !PT ;  /* 0x0000ffff2e2e7812 */ /* 0x000fe200078ec0ff */
[----:B------:R-:W-:Y:S03]  /*12e390*/  STL [R1+0x1ab8], R12 ;  /* 0x001ab80c01007387 */ /* 0x000fe60000100800 */
[----:B------:R-:W-:Y:S01]  /*12e3a0*/  PRMT R7, R48, 0x3340, R46 ;  /* 0x0000334030077816 */ /* 0x000fe2000000002e */
[----:B------:R-:W-:Y:S04]  /*12e3b0*/  STL [R1+0x1b30], R11 ;  /* 0x001b300b01007387 */ /* 0x000fe80000100800 */
[----:B------:R-:W-:Y:S04]  /*12e3c0*/  STL [R1+0x444], R7 ;  /* 0x0004440701007387 */ /* 0x000fe80000100800 */
[----:B------:R-:W-:Y:S04]  /*12e3d0*/  STL [R1+0x43c], R5 ;  /* 0x00043c0501007387 */ /* 0x000fe80000100800 */
[----:B------:R-:W3:Y:S04]  /*12e3e0*/  LDL.LU R9, [R1+0x571c] ;  /* 0x00571c0001097983 */ /* 0x000ee80000300800 */
[----:B------:R-:W3:Y:S01]  /*12e3f0*/  LDL.LU R44, [R1+0x67c] ;  /* 0x00067c00012c7983 */ /* 0x000ee20000300800 */
[----:B------:R-:W-:-:S04]  /*12e400*/  SHF.R.U32.HI R46, RZ, 0x8, R3 ;  /* 0x00000008ff2e7819 */ /* 0x000fc80000011603 */
[----:B------:R-:W-:Y:S02]  /*12e410*/  LOP3.LUT R46, R46, 0xffff, RZ, 0xc0, !PT ;  /* 0x0000ffff2e2e7812 */ /* 0x000fe400078ec0ff */
[----:B------:R-:W-:Y:S02]  /*12e420*/  SHF.R.U32.HI R48, RZ, 0x8, R2 ;  /* 0x00000008ff307819 */ /* 0x000fe40000011602 */
[----:B------:R-:W-:Y:S02]  /*12e430*/  PRMT R2, R46, 0x3340, R0 ;  /* 0x000033402e027816 */ /* 0x000fe40000000000 */
[----:B------:R-:W-:-:S03]  /*12e440*/  LOP3.LUT R48, R48, 0xffff, RZ, 0xc0, !PT ;  /* 0x0000ffff30307812 */ /* 0x000fc600078ec0ff */
[----:B------:R0:W-:Y:S04]  /*12e450*/  STL [R1+0x28c], R2 ;  /* 0x00028c0201007387 */ /* 0x0001e80000100800 */
[----:B------:R-:W3:Y:S01]  /*12e460*/  LDL.LU R8, [R1+0x774] ;  /* 0x0007740001087983 */ /* 0x000ee20000300800 */
[----:B------:R-:W-:-:S05]  /*12e470*/  PRMT R3, R48, 0x3340, R0 ;  /* 0x0000334030037816 */ /* 0x000fca0000000000 */
[----:B------:R1:W-:Y:S01]  /*12e480*/  STL [R1+0x288], R3 ;  /* 0x0002880301007387 */ /* 0x0003e20000100800 */
[----:B----4-:R-:W-:Y:S02]  /*12e490*/  LOP3.LUT R50, R25, 0xffff, RZ, 0xc0, !PT ;  /* 0x0000ffff19327812 */ /* 0x010fe400078ec0ff */
[----:B0-----:R-:W-:Y:S02]  /*12e4a0*/  LOP3.LUT R2, R33, 0xffff, RZ, 0xc0, !PT ;  /* 0x0000ffff21027812 */ /* 0x001fe400078ec0ff */
[----:B------:R-:W-:Y:S02]  /*12e4b0*/  LOP3.LUT R49, R37, 0xffff, RZ, 0xc0, !PT ;  /* 0x0000ffff25317812 */ /* 0x000fe400078ec0ff */
[----:B------:R-:W-:Y:S02]  /*12e4c0*/  PRMT R46, R2, 0x3340, R0 ;  /* 0x00003340022e7816 */ /* 0x000fe40000000000 */
[----:B------:R-:W-:Y:S02]  /*12e4d0*/  PRMT R48, R50, 0x3340, R49 ;  /* 0x0000334032307816 */ /* 0x000fe40000000031 */
[----:B-1----:R-:W-:-:S02]  /*12e4e0*/  LOP3.LUT R3, R41, 0xffff, RZ, 0xc0, !PT ;  /* 0x0000ffff29037812 */ /* 0x002fc400078ec0ff */
[----:B------:R-:W-:Y:S02]  /*12e4f0*/  LOP3.LUT R39, R40, 0xffff, RZ, 0xc0, !PT ;  /* 0x0000ffff28277812 */ /* 0x000fe400078ec0ff */
[----:B------:R-:W-:Y:S02]  /*12e500*/  PRMT R5, R48, 0x5410, R46 ;  /* 0x0000541030057816 */ /* 0x000fe4000000002e */
[----:B------:R-:W-:Y:S01]  /*12e510*/  PRMT R46, R39, 0x3340, R0 ;  /* 0x00003340272e7816 */ /* 0x000fe20000000000 */
[----:B------:R-:W-:Y:S04]  /*12e520*/  STL [R1+0x5ed4], R39 ;  /* 0x005ed42701007387 */ /* 0x000fe80000100800 */
[----:B------:R0:W-:Y:S04]  /*12e530*/  STL [R1+0x17d8], R5 ;  /* 0x0017d80501007387 */ /* 0x0001e80000100800 */
[----:B------:R-:W4:Y:S04]  /*12e540*/  LDL.LU R41, [R1+0x7dc] ;  /* 0x0007dc0001297983 */ /* 0x000f280000300800 */
[----:B------:R-:W4:Y:S01]  /*12e550*/  LDL.LU R40, [R1+0x628] ;  /* 0x0006280001287983 */ /* 0x000f220000300800 */
[----:B------:R-:W-:-:S02]  /*12e560*/  SHF.R.U32.HI R50, RZ, 0x8, R50 ;  /* 0x00000008ff327819 */ /* 0x000fc40000011632 */
[----:B------:R-:W-:Y:S02]  /*12e570*/  SHF.R.U32.HI R49, RZ, 0x8, R49 ;  /* 0x00000008ff317819 */ /* 0x000fe40000011631 */
[----:B------:R-:W-:Y:S02]  /*12e580*/  LOP3.LUT R50, R50, 0xffff, RZ, 0xc0, !PT ;  /* 0x0000ffff32327812 */ /* 0x000fe400078ec0ff */
[----:B------:R-:W-:Y:S02]  /*12e590*/  LOP3.LUT R49, R49, 0xffff, RZ, 0xc0, !PT ;  /* 0x0000ffff31317812 */ /* 0x000fe400078ec0ff */
[----:B--2---:R-:W-:-:S04]  /*12e5a0*/  LOP3.LUT R51, R31, 0xffff, RZ, 0xc0, !PT ;  /* 0x0000ffff1f337812 */ /* 0x004fc800078ec0ff */
[----:B------:R-:W-:-:S04]  /*12e5b0*/  PRMT R48, R3, 0x3340, R51 ;  /* 0x0000334003307816 */ /* 0x000fc80000000033 */
[----:B0-----:R-:W-:-:S05]  /*12e5c0*/  PRMT R5, R48, 0x5410, R46 ;  /* 0x0000541030057816 */ /* 0x001fca000000002e */
[----:B------:R-:W-:Y:S04]  /*12e5d0*/  STL [R1+0x17dc], R5 ;  /* 0x0017dc0501007387 */ /* 0x000fe80000100800 */
[----:B------:R-:W2:Y:S01]  /*12e5e0*/  LDL.LU R31, [R1+0x6f8] ;  /* 0x0006f800011f7983 */ /* 0x000ea20000300800 */
[----:B------:R-:W-:Y:S02]  /*12e5f0*/  SHF.R.U32.HI R48, RZ, 0x8, R3 ;  /* 0x00000008ff307819 */ /* 0x000fe40000011603 */
[----:B------:R-:W-:Y:S02]  /*12e600*/  SHF.R.U32.HI R46, RZ, 0x8, R51 ;  /* 0x00000008ff2e7819 */ /* 0x000fe40000011633 */
[----:B------:R-:W-:Y:S02]  /*12e610*/  LOP3.LUT R48, R48, 0xffff, RZ, 0xc0, !PT ;  /* 0x0000ffff30307812 */ /* 0x000fe400078ec0ff */
[----:B------:R-:W-:-:S02]  /*12e620*/  LOP3.LUT R46, R46, 0xffff, RZ, 0xc0, !PT ;  /* 0x0000ffff2e2e7812 */ /* 0x000fc400078ec0ff */
[----:B------:R-:W-:Y:S02]  /*12e630*/  PRMT R3, R50, 0x3340, R49 ;  /* 0x0000334032037816 */ /* 0x000fe40000000031 */
[----:B------:R-:W-:-:S05]  /*12e640*/  PRMT R52, R48, 0x3340, R46 ;  /* 0x0000334030347816 */ /* 0x000fca000000002e */
[----:B------:R-:W-:Y:S04]  /*12e650*/  STL [R1+0x5d04], R52 ;  /* 0x005d043401007387 */ /* 0x000fe80000100800 */
[----:B------:R0:W-:Y:S01]  /*12e660*/  STL [R1+0x440], R3 ;  /* 0x0004400301007387 */ /* 0x0001e20000100800 */
[----:B---3--:R-:W-:-:S03]  /*12e670*/  LOP3.LUT R51, R9, 0xffff, RZ, 0xc0, !PT ;  /* 0x0000ffff09337812 */ /* 0x008fc600078ec0ff */
[----:B------:R-:W3:Y:S01]  /*12e680*/  LDL.LU R9, [R1+0x1c40] ;  /* 0x001c400001097983 */ /* 0x000ee20000300800 */
[----:B------:R-:W-:-:S03]  /*12e690*/  LOP3.LUT R49, R44, 0xffff, RZ, 0xc0, !PT ;  /* 0x0000ffff2c317812 */ /* 0x000fc600078ec0ff */
[----:B------:R-:W3:Y:S01]  /*12e6a0*/  LDL.LU R44, [R1+0x62c] ;  /* 0x00062c00012c7983 */ /* 0x000ee20000300800 */
[----:B------:R-:W-:Y:S02]  /*12e6b0*/  PRMT R46, R49, 0x3340, R0 ;  /* 0x00003340312e7816 */ /* 0x000fe40000000000 */
[----:B------:R-:W-:Y:S02]  /*12e6c0*/  LOP3.LUT R50, R8, 0xffff, RZ, 0xc0, !PT ;  /* 0x0000ffff08327812 */ /* 0x000fe400078ec0ff */
[----:B------:R-:W3:Y:S02]  /*12e6d0*/  LDL.LU R8, [R1+0x70c] ;  /* 0x00070c0001087983 */ /* 0x000ee40000300800 */
[----:B------:R-:W-:Y:S02]  /*12e6e0*/  PRMT R48, R51, 0x3340, R50 ;  /* 0x0000334033307816 */ /* 0x000fe40000000032 */
[----:B------:R-:W-:Y:S02]  /*12e6f0*/  SHF.R.U32.HI R49, RZ, 0x8, R49 ;  /* 0x00000008ff317819 */ /* 0x000fe40000011631 */
[----:B0-----:R-:W-:-:S02]  /*12e700*/  PRMT R3, R48, 0x5410, R46 ;  /* 0x0000541030037816 */ /* 0x001fc4000000002e */
[----:B------:R-:W-:Y:S02]  /*12e710*/  SHF.R.U32.HI R48, RZ, 0x8, R51 ;  /* 0x00000008ff307819 */ /* 0x000fe40000011633 */
[----:B------:R-:W-:Y:S02]  /*12e720*/  SHF.R.U32.HI R46, RZ, 0x8, R50 ;  /* 0x00000008ff2e7819 */ /* 0x000fe40000011632 */
[----:B------:R-:W-:Y:S01]  /*12e730*/  LOP3.LUT R49, R49, 0xffff, RZ, 0xc0, !PT ;  /* 0x0000ffff31317812 */ /* 0x000fe200078ec0ff */
[----:B------:R0:W-:Y:S01]  /*12e740*/  STL [R1+0x17ac], R3 ;  /* 0x0017ac0301007387 */ /* 0x0001e20000100800 */
[----:B------:R-:W-:Y:S02]  /*12e750*/  LOP3.LUT R48, R48, 0xffff, RZ, 0xc0, !PT ;  /* 0x0000ffff30307812 */ /* 0x000fe400078ec0ff */
[----:B------:R-:W-:-:S04]  /*12e760*/  LOP3.LUT R46, R46, 0xffff, RZ, 0xc0, !PT ;  /* 0x0000ffff2e2e7812 */ /* 0x000fc800078ec0ff */
[----:B------:R-:W-:Y:S02]  /*12e770*/  PRMT R5, R48, 0x3340, R46 ;  /* 0x0000334030057816 */ /* 0x000fe4000000002e */
[----:B0-----:R-:W-:-:S03]  /*12e780*/  PRMT R3, R49, 0x3340, R0 ;  /* 0x0000334031037816 */ /* 0x001fc60000000000 */
[----:B------:R-:W-:Y:S04]  /*12e790*/  STL [R1+0x430], R5 ;  /* 0x0004300501007387 */ /* 0x000fe80000100800 */
[----:B------:R0:W-:Y:S04]  /*12e7a0*/  STL [R1+0x284], R3 ;  /* 0x0002840301007387 */ /* 0x0001e80000100800 */
[----:B------:R-:W3:Y:S01]  /*12e7b0*/  LDL.LU R25, [R1+0x5904] ;  /* 0x0059040001197983 */ /* 0x000ee20000300800 */
[----:B----4-:R-:W-:Y:S02]  /*12e7c0*/  LOP3.LUT R50, R41, 0xffff, RZ, 0xc0, !PT ;  /* 0x0000ffff29327812 */ /* 0x010fe400078ec0ff */
[----:B------:R-:W-:-:S04]  /*12e7d0*/  LOP3.LUT R51, R40, 0xffff, RZ, 0xc0, !PT ;  /* 0x0000ffff28337812 */ /* 0x000fc800078ec0ff */
[----:B------:R-:W-:Y:S02]  /*12e7e0*/  PRMT R46, R51, 0x3340, R0 ;  /* 0x00003340332e7816 */ /* 0x000fe40000000000 */
[----:B--2---:R-:W-:-:S04]  /*12e7f0*/  LOP3.LUT R49, R31, 0xffff, RZ, 0xc0, !PT ;  /* 0x0000ffff1f317812 */ /* 0x004fc800078ec0ff */
[----:B------:R-:W-:-:S04]  /*12e800*/  PRMT R48, R50, 0x3340, R49 ;  /* 0x0000334032307816 */ /* 0x000fc80000000031 */
[----:B0-----:R-:W-:-:S05]  /*12e810*/  PRMT R3, R48, 0x5410, R46 ;  /* 0x0000541030037816 */ /* 0x001fca000000002e */
[----:B------:R0:W-:Y:S04]  /*12e820*/  STL [R1+0x17d4], R3 ;  /* 0x0017d40301007387 */ /* 0x0001e80000100800 */
[----:B------:R-:W2:Y:S04]  /*12e830*/  LDL.LU R33, [R1+0x57b0] ;  /* 0x0057b00001217983 */ /* 0x000ea80000300800 */
[----:B------:R-:W4:Y:S01]  /*12e840*/  LDL.LU R37, [R1+0x5824] ;  /* 0x0058240001257983 */ /* 0x000f220000300800 */
[----:B------:R-:W-:Y:S02]  /*12e850*/  SHF.R.U32.HI R46, RZ, 0x8, R2 ;  /* 0x00000008ff2e7819 */ /* 0x000fe40000011602 */
[----:B------:R-:W-:-:S02]  /*12e860*/  SHF.R.U32.HI R50, RZ, 0x8, R50 ;  /* 0x00000008ff327819 */ /* 0x000fc40000011632 */
[----:B------:R-:W-:Y:S02]  /*12e870*/  SHF.R.U32.HI R48, RZ, 0x8, R49 ;  /* 0x00000008ff307819 */ /* 0x000fe40000011631 */
[----:B------:R-:W-:Y:S02]  /*12e880*/  LOP3.LUT R46, R46, 0xffff, RZ, 0xc0, !PT ;  /* 0x0000ffff2e2e7812 */ /* 0x000fe400078ec0ff */
[----:B------:R-:W-:Y:S02]  /*12e890*/  LOP3.LUT R49, R50, 0xffff, RZ, 0xc0, !PT ;  /* 0x0000ffff32317812 */ /* 0x000fe400078ec0ff */
[----:B------:R-:W-:Y:S02]  /*12e8a0*/  LOP3.LUT R48, R48, 0xffff, RZ, 0xc0, !PT ;  /* 0x0000ffff30307812 */ /* 0x000fe400078ec0ff */
[----:B0-----:R-:W-:Y:S02]  /*12e8b0*/  PRMT R3, R46, 0x3340, R0 ;  /* 0x000033402e037816 */ /* 0x001fe40000000000 */
[----:B------:R-:W-:-:S03]  /*12e8c0*/  PRMT R2, R49, 0x3340, R48 ;  /* 0x0000334031027816 */ /* 0x000fc60000000030 */
[----:B------:R-:W-:Y:S01]  /*12e8d0*/  STL [R1+0x280], R3 ;  /* 0x0002800301007387 */ /* 0x000fe20000100800 */
[----:B---3--:R-:W-:-:S03]  /*12e8e0*/  LOP3.LUT R50, R9, 0xffff, RZ, 0xc0, !PT ;  /* 0x0000ffff09327812 */ /* 0x008fc600078ec0ff */
[----:B------:R0:W-:Y:S01]  /*12e8f0*/  STL [R1+0x438], R2 ;  /* 0x0004380201007387 */ /* 0x0001e20000100800 */
[----:B------:R-:W-:-:S03]  /*12e900*/  LOP3.LUT R52, R44, 0xffff, RZ, 0xc0, !PT ;  /* 0x0000ffff2c347812 */ /* 0x000fc600078ec0ff */
[----:B------:R-:W3:Y:S04]  /*12e910*/  LDL.LU R31, [R1+0x5910] ;  /* 0x00591000011f7983 */ /* 0x000ee80000300800 */
[----:B------:R-:W3:Y:S04]  /*12e920*/  LDL.LU R9, [R1+0x57bc] ;  /* 0x0057bc0001097983 */ /* 0x000ee80000300800 */
[----:B------:R-:W3:Y:S01]  /*12e930*/  LDL.LU R44, [R1+0x5830] ;  /* 0x00583000012c7983 */ /* 0x000ee20000300800 */
[----:B------:R-:W-:Y:S02]  /*12e940*/  LOP3.LUT R49, R8, 0xffff, RZ, 0xc0, !PT ;  /* 0x0000ffff08317812 */ /* 0x000fe400078ec0ff */
[----:B------:R-:W-:-:S02]  /*12e950*/  PRMT R46, R52, 0x3340, R0 ;  /* 0x00003340342e7816 */ /* 0x000fc40000000000 */
[----:B------:R-:W-:Y:S01]  /*12e960*/  PRMT R48, R50, 0x3340, R49 ;  /* 0x0000334032307816 */ /* 0x000fe20000000031 */
[----:B------:R-:W-:Y:S03]  /*12e970*/  STL [R1+0x5ed8], R52 ;  /* 0x005ed83401007387 */ /* 0x000fe60000100800 */
[----:B0-----:R-:W-:Y:S01]  /*12e980*/  PRMT R2, R48, 0x5410, R46 ;  /* 0x0000541030027816 */ /* 0x001fe2000000002e */
[----:B------:R-:W3:Y:S04]  /*12e990*/  LDL.LU R41, [R1+0x587c] ;  /* 0x00587c0001297983 */ /* 0x000ee80000300800 */
[----:B------:R-:W3:Y:S04]  /*12e9a0*/  LDL.LU R8, [R1+0x5784] ;  /* 0x0057840001087983 */ /* 0x000ee80000300800 */
[----:B------:R0:W-:Y:S04]  /*12e9b0*/  STL [R1+0x17d0], R2 ;  /* 0x0017d00201007387 */ /* 0x0001e80000100800 */
[----:B------:R-:W3:Y:S01]  /*12e9c0*/  LDL.LU R40, [R1+0x57f4] ;  /* 0x0057f40001287983 */ /* 0x000ee20000300800 */
[----:B------:R-:W-:-:S02]  /*12e9d0*/  SHF.R.U32.HI R50, RZ, 0x8, R50 ;  /* 0x00000008ff327819 */ /* 0x000fc40000011632 */
[----:B------:R-:W-:Y:S02]  /*12e9e0*/  SHF.R.U32.HI R48, RZ, 0x8, R49 ;  /* 0x00000008ff307819 */ /* 0x000fe40000011631 */
[----:B------:R-:W-:Y:S02]  /*12e9f0*/  SHF.R.U32.HI R46, RZ, 0x8, R51 ;  /* 0x00000008ff2e7819 */ /* 0x000fe40000011633 */
[----:B------:R-:W-:Y:S02]  /*12ea00*/  LOP3.LUT R49, R50, 0xffff, RZ, 0xc0, !PT ;  /* 0x0000ffff32317812 */ /* 0x000fe400078ec0ff */
[----:B------:R-:W-:Y:S02]  /*12ea10*/  LOP3.LUT R48, R48, 0xffff, RZ, 0xc0, !PT ;  /* 0x0000ffff30307812 */ /* 0x000fe400078ec0ff */
[----:B------:R-:W-:Y:S02]  /*12ea20*/  LOP3.LUT R46, R46, 0xffff, RZ, 0xc0, !PT ;  /* 0x0000ffff2e2e7812 */ /* 0x000fe400078ec0ff */
[----:B0-----:R-:W-:-:S02]  /*12ea30*/  PRMT R2, R49, 0x3340, R48 ;  /* 0x0000334031027816 */ /* 0x001fc40000000030 */
[----:B------:R-:W-:Y:S02]  /*12ea40*/  LOP3.LUT R51, R25, 0xffff, RZ, 0xc0, !PT ;  /* 0x0000ffff19337812 */ /* 0x000fe400078ec0ff */
[----:B------:R-:W-:-:S05]  /*12ea50*/  PRMT R3, R46, 0x3340, R0 ;  /* 0x000033402e037816 */ /* 0x000fca0000000000 */
[----:B------:R-:W-:Y:S04]  /*12ea60*/  STL [R1+0x27c], R3 ;  /* 0x00027c0301007387 */ /* 0x000fe80000100800 */
[----:B------:R0:W-:Y:S01]  /*12ea70*/  STL [R1+0x4b4], R2 ;  /* 0x0004b40201007387 */ /* 0x0001e20000100800 */
[----:B--2---:R-:W-:Y:S02]  /*12ea80*/  LOP3.LUT R49, R33, 0xffff, RZ, 0xc0, !PT ;  /* 0x0000ffff21317812 */ /* 0x004fe400078ec0ff */
[----:B----4-:R-:W-:Y:S02]  /*12ea90*/  LOP3.LUT R50, R37, 0xffff, RZ, 0xc0, !PT ;  /* 0x0000ffff25327812 */ /* 0x010fe400078ec0ff */
[----:B------:R-:W-:Y:S02]  /*12eaa0*/  PRMT R46, R49, 0x3340, R0 ;  /* 0x00003340312e7816 */ /* 0x000fe40000000000 */
[----:B------:R-:W-:-:S02]  /*12eab0*/  PRMT R48, R51, 0x3340, R50 ;  /* 0x0000334033307816 */ /* 0x000fc40000000032 */
[----:B------:R-:W-:Y:S02]  /*12eac0*/  SHF.R.U32.HI R49, RZ, 0x8, R49 ;  /* 0x00000008ff317819 */ /* 0x000fe40000011631 */
[----:B0-----:R-:W-:Y:S02]  /*12ead0*/  PRMT R2, R48, 0x5410, R46 ;  /* 0x0000541030027816 */ /* 0x001fe4000000002e */
[----:B------:R-:W-:Y:S02]  /*12eae0*/  SHF.R.U32.HI R48, RZ, 0x8, R51 ;  /* 0x00000008ff307819 */ /* 0x000fe40000011633 */
[----:B------:R-:W-:Y:S02]  /*12eaf0*/  SHF.R.U32.HI R46, RZ, 0x8, R50 ;  /* 0x00000008ff2e7819 */ /* 0x000fe40000011632 */
[----:B------:R-:W-:Y:S02]  /*12eb00*/  LOP3.LUT R48, R48, 0xffff, RZ, 0xc0, !PT ;  /* 0x0000ffff30307812 */ /* 0x000fe400078ec0ff */
[----:B------:R-:W-:-:S02]  /*12eb10*/  LOP3.LUT R46, R46, 0xffff, RZ, 0xc0, !PT ;  /* 0x0000ffff2e2e7812 */ /* 0x000fc400078ec0ff */
[----:B------:R-:W-:Y:S01]  /*12eb20*/  LOP3.LUT R49, R49, 0xffff, RZ, 0xc0, !PT ;  /* 0x0000ffff31317812 */ /* 0x000fe200078ec0ff */
[----:B------:R0:W-:Y:S03]  /*12eb30*/  STL [R1+0x17a8], R2 ;  /* 0x0017a80201007387 */ /* 0x0001e60000100800 */
[----:B------:R-:W-:Y:S02]  /*12eb40*/  PRMT R3, R49, 0x3340, R0 ;  /* 0x0000334031037816 */ /* 0x000fe40000000000 */
[----:B0-----:R-:W-:Y:S02]  /*12eb50*/  PRMT R2, R48, 0x3340, R46 ;  /* 0x0000334030027816 */ /* 0x001fe4000000002e */
[----:B---3--:R-:W-:-:S03]  /*12eb60*/  LOP3.LUT R5, R31, 0xffff, RZ, 0xc0, !PT ;  /* 0x0000ffff1f057812 */ /* 0x008fc600078ec0ff */
[----:B------:R0:W-:Y:S01]  /*12eb70*/  STL [R1+0x42c], R2 ;  /* 0x00042c0201007387 */ /* 0x0001e20000100800 */
[----:B------:R-:W-:-:S03]  /*12eb80*/  LOP3.LUT R50, R44, 0xffff, RZ, 0xc0, !PT ;  /* 0x0000ffff2c327812 */ /* 0x000fc600078ec0ff */
[----:B------:R1:W-:Y:S04]  /*12eb90*/  STL [R1+0x278], R3 ;  /* 0x0002780301007387 */ /* 0x0003e80000100800 */
[----:B------:R-:W2:Y:S01]  /*12eba0*/  LDL.LU R31, [R1+0x5724] ;  /* 0x00572400011f7983 */ /* 0x000ea20000300800 */
[----:B0-----:R-:W-:-:S03]  /*12ebb0*/  LOP3.LUT R2, R9, 0xffff, RZ, 0xc0, !PT ;  /* 0x0000ffff09027812 */ /* 0x001fc600078ec0ff */
[----:B------:R-:W3:Y:S04]  /*12ebc0*/  LDL.LU R9, [R1+0x6b4] ;  /* 0x0006b40001097983 */ /* 0x000ee80000300800 */
[----:B------:R-:W4:Y:S01]  /*12ebd0*/  LDL.LU R44, [R1+0x7b4] ;  /* 0x0007b400012c7983 */ /* 0x000f220000300800 */
[----:B------:R-:W-:Y:S02]  /*12ebe0*/  LOP3.LUT R51, R41, 0xffff, RZ, 0xc0, !PT ;  /* 0x0000ffff29337812 */ /* 0x000fe400078ec0ff */
[----:B-1----:R-:W-:Y:S01]  /*12ebf0*/  LOP3.LUT R3, R8, 0xffff, RZ, 0xc0, !PT ;  /* 0x0000ffff08037812 */ /* 0x002fe200078ec0ff */
[----:B------:R-:W4:Y:S01]  /*12ec00*/  LDL.LU R41, [R1+0x5890] ;  /* 0x0058900001297983 */ /* 0x000f220000300800 */
[----:B------:R-:W-:-:S03]  /*12ec10*/  LOP3.LUT R49, R40, 0xffff, RZ, 0xc0, !PT ;  /* 0x0000ffff28317812 */ /* 0x000fc600078ec0ff */
[----:B------:R-:W4:Y:S04]  /*12ec20*/  LDL.LU R8, [R1+0x5794] ;  /* 0x0057940001087983 */ /* 0x000f280000300800 */
[----:B------:R-:W4:Y:S01]  /*12ec30*/  LDL.LU R40, [R1+0x5800] ;  /* 0x0058000001287983 */ /* 0x000f220000300800 */
[----:B------:R-:W-:Y:S02]  /*12ec40*/  PRMT R46, R2, 0x3340, R0 ;  /* 0x00003340022e7816 */ /* 0x000fe40000000000 */
[----:B------:R-:W-:-:S04]  /*12ec50*/  PRMT R48, R5, 0x3340, R50 ;  /* 0x0000334005307816 */ /* 0x000fc80000000032 */
[----:B------:R-:W-:Y:S02]  /*12ec60*/  PRMT R7, R48, 0x5410, R46 ;  /* 0x0000541030077816 */ /* 0x000fe4000000002e */
[----:B------:R-:W-:Y:S02]  /*12ec70*/  PRMT R46, R3, 0x3340, R0 ;  /* 0x00003340032e7816 */ /* 0x000fe40000000000 */
[--C-:B------:R-:W-:Y:S01]  /*12ec80*/  PRMT R48, R51, 0x3340, R49.reuse ;  /* 0x0000334033307816 */ /* 0x100fe20000000031 */
[----:B------:R0:W-:Y:S01]  /*12ec90*/  STL [R1+0x17a4], R7 ;  /* 0x0017a40701007387 */ /* 0x0001e20000100800 */
[----:B------:R-:W-:Y:S02]  /*12eca0*/  SHF.R.U32.HI R49, RZ, 0x8, R49 ;  /* 0x00000008ff317819 */ /* 0x000fe40000011631 */
[----:B0-----:R-:W-:Y:S02]  /*12ecb0*/  PRMT R7, R48, 0x5410, R46 ;  /* 0x0000541030077816 */ /* 0x001fe4000000002e */
[----:B------:R-:W-:-:S02]  /*12ecc0*/  SHF.R.U32.HI R48, RZ, 0x8, R5 ;  /* 0x00000008ff307819 */ /* 0x000fc40000011605 */
[----:B------:R-:W-:Y:S02]  /*12ecd0*/  SHF.R.U32.HI R46, RZ, 0x8, R50 ;  /* 0x00000008ff2e7819 */ /* 0x000fe40000011632 */
[----:B------:R-:W-:Y:S02]  /*12ece0*/  LOP3.LUT R48, R48, 0xffff, RZ, 0xc0, !PT ;  /* 0x0000ffff30307812 */ /* 0x000fe400078ec0ff */
[----:B------:R-:W-:Y:S01]  /*12ecf0*/  LOP3.LUT R46, R46, 0xffff, RZ, 0xc0, !PT ;  /* 0x0000ffff2e2e7812 */ /* 0x000fe200078ec0ff */
[----:B------:R0:W-:Y:S01]  /*12ed00*/  STL [R1+0x17a0], R7 ;  /* 0x0017a00701007387 */ /* 0x0001e20000100800 */
[----:B------:R-:W-:Y:S02]  /*12ed10*/  SHF.R.U32.HI R50, RZ, 0x8, R51 ;  /* 0x00000008ff327819 */ /* 0x000fe40000011633 */
[----:B------:R-:W-:Y:S02]  /*12ed20*/  LOP3.LUT R49, R49, 0xffff, RZ, 0xc0, !PT ;  /* 0x0000ffff31317812 */ /* 0x000fe400078ec0ff */
[----:B------:R-:W-:-:S02]  /*12ed30*/  LOP3.LUT R50, R50, 0xffff, RZ, 0xc0, !PT ;  /* 0x0000ffff32327812 */ /* 0x000fc400078ec0ff */
[----:B0-----:R-:W-:Y:S02]  /*12ed40*/  PRMT R7, R48, 0x3340, R46 ;  /* 0x0000334030077816 */ /* 0x001fe4000000002e */
[----:B------:R-:W-:Y:S02]  /*12ed50*/  SHF.R.U32.HI R46, RZ, 0x8, R3 ;  /* 0x00000008ff2e7819 */ /* 0x000fe40000011603 */
[----:B------:R-:W-:Y:S02]  /*12ed60*/  SHF.R.U32.HI R48, RZ, 0x8, R2 ;  /* 0x00000008ff307819 */ /* 0x000fe40000011602 */
[----:B------:R-:W-:Y:S02]  /*12ed70*/  LOP3.LUT R46, R46, 0xffff, RZ, 0xc0, !PT ;  /* 0x0000ffff2e2e7812 */ /* 0x000fe400078ec0ff */
[----:B------:R-:W-:Y:S02]  /*12ed80*/  LOP3.LUT R48, R48, 0xffff, RZ, 0xc0, !PT ;  /* 0x0000ffff30307812 */ /* 0x000fe400078ec0ff */
[----:B------:R-:W-:-:S02]  /*12ed90*/  PRMT R5, R50, 0x3340, R49 ;  /* 0x0000334032057816 */ /* 0x000fc40000000031 */
[--C-:B------:R-:W-:Y:S02]  /*12eda0*/  PRMT R3, R46, 0x3340, R0.reuse ;  /* 0x000033402e037816 */ /* 0x100fe40000000000 */
[----:B------:R-:W-:Y:S01]  /*12edb0*/  PRMT R2, R48, 0x3340, R0 ;  /* 0x0000334030027816 */ /* 0x000fe20000000000 */
[----:B------:R-:W-:Y:S04]  /*12edc0*/  STL [R1+0x428], R7 ;  /* 0x0004280701007387 */ /* 0x000fe80000100800 */
[----:B------:R-:W-:Y:S04]  /*12edd0*/  STL [R1+0x420], R5 ;  /* 0x0004200501007387 */ /* 0x000fe80000100800 */
        /* <DEDUP_REMOVED lines=9> */
[----:B------:R-:W-:Y:S02]  /*12ee70*/  PRMT R48, R50, 0x3340, R49 ;  /* 0x0000334032307816 */ /* 0x000fe40000000031 */
[----:B0-----:R-:W-:Y:S02]  /*12ee80*/  LOP3.LUT R2, R41, 0xffff, RZ, 0xc0, !PT ;  /* 0x0000ffff29027812 */ /* 0x001fe400078ec0ff */
[----:B------:R-:W-:Y:S02]  /*12ee90*/  LOP3.LUT R8, R8, 0xffff, RZ, 0xc0, !PT ;  /* 0x0000ffff08087812 */ /* 0x000fe400078ec0ff */
[----:B------:R-:W-:Y:S02]  /*12eea0*/  LOP3.LUT R51, R40, 0xffff, RZ, 0xc0, !PT ;  /* 0x0000ffff28337812 */ /* 0x000fe400078ec0ff */
[----:B------:R-:W-:-:S02]  /*12eeb0*/  PRMT R5, R48, 0x5410, R46 ;  /* 0x0000541030057816 */ /* 0x000fc4000000002e */
[----:B------:R-:W-:Y:S02]  /*12eec0*/  PRMT R46, R8, 0x3340, R0 ;  /* 0x00003340082e7816 */ /* 0x000fe40000000000 */
[----:B------:R-:W-:Y:S01]  /*12eed0*/  PRMT R48, R2, 0x3340, R51 ;  /* 0x0000334002307816 */ /* 0x000fe20000000033 */
[----:B------:R-:W-:Y:S04]  /*12eee0*/  STL [R1+0x5edc], R8 ;  /* 0x005edc0801007387 */ /* 0x000fe80000100800 */
[----:B------:R0:W-:Y:S04]  /*12eef0*/  STL [R1+0x1798], R5 ;  /* 0x0017980501007387 */ /* 0x0001e80000100800 */
[----:B------:R-:W4:Y:S01]  /*12ef00*/  LDL.LU R29, [R1+0x1ec] ;  /* 0x0001ec00011d7983 */ /* 0x000f220000300800 */
[----:B0-----:R-:W-:-:S05]  /*12ef10*/  PRMT R5, R48, 0x5410, R46 ;  /* 0x0000541030057816 */ /* 0x001fca000000002e */
[----:B------:R0:W-:Y:S04]  /*12ef20*/  STL [R1+0x179c], R5 ;  /* 0x00179c0501007387 */ /* 0x0001e80000100800 */
[----:B------:R-:W4:Y:S04]  /*12ef30*/  LDL.LU R42, [R1+0x174c] ;  /* 0x00174c00012a7983 */ /* 0x000f280000300800 */
[----:B------:R-:W4:Y:S04]  /*12ef40*/  LDL.LU R11, [R1+0x1dc] ;  /* 0x0001dc00010b7983 */ /* 0x000f280000300800 */
[----:B------:R-:W4:Y:S04]  /*12ef50*/  LDL.LU R36, [R1+0x1748] ;  /* 0x0017480001247983 */ /* 0x000f280000300800 */
[----:B------:R-:W4:Y:S04]  /*12ef60*/  LDL.LU R14, [R1+0x1c60] ;  /* 0x001c6000010e7983 */ /* 0x000f280000300800 */
        /* <DEDUP_REMOVED lines=11> */
[----:B0-----:R-:W-:-:S03]  /*12f020*/  PRMT R5, R50, 0x3340, R49 ;  /* 0x0000334032057816 */ /* 0x001fc60000000031 */
[----:B------:R-:W-:Y:S04]  /*12f030*/  STL [R1+0x5d08], R13 ;  /* 0x005d080d01007387 */ /* 0x000fe80000100800 */
[----:B------:R0:W-:Y:S04]  /*12f040*/  STL [R1+0x41c], R5 ;  /* 0x00041c0501007387 */ /* 0x0001e80000100800 */
[----:B------:R-:W4:Y:S04]  /*12f050*/  LDL.LU R35, [R1+0x1d4] ;  /* 0x0001d40001237983 */ /* 0x000f280000300800 */
[----:B------:R-:W4:Y:S04]  /*12f060*/  LDL.LU R25, [R1+0x1744] ;  /* 0x0017440001197983 */ /* 0x000f280000300800 */
[----:B------:R-:W4:Y:S04]  /*12f070*/  LDL.LU R33, [R1+0x1cc] ;  /* 0x0001cc0001217983 */ /* 0x000f280000300800 */
[----:B------:R-:W4:Y:S04]  /*12f080*/  LDL.LU R37, [R1+0x1740] ;  /* 0x0017400001257983 */ /* 0x000f280000300800 */
[----:B------:R-:W4:Y:S04]  /*12f090*/  LDL.LU R41, [R1+0x1c4] ;  /* 0x0001c40001297983 */ /* 0x000f280000300800 */
[----:B------:R-:W4:Y:S01]  /*12f0a0*/  LDL.LU R40, [R1+0x171c] ;  /* 0x00171c0001287983 */ /* 0x000f220000300800 */
[----:B--2---:R-:W-:-:S03]  /*12f0b0*/  LOP3.LUT R50, R31, 0xffff, RZ, 0xc0, !PT ;  /* 0x0000ffff1f327812 */ /* 0x004fc600078ec0ff */
[----:B------:R-:W2:Y:S01]  /*12f0c0*/  LDL.LU R31, [R1+0x1c64] ;  /* 0x001c6400011f7983 */ /* 0x000ea20000300800 */
[----:B---3--:R-:W-:-:S03]  /*12f0d0*/  LOP3.LUT R2, R9, 0xffff, RZ, 0xc0, !PT ;  /* 0x0000ffff09027812 */ /* 0x008fc600078ec0ff */
[----:B------:R-:W3:Y:S01]  /*12f0e0*/  LDL.LU R9, [R1+0x680] ;  /* 0x0006800001097983 */ /* 0x000ee20000300800 */
[----:B----4-:R-:W-:-:S03]  /*12f0f0*/  LOP3.LUT R49, R44, 0xffff, RZ, 0xc0, !PT ;  /* 0x0000ffff2c317812 */ /* 0x010fc600078ec0ff */
[----:B------:R-:W4:Y:S01]  /*12f100*/  LDL.LU R44, [R1+0x77c] ;  /* 0x00077c00012c7983 */ /* 0x000f220000300800 */
[----:B------:R-:W-:Y:S02]  /*12f110*/  PRMT R46, R2, 0x3340, R0 ;  /* 0x00003340022e7816 */ /* 0x000fe40000000000 */
[----:B------:R-:W-:-:S04]  /*12f120*/  PRMT R48, R50, 0x3340, R49 ;  /* 0x0000334032307816 */ /* 0x000fc80000000031 */
[----:B0-----:R-:W-:Y:S02]  /*12f130*/  PRMT R5, R48, 0x5410, R46 ;  /* 0x0000541030057816 */ /* 0x001fe4000000002e */
[----:B------:R-:W-:Y:S02]  /*12f140*/  SHF.R.U32.HI R46, RZ, 0x8, R3 ;  /* 0x00000008ff2e7819 */ /* 0x000fe40000011603 */
[----:B------:R-:W-:Y:S02]  /*12f150*/  SHF.R.U32.HI R50, RZ, 0x8, R50 ;  /* 0x00000008ff327819 */ /* 0x000fe40000011632 */
[----:B------:R-:W-:Y:S02]  /*12f160*/  SHF.R.U32.HI R48, RZ, 0x8, R49 ;  /* 0x00000008ff307819 */ /* 0x000fe40000011631 */
[----:B------:R-:W-:Y:S02]  /*12f170*/  LOP3.LUT R46, R46, 0xffff, RZ, 0xc0, !PT ;  /* 0x0000ffff2e2e7812 */ /* 0x000fe400078ec0ff */
[----:B------:R-:W-:-:S02]  /*12f180*/  LOP3.LUT R49, R50, 0xffff, RZ, 0xc0, !PT ;  /* 0x0000ffff32317812 */ /* 0x000fc400078ec0ff */
[----:B------:R-:W-:Y:S02]  /*12f190*/  LOP3.LUT R48, R48, 0xffff, RZ, 0xc0, !PT ;  /* 0x0000ffff30307812 */ /* 0x000fe400078ec0ff */
[----:B------:R-:W-:Y:S01]  /*12f1a0*/  PRMT R3, R46, 0x3340, R0 ;  /* 0x000033402e037816 */ /* 0x000fe20000000000 */
[----:B------:R0:W-:Y:S01]  /*12f1b0*/  STL [R1+0x1794], R5 ;  /* 0x0017940501007387 */ /* 0x0001e20000100800 */
[----:B------:R-:W-:-:S03]  /*12f1c0*/  PRMT R7, R49, 0x3340, R48 ;  /* 0x0000334031077816 */ /* 0x000fc60000000030 */
[----:B------:R1:W-:Y:S04]  /*12f1d0*/  STL [R1+0x26c], R3 ;  /* 0x00026c0301007387 */ /* 0x0003e80000100800 */
[----:B------:R-:W-:Y:S01]  /*12f1e0*/  STL [R1+0x424], R7 ;  /* 0x0004240701007387 */ /* 0x000fe20000100800 */
[----:B0-----:R-:W-:Y:S02]  /*12f1f0*/  PRMT R5, R42, 0x5410, R29 ;  /* 0x000054102a057816 */ /* 0x001fe4000000001d */
[----:B-1----:R-:W-:Y:S02]  /*12f200*/  PRMT R3, R36, 0x5410, R11 ;  /* 0x0000541024037816 */ /* 0x002fe4000000000b */
[----:B------:R-:W-:Y:S02]  /*12f210*/  LOP3.LUT R51, R14, 0xffff, RZ, 0xc0, !PT ;  /* 0x0000ffff0e337812 */ /* 0x000fe400078ec0ff */
[----:B------:R-:W-:-:S02]  /*12f220*/  LOP3.LUT R49, R19, 0xffff, RZ, 0xc0, !PT ;  /* 0x0000ffff13317812 */ /* 0x000fc400078ec0ff */
[----:B------:R-:W-:Y:S02]  /*12f230*/  LOP3.LUT R50, R21, 0xffff, RZ, 0xc0, !PT ;  /* 0x0000ffff15327812 */ /* 0x000fe400078ec0ff */
[----:B------:R-:W-:Y:S02]  /*12f240*/  PRMT R46, R49, 0x3340, R0 ;  /* 0x00003340312e7816 */ /* 0x000fe40000000000 */
[----:B------:R-:W-:Y:S01]  /*12f250*/  PRMT R48, R51, 0x3340, R50 ;  /* 0x0000334033307816 */ /* 0x000fe20000000032 */
[----:B------:R-:W-:Y:S01]  /*12f260*/  STL [R1+0x176c], R5 ;  /* 0x00176c0501007387 */ /* 0x000fe20000100800 */
[----:B------:R-:W-:-:S03]  /*12f270*/  SHF.R.U32.HI R49, RZ, 0x8, R49 ;  /* 0x00000008ff317819 */ /* 0x000fc60000011631 */
[----:B------:R0:W-:Y:S01]  /*12f280*/  STL [R1+0x1768], R3 ;  /* 0x0017680301007387 */ /* 0x0001e20000100800 */
[----:B------:R-:W-:Y:S02]  /*12f290*/  LOP3.LUT R49, R49, 0xffff, RZ, 0xc0, !PT ;  /* 0x0000ffff31317812 */ /* 0x000fe400078ec0ff */
[----:B0-----:R-:W-:Y:S02]  /*12f2a0*/  PRMT R3, R48, 0x5410, R46 ;  /* 0x0000541030037816 */ /* 0x001fe4000000002e */
[----:B------:R-:W-:Y:S02]  /*12f2b0*/  SHF.R.U32.HI R48, RZ, 0x8, R51 ;  /* 0x00000008ff307819 */ /* 0x000fe40000011633 */
[----:B------:R-:W-:Y:S02]  /*12f2c0*/  SHF.R.U32.HI R46, RZ, 0x8, R50 ;  /* 0x00000008ff2e7819 */ /* 0x000fe40000011632 */
[----:B------:R-:W-:Y:S02]  /*12f2d0*/  LOP3.LUT R48, R48, 0xffff, RZ, 0xc0, !PT ;  /* 0x0000ffff30307812 */ /* 0x000fe400078ec0ff */
[----:B------:R-:W-:Y:S01]  /*12f2e0*/  LOP3.LUT R46, R46, 0xffff, RZ, 0xc0, !PT ;  /* 0x0000ffff2e2e7812 */ /* 0x000fe200078ec0ff */
[----:B------:R0:W-:Y:S01]  /*12f2f0*/  STL [R1+0x57c], R3 ;  /* 0x00057c0301007387 */ /* 0x0001e20000100800 */
[----:B------:R-:W-:-:S02]  /*12f300*/  PRMT R5, R49, 0x3340, R0 ;  /* 0x0000334031057816 */ /* 0x000fc40000000000 */
[----:B0-----:R-:W-:Y:S02]  /*12f310*/  PRMT R3, R48, 0x3340, R46 ;  /* 0x0000334030037816 */ /* 0x001fe4000000002e */
[----:B------:R-:W-:-:S03]  /*12f320*/  PRMT R7, R25, 0x5410, R35 ;  /* 0x0000541019077816 */ /* 0x000fc60000000023 */
[----:B------:R0:W-:Y:S04]  /*12f330*/  STL [R1+0x414], R3 ;  /* 0x0004140301007387 */ /* 0x0001e80000100800 */
[----:B------:R1:W-:Y:S01]  /*12f340*/  STL [R1+0x268], R5 ;  /* 0x0002680501007387 */ /* 0x0003e20000100800 */
[----:B0-----:R-:W-:-:S03]  /*12f350*/  PRMT R3, R37, 0x5410, R33 ;  /* 0x0000541025037816 */ /* 0x001fc60000000021 */
[----:B------:R-:W-:Y:S01]  /*12f360*/  STL [R1+0x1764], R7 ;  /* 0x0017640701007387 */ /* 0x000fe20000100800 */
[----:B-1----:R-:W-:-:S03]  /*12f370*/  PRMT R5, R40, 0x5410, R41 ;  /* 0x0000541028057816 */ /* 0x002fc60000000029 */
[----:B------:R3:W-:Y:S04]  /*12f380*/  STL [R1+0x174c], R3 ;  /* 0x00174c0301007387 */ /* 0x0007e80000100800 */
[----:B------:R-:W-:Y:S04]  /*12f390*/  STL [R1+0x1760], R5 ;  /* 0x0017600501007387 */ /* 0x000fe80000100800 */
[----:B------:R-:W3:Y:S04]  /*12f3a0*/  LDL.LU R30, [R1+0x1c8] ;  /* 0x0001c800011e7983 */ /* 0x000ee80000300800 */
[----:B------:R-:W3:Y:S04]  /*12f3b0*/  LDL.LU R32, [R1+0x1718] ;  /* 0x0017180001207983 */ /* 0x000ee80000300800 */
[----:B------:R-:W3:Y:S01]  /*12f3c0*/  LDL.LU R28, [R1+0x1c0] ;  /* 0x0001c000011c7983 */ /* 0x000ee20000300800 */
[----:B----4-:R-:W-:-:S03]  /*12f3d0*/  LOP3.LUT R49, R44, 0xffff, RZ, 0xc0, !PT ;  /* 0x0000ffff2c317812 */ /* 0x010fc600078ec0ff */
[----:B------:R-:W4:Y:S04]  /*12f3e0*/  LDL.LU R44, [R1+0x1714] ;  /* 0x00171400012c7983 */ /* 0x000f280000300800 */
[----:B------:R-:W4:Y:S04]  /*12f3f0*/  LDL.LU R24, [R1+0x1b4] ;  /* 0x0001b40001187983 */ /* 0x000f280000300800 */
[----:B------:R-:W4:Y:S04]  /*12f400*/  LDL.LU R16, [R1+0x16fc] ;  /* 0x0016fc0001107983 */ /* 0x000f280000300800 */
[----:B------:R-:W4:Y:S04]  /*12f410*/  LDL.LU R29, [R1+0x5940] ;  /* 0x00594000011d7983 */ /* 0x000f280000300800 */
[----:B------:R-:W4:Y:S04]  /*12f420*/  LDL.LU R42, [R1+0x57e0] ;  /* 0x0057e000012a7983 */ /* 0x000f280000300800 */
[----:B------:R-:W4:Y:S01]  /*12f430*/  LDL.LU R11, [R1+0x5858] ;  /* 0x00585800010b7983 */ /* 0x000f220000300800 */
[----:B--2---:R-:W-:-:S02]  /*12f440*/  LOP3.LUT R50, R31, 0xffff, RZ, 0xc0, !PT ;  /* 0x0000ffff1f327812 */ /* 0x004fc400078ec0ff */
[----:B---3--:R-:W-:Y:S02]  /*12f450*/  LOP3.LUT R3, R9, 0xffff, RZ, 0xc0, !PT ;  /* 0x0000ffff09037812 */ /* 0x008fe400078ec0ff */
[----:B------:R-:W-:Y:S02]  /*12f460*/  PRMT R48, R50, 0x3340, R49 ;  /* 0x0000334032307816 */ /* 0x000fe40000000031 */
[----:B------:R-:W-:Y:S01]  /*12f470*/  PRMT R46, R3, 0x3340, R0 ;  /* 0x00003340032e7816 */ /* 0x000fe20000000000 */
[----:B------:R0:W-:Y:S03]  /*12f480*/  STL [R1+0x5ee0], R3 ;  /* 0x005ee00301007387 */ /* 0x0001e60000100800 */
[----:B0-----:R-:W-:Y:S02]  /*12f490*/  PRMT R3, R48, 0x5410, R46 ;  /* 0x0000541030037816 */ /* 0x001fe4000000002e */
[----:B------:R-:W-:-:S02]  /*12f4a0*/  SHF.R.U32.HI R46, RZ, 0x8, R2 ;  /* 0x00000008ff2e7819 */ /* 0x000fc40000011602 */
[----:B------:R-:W2:Y:S04]  /*12f4b0*/  LDL.LU R2, [R1+0x1b8] ;  /* 0x0001b80001027983 */ /* 0x000ea80000300800 */
[----:B------:R0:W-:Y:S04]  /*12f4c0*/  STL [R1+0x578], R3 ;  /* 0x0005780301007387 */ /* 0x0001e80000100800 */
        /* <DEDUP_REMOVED lines=12> */
[----:B------:R-:W-:-:S02]  /*12f590*/  SHF.R.U32.HI R50, RZ, 0x8, R50 ;  /* 0x00000008ff327819 */ /* 0x000fc40000011632 */
[----:B------:R-:W-:Y:S02]  /*12f5a0*/  SHF.R.U32.HI R48, RZ, 0x8, R49 ;  /* 0x00000008ff307819 */ /* 0x000fe40000011631 */
[----:B------:R-:W-:Y:S02]  /*12f5b0*/  LOP3.LUT R49, R50, 0xffff, RZ, 0xc0, !PT ;  /* 0x0000ffff32317812 */ /* 0x000fe400078ec0ff */
[----:B------:R-:W-:Y:S02]  /*12f5c0*/  LOP3.LUT R48, R48, 0xffff, RZ, 0xc0, !PT ;  /* 0x0000ffff30307812 */ /* 0x000fe400078ec0ff */
[----:B------:R-:W-:Y:S02]  /*12f5d0*/  LOP3.LUT R46, R46, 0xffff, RZ, 0xc0, !PT ;  /* 0x0000ffff2e2e7812 */ /* 0x000fe400078ec0ff */
[----:B------:R-:W-:Y:S02]  /*12f5e0*/  PRMT R13, R49, 0x3340, R48 ;  /* 0x00003340310d7816 */ /* 0x000fe40000000030 */
[----:B0-----:R-:W-:-:S03]  /*12f5f0*/  PRMT R3, R46, 0x3340, R0 ;  /* 0x000033402e037816 */ /* 0x001fc60000000000 */
[----:B------:R-:W-:Y:S04]  /*12f600*/  STL [R1+0x5d10], R13 ;  /* 0x005d100d01007387 */ /* 0x000fe80000100800 */
[----:B------:R0:W-:Y:S01]  /*12f610*/  STL [R1+0x264], R3 ;  /* 0x0002640301007387 */ /* 0x0001e20000100800 */
[----:B----4-:R-:W-:-:S03]  /*12f620*/  PRMT R5, R44, 0x5410, R28 ;  /* 0x000054102c057816 */ /* 0x010fc6000000001c */
[----:B------:R-:W4:Y:S01]  /*12f630*/  LDL.LU R44, [R1+0x582c] ;  /* 0x00582c00012c7983 */ /* 0x000f220000300800 */
[----:B0-----:R-:W-:-:S05]  /*12f640*/  PRMT R3, R32, 0x5410, R30 ;  /* 0x0000541020037816 */ /* 0x001fca000000001e */
[----:B------:R0:W-:Y:S01]  /*12f650*/  STL [R1+0x1748], R3 ;  /* 0x0017480301007387 */ /* 0x0001e20000100800 */
[----:B------:R-:W-:Y:S02]  /*12f660*/  LOP3.LUT R51, R29, 0xffff, RZ, 0xc0, !PT ;  /* 0x0000ffff1d337812 */ /* 0x000fe400078ec0ff */
[----:B------:R-:W-:Y:S02]  /*12f670*/  LOP3.LUT R49, R42, 0xffff, RZ, 0xc0, !PT ;  /* 0x0000ffff2a317812 */ /* 0x000fe400078ec0ff */
[----:B0-----:R-:W-:Y:S02]  /*12f680*/  PRMT R3, R16, 0x5410, R24 ;  /* 0x0000541010037816 */ /* 0x001fe40000000018 */
        /* <DEDUP_REMOVED lines=12> */
[----:B------:R0:W-:Y:S03]  /*12f750*/  STL [R1+0x574], R3 ;  /* 0x0005740301007387 */ /* 0x0001e60000100800 */
[----:B------:R-:W-:-:S02]  /*12f760*/  PRMT R5, R48, 0x3340, R46 ;  /* 0x0000334030057816 */ /* 0x000fc4000000002e */
[----:B--2---:R-:W-:Y:S02]  /*12f770*/  PRMT R2, R36, 0x5410, R2 ;  /* 0x0000541024027816 */ /* 0x004fe40000000002 */
[----:B0-----:R-:W-:Y:S01]  /*12f780*/  PRMT R3, R49, 0x3340, R0 ;  /* 0x0000334031037816 */ /* 0x001fe20000000000 */
[----:B------:R3:W-:Y:S04]  /*12f790*/  STL [R1+0x40c], R5 ;  /* 0x00040c0501007387 */ /* 0x0007e80000100800 */
[----:B------:R0:W-:Y:S04]  /*12f7a0*/  STL [R1+0x260], R3 ;  /* 0x0002600301007387 */ /* 0x0001e80000100800 */
[----:B------:R1:W-:Y:S01]  /*12f7b0*/  STL [R1+0x171c], R2 ;  /* 0x00171c0201007387 */ /* 0x0003e20000100800 */
[----:B---3--:R-:W-:-:S02]  /*12f7c0*/  PRMT R5, R19, 0x5410, R14 ;  /* 0x0000541013057816 */ /* 0x008fc4000000000e */
[----:B0-----:R-:W-:-:S03]  /*12f7d0*/  PRMT R3, R35, 0x5410, R21 ;  /* 0x0000541023037816 */ /* 0x001fc60000000015 */
[----:B------:R0:W-:Y:S01]  /*12f7e0*/  STL [R1+0x1714], R5 ;  /* 0x0017140501007387 */ /* 0x0001e20000100800 */
[----:B-1----:R-:W-:-:S03]  /*12f7f0*/  PRMT R2, R33, 0x5410, R25 ;  /* 0x0000541021027816 */ /* 0x002fc60000000019 */
[----:B------:R1:W-:Y:S04]  /*12f800*/  STL [R1+0x1718], R3 ;  /* 0x0017180301007387 */ /* 0x0003e80000100800 */
[----:B------:R2:W-:Y:S01]  /*12f810*/  STL [R1+0x1710], R2 ;  /* 0x0017100201007387 */ /* 0x0005e20000100800 */
[----:B------:R-:W-:-:S03]  /*12f820*/  LOP3.LUT R7, R37, 0xffff, RZ, 0xc0, !PT ;  /* 0x0000ffff25077812 */ /* 0x000fc600078ec0ff */
[----:B------:R-:W3:Y:S01]  /*12f830*/  LDL.LU R29, [R1+0x198] ;  /* 0x00019800011d7983 */ /* 0x000ee20000300800 */
[----:B0-----:R-:W-:Y:S02]  /*12f840*/  LOP3.LUT R5, R41, 0xffff, RZ, 0xc0, !PT ;  /* 0x0000ffff29057812 */ /* 0x001fe400078ec0ff */
[----:B------:R-:W-:Y:S02]  /*12f850*/  LOP3.LUT R50, R40, 0xffff, RZ, 0xc0, !PT ;  /* 0x0000ffff28327812 */ /* 0x000fe400078ec0ff */
[----:B-1----:R-:W-:Y:S02]  /*12f860*/  LOP3.LUT R3, R9, 0xffff, RZ, 0xc0, !PT ;  /* 0x0000ffff09037812 */ /* 0x002fe400078ec0ff */
[----:B------:R-:W3:Y:S01]  /*12f870*/  LDL.LU R9, [R1+0x16cc] ;  /* 0x0016cc0001097983 */ /* 0x000ee20000300800 */
[----:B------:R-:W-:Y:S02]  /*12f880*/  PRMT R46, R5, 0x3340, R0 ;  /* 0x00003340052e7816 */ /* 0x000fe40000000000 */
[----:B------:R-:W-:Y:S01]  /*12f890*/  PRMT R48, R7, 0x3340, R50 ;  /* 0x0000334007307816 */ /* 0x000fe20000000032 */
[----:B------:R-:W3:Y:S04]  /*12f8a0*/  LDL.LU R42, [R1+0x190] ;  /* 0x00019000012a7983 */ /* 0x000ee80000300800 */
[----:B------:R-:W3:Y:S01]  /*12f8b0*/  LDL.LU R11, [R1+0x16c4] ;  /* 0x0016c400010b7983 */ /* 0x000ee20000300800 */
[----:B------:R-:W-:-:S03]  /*12f8c0*/  PRMT R8, R48, 0x5410, R46 ;  /* 0x0000541030087816 */ /* 0x000fc6000000002e */
[----:B--2---:R-:W2:Y:S04]  /*12f8d0*/  LDL.LU R2, [R1+0x194] ;  /* 0x0001940001027983 */ /* 0x004ea80000300800 */
[----:B------:R-:W2:Y:S04]  /*12f8e0*/  LDL.LU R36, [R1+0x16c8] ;  /* 0x0016c80001247983 */ /* 0x000ea80000300800 */
[----:B------:R0:W-:Y:S04]  /*12f8f0*/  STL [R1+0x570], R8 ;  /* 0x0005700801007387 */ /* 0x0001e80000100800 */
[----:B------:R-:W2:Y:S04]  /*12f900*/  LDL.LU R14, [R1+0x18c] ;  /* 0x00018c00010e7983 */ /* 0x000ea80000300800 */
[----:B------:R-:W2:Y:S04]  /*12f910*/  LDL.LU R19, [R1+0x16c0] ;  /* 0x0016c00001137983 */ /* 0x000ea80000300800 */
[----:B------:R-:W2:Y:S04]  /*12f920*/  LDL.LU R21, [R1+0x188] ;  /* 0x0001880001157983 */ /* 0x000ea80000300800 */
[----:B------:R-:W2:Y:S04]  /*12f930*/  LDL.LU R35, [R1+0x16b4] ;  /* 0x0016b40001237983 */ /* 0x000ea80000300800 */
[----:B------:R-:W2:Y:S04]  /*12f940*/  LDL.LU R25, [R1+0x180] ;  /* 0x0001800001197983 */ /* 0x000ea80000300800 */
[----:B------:R-:W2:Y:S01]  /*12f950*/  LDL.LU R33, [R1+0x16bc] ;  /* 0x0016bc0001217983 */ /* 0x000ea20000300800 */
[----:B------:R-:W-:-:S03]  /*12f960*/  LOP3.LUT R51, R31, 0xffff, RZ, 0xc0, !PT ;  /* 0x0000ffff1f337812 */ /* 0x000fc600078ec0ff */
[----:B------:R-:W2:Y:S04]  /*12f970*/  LDL.LU R37, [R1+0x5738] ;  /* 0x0057380001257983 */ /* 0x000ea80000300800 */
[----:B------:R-:W2:Y:S04]  /*12f980*/  LDL.LU R41, [R1+0x73c] ;  /* 0x00073c0001297983 */ /* 0x000ea80000300800 */
[----:B------:R-:W2:Y:S01]  /*12f990*/  LDL.LU R40, [R1+0x1c44] ;  /* 0x001c440001287983 */ /* 0x000ea20000300800 */
[----:B------:R-:W-:-:S03]  /*12f9a0*/  PRMT R46, R3, 0x3340, R0 ;  /* 0x00003340032e7816 */ /* 0x000fc60000000000 */
[----:B------:R-:W2:Y:S01]  /*12f9b0*/  LDL.LU R31, [R1+0x573c] ;  /* 0x00573c00011f7983 */ /* 0x000ea20000300800 */
[----:B----4-:R-:W-:-:S04]  /*12f9c0*/  LOP3.LUT R49, R44, 0xffff, RZ, 0xc0, !PT ;  /* 0x0000ffff2c317812 */ /* 0x010fc800078ec0ff */
[----:B------:R-:W-:-:S04]  /*12f9d0*/  PRMT R48, R51, 0x3340, R49 ;  /* 0x0000334033307816 */ /* 0x000fc80000000031 */
[----:B0-----:R-:W-:-:S05]  /*12f9e0*/  PRMT R8, R48, 0x5410, R46 ;  /* 0x0000541030087816 */ /* 0x001fca000000002e */
[----:B------:R3:W-:Y:S04]  /*12f9f0*/  STL [R1+0x56c], R8 ;  /* 0x00056c0801007387 */ /* 0x0007e80000100800 */
[----:B------:R-:W4:Y:S01]  /*12fa00*/  LDL.LU R44, [R1+0x748] ;  /* 0x00074800012c7983 */ /* 0x000f220000300800 */
[----:B------:R-:W-:Y:S02]  /*12fa10*/  SHF.R.U32.HI R48, RZ, 0x8, R51 ;  /* 0x00000008ff307819 */ /* 0x000fe40000011633 */
[----:B------:R-:W-:Y:S02]  /*12fa20*/  SHF.R.U32.HI R46, RZ, 0x8, R49 ;  /* 0x00000008ff2e7819 */ /* 0x000fe40000011631 */
[----:B------:R-:W-:Y:S02]  /*12fa30*/  LOP3.LUT R48, R48, 0xffff, RZ, 0xc0, !PT ;  /* 0x0000ffff30307812 */ /* 0x000fe400078ec0ff */
[----:B------:R-:W-:-:S02]  /*12fa40*/  LOP3.LUT R46, R46, 0xffff, RZ, 0xc0, !PT ;  /* 0x0000ffff2e2e7812 */ /* 0x000fc400078ec0ff */
[----:B------:R-:W-:Y:S02]  /*12fa50*/  SHF.R.U32.HI R51, RZ, 0x8, R7 ;  /* 0x00000008ff337819 */ /* 0x000fe40000011607 */
[----:B------:R-:W-:Y:S02]  /*12fa60*/  SHF.R.U32.HI R49, RZ, 0x8, R50 ;  /* 0x00000008ff317819 */ /* 0x000fe40000011632 */
[----:B------:R-:W-:Y:S02]  /*12fa70*/  PRMT R12, R48, 0x3340, R46 ;  /* 0x00003340300c7816 */ /* 0x000fe4000000002e */
[----:B------:R-:W-:Y:S02]  /*12fa80*/  LOP3.LUT R50, R51, 0xffff, RZ, 0xc0, !PT ;  /* 0x0000ffff33327812 */ /* 0x000fe400078ec0ff */
[----:B------:R-:W-:Y:S01]  /*12fa90*/  LOP3.LUT R49, R49, 0xffff, RZ, 0xc0, !PT ;  /* 0x0000ffff31317812 */ /* 0x000fe200078ec0ff */
[----:B------:R-:W-:Y:S03]  /*12faa0*/  STL [R1+0x408], R12 ;  /* 0x0004080c01007387 */ /* 0x000fe60000100800 */
[----:B------:R-:W-:-:S02]  /*12fab0*/  PRMT R7, R50, 0x3340, R49 ;  /* 0x0000334032077816 */ /* 0x000fc40000000031 */
[----:B------:R-:W-:Y:S02]  /*12fac0*/  SHF.R.U32.HI R46, RZ, 0x8, R5 ;  /* 0x00000008ff2e7819 */ /* 0x000fe40000011605 */
[----:B------:R-:W-:Y:S02]  /*12fad0*/  SHF.R.U32.HI R48, RZ, 0x8, R3 ;  /* 0x00000008ff307819 */ /* 0x000fe40000011603 */
[----:B------:R-:W-:Y:S02]  /*12fae0*/  LOP3.LUT R46, R46, 0xffff, RZ, 0xc0, !PT ;  /* 0x0000ffff2e2e7812 */ /* 0x000fe400078ec0ff */
[----:B------:R-:W-:Y:S02]  /*12faf0*/  LOP3.LUT R48, R48, 0xffff, RZ, 0xc0, !PT ;  /* 0x0000ffff30307812 */ /* 0x000fe400078ec0ff */
[----:B------:R-:W-:Y:S02]  /*12fb00*/  PRMT R5, R46, 0x3340, R0 ;  /* 0x000033402e057816 */ /* 0x000fe40000000000 */
[----:B---3--:R-:W-:-:S02]  /*12fb10*/  PRMT R8, R9, 0x5410, R29 ;  /* 0x0000541009087816 */ /* 0x008fc4000000001d */
[----:B------:R-:W3:Y:S04]  /*12fb20*/  LDL.LU R9, [R1+0x1c48] ;  /* 0x001c480001097983 */ /* 0x000ee80000300800 */
[----:B------:R0:W-:Y:S04]  /*12fb30*/  STL [R1+0x404], R7 ;  /* 0x0004040701007387 */ /* 0x0001e80000100800 */
[----:B------:R-:W-:Y:S01]  /*12fb40*/  STL [R1+0x16fc], R8 ;  /* 0x0016fc0801007387 */ /* 0x000fe20000100800 */
[----:B0-----:R-:W-:Y:S02]  /*12fb50*/  PRMT R7, R11, 0x5410, R42 ;  /* 0x000054100b077816 */ /* 0x001fe4000000002a */
[----:B--2---:R-:W-:-:S03]  /*12fb60*/  PRMT R3, R36, 0x5410, R2 ;  /* 0x0000541024037816 */ /* 0x004fc60000000002 */
[----:B------:R0:W-:Y:S04]  /*12fb70*/  STL [R1+0x16f8], R7 ;  /* 0x0016f80701007387 */ /* 0x0001e80000100800 */
[----:B------:R1:W-:Y:S01]  /*12fb80*/  STL [R1+0x25c], R5 ;  /* 0x00025c0501007387 */ /* 0x0003e20000100800 */
[----:B0-----:R-:W-:Y:S02]  /*12fb90*/  PRMT R7, R48, 0x3340, R0 ;  /* 0x0000334030077816 */ /* 0x001fe40000000000 */
[----:B-1----:R-:W-:-:S03]  /*12fba0*/  PRMT R5, R19, 0x5410, R14 ;  /* 0x0000541013057816 */ /* 0x002fc6000000000e */
[----:B------:R-:W-:Y:S01]  /*12fbb0*/  STL [R1+0x258], R7 ;  /* 0x0002580701007387 */ /* 0x000fe20000100800 */
[----:B------:R-:W-:-:S03]  /*12fbc0*/  PRMT R2, R35, 0x5410, R21 ;  /* 0x0000541023027816 */ /* 0x000fc60000000015 */
[----:B------:R0:W-:Y:S04]  /*12fbd0*/  STL [R1+0x16f4], R3 ;  /* 0x0016f40301007387 */ /* 0x0001e80000100800 */
[----:B------:R1:W-:Y:S01]  /*12fbe0*/  STL [R1+0x16f0], R5 ;  /* 0x0016f00501007387 */ /* 0x0003e20000100800 */
[----:B0-----:R-:W-:-:S03]  /*12fbf0*/  PRMT R3, R33, 0x5410, R25 ;  /* 0x0000541021037816 */ /* 0x001fc60000000019 */
[----:B------:R0:W-:Y:S04]  /*12fc00*/  STL [R1+0x16cc], R2 ;  /* 0x0016cc0201007387 */ /* 0x0001e80000100800 */
[----:B------:R4:W-:Y:S04]  /*12fc10*/  STL [R1+0x16c8], R3 ;  /* 0x0016c80301007387 */ /* 0x0009e80000100800 */
[----:B------:R-:W2:Y:S04]  /*12fc20*/  LDL.LU R36, [R1+0x178] ;  /* 0x0001780001247983 */ /* 0x000ea80000300800 */
[----:B------:R-:W2:Y:S04]  /*12fc30*/  LDL.LU R14, [R1+0x16b0] ;  /* 0x0016b000010e7983 */ /* 0x000ea80000300800 */
[----:B------:R-:W2:Y:S04]  /*12fc40*/  LDL.LU R19, [R1+0x16c] ;  /* 0x00016c0001137983 */ /* 0x000ea80000300800 */
[----:B------:R-:W2:Y:S01]  /*12fc50*/  LDL.LU R21, [R1+0x16b8] ;  /* 0x0016b80001157983 */ /* 0x000ea20000300800 */
[----:B-1----:R-:W-:-:S03]  /*12fc60*/  LOP3.LUT R5, R37, 0xffff, RZ, 0xc0, !PT ;  /* 0x0000ffff25057812 */ /* 0x002fc600078ec0ff */
[----:B------:R-:W2:Y:S01]  /*12fc70*/  LDL.LU R35, [R1+0x168] ;  /* 0x0001680001237983 */ /* 0x000ea20000300800 */
[----:B0-----:R-:W-:-:S03]  /*12fc80*/  LOP3.LUT R2, R41, 0xffff, RZ, 0xc0, !PT ;  /* 0x0000ffff29027812 */ /* 0x001fc600078ec0ff */
[----:B------:R-:W2:Y:S01]  /*12fc90*/  LDL.LU R25, [R1+0x1688] ;  /* 0x0016880001197983 */ /* 0x000ea20000300800 */
[----:B------:R-:W-:-:S03]  /*12fca0*/  LOP3.LUT R50, R40, 0xffff, RZ, 0xc0, !PT ;  /* 0x0000ffff28327812 */ /* 0x000fc600078ec0ff */
[----:B------:R-:W2:Y:S04]  /*12fcb0*/  LDL.LU R33, [R1+0x164] ;  /* 0x0001640001217983 */ /* 0x000ea80000300800 */
[----:B------:R-:W2:Y:S04]  /*12fcc0*/  LDL.LU R37, [R1+0x168c] ;  /* 0x00168c0001257983 */ /* 0x000ea80000300800 */
[----:B------:R-:W2:Y:S04]  /*12fcd0*/  LDL.LU R41, [R1+0x160] ;  /* 0x0001600001297983 */ /* 0x000ea80000300800 */
[----:B------:R-:W2:Y:S01]  /*12fce0*/  LDL.LU R40, [R1+0x560] ;  /* 0x0005600001287983 */ /* 0x000ea20000300800 */
[----:B------:R-:W-:-:S03]  /*12fcf0*/  LOP3.LUT R51, R31, 0xffff, RZ, 0xc0, !PT ;  /* 0x0000ffff1f337812 */ /* 0x000fc600078ec0ff */
[----:B------:R-:W2:Y:S01]  /*12fd00*/  LDL.LU R31, [R1+0x1c80] ;  /* 0x001c8000011f7983 */ /* 0x000ea20000300800 */
[----:B----4-:R-:W-:-:S03]  /*12fd10*/  LOP3.LUT R3, R44, 0xffff, RZ, 0xc0, !PT ;  /* 0x0000ffff2c037812 */ /* 0x010fc600078ec0ff */
[----:B------:R-:W4:Y:S01]  /*12fd20*/  LDL.LU R44, [R1+0x6c8] ;  /* 0x0006c800012c7983 */ /* 0x000f220000300800 */
[----:B------:R-:W-:Y:S02]  /*12fd30*/  PRMT R46, R2, 0x3340, R0 ;  /* 0x00003340022e7816 */ /* 0x000fe40000000000 */
[----:B------:R-:W-:-:S04]  /*12fd40*/  PRMT R48, R5, 0x3340, R50 ;  /* 0x0000334005307816 */ /* 0x000fc80000000032 */
[----:B------:R-:W-:Y:S02]  /*12fd50*/  PRMT R7, R48, 0x5410, R46 ;  /* 0x0000541030077816 */ /* 0x000fe4000000002e */
[----:B------:R-:W-:-:S03]  /*12fd60*/  PRMT R46, R3, 0x3340, R0 ;  /* 0x00003340032e7816 */ /* 0x000fc60000000000 */
[----:B------:R0:W-:Y:S01]  /*12fd70*/  STL [R1+0x568], R7 ;  /* 0x0005680701007387 */ /* 0x0001e20000100800 */
[----:B---3--:R-:W-:-:S04]  /*12fd80*/  LOP3.LUT R49, R9, 0xffff, RZ, 0xc0, !PT ;  /* 0x0000ffff09317812 */ /* 0x008fc800078ec0ff */
[----:B------:R-:W-:-:S04]  /*12fd90*/  PRMT R48, R51, 0x3340, R49 ;  /* 0x0000334033307816 */ /* 0x000fc80000000031 */
[----:B0-----:R-:W-:Y:S02]  /*12fda0*/  PRMT R7, R48, 0x5410, R46 ;  /* 0x0000541030077816 */ /* 0x001fe4000000002e */
[----:B------:R-:W-:Y:S02]  /*12fdb0*/  SHF.R.U32.HI R48, RZ, 0x8, R5 ;  /* 0x00000008ff307819 */ /* 0x000fe40000011605 */
[----:B------:R-:W-:Y:S01]  /*12fdc0*/  SHF.R.U32.HI R46, RZ, 0x8, R50 ;  /* 0x00000008ff2e7819 */ /* 0x000fe20000011632 */
[----:B------:R2:W-:Y:S01]  /*12fdd0*/  STL [R1+0x564], R7 ;  /* 0x0005640701007387 */ /* 0x0005e20000100800 */
[----:B------:R-:W-:-:S03]  /*12fde0*/  LOP3.LUT R48, R48, 0xffff, RZ, 0xc0, !PT ;  /* 0x0000ffff30307812 */ /* 0x000fc600078ec0ff */
[----:B------:R-:W3:Y:S01]  /*12fdf0*/  LDL.LU R9, [R1+0x7c8] ;  /* 0x0007c80001097983 */ /* 0x000ee20000300800 */
[----:B------:R-:W-:Y:S02]  /*12fe00*/  LOP3.LUT R46, R46, 0xffff, RZ, 0xc0, !PT ;  /* 0x0000ffff2e2e7812 */ /* 0x000fe400078ec0ff */
[----:B------:R-:W-:Y:S02]  /*12fe10*/  SHF.R.U32.HI R51, RZ, 0x8, R51 ;  /* 0x00000008ff337819 */ /* 0x000fe40000011633 */
[----:B------:R-:W-:Y:S02]  /*12fe20*/  SHF.R.U32.HI R49, RZ, 0x8, R49 ;  /* 0x00000008ff317819 */ /* 0x000fe40000011631 */
[----:B------:R-:W-:Y:S02]  /*12fe30*/  PRMT R5, R48, 0x3340, R46 ;  /* 0x0000334030057816 */ /* 0x000fe4000000002e */
[----:B------:R-:W-:Y:S02]  /*12fe40*/  SHF.R.U32.HI R46, RZ, 0x8, R3 ;  /* 0x00000008ff2e7819 */ /* 0x000fe40000011603 */
[----:B------:R-:W-:-:S02]  /*12fe50*/  LOP3.LUT R50, R51, 0xffff, RZ, 0xc0, !PT ;  /* 0x0000ffff33327812 */ /* 0x000fc400078ec0ff */
[----:B------:R-:W-:Y:S02]  /*12fe60*/  LOP3.LUT R49, R49, 0xffff, RZ, 0xc0, !PT ;  /* 0x0000ffff31317812 */ /* 0x000fe400078ec0ff */
[----:B------:R-:W-:Y:S02]  /*12fe70*/  SHF.R.U32.HI R48, RZ, 0x8, R2 ;  /* 0x00000008ff307819 */ /* 0x000fe40000011602 */
[----:B------:R-:W-:Y:S01]  /*12fe80*/  LOP3.LUT R46, R46, 0xffff, RZ, 0xc0, !PT ;  /* 0x0000ffff2e2e7812 */ /* 0x000fe200078ec0ff */
[----:B------:R0:W-:Y:S01]  /*12fe90*/  STL [R1+0x3fc], R5 ;  /* 0x0003fc0501007387 */ /* 0x0001e20000100800 */
[----:B------:R-:W-:Y:S02]  /*12fea0*/  PRMT R8, R50, 0x3340, R49 ;  /* 0x0000334032087816 */ /* 0x000fe40000000031 */
[----:B------:R-:W-:Y:S02]  /*12feb0*/  LOP3.LUT R48, R48, 0xffff, RZ, 0xc0, !PT ;  /* 0x0000ffff30307812 */ /* 0x000fe400078ec0ff */
[--C-:B------:R-:W-:Y:S01]  /*12fec0*/  PRMT R3, R46, 0x3340, R0.reuse ;  /* 0x000033402e037816 */ /* 0x100fe20000000000 */
[----:B------:R-:W-:Y:S01]  /*12fed0*/  STL [R1+0x3f8], R8 ;  /* 0x0003f80801007387 */ /* 0x000fe20000100800 */
[----:B------:R-:W-:-:S02]  /*12fee0*/  PRMT R2, R48, 0x3340, R0 ;  /* 0x0000334030027816 */ /* 0x000fc40000000000 */
[----:B--2---:R-:W-:Y:S02]  /*12fef0*/  PRMT R7, R14, 0x5410, R36 ;  /* 0x000054100e077816 */ /* 0x004fe40000000024 */
[----:B0-----:R-:W-:-:S03]  /*12ff00*/  PRMT R5, R21, 0x5410, R19 ;  /* 0x0000541015057816 */ /* 0x001fc60000000013 */
[----:B------:R-:W-:Y:S04]  /*12ff10*/  STL [R1+0x16c4], R7 ;  /* 0x0016c40701007387 */ /* 0x000fe80000100800 */
[----:B------:R0:W-:Y:S04]  /*12ff20*/  STL [R1+0x16c0], R5 ;  /* 0x0016c00501007387 */ /* 0x0001e80000100800 */
[----:B------:R1:W-:Y:S04]  /*12ff30*/  STL [R1+0x254], R3 ;  /* 0x0002540301007387 */ /* 0x0003e80000100800 */
[----:B------:R2:W-:Y:S01]  /*12ff40*/  STL [R1+0x250], R2 ;  /* 0x0002500201007387 */ /* 0x0005e20000100800 */
[----:B0-----:R-:W-:-:S02]  /*12ff50*/  PRMT R5, R25, 0x5410, R35 ;  /* 0x0000541019057816 */ /* 0x001fc40000000023 */
[----:B-1----:R-:W-:-:S03]  /*12ff60*/  PRMT R3, R37, 0x5410, R33 ;  /* 0x0000541025037816 */ /* 0x002fc60000000021 */
[----:B------:R-:W-:Y:S01]  /*12ff70*/  STL [R1+0x16bc], R5 ;  /* 0x0016bc0501007387 */ /* 0x000fe20000100800 */
[----:B--2---:R-:W-:-:S03]  /*12ff80*/  PRMT R2, R40, 0x5410, R41 ;  /* 0x0000541028027816 */ /* 0x004fc60000000029 */
[----:B------:R-:W-:Y:S04]  /*12ff90*/  STL [R1+0x16b8], R3 ;  /* 0x0016b80301007387 */ /* 0x000fe80000100800 */
        /* <DEDUP_REMOVED lines=9> */
[----:B----4-:R-:W-:-:S03]  /*130030*/  LOP3.LUT R49, R44, 0xffff, RZ, 0xc0, !PT ;  /* 0x0000ffff2c317812 */ /* 0x010fc600078ec0ff */
[----:B------:R-:W4:Y:S01]  /*130040*/  LDL.LU R44, [R1+0x58a0] ;  /* 0x0058a000012c7983 */ /* 0x000f220000300800 */
[----:B------:R-:W-:Y:S02]  /*130050*/  LOP3.LUT R51, R31, 0xffff, RZ, 0xc0, !PT ;  /* 0x0000ffff1f337812 */ /* 0x000fe400078ec0ff */
[----:B------:R-:W-:Y:S01]  /*130060*/  PRMT R46, R49, 0x3340, R0 ;  /* 0x00003340312e7816 */ /* 0x000fe20000000000 */
[----:B0-----:R-:W4:Y:S04]  /*130070*/  LDL.LU R2, [R1+0x150] ;  /* 0x0001500001027983 */ /* 0x001f280000300800 */
[----:B------:R-:W4:Y:S01]  /*130080*/  LDL.LU R36, [R1+0x139c] ;  /* 0x00139c0001247983 */ /* 0x000f220000300800 */
[----:B------:R-:W-:-:S04]  /*130090*/  SHF.R.U32.HI R49, RZ, 0x8, R49 ;  /* 0x00000008ff317819 */ /* 0x000fc80000011631 */
[----:B------:R-:W-:Y:S02]  /*1300a0*/  LOP3.LUT R49, R49, 0xffff, RZ, 0xc0, !PT ;  /* 0x0000ffff31317812 */ /* 0x000fe400078ec0ff */
[----:B---3--:R-:W-:-:S04]  /*1300b0*/  LOP3.LUT R50, R9, 0xffff, RZ, 0xc0, !PT ;  /* 0x0000ffff09327812 */ /* 0x008fc800078ec0ff */
[----:B------:R-:W-:-:S04]  /*1300c0*/  PRMT R48, R51, 0x3340, R50 ;  /* 0x0000334033307816 */ /* 0x000fc80000000032 */
[----:B------:R-:W-:-:S05]  /*1300d0*/  PRMT R3, R48, 0x5410, R46 ;  /* 0x0000541030037816 */ /* 0x000fca000000002e */
[----:B------:R0:W-:Y:S04]  /*1300e0*/  STL [R1+0x560], R3 ;  /* 0x0005600301007387 */ /* 0x0001e80000100800 */
[----:B------:R-:W3:Y:S04]  /*1300f0*/  LDL.LU R14, [R1+0x148] ;  /* 0x00014800010e7983 */ /* 0x000ee80000300800 */
[----:B------:R-:W3:Y:S01]  /*130100*/  LDL.LU R19, [R1+0x1398] ;  /* 0x0013980001137983 */ /* 0x000ee20000300800 */
[----:B------:R-:W-:-:S03]  /*130110*/  SHF.R.U32.HI R48, RZ, 0x8, R51 ;  /* 0x00000008ff307819 */ /* 0x000fc60000011633 */
[----:B------:R-:W3:Y:S01]  /*130120*/  LDL.LU R21, [R1+0x140] ;  /* 0x0001400001157983 */ /* 0x000ee20000300800 */
[----:B------:R-:W-:-:S03]  /*130130*/  SHF.R.U32.HI R46, RZ, 0x8, R50 ;  /* 0x00000008ff2e7819 */ /* 0x000fc60000011632 */
[----:B------:R-:W3:Y:S04]  /*130140*/  LDL.LU R35, [R1+0x1390] ;  /* 0x0013900001237983 */ /* 0x000ee80000300800 */
[----:B------:R-:W3:Y:S04]  /*130150*/  LDL.LU R25, [R1+0x13c] ;  /* 0x00013c0001197983 */ /* 0x000ee80000300800 */
[----:B------:R-:W3:Y:S01]  /*130160*/  LDL.LU R33, [R1+0x1394] ;  /* 0x0013940001217983 */ /* 0x000ee20000300800 */
[----:B------:R-:W-:Y:S02]  /*130170*/  LOP3.LUT R48, R48, 0xffff, RZ, 0xc0, !PT ;  /* 0x0000ffff30307812 */ /* 0x000fe400078ec0ff */
[----:B------:R-:W-:Y:S01]  /*130180*/  LOP3.LUT R46, R46, 0xffff, RZ, 0xc0, !PT ;  /* 0x0000ffff2e2e7812 */ /* 0x000fe200078ec0ff */
[----:B------:R-:W3:Y:S01]  /*130190*/  LDL.LU R37, [R1+0x5968] ;  /* 0x0059680001257983 */ /* 0x000ee20000300800 */
[----:B0-----:R-:W-:-:S02]  /*1301a0*/  PRMT R3, R49, 0x3340, R0 ;  /* 0x0000334031037816 */ /* 0x001fc40000000000 */
[----:B------:R-:W-:Y:S01]  /*1301b0*/  PRMT R5, R48, 0x3340, R46 ;  /* 0x0000334030057816 */ /* 0x000fe2000000002e */
[----:B------:R-:W3:Y:S04]  /*1301c0*/  LDL.LU R41, [R1+0x5818] ;  /* 0x0058180001297983 */ /* 0x000ee80000300800 */
[----:B------:R-:W3:Y:S04]  /*1301d0*/  LDL.LU R40, [R1+0x58b0] ;  /* 0x0058b00001287983 */ /* 0x000ee80000300800 */
[----:B------:R-:W3:Y:S04]  /*1301e0*/  LDL.LU R31, [R1+0x1c84] ;  /* 0x001c8400011f7983 */ /* 0x000ee80000300800 */
[----:B------:R-:W3:Y:S04]  /*1301f0*/  LDL.LU R9, [R1+0x6ec] ;  /* 0x0006ec0001097983 */ /* 0x000ee80000300800 */
[----:B------:R0:W-:Y:S04]  /*130200*/  STL [R1+0x3f4], R5 ;  /* 0x0003f40501007387 */ /* 0x0001e80000100800 */
[----:B------:R1:W-:Y:S01]  /*130210*/  STL [R1+0x24c], R3 ;  /* 0x00024c0301007387 */ /* 0x0003e20000100800 */
[----:B--2---:R-:W-:-:S02]  /*130220*/  PRMT R7, R32, 0x5410, R30 ;  /* 0x0000541020077816 */ /* 0x004fc4000000001e */
[----:B0-----:R-:W-:-:S03]  /*130230*/  PRMT R5, R24, 0x5410, R28 ;  /* 0x0000541018057816 */ /* 0x001fc6000000001c */
[----:B------:R-:W-:Y:S01]  /*130240*/  STL [R1+0x16b0], R7 ;  /* 0x0016b00701007387 */ /* 0x000fe20000100800 */
[----:B-1----:R-:W-:-:S03]  /*130250*/  PRMT R3, R29, 0x5410, R16 ;  /* 0x000054101d037816 */ /* 0x002fc60000000010 */
[----:B------:R-:W-:Y:S04]  /*130260*/  STL [R1+0x168c], R5 ;  /* 0x00168c0501007387 */ /* 0x000fe80000100800 */
[----:B------:R0:W-:Y:S01]  /*130270*/  STL [R1+0x1688], R3 ;  /* 0x0016880301007387 */ /* 0x0001e20000100800 */
[----:B----4-:R-:W-:-:S03]  /*130280*/  LOP3.LUT R50, R44, 0xffff, RZ, 0xc0, !PT ;  /* 0x0000ffff2c327812 */ /* 0x010fc600078ec0ff */
[----:B------:R-:W2:Y:S01]  /*130290*/  LDL.LU R44, [R1+0x7f8] ;  /* 0x0007f800012c7983 */ /* 0x000ea20000300800 */
[----:B------:R-:W-:Y:S02]  /*1302a0*/  LOP3.LUT R51, R42, 0xffff, RZ, 0xc0, !PT ;  /* 0x0000ffff2a337812 */ /* 0x000fe400078ec0ff */
[----:B------:R-:W-:Y:S02]  /*1302b0*/  LOP3.LUT R49, R11, 0xffff, RZ, 0xc0, !PT ;  /* 0x0000ffff0b317812 */ /* 0x000fe400078ec0ff */
[----:B------:R-:W-:Y:S02]  /*1302c0*/  PRMT R48, R51, 0x3340, R50 ;  /* 0x0000334033307816 */ /* 0x000fe40000000032 */
[----:B------:R-:W-:Y:S02]  /*1302d0*/  PRMT R46, R49, 0x3340, R0 ;  /* 0x00003340312e7816 */ /* 0x000fe40000000000 */
[----:B------:R-:W-:Y:S02]  /*1302e0*/  SHF.R.U32.HI R49, RZ, 0x8, R49 ;  /* 0x00000008ff317819 */ /* 0x000fe40000011631 */
[----:B0-----:R-:W-:-:S02]  /*1302f0*/  PRMT R3, R48, 0x5410, R46 ;  /* 0x0000541030037816 */ /* 0x001fc4000000002e */
[----:B------:R-:W-:Y:S02]  /*130300*/  SHF.R.U32.HI R48, RZ, 0x8, R51 ;  /* 0x00000008ff307819 */ /* 0x000fe40000011633 */
[----:B------:R-:W-:Y:S02]  /*130310*/  SHF.R.U32.HI R46, RZ, 0x8, R50 ;  /* 0x00000008ff2e7819 */ /* 0x000fe40000011632 */
[----:B------:R-:W-:Y:S02]  /*130320*/  LOP3.LUT R48, R48, 0xffff, RZ, 0xc0, !PT ;  /* 0x0000ffff30307812 */ /* 0x000fe400078ec0ff */
[----:B------:R-:W-:Y:S02]  /*130330*/  LOP3.LUT R46, R46, 0xffff, RZ, 0xc0, !PT ;  /* 0x0000ffff2e2e7812 */ /* 0x000fe400078ec0ff */
[----:B------:R-:W-:Y:S01]  /*130340*/  LOP3.LUT R49, R49, 0xffff, RZ, 0xc0, !PT ;  /* 0x0000ffff31317812 */ /* 0x000fe200078ec0ff */
[----:B------:R0:W-:Y:S01]  /*130350*/  STL [R1+0x558], R3 ;  /* 0x0005580301007387 */ /* 0x0001e20000100800 */
[----:B------:R-:W-:-:S02]  /*130360*/  PRMT R5, R36, 0x5410, R2 ;  /* 0x0000541024057816 */ /* 0x000fc40000000002 */
[----:B------:R-:W-:Y:S02]  /*130370*/  PRMT R7, R49, 0x3340, R0 ;  /* 0x0000334031077816 */ /* 0x000fe40000000000 */
[----:B0-----:R-:W-:-:S05]  /*130380*/  PRMT R3, R48, 0x3340, R46 ;  /* 0x0000334030037816 */ /* 0x001fca000000002e */
[----:B------:R3:W-:Y:S04]  /*130390*/  STL [R1+0x3f0], R3 ;  /* 0x0003f00301007387 */ /* 0x0007e80000100800 */
[----:B------:R-:W-:Y:S04]  /*1303a0*/  STL [R1+0x248], R7 ;  /* 0x0002480701007387 */ /* 0x000fe80000100800 */
[----:B------:R0:W-:Y:S01]  /*1303b0*/  STL [R1+0x1684], R5 ;  /* 0x0016840501007387 */ /* 0x0001e20000100800 */
[----:B---3--:R-:W-:Y:S02]  /*1303c0*/  PRMT R3, R19, 0x5410, R14 ;  /* 0x0000541013037816 */ /* 0x008fe4000000000e */
[----:B------:R-:W-:-:S03]  /*1303d0*/  PRMT R2, R35, 0x5410, R21 ;  /* 0x0000541023027816 */ /* 0x000fc60000000015 */
[----:B------:R1:W-:Y:S01]  /*1303e0*/  STL [R1+0x139c], R3 ;  /* 0x00139c0301007387 */ /* 0x0003e20000100800 */
[----:B0-----:R-:W-:-:S03]  /*1303f0*/  PRMT R5, R33, 0x5410, R25 ;  /* 0x0000541021057816 */ /* 0x001fc60000000019 */
[----:B------:R0:W-:Y:S04]  /*130400*/  STL [R1+0x1680], R2 ;  /* 0x0016800201007387 */ /* 0x0001e80000100800 */
[----:B------:R3:W-:Y:S04]  /*130410*/  STL [R1+0x1398], R5 ;  /* 0x0013980501007387 */ /* 0x0007e80000100800 */
[----:B------:R-:W4:Y:S04]  /*130420*/  LDL.LU R24, [R1+0x138] ;  /* 0x0001380001187983 */ /* 0x000f280000300800 */
[----:B------:R-:W4:Y:S04]  /*130430*/  LDL.LU R16, [R1+0x12e8] ;  /* 0x0012e80001107983 */ /* 0x000f280000300800 */
[----:B------:R-:W4:Y:S04]  /*130440*/  LDL.LU R29, [R1+0x134] ;  /* 0x00013400011d7983 */ /* 0x000f280000300800 */
[----:B------:R-:W4:Y:S04]  /*130450*/  LDL.LU R42, [R1+0x12ec] ;  /* 0x0012ec00012a7983 */ /* 0x000f280000300800 */
[----:B------:R-:W4:Y:S04]  /*130460*/  LDL.LU R11, [R1+0x12c] ;  /* 0x00012c00010b7983 */ /* 0x000f280000300800 */
[----:B------:R-:W4:Y:S01]  /*130470*/  LDL.LU R36, [R1+0x12e0] ;  /* 0x0012e00001247983 */ /* 0x000f220000300800 */
[----:B-1----:R-:W-:-:S03]  /*130480*/  LOP3.LUT R3, R37, 0xffff, RZ, 0xc0, !PT ;  /* 0x0000ffff25037812 */ /* 0x002fc600078ec0ff */
[----:B------:R-:W4:Y:S01]  /*130490*/  LDL.LU R14, [R1+0x5900] ;  /* 0x00590000010e7983 */ /* 0x000f220000300800 */
[----:B0-----:R-:W-:-:S03]  /*1304a0*/  LOP3.LUT R2, R41, 0xffff, RZ, 0xc0, !PT ;  /* 0x0000ffff29027812 */ /* 0x001fc600078ec0ff */
[----:B------:R-:W4:Y:S01]  /*1304b0*/  LDL.LU R19, [R1+0x57e4] ;  /* 0x0057e40001137983 */ /* 0x000f220000300800 */
[----:B------:R-:W-:-:S03]  /*1304c0*/  LOP3.LUT R51, R40, 0xffff, RZ, 0xc0, !PT ;  /* 0x0000ffff28337812 */ /* 0x000fc600078ec0ff */
[----:B------:R-:W4:Y:S01]  /*1304d0*/  LDL.LU R21, [R1+0x5868] ;  /* 0x0058680001157983 */ /* 0x000f220000300800 */
[----:B------:R-:W-:Y:S02]  /*1304e0*/  PRMT R46, R2, 0x3340, R0 ;  /* 0x00003340022e7816 */ /* 0x000fe40000000000 */
[----:B------:R-:W-:Y:S02]  /*1304f0*/  PRMT R48, R3, 0x3340, R51 ;  /* 0x0000334003307816 */ /* 0x000fe40000000033 */
[----:B------:R-:W-:Y:S02]  /*130500*/  LOP3.LUT R50, R31, 0xffff, RZ, 0xc0, !PT ;  /* 0x0000ffff1f327812 */ /* 0x000fe400078ec0ff */
[----:B------:R-:W-:Y:S02]  /*130510*/  LOP3.LUT R43, R9, 0xffff, RZ, 0xc0, !PT ;  /* 0x0000ffff092b7812 */ /* 0x000fe400078ec0ff */
[----:B---3--:R-:W-:Y:S02]  /*130520*/  PRMT R5, R48, 0x5410, R46 ;  /* 0x0000541030057816 */ /* 0x008fe4000000002e */
[----:B------:R-:W-:Y:S01]  /*130530*/  PRMT R46, R43, 0x3340, R0 ;  /* 0x000033402b2e7816 */ /* 0x000fe20000000000 */
[----:B------:R-:W-:Y:S04]  /*130540*/  STL [R1+0x5ee4], R43 ;  /* 0x005ee42b01007387 */ /* 0x000fe80000100800 */
[----:B------:R0:W-:Y:S04]  /*130550*/  STL [R1+0x554], R5 ;  /* 0x0005540501007387 */ /* 0x0001e80000100800 */
[----:B------:R-:W3:Y:S04]  /*130560*/  LDL.LU R35, [R1+0x130] ;  /* 0x0001300001237983 */ /* 0x000ee80000300800 */
[----:B------:R-:W3:Y:S01]  /*130570*/  LDL.LU R25, [R1+0x12e4] ;  /* 0x0012e40001197983 */ /* 0x000ee20000300800 */
[----:B--2---:R-:W-:-:S04]  /*130580*/  LOP3.LUT R49, R44, 0xffff, RZ, 0xc0, !PT ;  /* 0x0000ffff2c317812 */ /* 0x004fc800078ec0ff */
[----:B------:R-:W-:-:S04]  /*130590*/  PRMT R48, R50, 0x3340, R49 ;  /* 0x0000334032307816 */ /* 0x000fc80000000031 */
[----:B0-----:R-:W-:-:S05]  /*1305a0*/  PRMT R5, R48, 0x5410, R46 ;  /* 0x0000541030057816 */ /* 0x001fca000000002e */
[----:B------:R0:W-:Y:S04]  /*1305b0*/  STL [R1+0x55c], R5 ;  /* 0x00055c0501007387 */ /* 0x0001e80000100800 */
[----:B------:R-:W2:Y:S04]  /*1305c0*/  LDL.LU R33, [R1+0x128] ;  /* 0x0001280001217983 */ /* 0x000ea80000300800 */
[----:B------:R-:W2:Y:S04]  /*1305d0*/  LDL.LU R37, [R1+0x12b8] ;  /* 0x0012b80001257983 */ /* 0x000ea80000300800 */
[----:B------:R-:W2:Y:S04]  /*1305e0*/  LDL.LU R41, [R1+0x124] ;  /* 0x0001240001297983 */ /* 0x000ea80000300800 */
[----:B------:R-:W2:Y:S04]  /*1305f0*/  LDL.LU R40, [R1+0x12bc] ;  /* 0x0012bc0001287983 */ /* 0x000ea80000300800 */
[----:B------:R-:W2:Y:S04]  /*130600*/  LDL.LU R31, [R1+0x5914] ;  /* 0x00591400011f7983 */ /* 0x000ea80000300800 */
[----:B------:R-:W2:Y:S04]  /*130610*/  LDL.LU R9, [R1+0x57f0] ;  /* 0x0057f00001097983 */ /* 0x000ea80000300800 */
[----:B------:R-:W2:Y:S01]  /*130620*/  LDL.LU R44, [R1+0x5874] ;  /* 0x00587400012c7983 */ /* 0x000ea20000300800 */
        /* <DEDUP_REMOVED lines=8> */
[----:B0-----:R-:W-:Y:S02]  /*1306b0*/  PRMT R5, R48, 0x3340, R46 ;  /* 0x0000334030057816 */ /* 0x001fe4000000002e */
[----:B------:R-:W-:-:S03]  /*1306c0*/  PRMT R3, R50, 0x3340, R49 ;  /* 0x0000334032037816 */ /* 0x000fc60000000031 */
[----:B------:R0:W-:Y:S04]  /*1306d0*/  STL [R1+0x410], R5 ;  /* 0x0004100501007387 */ /* 0x0001e80000100800 */
[----:B------:R1:W-:Y:S01]  /*1306e0*/  STL [R1+0x3ec], R3 ;  /* 0x0003ec0301007387 */ /* 0x0003e20000100800 */
[----:B----4-:R-:W-:Y:S02]  /*1306f0*/  PRMT R7, R16, 0x5410, R24 ;  /* 0x0000541010077816 */ /* 0x010fe40000000018 */
[----:B0-----:R-:W-:-:S03]  /*130700*/  PRMT R5, R42, 0x5410, R29 ;  /* 0x000054102a057816 */ /* 0x001fc6000000001d */
[----:B------:R-:W-:Y:S01]  /*130710*/  STL [R1+0x1390], R7 ;  /* 0x0013900701007387 */ /* 0x000fe20000100800 */
[----:B-1----:R-:W-:Y:S02]  /*130720*/  PRMT R3, R36, 0x5410, R11 ;  /* 0x0000541024037816 */ /* 0x002fe4000000000b */
[----:B------:R-:W-:Y:S02]  /*130730*/  LOP3.LUT R51, R14, 0xffff, RZ, 0xc0, !PT ;  /* 0x0000ffff0e337812 */ /* 0x000fe400078ec0ff */
[----:B------:R-:W-:Y:S02]  /*130740*/  LOP3.LUT R49, R19, 0xffff, RZ, 0xc0, !PT ;  /* 0x0000ffff13317812 */ /* 0x000fe400078ec0ff */
        /* <DEDUP_REMOVED lines=14> */
[----:B---3--:R-:W-:Y:S02]  /*130830*/  PRMT R7, R25, 0x5410, R35 ;  /* 0x0000541019077816 */ /* 0x008fe40000000023 */
[----:B0-----:R-:W-:Y:S01]  /*130840*/  PRMT R3, R49, 0x3340, R0 ;  /* 0x0000334031037816 */ /* 0x001fe20000000000 */
[----:B------:R2:W-:Y:S04]  /*130850*/  STL [R1+0x3e8], R5 ;  /* 0x0003e80501007387 */ /* 0x0005e80000100800 */
[----:B------:R0:W-:Y:S04]  /*130860*/  STL [R1+0x244], R3 ;  /* 0x0002440301007387 */ /* 0x0001e80000100800 */
[----:B------:R-:W-:Y:S01]  /*130870*/  STL [R1+0x12e8], R7 ;  /* 0x0012e80701007387 */ /* 0x000fe20000100800 */
[----:B--2---:R-:W-:-:S02]  /*130880*/  PRMT R5, R37, 0x5410, R33 ;  /* 0x0000541025057816 */ /* 0x004fc40000000021 */
[----:B0-----:R-:W-:-:S03]  /*130890*/  PRMT R3, R40, 0x5410, R41 ;  /* 0x0000541028037816 */ /* 0x001fc60000000029 */
[----:B------:R-:W-:Y:S04]  /*1308a0*/  STL [R1+0x12e4], R5 ;  /* 0x0012e40501007387 */ /* 0x000fe80000100800 */
[----:B------:R0:W-:Y:S04]  /*1308b0*/  STL [R1+0x12e0], R3 ;  /* 0x0012e00301007387 */ /* 0x0001e80000100800 */
[----:B------:R-:W2:Y:S01]  /*1308c0*/  LDL.LU R30, [R1+0x120] ;  /* 0x00012000011e7983 */ /* 0x000ea20000300800 */
[----:B------:R-:W-:-:S03]  /*1308d0*/  LOP3.LUT R49, R44, 0xffff, RZ, 0xc0, !PT ;  /* 0x0000ffff2c317812 */ /* 0x000fc600078ec0ff */
[----:B------:R-:W2:Y:S04]  /*1308e0*/  LDL.LU R32, [R1+0x12b4] ;  /* 0x0012b40001207983 */ /* 0x000ea80000300800 */
[----:B------:R-:W3:Y:S04]  /*1308f0*/  LDL.LU R28, [R1+0x11c] ;  /* 0x00011c00011c7983 */ /* 0x000ee80000300800 */
[----:B------:R-:W3:Y:S04]  /*130900*/  LDL.LU R44, [R1+0x548] ;  /* 0x00054800012c7983 */ /* 0x000ee80000300800 */
[----:B------:R-:W4:Y:S04]  /*130910*/  LDL.LU R24, [R1+0x118] ;  /* 0x0001180001187983 */ /* 0x000f280000300800 */
[----:B------:R-:W4:Y:S04]  /*130920*/  LDL.LU R16, [R1+0x12b0] ;  /* 0x0012b00001107983 */ /* 0x000f280000300800 */
[----:B------:R-:W4:Y:S04]  /*130930*/  LDL.LU R29, [R1+0x5764] ;  /* 0x00576400011d7983 */ /* 0x000f280000300800 */
[----:B------:R-:W4:Y:S04]  /*130940*/  LDL.LU R42, [R1+0x7ac] ;  /* 0x0007ac00012a7983 */ /* 0x000f280000300800 */
[----:B------:R-:W4:Y:S01]  /*130950*/  LDL.LU R11, [R1+0x1c68] ;  /* 0x001c6800010b7983 */ /* 0x000f220000300800 */
[----:B------:R-:W-:-:S02]  /*130960*/  LOP3.LUT R50, R31, 0xffff, RZ, 0xc0, !PT ;  /* 0x0000ffff1f327812 */ /* 0x000fc400078ec0ff */
[----:B------:R-:W-:Y:S02]  /*130970*/  LOP3.LUT R23, R9, 0xffff, RZ, 0xc0, !PT ;  /* 0x0000ffff09177812 */ /* 0x000fe400078ec0ff */
[----:B------:R-:W-:Y:S02]  /*130980*/  PRMT R48, R50, 0x3340, R49 ;  /* 0x0000334032307816 */ /* 0x000fe40000000031 */
[----:B------:R-:W-:Y:S01]  /*130990*/  PRMT R46, R23, 0x3340, R0 ;  /* 0x00003340172e7816 */ /* 0x000fe20000000000 */
[----:B------:R-:W-:Y:S03]  /*1309a0*/  STL [R1+0x5ee8], R23 ;  /* 0x005ee81701007387 */ /* 0x000fe60000100800 */
[----:B0-----:R-:W-:Y:S02]  /*1309b0*/  PRMT R3, R48, 0x5410, R46 ;  /* 0x0000541030037816 */ /* 0x001fe4000000002e */
[----:B------:R-:W-:-:S02]  /*1309c0*/  SHF.R.U32.HI R46, RZ, 0x8, R2 ;  /* 0x00000008ff2e7819 */ /* 0x000fc40000011602 */
        /* <DEDUP_REMOVED lines=9> */
[----:B------:R-:W-:-:S02]  /*130a60*/  SHF.R.U32.HI R50, RZ, 0x8, R50 ;  /* 0x00000008ff327819 */ /* 0x000fc40000011632 */
[----:B------:R-:W-:Y:S01]  /*130a70*/  SHF.R.U32.HI R48, RZ, 0x8, R49 ;  /* 0x00000008ff307819 */ /* 0x000fe20000011631 */
[----:B------:R-:W4:Y:S01]  /*130a80*/  LDL.LU R31, [R1+0x5768] ;  /* 0x00576800011f7983 */ /* 0x000f220000300800 */
[----:B------:R-:W-:-:S03]  /*130a90*/  LOP3.LUT R46, R46, 0xffff, RZ, 0xc0, !PT ;  /* 0x0000ffff2e2e7812 */ /* 0x000fc600078ec0ff */
[----:B------:R-:W4:Y:S01]  /*130aa0*/  LDL.LU R9, [R1+0x7b8] ;  /* 0x0007b80001097983 */ /* 0x000f220000300800 */
[----:B------:R-:W-:Y:S02]  /*130ab0*/  LOP3.LUT R49, R50, 0xffff, RZ, 0xc0, !PT ;  /* 0x0000ffff32317812 */ /* 0x000fe400078ec0ff */
[----:B------:R-:W-:Y:S01]  /*130ac0*/  LOP3.LUT R48, R48, 0xffff, RZ, 0xc0, !PT ;  /* 0x0000ffff30307812 */ /* 0x000fe200078ec0ff */
[----:B------:R-:W4:Y:S01]  /*130ad0*/  LDL.LU R25, [R1+0x1c6c] ;  /* 0x001c6c0001197983 */ /* 0x000f220000300800 */
[----:B------:R-:W-:Y:S02]  /*130ae0*/  PRMT R5, R46, 0x3340, R0 ;  /* 0x000033402e057816 */ /* 0x000fe40000000000 */
[----:B0-----:R-:W-:-:S03]  /*130af0*/  PRMT R3, R49, 0x3340, R48 ;  /* 0x0000334031037816 */ /* 0x001fc60000000030 */
[----:B------:R3:W-:Y:S04]  /*130b00*/  STL [R1+0x240], R5 ;  /* 0x0002400501007387 */ /* 0x0007e80000100800 */
[----:B------:R-:W4:Y:S04]  /*130b10*/  LDL.LU R33, [R1+0x1cb0] ;  /* 0x001cb00001217983 */ /* 0x000f280000300800 */
[----:B------:R2:W-:Y:S04]  /*130b20*/  STL [R1+0x400], R3 ;  /* 0x0004000301007387 */ /* 0x0005e80000100800 */
[----:B------:R-:W4:Y:S01]  /*130b30*/  LDL.LU R37, [R1+0x754] ;  /* 0x0007540001257983 */ /* 0x000f220000300800 */
[----:B---3--:R-:W-:-:S03]  /*130b40*/  PRMT R5, R44, 0x5410, R28 ;  /* 0x000054102c057816 */ /* 0x008fc6000000001c */
[----:B------:R-:W3:Y:S01]  /*130b50*/  LDL.LU R44, [R1+0x1c4c] ;  /* 0x001c4c00012c7983 */ /* 0x000ee20000300800 */
[----:B--2---:R-:W-:-:S05]  /*130b60*/  PRMT R3, R32, 0x5410, R30 ;  /* 0x0000541020037816 */ /* 0x004fca000000001e */
[----:B------:R0:W-:Y:S01]  /*130b70*/  STL [R1+0x12bc], R3 ;  /* 0x0012bc0301007387 */ /* 0x0001e20000100800 */
[----:B----4-:R-:W-:Y:S02]  /*130b80*/  LOP3.LUT R51, R29, 0xffff, RZ, 0xc0, !PT ;  /* 0x0000ffff1d337812 */ /* 0x010fe400078ec0ff */
        /* <DEDUP_REMOVED lines=16> */
[----:B------:R-:W-:Y:S02]  /*130c90*/  PRMT R5, R48, 0x3340, R46 ;  /* 0x0000334030057816 */ /* 0x000fe4000000002e */
[----:B0-----:R-:W-:-:S03]  /*130ca0*/  PRMT R3, R36, 0x5410, R2 ;  /* 0x0000541024037816 */ /* 0x001fc60000000002 */
[----:B------:R0:W-:Y:S01]  /*130cb0*/  STL [R1+0x3e0], R5 ;  /* 0x0003e00501007387 */ /* 0x0001e20000100800 */
[----:B------:R-:W-:-:S03]  /*130cc0*/  PRMT R2, R35, 0x5410, R21 ;  /* 0x0000541023027816 */ /* 0x000fc60000000015 */
[----:B------:R-:W-:Y:S04]  /*130cd0*/  STL [R1+0x23c], R7 ;  /* 0x00023c0701007387 */ /* 0x000fe80000100800 */
[----:B------:R1:W-:Y:S01]  /*130ce0*/  STL [R1+0x12b0], R3 ;  /* 0x0012b00301007387 */ /* 0x0003e20000100800 */
[----:B0-----:R-:W-:-:S05]  /*130cf0*/  PRMT R5, R19, 0x5410, R14 ;  /* 0x0000541013057816 */ /* 0x001fca000000000e */
[----:B------:R0:W-:Y:S01]  /*130d00*/  STL [R1+0x1078], R5 ;  /* 0x0010780501007387 */ /* 0x0001e20000100800 */
[----:B-1----:R-:W-:-:S03]  /*130d10*/  PRMT R3, R40, 0x5410, R41 ;  /* 0x0000541028037816 */ /* 0x002fc60000000029 */
[----:B------:R1:W-:Y:S04]  /*130d20*/  STL [R1+0x7f8], R2 ;  /* 0x0007f80201007387 */ /* 0x0003e80000100800 */
[----:B------:R2:W-:Y:S01]  /*130d30*/  STL [R1+0x7dc], R3 ;  /* 0x0007dc0301007387 */ /* 0x0005e20000100800 */
[----:B0-----:R-:W-:-:S03]  /*130d40*/  LOP3.LUT R5, R31, 0xffff, RZ, 0xc0, !PT ;  /* 0x0000ffff1f057812 */ /* 0x001fc600078ec0ff */
[----:B------:R-:W4:Y:S01]  /*130d50*/  LDL.LU R41, [R1+0x104] ;  /* 0x0001040001297983 */ /* 0x000f220000300800 */
[----:B-1----:R-:W-:-:S03]  /*130d60*/  LOP3.LUT R2, R9, 0xffff, RZ, 0xc0, !PT ;  /* 0x0000ffff09027812 */ /* 0x002fc600078ec0ff */
[----:B------:R-:W4:Y:S04]  /*130d70*/  LDL.LU R40, [R1+0x1bf0] ;  /* 0x001bf00001287983 */ /* 0x000f280000300800 */
[----:B------:R-:W4:Y:S04]  /*130d80*/  LDL.LU R31, [R1+0x100] ;  /* 0x00010000011f7983 */ /* 0x000f280000300800 */
[----:B------:R-:W4:Y:S01]  /*130d90*/  LDL.LU R9, [R1+0x1bd4] ;  /* 0x001bd40001097983 */ /* 0x000f220000300800 */
[----:B------:R-:W-:Y:S02]  /*130da0*/  LOP3.LUT R50, R25, 0xffff, RZ, 0xc0, !PT ;  /* 0x0000ffff19327812 */ /* 0x000fe400078ec0ff */
[----:B------:R-:W-:-:S02]  /*130db0*/  PRMT R46, R2, 0x3340, R0 ;  /* 0x00003340022e7816 */ /* 0x000fc40000000000 */
[----:B------:R-:W-:Y:S02]  /*130dc0*/  PRMT R48, R5, 0x3340, R50 ;  /* 0x0000334005307816 */ /* 0x000fe40000000032 */
[----:B------:R-:W-:Y:S02]  /*130dd0*/  LOP3.LUT R51, R33, 0xffff, RZ, 0xc0, !PT ;  /* 0x0000ffff21337812 */ /* 0x000fe400078ec0ff */
[----:B--2---:R-:W-:Y:S02]  /*130de0*/  LOP3.LUT R3, R37, 0xffff, RZ, 0xc0, !PT ;  /* 0x0000ffff25037812 */ /* 0x004fe400078ec0ff */
[----:B------:R-:W-:Y:S02]  /*130df0*/  PRMT R7, R48, 0x5410, R46 ;  /* 0x0000541030077816 */ /* 0x000fe4000000002e */
[----:B------:R-:W-:-:S03]  /*130e00*/  PRMT R46, R3, 0x3340, R0 ;  /* 0x00003340032e7816 */ /* 0x000fc60000000000 */
[----:B------:R0:W-:Y:S01]  /*130e10*/  STL [R1+0x544], R7 ;  /* 0x0005440701007387 */ /* 0x0001e20000100800 */
[----:B---3--:R-:W-:-:S04]  /*130e20*/  LOP3.LUT R49, R44, 0xffff, RZ, 0xc0, !PT ;  /* 0x0000ffff2c317812 */ /* 0x008fc800078ec0ff */
[----:B------:R-:W-:-:S04]  /*130e30*/  PRMT R48, R51, 0x3340, R49 ;  /* 0x0000334033307816 */ /* 0x000fc80000000031 */
[----:B0-----:R-:W-:-:S05]  /*130e40*/  PRMT R7, R48, 0x5410, R46 ;  /* 0x0000541030077816 */ /* 0x001fca000000002e */
[----:B------:R4:W-:Y:S04]  /*130e50*/  STL [R1+0x540], R7 ;  /* 0x0005400701007387 */ /* 0x0009e80000100800 */
        /* <DEDUP_REMOVED lines=19> */
[----:B------:R0:W-:Y:S01]  /*130f90*/  STL [R1+0x3dc], R5 ;  /* 0x0003dc0501007387 */ /* 0x0001e20000100800 */
[----:B------:R-:W-:-:S03]  /*130fa0*/  SHF.R.U32.HI R48, RZ, 0x8, R2 ;  /* 0x00000008ff307819 */ /* 0x000fc60000011602 */
[----:B------:R-:W-:Y:S01]  /*130fb0*/  STL [R1+0x3d4], R8 ;  /* 0x0003d40801007387 */ /* 0x000fe20000100800 */
[----:B----4-:R-:W-:Y:S02]  /*130fc0*/  PRMT R7, R40, 0x5410, R41 ;  /* 0x0000541028077816 */ /* 0x010fe40000000029 */
        /* <DEDUP_REMOVED lines=12> */
[----:B------:R-:W-:Y:S01]  /*131090*/  LOP3.LUT R48, R48, 0xffff, RZ, 0xc0, !PT ;  /* 0x0000ffff30307812 */ /* 0x000fe200078ec0ff */
[----:B------:R-:W4:Y:S01]  /*1310a0*/  LDL.LU R37, [R1+0x1cb4] ;  /* 0x001cb40001257983 */ /* 0x000f220000300800 */
[----:B------:R-:W-:Y:S02]  /*1310b0*/  LOP3.LUT R46, R46, 0xffff, RZ, 0xc0, !PT ;  /* 0x0000ffff2e2e7812 */ /* 0x000fe400078ec0ff */
[--C-:B------:R-:W-:Y:S01]  /*1310c0*/  PRMT R3, R48, 0x3340, R0.reuse ;  /* 0x0000334030037816 */ /* 0x100fe20000000000 */
[----:B------:R-:W4:Y:S01]  /*1310d0*/  LDL.LU R41, [R1+0x778] ;  /* 0x0007780001297983 */ /* 0x000f220000300800 */
[----:B0-----:R-:W-:-:S03]  /*1310e0*/  PRMT R5, R46, 0x3340, R0 ;  /* 0x000033402e057816 */ /* 0x001fc60000000000 */
[----:B------:R-:W4:Y:S04]  /*1310f0*/  LDL.LU R40, [R1+0x1c50] ;  /* 0x001c500001287983 */ /* 0x000f280000300800 */
[----:B------:R-:W4:Y:S04]  /*131100*/  LDL.LU R31, [R1+0x59ac] ;  /* 0x0059ac00011f7983 */ /* 0x000f280000300800 */
[----:B------:R-:W4:Y:S04]  /*131110*/  LDL.LU R9, [R1+0x5850] ;  /* 0x0058500001097983 */ /* 0x000f280000300800 */
[----:B------:R3:W-:Y:S04]  /*131120*/  STL [R1+0x238], R5 ;  /* 0x0002380501007387 */ /* 0x0007e80000100800 */
[----:B------:R0:W-:Y:S01]  /*131130*/  STL [R1+0x234], R3 ;  /* 0x0002340301007387 */ /* 0x0001e20000100800 */
[----:B--2---:R-:W-:-:S02]  /*131140*/  PRMT R7, R32, 0x5410, R30 ;  /* 0x0000541020077816 */ /* 0x004fc4000000001e */
[----:B---3--:R-:W-:-:S03]  /*131150*/  PRMT R5, R24, 0x5410, R28 ;  /* 0x0000541018057816 */ /* 0x008fc6000000001c */
[----:B------:R-:W-:Y:S01]  /*131160*/  STL [R1+0x7cc], R7 ;  /* 0x0007cc0701007387 */ /* 0x000fe20000100800 */
[----:B0-----:R-:W-:-:S03]  /*131170*/  PRMT R3, R29, 0x5410, R16 ;  /* 0x000054101d037816 */ /* 0x001fc60000000010 */
[----:B------:R-:W-:Y:S04]  /*131180*/  STL [R1+0x7d4], R5 ;  /* 0x0007d40501007387 */ /* 0x000fe80000100800 */
[----:B------:R0:W-:Y:S01]  /*131190*/  STL [R1+0x7c8], R3 ;  /* 0x0007c80301007387 */ /* 0x0001e20000100800 */
[----:B------:R-:W-:-:S03]  /*1311a0*/  LOP3.LUT R50, R44, 0xffff, RZ, 0xc0, !PT ;  /* 0x0000ffff2c327812 */ /* 0x000fc600078ec0ff */
[----:B------:R-:W2:Y:S01]  /*1311b0*/  LDL.LU R44, [R1+0x58f0] ;  /* 0x0058f000012c7983 */ /* 0x000ea20000300800 */
[----:B------:R-:W-:Y:S02]  /*1311c0*/  LOP3.LUT R51, R42, 0xffff, RZ, 0xc0, !PT ;  /* 0x0000ffff2a337812 */ /* 0x000fe400078ec0ff */
[----:B------:R-:W-:Y:S02]  /*1311d0*/  LOP3.LUT R49, R11, 0xffff, RZ, 0xc0, !PT ;  /* 0x0000ffff0b317812 */ /* 0x000fe400078ec0ff */
[----:B------:R-:W-:Y:S02]  /*1311e0*/  PRMT R48, R51, 0x3340, R50 ;  /* 0x0000334033307816 */ /* 0x000fe40000000032 */
[----:B------:R-:W-:-:S04]  /*1311f0*/  PRMT R46, R49, 0x3340, R0 ;  /* 0x00003340312e7816 */ /* 0x000fc80000000000 */
[----:B0-----:R-:W-:Y:S02]  /*131200*/  PRMT R3, R48, 0x5410, R46 ;  /* 0x0000541030037816 */ /* 0x001fe4000000002e */
[----:B------:R-:W-:Y:S02]  /*131210*/  SHF.R.U32.HI R48, RZ, 0x8, R51 ;  /* 0x00000008ff307819 */ /* 0x000fe40000011633 */
[----:B------:R-:W-:Y:S02]  /*131220*/  SHF.R.U32.HI R46, RZ, 0x8, R50 ;  /* 0x00000008ff2e7819 */ /* 0x000fe40000011632 */
[----:B------:R-:W-:Y:S02]  /*131230*/  SHF.R.U32.HI R49, RZ, 0x8, R49 ;  /* 0x00000008ff317819 */ /* 0x000fe40000011631 */
[----:B------:R-:W-:Y:S02]  /*131240*/  LOP3.LUT R48, R48, 0xffff, RZ, 0xc0, !PT ;  /* 0x0000ffff30307812 */ /* 0x000fe400078ec0ff */
[----:B------:R-:W-:Y:S01]  /*131250*/  LOP3.LUT R46, R46, 0xffff, RZ, 0xc0, !PT ;  /* 0x0000ffff2e2e7812 */ /* 0x000fe200078ec0ff */
[----:B------:R0:W-:Y:S01]  /*131260*/  STL [R1+0x530], R3 ;  /* 0x0005300301007387 */ /* 0x0001e20000100800 */
[----:B------:R-:W-:-:S04]  /*131270*/  LOP3.LUT R49, R49, 0xffff, RZ, 0xc0, !PT ;  /* 0x0000ffff31317812 */ /* 0x000fc800078ec0ff */
[----:B------:R-:W-:Y:S02]  /*131280*/  PRMT R7, R49, 0x3340, R0 ;  /* 0x0000334031077816 */ /* 0x000fe40000000000 */
[----:B0-----:R-:W-:-:S05]  /*131290*/  PRMT R3, R48, 0x3340, R46 ;  /* 0x0000334030037816 */ /* 0x001fca000000002e */
[----:B------:R0:W-:Y:S04]  /*1312a0*/  STL [R1+0x3d0], R3 ;  /* 0x0003d00301007387 */ /* 0x0001e80000100800 */
[----:B------:R-:W-:Y:S01]  /*1312b0*/  STL [R1+0x230], R7 ;  /* 0x0002300701007387 */ /* 0x000fe20000100800 */
[----:B----4-:R-:W-:Y:S02]  /*1312c0*/  PRMT R5, R36, 0x5410, R2 ;  /* 0x0000541024057816 */ /* 0x010fe40000000002 */
[----:B0-----:R-:W-:-:S03]  /*1312d0*/  PRMT R3, R19, 0x5410, R14 ;  /* 0x0000541013037816 */ /* 0x001fc6000000000e */
[----:B------:R-:W-:Y:S04]  /*1312e0*/  STL [R1+0x7c4], R5 ;  /* 0x0007c40501007387 */ /* 0x000fe80000100800 */
[----:B------:R-:W-:Y:S01]  /*1312f0*/  STL [R1+0x7bc], R3 ;  /* 0x0007bc0301007387 */ /* 0x000fe20000100800 */
[----:B------:R-:W-:Y:S02]  /*131300*/  PRMT R2, R35, 0x5410, R21 ;  /* 0x0000541023027816 */ /* 0x000fe40000000015 */
[----:B------:R-:W-:-:S05]  /*131310*/  PRMT R50, R33, 0x5410, R25 ;  /* 0x0000541021327816 */ /* 0x000fca0000000019 */
[----:B------:R-:W-:Y:S04]  /*131320*/  STL [R1+0x5eec], R50 ;  /* 0x005eec3201007387 */ /* 0x000fe80000100800 */
[----:B------:R0:W-:Y:S04]  /*131330*/  STL [R1+0x7c0], R2 ;  /* 0x0007c00201007387 */ /* 0x0001e80000100800 */
[----:B------:R-:W3:Y:S04]  /*131340*/  LDL.LU R16, [R1+0xe4] ;  /* 0x0000e40001107983 */ /* 0x000ee80000300800 */
[----:B------:R-:W3:Y:S04]  /*131350*/  LDL.LU R29, [R1+0x1b44] ;  /* 0x001b4400011d7983 */ /* 0x000ee80000300800 */
[----:B------:R-:W4:Y:S04]  /*131360*/  LDL.LU R42, [R1+0xdc] ;  /* 0x0000dc00012a7983 */ /* 0x000f280000300800 */
[----:B------:R-:W4:Y:S04]  /*131370*/  LDL.LU R11, [R1+0x1b3c] ;  /* 0x001b3c00010b7983 */ /* 0x000f280000300800 */
[----:B0-----:R-:W4:Y:S04]  /*131380*/  LDL.LU R2, [R1+0xd8] ;  /* 0x0000d80001027983 */ /* 0x001f280000300800 */
[----:B------:R-:W4:Y:S01]  /*131390*/  LDL.LU R36, [R1+0x22c] ;  /* 0x00022c0001247983 */ /* 0x000f220000300800 */
[----:B------:R-:W-:-:S02]  /*1313a0*/  LOP3.LUT R51, R37, 0xffff, RZ, 0xc0, !PT ;  /* 0x0000ffff25337812 */ /* 0x000fc400078ec0ff */
[----:B------:R-:W-:Y:S01]  /*1313b0*/  LOP3.LUT R45, R41, 0xffff, RZ, 0xc0, !PT ;  /* 0x0000ffff292d7812 */ /* 0x000fe200078ec0ff */
[----:B------:R-:W4:Y:S01]  /*1313c0*/  LDL.LU R14, [R1+0x5974] ;  /* 0x00597400010e7983 */ /* 0x000f220000300800 */
[----:B------:R-:W-:-:S03]  /*1313d0*/  LOP3.LUT R49, R40, 0xffff, RZ, 0xc0, !PT ;  /* 0x0000ffff28317812 */ /* 0x000fc600078ec0ff */
[----:B------:R-:W4:Y:S01]  /*1313e0*/  LDL.LU R19, [R1+0x581c] ;  /* 0x00581c0001137983 */ /* 0x000f220000300800 */
[----:B------:R-:W-:-:S03]  /*1313f0*/  PRMT R46, R45, 0x3340, R0 ;  /* 0x000033402d2e7816 */ /* 0x000fc60000000000 */
[----:B------:R-:W4:Y:S01]  /*131400*/  LDL.LU R21, [R1+0x58b8] ;  /* 0x0058b80001157983 */ /* 0x000f220000300800 */
[----:B------:R-:W-:Y:S02]  /*131410*/  PRMT R48, R51, 0x3340, R49 ;  /* 0x0000334033307816 */ /* 0x000fe40000000031 */
[----:B------:R-:W-:Y:S02]  /*131420*/  LOP3.LUT R5, R31, 0xffff, RZ, 0xc0, !PT ;  /* 0x0000ffff1f057812 */ /* 0x000fe400078ec0ff */
[----:B------:R-:W-:Y:S02]  /*131430*/  LOP3.LUT R7, R9, 0xffff, RZ, 0xc0, !PT ;  /* 0x0000ffff09077812 */ /* 0x000fe400078ec0ff */
[----:B------:R-:W-:Y:S02]  /*131440*/  PRMT R8, R48, 0x5410, R46 ;  /* 0x0000541030087816 */ /* 0x000fe4000000002e */
[----:B------:R-:W-:Y:S01]  /*131450*/  PRMT R46, R7, 0x3340, R0 ;  /* 0x00003340072e7816 */ /* 0x000fe20000000000 */
[----:B------:R-:W-:Y:S04]  /*131460*/  STL [R1+0x5ef0], R45 ;  /* 0x005ef02d01007387 */ /* 0x000fe80000100800 */
[----:B------:R0:W-:Y:S01]  /*131470*/  STL [R1+0x538], R8 ;  /* 0x0005380801007387 */ /* 0x0001e20000100800 */
[----:B--2---:R-:W-:-:S04]  /*131480*/  LOP3.LUT R3, R44, 0xffff, RZ, 0xc0, !PT ;  /* 0x0000ffff2c037812 */ /* 0x004fc800078ec0ff */
[----:B------:R-:W-:-:S04]  /*131490*/  PRMT R48, R5, 0x3340, R3 ;  /* 0x0000334005307816 */ /* 0x000fc80000000003 */
[----:B0-----:R-:W-:-:S05]  /*1314a0*/  PRMT R8, R48, 0x5410, R46 ;  /* 0x0000541030087816 */ /* 0x001fca000000002e */
[----:B------:R-:W-:Y:S04]  /*1314b0*/  STL [R1+0x52c], R8 ;  /* 0x00052c0801007387 */ /* 0x000fe80000100800 */
        /* <DEDUP_REMOVED lines=20> */
[----:B---3--:R-:W-:-:S05]  /*131600*/  PRMT R48, R29, 0x5410, R16 ;  /* 0x000054101d307816 */ /* 0x008fca0000000010 */
[----:B------:R-:W-:Y:S04]  /*131610*/  STL [R1+0x5efc], R48 ;  /* 0x005efc3001007387 */ /* 0x000fe80000100800 */
[----:B------:R4:W-:Y:S02]  /*131620*/  STL [R1+0x3cc], R3 ;  /* 0x0003cc0301007387 */ /* 0x0009e40000100800 */
[----:B----4-:R-:W-:Y:S02]  /*131630*/  PRMT R3, R36, 0x5410, R2 ;  /* 0x0000541024037816 */ /* 0x010fe40000000002 */
[----:B------:R-:W-:-:S03]  /*131640*/  LOP3.LUT R5, R14, 0xffff, RZ, 0xc0, !PT ;  /* 0x0000ffff0e057812 */ /* 0x000fc600078ec0ff */
[----:B------:R0:W-:Y:S01]  /*131650*/  STL [R1+0x7b8], R3 ;  /* 0x0007b80301007387 */ /* 0x0001e20000100800 */
[----:B------:R-:W-:-:S04]  /*131660*/  LOP3.LUT R2, R19, 0xffff, RZ, 0xc0, !PT ;  /* 0x0000ffff13027812 */ /* 0x000fc800078ec0ff */
[----:B------:R-:W-:Y:S02]  /*131670*/  PRMT R46, R2, 0x3340, R0 ;  /* 0x00003340022e7816 */ /* 0x000fe40000000000 */
[----:B0-----:R-:W-:-:S04]  /*131680*/  LOP3.LUT R3, R21, 0xffff, RZ, 0xc0, !PT ;  /* 0x0000ffff15037812 */ /* 0x001fc800078ec0ff */
[----:B------:R-:W-:Y:S02]  /*131690*/  PRMT R51, R5, 0x3340, R3 ;  /* 0x0000334005337816 */ /* 0x000fe40000000003 */
[----:B------:R-:W-:Y:S02]  /*1316a0*/  SHF.R.U32.HI R2, RZ, 0x8, R2 ;  /* 0x00000008ff027819 */ /* 0x000fe40000011602 */
[----:B------:R-:W-:Y:S02]  /*1316b0*/  PRMT R8, R51, 0x5410, R46 ;  /* 0x0000541033087816 */ /* 0x000fe4000000002e */
[----:B------:R-:W-:Y:S02]  /*1316c0*/  SHF.R.U32.HI R51, RZ, 0x8, R5 ;  /* 0x00000008ff337819 */ /* 0x000fe40000011605 */
[----:B------:R-:W-:Y:S02]  /*1316d0*/  SHF.R.U32.HI R46, RZ, 0x8, R3 ;  /* 0x00000008ff2e7819 */ /* 0x000fe40000011603 */
[----:B------:R-:W-:-:S02]  /*1316e0*/  LOP3.LUT R51, R51, 0xffff, RZ, 0xc0, !PT ;  /* 0x0000ffff33337812 */ /* 0x000fc400078ec0ff */
[----:B------:R-:W-:Y:S02]  /*1316f0*/  LOP3.LUT R46, R46, 0xffff, RZ, 0xc0, !PT ;  /* 0x0000ffff2e2e7812 */ /* 0x000fe400078ec0ff */
[----:B------:R-:W-:Y:S02]  /*131700*/  LOP3.LUT R2, R2, 0xffff, RZ, 0xc0, !PT ;  /* 0x0000ffff02027812 */ /* 0x000fe400078ec0ff */
[----:B------:R-:W-:Y:S02]  /*131710*/  PRMT R3, R51, 0x3340, R46 ;  /* 0x0000334033037816 */ /* 0x000fe4000000002e */
[----:B------:R-:W-:Y:S01]  /*131720*/  PRMT R2, R2, 0x3340, R0 ;  /* 0x0000334002027816 */ /* 0x000fe20000000000 */
[----:B------:R-:W-:Y:S04]  /*131730*/  STL [R1+0x528], R8 ;  /* 0x0005280801007387 */ /* 0x000fe80000100800 */
[----:B------:R-:W-:Y:S04]  /*131740*/  STL [R1+0x3c8], R3 ;  /* 0x0003c80301007387 */ /* 0x000fe80000100800 */
[----:B------:R2:W-:Y:S04]  /*131750*/  STL [R1+0x22c], R2 ;  /* 0x00022c0201007387 */ /* 0x0005e80000100800 */
[----:B------:R-:W3:Y:S04]  /*131760*/  LDL.LU R30, [R1+0xac] ;  /* 0x0000ac00011e7983 */ /* 0x000ee80000300800 */
[----:B------:R-:W3:Y:S04]  /*131770*/  LDL.LU R32, [R1+0x1ab0] ;  /* 0x001ab00001207983 */ /* 0x000ee80000300800 */
[----:B------:R-:W4:Y:S01]  /*131780*/  LDL.LU R28, [R1+0x18] ;  /* 0x00001800011c7983 */ /* 0x000f220000300800 */
[----:B------:R-:W-:-:S02]  /*131790*/  PRMT R49, R11, 0x5410, R42 ;  /* 0x000054100b317816 */ /* 0x000fc4000000002a */
[----:B--2---:R-:W-:Y:S02]  /*1317a0*/  LOP3.LUT R2, R44, 0xffff, RZ, 0xc0, !PT ;  /* 0x0000ffff2c027812 */ /* 0x004fe400078ec0ff */
[----:B------:R-:W4:Y:S04]  /*1317b0*/  LDL.LU R44, [R1+0x224] ;  /* 0x00022400012c7983 */ /* 0x000f280000300800 */
[----:B------:R-:W2:Y:S04]  /*1317c0*/  LDL.LU R24, [R1+0x1c] ;  /* 0x00001c0001187983 */ /* 0x000ea80000300800 */
[----:B------:R-:W2:Y:S04]  /*1317d0*/  LDL.LU R16, [R1+0x1a94] ;  /* 0x001a940001107983 */ /* 0x000ea80000300800 */
[----:B------:R-:W2:Y:S04]  /*1317e0*/  LDL.LU R29, [R1+0x578c] ;  /* 0x00578c00011d7983 */ /* 0x000ea80000300800 */
[----:B------:R-:W2:Y:S01]  /*1317f0*/  LDL.LU R42, [R1+0x1a0c] ;  /* 0x001a0c00012a7983 */ /* 0x000ea20000300800 */
[----:B------:R-:W-:-:S03]  /*131800*/  LOP3.LUT R3, R31, 0xffff, RZ, 0xc0, !PT ;  /* 0x0000ffff1f037812 */ /* 0x000fc600078ec0ff */
[----:B------:R-:W2:Y:S01]  /*131810*/  LDL.LU R11, [R1+0x1c88] ;  /* 0x001c8800010b7983 */ /* 0x000ea20000300800 */
[----:B------:R-:W-:Y:S02]  /*131820*/  LOP3.LUT R5, R9, 0xffff, RZ, 0xc0, !PT ;  /* 0x0000ffff09057812 */ /* 0x000fe400078ec0ff */
[----:B------:R-:W-:Y:S02]  /*131830*/  PRMT R8, R3, 0x3340, R2 ;  /* 0x0000334003087816 */ /* 0x000fe40000000002 */
[----:B------:R-:W-:-:S04]  /*131840*/  PRMT R46, R5, 0x3340, R0 ;  /* 0x00003340052e7816 */ /* 0x000fc80000000000 */
[----:B------:R-:W-:Y:S02]  /*131850*/  PRMT R8, R8, 0x5410, R46 ;  /* 0x0000541008087816 */ /* 0x000fe4000000002e */
[----:B------:R-:W-:Y:S02]  /*131860*/  SHF.R.U32.HI R46, RZ, 0x8, R7 ;  /* 0x00000008ff2e7819 */ /* 0x000fe40000011607 */
[----:B------:R-:W-:Y:S01]  /*131870*/  SHF.R.U32.HI R7, RZ, 0x8, R2 ;  /* 0x00000008ff077819 */ /* 0x000fe20000011602 */
[----:B------:R0:W-:Y:S04]  /*131880*/  STL [R1+0x524], R8 ;  /* 0x0005240801007387 */ /* 0x0001e80000100800 */
[----:B------:R-:W2:Y:S01]  /*131890*/  LDL.LU R2, [R1+0x20] ;  /* 0x0000200001027983 */ /* 0x000ea20000300800 */
[----:B------:R-:W-:-:S03]  /*1318a0*/  PRMT R51, R25, 0x5410, R35 ;  /* 0x0000541019337816 */ /* 0x000fc60000000023 */
[----:B------:R-:W2:Y:S04]  /*1318b0*/  LDL.LU R36, [R1+0x1a5c] ;  /* 0x001a5c0001247983 */ /* 0x000ea80000300800 */
[----:B------:R-:W2:Y:S01]  /*1318c0*/  LDL.LU R14, [R1+0x28] ;  /* 0x00002800010e7983 */ /* 0x000ea20000300800 */
[----:B------:R-:W-:-:S03]  /*1318d0*/  PRMT R26, R37, 0x5410, R33 ;  /* 0x00005410251a7816 */ /* 0x000fc60000000021 */
[----:B------:R-:W2:Y:S01]  /*1318e0*/  LDL.LU R19, [R1+0x504] ;  /* 0x0005040001137983 */ /* 0x000ea20000300800 */
[----:B------:R-:W-:-:S03]  /*1318f0*/  PRMT R20, R40, 0x5410, R41 ;  /* 0x0000541028147816 */ /* 0x000fc60000000029 */
[----:B------:R-:W2:Y:S04]  /*131900*/  LDL.LU R21, [R1+0x24] ;  /* 0x0000240001157983 */ /* 0x000ea80000300800 */
[----:B------:R-:W2:Y:S01]  /*131910*/  LDL.LU R35, [R1+0x508] ;  /* 0x0005080001237983 */ /* 0x000ea20000300800 */
[----:B------:R-:W-:-:S03]  /*131920*/  LOP3.LUT R46, R46, 0xffff, RZ, 0xc0, !PT ;  /* 0x0000ffff2e2e7812 */ /* 0x000fc600078ec0ff */
[----:B------:R-:W2:Y:S04]  /*131930*/  LDL.LU R25, [R1+0x30] ;  /* 0x0000300001197983 */ /* 0x000ea80000300800 */
[----:B------:R-:W2:Y:S04]  /*131940*/  LDL.LU R33, [R1+0x3b8] ;  /* 0x0003b80001217983 */ /* 0x000ea80000300800 */
[----:B------:R-:W2:Y:S04]  /*131950*/  LDL.LU R41, [R1+0x5798] ;  /* 0x0057980001297983 */ /* 0x000ea80000300800 */
[----:B------:R-:W2:Y:S01]  /*131960*/  LDL.LU R9, [R1+0x1a28] ;  /* 0x001a280001097983 */ /* 0x000ea20000300800 */
[----:B0-----:R-:W-:-:S03]  /*131970*/  PRMT R8, R46, 0x3340, R0 ;  /* 0x000033402e087816 */ /* 0x001fc60000000000 */
[----:B------:R-:W2:Y:S04]  /*131980*/  LDL.LU R37, [R1+0x1c8c] ;  /* 0x001c8c0001257983 */ /* 0x000ea80000300800 */
[----:B------:R2:W-:Y:S04]  /*131990*/  STL [R1+0x228], R8 ;  /* 0x0002280801007387 */ /* 0x0005e80000100800 */
[----:B------:R-:W2:Y:S01]  /*1319a0*/  LDL.LU R40, [R1+0x1d00] ;  /* 0x001d000001287983 */ /* 0x000ea20000300800 */
[----:B------:R-:W-:Y:S02]  /*1319b0*/  SHF.R.U32.HI R3, RZ, 0x8, R3 ;  /* 0x00000008ff037819 */ /* 0x000fe40000011603 */
[----:B------:R-:W-:-:S02]  /*1319c0*/  LOP3.LUT R7, R7, 0xffff, RZ, 0xc0, !PT ;  /* 0x0000ffff07077812 */ /* 0x000fc400078ec0ff */
[----:B------:R-:W-:-:S04]  /*1319d0*/  LOP3.LUT R3, R3, 0xffff, RZ, 0xc0, !PT ;  /* 0x0000ffff03037812 */ /* 0x000fc800078ec0ff */
[----:B------:R-:W-:-:S05]  /*1319e0*/  PRMT R3, R3, 0x3340, R7 ;  /* 0x0000334003037816 */ /* 0x000fca0000000007 */
[----:B------:R0:W-:Y:S04]  /*1319f0*/  STL [R1+0x3d8], R3 ;  /* 0x0003d80301007387 */ /* 0x0001e80000100800 */
[----:B------:R-:W2:Y:S01]  /*131a00*/  LDL.LU R31, [R1+0x7e0] ;  /* 0x0007e000011f7983 */ /* 0x000ea20000300800 */
[----:B---3--:R-:W-:Y:S02]  /*131a10*/  PRMT R13, R32, 0x5410, R30 ;  /* 0x00005410200d7816 */ /* 0x008fe4000000001e */
[----:B----4-:R-:W-:Y:S02]  /*131a20*/  PRMT R7, R44, 0x5410, R28 ;  /* 0x000054102c077816 */ /* 0x010fe4000000001c */
[----:B------:R-:W3:Y:S01]  /*131a30*/  LDL.LU R44, [R1+0x1c54] ;  /* 0x001c5400012c7983 */ /* 0x000ee20000300800 */
[----:B--2---:R-:W-:-:S02]  /*131a40*/  LOP3.LUT R8, R29, 0xffff, RZ, 0xc0, !PT ;  /* 0x0000ffff1d087812 */ /* 0x004fc400078ec0ff */
[----:B0-----:R-:W-:Y:S02]  /*131a50*/  LOP3.LUT R3, R42, 0xffff, RZ, 0xc0, !PT ;  /* 0x0000ffff2a037812 */ /* 0x001fe400078ec0ff */
[----:B------:R-:W-:Y:S02]  /*131a60*/  LOP3.LUT R11, R11, 0xffff, RZ, 0xc0, !PT ;  /* 0x0000ffff0b0b7812 */ /* 0x000fe400078ec0ff */
[----:B------:R-:W-:Y:S02]  /*131a70*/  PRMT R46, R3, 0x3340, R0 ;  /* 0x00003340032e7816 */ /* 0x000fe40000000000 */
[----:B------:R-:W-:Y:S02]  /*131a80*/  PRMT R12, R8, 0x3340, R11 ;  /* 0x00003340080c7816 */ /* 0x000fe4000000000b */
[----:B------:R-:W-:Y:S02]  /*131a90*/  SHF.R.U32.HI R8, RZ, 0x8, R8 ;  /* 0x00000008ff087819 */ /* 0x000fe40000011608 */
[----:B------:R-:W-:-:S02]  /*131aa0*/  PRMT R12, R12, 0x5410, R46 ;  /* 0x000054100c0c7816 */ /* 0x000fc4000000002e */
[----:B------:R-:W-:Y:S02]  /*131ab0*/  SHF.R.U32.HI R46, RZ, 0x8, R11 ;  /* 0x00000008ff2e7819 */ /* 0x000fe4000001160b */
[----:B------:R-:W-:Y:S02]  /*131ac0*/  SHF.R.U32.HI R3, RZ, 0x8, R3 ;  /* 0x00000008ff037819 */ /* 0x000fe40000011603 */
[----:B------:R-:W-:Y:S02]  /*131ad0*/  LOP3.LUT R8, R8, 0xffff, RZ, 0xc0, !PT ;  /* 0x0000ffff08087812 */ /* 0x000fe400078ec0ff */
[----:B------:R-:W-:Y:S02]  /*131ae0*/  LOP3.LUT R46, R46, 0xffff, RZ, 0xc0, !PT ;  /* 0x0000ffff2e2e7812 */ /* 0x000fe400078ec0ff */
[----:B------:R-:W-:Y:S02]  /*131af0*/  LOP3.LUT R3, R3, 0xffff, RZ, 0xc0, !PT ;  /* 0x0000ffff03037812 */ /* 0x000fe400078ec0ff */
[----:B------:R-:W-:-:S02]  /*131b00*/  PRMT R8, R8, 0x3340, R46 ;  /* 0x0000334008087816 */ /* 0x000fc4000000002e */
[----:B------:R-:W-:Y:S01]  /*131b10*/  PRMT R3, R3, 0x3340, R0 ;  /* 0x0000334003037816 */ /* 0x000fe20000000000 */
[----:B------:R0:W-:Y:S01]  /*131b20*/  STL [R1+0x510], R12 ;  /* 0x0005100c01007387 */ /* 0x0001e20000100800 */
[----:B------:R-:W-:-:S03]  /*131b30*/  PRMT R15, R36, 0x5410, R2 ;  /* 0x00005410240f7816 */ /* 0x000fc60000000002 */
[----:B------:R1:W-:Y:S01]  /*131b40*/  STL [R1+0x3c4], R8 ;  /* 0x0003c40801007387 */ /* 0x0003e20000100800 */
[----:B------:R-:W-:-:S03]  /*131b50*/  PRMT R34, R19, 0x5410, R14 ;  /* 0x0000541013227816 */ /* 0x000fc6000000000e */
[----:B------:R2:W-:Y:S04]  /*131b60*/  STL [R1+0x224], R3 ;  /* 0x0002240301007387 */ /* 0x0005e80000100800 */
[----:B------:R-:W4:Y:S04]  /*131b70*/  LDL.LU R36, [R1+0x2c] ;  /* 0x00002c0001247983 */ /* 0x000f280000300800 */
[----:B------:R-:W4:Y:S01]  /*131b80*/  LDL.LU R14, [R1+0x1828] ;  /* 0x00182800010e7983 */ /* 0x000f220000300800 */
[----:B------:R-:W-:Y:S02]  /*131b90*/  PRMT R30, R35, 0x5410, R21 ;  /* 0x00005410231e7816 */ /* 0x000fe40000000015 */
[----:B0-----:R-:W-:-:S02]  /*131ba0*/  LOP3.LUT R12, R41, 0xffff, RZ, 0xc0, !PT ;  /* 0x0000ffff290c7812 */ /* 0x001fc400078ec0ff */
[----:B------:R-:W4:Y:S01]  /*131bb0*/  LDL.LU R41, [R1+0x34] ;  /* 0x0000340001297983 */ /* 0x000f220000300800 */
[----:B------:R-:W-:-:S03]  /*131bc0*/  LOP3.LUT R2, R9, 0xffff, RZ, 0xc0, !PT ;  /* 0x0000ffff09027812 */ /* 0x000fc600078ec0ff */
[----:B------:R-:W4:Y:S04]  /*131bd0*/  LDL.LU R9, [R1+0x220] ;  /* 0x0002200001097983 */ /* 0x000f280000300800 */
[----:B------:R-:W4:Y:S04]  /*131be0*/  LDL.LU R19, [R1+0x38] ;  /* 0x0000380001137983 */ /* 0x000f280000300800 */
[----:B------:R-:W4:Y:S01]  /*131bf0*/  LDL.LU R21, [R1+0x1790] ;  /* 0x0017900001157983 */ /* 0x000f220000300800 */
[----:B-1----:R-:W-:-:S03]  /*131c00*/  LOP3.LUT R8, R40, 0xffff, RZ, 0xc0, !PT ;  /* 0x0000ffff28087812 */ /* 0x002fc600078ec0ff */
[----:B------:R-:W4:Y:S04]  /*131c10*/  LDL.LU R35, [R1+0x40] ;  /* 0x0000400001237983 */ /* 0x000f280000300800 */
[----:B------:R-:W4:Y:S01]  /*131c20*/  LDL.LU R40, [R1+0x218] ;  /* 0x0002180001287983 */ /* 0x000f220000300800 */
[----:B------:R-:W-:Y:S02]  /*131c30*/  PRMT R27, R16, 0x5410, R24 ;  /* 0x00005410101b7816 */ /* 0x000fe40000000018 */
[----:B------:R-:W-:Y:S02]  /*131c40*/  LOP3.LUT R16, R37, 0xffff, RZ, 0xc0, !PT ;  /* 0x0000ffff25107812 */ /* 0x000fe400078ec0ff */
[----:B------:R-:W-:Y:S02]  /*131c50*/  PRMT R46, R2, 0x3340, R0 ;  /* 0x00003340022e7816 */ /* 0x000fe40000000000 */
[----:B------:R-:W-:-:S02]  /*131c60*/  PRMT R18, R12, 0x3340, R16 ;  /* 0x000033400c127816 */ /* 0x000fc40000000010 */
[----:B--2---:R-:W-:Y:S02]  /*131c70*/  LOP3.LUT R3, R31, 0xffff, RZ, 0xc0, !PT ;  /* 0x0000ffff1f037812 */ /* 0x004fe400078ec0ff */
[----:B------:R-:W-:Y:S02]  /*131c80*/  PRMT R22, R18, 0x5410, R46 ;  /* 0x0000541012167816 */ /* 0x000fe4000000002e */
[----:B------:R-:W-:-:S03]  /*131c90*/  PRMT R46, R3, 0x3340, R0 ;  /* 0x00003340032e7816 */ /* 0x000fc60000000000 */
        /* <DEDUP_REMOVED lines=8> */
[----:B------:R-:W-:-:S04]  /*131d20*/  PRMT R18, R8, 0x3340, R11 ;  /* 0x0000334008127816 */ /* 0x000fc8000000000b */
[----:B------:R-:W-:-:S05]  /*131d30*/  PRMT R18, R18, 0x5410, R46 ;  /* 0x0000541012127816 */ /* 0x000fca000000002e */
[----:B------:R-:W-:Y:S04]  /*131d40*/  STL [R1+0x504], R18 ;  /* 0x0005041201007387 */ /* 0x000fe80000100800 */
[----:B------:R-:W2:Y:S01]  /*131d50*/  LDL.LU R31, [R1+0x3c] ;  /* 0x00003c00011f7983 */ /* 0x000ea20000300800 */
[----:B------:R-:W-:-:S03]  /*131d60*/  SHF.R.U32.HI R46, RZ, 0x8, R16 ;  /* 0x00000008ff2e7819 */ /* 0x000fc60000011610 */
[----:B------:R-:W2:Y:S04]  /*131d70*/  LDL.LU R44, [R1+0x4e8] ;  /* 0x0004e800012c7983 */ /* 0x000ea80000300800 */
[----:B------:R-:W3:Y:S04]  /*131d80*/  LDL.LU R25, [R1+0x59f4] ;  /* 0x0059f40001197983 */ /* 0x000ee80000300800 */
[----:B------:R-:W3:Y:S04]  /*131d90*/  LDL.LU R33, [R1+0x589c] ;  /* 0x00589c0001217983 */ /* 0x000ee80000300800 */
[----:B------:R-:W3:Y:S01]  /*131da0*/  LDL.LU R37, [R1+0x592c] ;  /* 0x00592c0001257983 */ /* 0x000ee20000300800 */
[----:B------:R-:W-:-:S02]  /*131db0*/  LOP3.LUT R46, R46, 0xffff, RZ, 0xc0, !PT ;  /* 0x0000ffff2e2e7812 */ /* 0x000fc400078ec0ff */
[----:B------:R-:W-:Y:S02]  /*131dc0*/  SHF.R.U32.HI R8, RZ, 0x8, R8 ;  /* 0x00000008ff087819 */ /* 0x000fe40000011608 */
[----:B------:R-:W-:Y:S02]  /*131dd0*/  SHF.R.U32.HI R11, RZ, 0x8, R11 ;  /* 0x00000008ff0b7819 */ /* 0x000fe4000001160b */
[----:B------:R-:W-:Y:S02]  /*131de0*/  PRMT R12, R12, 0x3340, R46 ;  /* 0x000033400c0c7816 */ /* 0x000fe4000000002e */
[----:B------:R-:W-:Y:S02]  /*131df0*/  SHF.R.U32.HI R46, RZ, 0x8, R3 ;  /* 0x00000008ff2e7819 */ /* 0x000fe40000011603 */
[----:B------:R-:W-:Y:S02]  /*131e00*/  LOP3.LUT R8, R8, 0xffff, RZ, 0xc0, !PT ;  /* 0x0000ffff08087812 */ /* 0x000fe400078ec0ff */
[----:B------:R-:W-:-:S02]  /*131e10*/  LOP3.LUT R11, R11, 0xffff, RZ, 0xc0, !PT ;  /* 0x0000ffff0b0b7812 */ /* 0x000fc400078ec0ff */
[----:B------:R-:W-:Y:S02]  /*131e20*/  LOP3.LUT R46, R46, 0xffff, RZ, 0xc0, !PT ;  /* 0x0000ffff2e2e7812 */ /* 0x000fe400078ec0ff */
[----:B------:R-:W-:Y:S01]  /*131e30*/  PRMT R8, R8, 0x3340, R11 ;  /* 0x0000334008087816 */ /* 0x000fe2000000000b */
[----:B------:R-:W-:Y:S01]  /*131e40*/  STL [R1+0x3bc], R12 ;  /* 0x0003bc0c01007387 */ /* 0x000fe20000100800 */
[----:B------:R-:W-:-:S03]  /*131e50*/  PRMT R3, R46, 0x3340, R0 ;  /* 0x000033402e037816 */ /* 0x000fc60000000000 */
[----:B------:R-:W-:Y:S01]  /*131e60*/  STL [R1+0x3b8], R8 ;  /* 0x0003b80801007387 */ /* 0x000fe20000100800 */
[----:B----4-:R-:W-:Y:S02]  /*131e70*/  PRMT R28, R14, 0x5410, R36 ;  /* 0x000054100e1c7816 */ /* 0x010fe40000000024 */
[----:B0-----:R-:W-:Y:S02]  /*131e80*/  PRMT R22, R9, 0x5410, R41 ;  /* 0x0000541009167816 */ /* 0x001fe40000000029 */
[----:B------:R-:W4:Y:S04]  /*131e90*/  LDL.LU R41, [R1+0x44] ;  /* 0x0000440001297983 */ /* 0x000f280000300800 */
[----:B------:R-:W4:Y:S04]  /*131ea0*/  LDL.LU R9, [R1+0x6f4] ;  /* 0x0006f40001097983 */ /* 0x000f280000300800 */
[----:B------:R-:W-:Y:S04]  /*131eb0*/  STL [R1+0x220], R3 ;  /* 0x0002200301007387 */ /* 0x000fe80000100800 */
[----:B------:R0:W-:Y:S04]  /*131ec0*/  STL [R1+0x21c], R2 ;  /* 0x00021c0201007387 */ /* 0x0001e80000100800 */
[----:B------:R-:W4:Y:S04]  /*131ed0*/  LDL.LU R58, [R1+0x48] ;  /* 0x00004800013a7983 */ /* 0x000f280000300800 */
[----:B------:R-:W4:Y:S01]  /*131ee0*/  LDL.LU R59, [R1+0x4dc] ;  /* 0x0004dc00013b7983 */ /* 0x000f220000300800 */
[----:B------:R-:W-:-:S03]  /*131ef0*/  PRMT R16, R40, 0x5410, R35 ;  /* 0x0000541028107816 */ /* 0x000fc60000000023 */
[----:B------:R-:W4:Y:S04]  /*131f00*/  LDL.LU R42, [R1+0x4c] ;  /* 0x00004c00012a7983 */ /* 0x000f280000300800 */
[----:B------:R-:W4:Y:S04]  /*131f10*/  LDL.LU R11, [R1+0x4f0] ;  /* 0x0004f000010b7983 */ /* 0x000f280000300800 */
[----:B0-----:R-:W4:Y:S04]  /*131f20*/  LDL.LU R2, [R1+0x54] ;  /* 0x0000540001027983 */ /* 0x001f280000300800 */
[----:B------:R-:W4:Y:S04]  /*131f30*/  LDL.LU R36, [R1+0x3ac] ;  /* 0x0003ac0001247983 */ /* 0x000f280000300800 */
[----:B------:R-:W4:Y:S01]  /*131f40*/  LDL.LU R40, [R1+0x1d04] ;  /* 0x001d040001287983 */ /* 0x000f220000300800 */
[----:B------:R-:W-:-:S03]  /*131f50*/  PRMT R24, R21, 0x5410, R19 ;  /* 0x0000541015187816 */ /* 0x000fc60000000013 */
[----:B------:R-:W4:Y:S04]  /*131f60*/  LDL.LU R14, [R1+0x7f4] ;  /* 0x0007f400010e7983 */ /* 0x000f280000300800 */
[----:B------:R-:W4:Y:S01]  /*131f70*/  LDL.LU R19, [R1+0x1c58] ;  /* 0x001c580001137983 */ /* 0x000f220000300800 */
[----:B--2---:R-:W-:-:S03]  /*131f80*/  PRMT R12, R44, 0x5410, R31 ;  /* 0x000054102c0c7816 */ /* 0x004fc6000000001f */
[----:B------:R-:W2:Y:S01]  /*131f90*/  LDL.LU R31, [R1+0x5a00] ;  /* 0x005a0000011f7983 */ /* 0x000ea20000300800 */
[----:B---3--:R-:W-:-:S03]  /*131fa0*/  LOP3.LUT R8, R25, 0xffff, RZ, 0xc0, !PT ;  /* 0x0000ffff19087812 */ /* 0x008fc600078ec0ff */
[----:B------:R-:W3:Y:S01]  /*131fb0*/  LDL.LU R44, [R1+0x58a8] ;  /* 0x0058a800012c7983 */ /* 0x000ee20000300800 */
[----:B------:R-:W-:-:S03]  /*131fc0*/  LOP3.LUT R3, R33, 0xffff, RZ, 0xc0, !PT ;  /* 0x0000ffff21037812 */ /* 0x000fc600078ec0ff */
[----:B------:R-:W3:Y:S01]  /*131fd0*/  LDL.LU R21, [R1+0x593c] ;  /* 0x00593c0001157983 */ /* 0x000ee20000300800 */
[----:B------:R-:W-:Y:S02]  /*131fe0*/  LOP3.LUT R18, R37, 0xffff, RZ, 0xc0, !PT ;  /* 0x0000ffff25127812 */ /* 0x000fe400078ec0ff */
[----:B------:R-:W-:Y:S02]  /*131ff0*/  PRMT R46, R3, 0x3340, R0 ;  /* 0x00003340032e7816 */ /* 0x000fe40000000000 */
[----:B------:R-:W-:Y:S02]  /*132000*/  PRMT R23, R8, 0x3340, R18 ;  /* 0x0000334008177816 */ /* 0x000fe40000000012 */
[----:B------:R-:W-:Y:S02]  /*132010*/  SHF.R.U32.HI R8, RZ, 0x8, R8 ;  /* 0x00000008ff087819 */ /* 0x000fe40000011608 */
[----:B------:R-:W-:Y:S02]  /*132020*/  PRMT R23, R23, 0x5410, R46 ;  /* 0x0000541017177816 */ /* 0x000fe4000000002e */
[----:B------:R-:W-:-:S02]  /*132030*/  SHF.R.U32.HI R46, RZ, 0x8, R18 ;  /* 0x00000008ff2e7819 */ /* 0x000fc40000011612 */
[----:B------:R-:W-:Y:S02]  /*132040*/  SHF.R.U32.HI R3, RZ, 0x8, R3 ;  /* 0x00000008ff037819 */ /* 0x000fe40000011603 */
[----:B------:R-:W-:Y:S02]  /*132050*/  LOP3.LUT R8, R8, 0xffff, RZ, 0xc0, !PT ;  /* 0x0000ffff08087812 */ /* 0x000fe400078ec0ff */
[----:B------:R-:W-:Y:S02]  /*132060*/  LOP3.LUT R46, R46, 0xffff, RZ, 0xc0, !PT ;  /* 0x0000ffff2e2e7812 */ /* 0x000fe400078ec0ff */
[----:B------:R-:W-:Y:S02]  /*132070*/  LOP3.LUT R3, R3, 0xffff, RZ, 0xc0, !PT ;  /* 0x0000ffff03037812 */ /* 0x000fe400078ec0ff */
[----:B------:R-:W-:Y:S02]  /*132080*/  PRMT R8, R8, 0x3340, R46 ;  /* 0x0000334008087816 */ /* 0x000fe4000000002e */
[----:B------:R-:W-:Y:S01]  /*132090*/  PRMT R3, R3, 0x3340, R0 ;  /* 0x0000334003037816 */ /* 0x000fe20000000000 */
[----:B------:R-:W-:Y:S04]  /*1320a0*/  STL [R1+0x4e8], R23 ;  /* 0x0004e81701007387 */ /* 0x000fe80000100800 */
[----:B------:R0:W-:Y:S04]  /*1320b0*/  STL [R1+0x3b4], R8 ;  /* 0x0003b40801007387 */ /* 0x0001e80000100800 */
[----:B------:R-:W3:Y:S04]  /*1320c0*/  LDL.LU R35, [R1+0x58] ;  /* 0x0000580001237983 */ /* 0x000ee80000300800 */
[----:B------:R1:W-:Y:S04]  /*1320d0*/  STL [R1+0x218], R3 ;  /* 0x0002180301007387 */ /* 0x0003e80000100800 */
[----:B------:R-:W3:Y:S04]  /*1320e0*/  LDL.LU R25, [R1+0x6e4] ;  /* 0x0006e40001197983 */ /* 0x000ee80000300800 */
[----:B------:R-:W3:Y:S01]  /*1320f0*/  LDL.LU R33, [R1+0x50] ;  /* 0x0000500001217983 */ /* 0x000ee20000300800 */
[----:B----4-:R-:W-:-:S03]  /*132100*/  PRMT R29, R9, 0x5410, R41 ;  /* 0x00005410091d7816 */ /* 0x010fc60000000029 */
[----:B------:R-:W4:Y:S04]  /*132110*/  LDL.LU R37, [R1+0x6f0] ;  /* 0x0006f00001257983 */ /* 0x000f280000300800 */
[----:B------:R-:W4:Y:S04]  /*132120*/  LDL.LU R41, [R1+0x5c] ;  /* 0x00005c0001297983 */ /* 0x000f280000300800 */
[----:B------:R-:W4:Y:S01]  /*132130*/  LDL.LU R9, [R1+0x4d4] ;  /* 0x0004d40001097983 */ /* 0x000f220000300800 */
[----:B0-----:R-:W-:-:S03]  /*132140*/  LOP3.LUT R8, R40, 0xffff, RZ, 0xc0, !PT ;  /* 0x0000ffff28087812 */ /* 0x001fc600078ec0ff */
[----:B------:R-:W4:Y:S01]  /*132150*/  LDL.LU R40, [R1+0x59bc] ;  /* 0x0059bc0001287983 */ /* 0x000f220000300800 */
[----:B------:R-:W-:Y:S02]  /*132160*/  PRMT R42, R11, 0x5410, R42 ;  /* 0x000054100b2a7816 */ /* 0x000fe4000000002a */
[----:B------:R-:W-:Y:S02]  /*132170*/  LOP3.LUT R18, R14, 0xffff, RZ, 0xc0, !PT ;  /* 0x0000ffff0e127812 */ /* 0x000fe400078ec0ff */
[----:B------:R-:W-:Y:S02]  /*132180*/  LOP3.LUT R11, R19, 0xffff, RZ, 0xc0, !PT ;  /* 0x0000ffff130b7812 */ /* 0x000fe400078ec0ff */
[----:B------:R-:W-:Y:S02]  /*132190*/  PRMT R36, R36, 0x5410, R2 ;  /* 0x0000541024247816 */ /* 0x000fe40000000002 */
[----:B------:R-:W-:Y:S02]  /*1321a0*/  PRMT R46, R18, 0x3340, R0 ;  /* 0x00003340122e7816 */ /* 0x000fe40000000000 */
[----:B------:R-:W-:-:S04]  /*1321b0*/  PRMT R14, R8, 0x3340, R11 ;  /* 0x00003340080e7816 */ /* 0x000fc8000000000b */
[----:B------:R-:W-:Y:S02]  /*1321c0*/  PRMT R19, R14, 0x5410, R46 ;  /* 0x000054100e137816 */ /* 0x000fe4000000002e */
[----:B------:R-:W-:-:S04]  /*1321d0*/  SHF.R.U32.HI R8, RZ, 0x8, R8 ;  /* 0x00000008ff087819 */ /* 0x000fc80000011608 */
[----:B------:R-:W-:Y:S02]  /*1321e0*/  LOP3.LUT R8, R8, 0xffff, RZ, 0xc0, !PT ;  /* 0x0000ffff08087812 */ /* 0x000fe400078ec0ff */
[----:B--2---:R-:W-:Y:S02]  /*1321f0*/  LOP3.LUT R2, R31, 0xffff, RZ, 0xc0, !PT ;  /* 0x0000ffff1f027812 */ /* 0x004fe400078ec0ff */
[----:B------:R-:W2:Y:S01]  /*132200*/  LDL.LU R31, [R1+0x5860] ;  /* 0x00586000011f7983 */ /* 0x000ea20000300800 */
[----:B---3--:R-:W-:-:S03]  /*132210*/  LOP3.LUT R23, R44, 0xffff, RZ, 0xc0, !PT ;  /* 0x0000ffff2c177812 */ /* 0x008fc600078ec0ff */
[----:B------:R-:W3:Y:S01]  /*132220*/  LDL.LU R44, [R1+0x58fc] ;  /* 0x0058fc00012c7983 */ /* 0x000ee20000300800 */
[----:B-1----:R-:W-:Y:S02]  /*132230*/  LOP3.LUT R3, R21, 0xffff, RZ, 0xc0, !PT ;  /* 0x0000ffff15037812 */ /* 0x002fe400078ec0ff */
        /* <DEDUP_REMOVED lines=12> */
[----:B------:R-:W-:Y:S04]  /*132300*/  STL [R1+0x4dc], R14 ;  /* 0x0004dc0e01007387 */ /* 0x000fe80000100800 */
[----:B------:R0:W-:Y:S04]  /*132310*/  STL [R1+0x3c0], R8 ;  /* 0x0003c00801007387 */ /* 0x0001e80000100800 */
[----:B------:R2:W-:Y:S04]  /*132320*/  STL [R1+0x3ac], R2 ;  /* 0x0003ac0201007387 */ /* 0x0005e80000100800 */
[----:B------:R-:W3:Y:S01]  /*132330*/  LDL.LU R47, [R1+0x60] ;  /* 0x00006000012f7983 */ /* 0x000ee20000300800 */
[----:B------:R-:W-:-:S02]  /*132340*/  PRMT R11, R25, 0x5410, R35 ;  /* 0x00005410190b7816 */ /* 0x000fc40000000023 */
[----:B----4-:R-:W-:Y:S02]  /*132350*/  PRMT R60, R37, 0x5410, R33 ;  /* 0x00005410253c7816 */ /* 0x010fe40000000021 */
[----:B------:R-:W4:Y:S01]  /*132360*/  LDL.LU R33, [R1+0x6e0] ;  /* 0x0006e00001217983 */ /* 0x000f220000300800 */
[----:B------:R-:W-:-:S03]  /*132370*/  PRMT R35, R9, 0x5410, R41 ;  /* 0x0000541009237816 */ /* 0x000fc60000000029 */
[----:B------:R-:W4:Y:S04]  /*132380*/  LDL.LU R41, [R1+0x64] ;  /* 0x0000640001297983 */ /* 0x000f280000300800 */
[----:B------:R-:W4:Y:S01]  /*132390*/  LDL.LU R9, [R1+0x4cc] ;  /* 0x0004cc0001097983 */ /* 0x000f220000300800 */
[----:B0-----:R-:W-:-:S03]  /*1323a0*/  LOP3.LUT R8, R40, 0xffff, RZ, 0xc0, !PT ;  /* 0x0000ffff28087812 */ /* 0x001fc600078ec0ff */
[----:B------:R-:W4:Y:S04]  /*1323b0*/  LDL.LU R40, [R1+0x68] ;  /* 0x0000680001287983 */ /* 0x000f280000300800 */
[----:B------:R-:W4:Y:S04]  /*1323c0*/  LDL.LU R53, [R1+0x59cc] ;  /* 0x0059cc0001357983 */ /* 0x000f280000300800 */
[----:B------:R-:W4:Y:S04]  /*1323d0*/  LDL.LU R54, [R1+0x5870] ;  /* 0x0058700001367983 */ /* 0x000f280000300800 */
[----:B------:R-:W4:Y:S01]  /*1323e0*/  LDL.LU R55, [R1+0x5908] ;  /* 0x0059080001377983 */ /* 0x000f220000300800 */
[----:B------:R-:W-:-:S02]  /*1323f0*/  PRMT R58, R59, 0x5410, R58 ;  /* 0x000054103b3a7816 */ /* 0x000fc4000000003a */
[----:B--2---:R-:W-:Y:S02]  /*132400*/  LOP3.LUT R2, R31, 0xffff, RZ, 0xc0, !PT ;  /* 0x0000ffff1f027812 */ /* 0x004fe400078ec0ff */
[----:B---3--:R-:W-:Y:S02]  /*132410*/  LOP3.LUT R3, R44, 0xffff, RZ, 0xc0, !PT ;  /* 0x0000ffff2c037812 */ /* 0x008fe400078ec0ff */
[----:B------:R-:W-:Y:S02]  /*132420*/  PRMT R46, R2, 0x3340, R0 ;  /* 0x00003340022e7816 */ /* 0x000fe40000000000 */
[----:B------:R-:W-:-:S04]  /*132430*/  PRMT R14, R8, 0x3340, R3 ;  /* 0x00003340080e7816 */ /* 0x000fc80000000003 */
[----:B------:R-:W-:Y:S02]  /*132440*/  PRMT R14, R14, 0x5410, R46 ;  /* 0x000054100e0e7816 */ /* 0x000fe4000000002e */
[----:B------:R-:W-:Y:S02]  /*132450*/  SHF.R.U32.HI R8, RZ, 0x8, R8 ;  /* 0x00000008ff087819 */ /* 0x000fe40000011608 */
[----:B------:R-:W-:Y:S01]  /*132460*/  SHF.R.U32.HI R46, RZ, 0x8, R3 ;  /* 0x00000008ff2e7819 */ /* 0x000fe20000011603 */
[----:B------:R0:W-:Y:S01]  /*132470*/  STL [R1+0x4d4], R14 ;  /* 0x0004d40e01007387 */ /* 0x0001e20000100800 */
[----:B------:R-:W-:-:S03]  /*132480*/  SHF.R.U32.HI R3, RZ, 0x8, R2 ;  /* 0x00000008ff037819 */ /* 0x000fc60000011602 */
[----:B------:R-:W2:Y:S01]  /*132490*/  LDL.LU R56, [R1+0x78] ;  /* 0x0000780001387983 */ /* 0x000ea20000300800 */
[----:B------:R-:W-:Y:S02]  /*1324a0*/  LOP3.LUT R8, R8, 0xffff, RZ, 0xc0, !PT ;  /* 0x0000ffff08087812 */ /* 0x000fe400078ec0ff */
[----:B------:R-:W-:Y:S01]  /*1324b0*/  LOP3.LUT R46, R46, 0xffff, RZ, 0xc0, !PT ;  /* 0x0000ffff2e2e7812 */ /* 0x000fe200078ec0ff */
[----:B------:R-:W2:Y:S01]  /*1324c0*/  LDL.LU R31, [R1+0x6c4] ;  /* 0x0006c400011f7983 */ /* 0x000ea20000300800 */
[----:B------:R-:W-:-:S03]  /*1324d0*/  LOP3.LUT R3, R3, 0xffff, RZ, 0xc0, !PT ;  /* 0x0000ffff03037812 */ /* 0x000fc600078ec0ff */
[----:B------:R-:W3:Y:S01]  /*1324e0*/  LDL.LU R57, [R1+0x6c] ;  /* 0x00006c0001397983 */ /* 0x000ee20000300800 */
[----:B------:R-:W-:-:S03]  /*1324f0*/  PRMT R8, R8, 0x3340, R46 ;  /* 0x0000334008087816 */ /* 0x000fc6000000002e */
[----:B------:R-:W3:Y:S01]  /*132500*/  LDL.LU R59, [R1+0x6d0] ;  /* 0x0006d000013b7983 */ /* 0x000ee20000300800 */
[----:B------:R-:W-:-:S03]  /*132510*/  PRMT R3, R3, 0x3340, R0 ;  /* 0x0000334003037816 */ /* 0x000fc60000000000 */
[----:B------:R-:W3:Y:S04]  /*132520*/  LDL.LU R2, [R1+0x8c] ;  /* 0x00008c0001027983 */ /* 0x000ee80000300800 */
[----:B0-----:R-:W3:Y:S04]  /*132530*/  LDL.LU R14, [R1+0x7c] ;  /* 0x00007c00010e7983 */ /* 0x001ee80000300800 */
[----:B------:R-:W3:Y:S04]  /*132540*/  LDL.LU R19, [R1+0x3a4] ;  /* 0x0003a40001137983 */ /* 0x000ee80000300800 */
[----:B------:R-:W3:Y:S04]  /*132550*/  LDL.LU R21, [R1+0x57c8] ;  /* 0x0057c80001157983 */ /* 0x000ee80000300800 */
[----:B------:R-:W3:Y:S04]  /*132560*/  LDL.LU R25, [R1+0x1b04] ;  /* 0x001b040001197983 */ /* 0x000ee80000300800 */
[----:B------:R-:W3:Y:S04]  /*132570*/  LDL.LU R37, [R1+0x1cb8] ;  /* 0x001cb80001257983 */ /* 0x000ee80000300800 */
[----:B------:R-:W3:Y:S04]  /*132580*/  LDL.LU R44, [R1+0x57cc] ;  /* 0x0057cc00012c7983 */ /* 0x000ee80000300800 */
[----:B------:R-:W-:Y:S04]  /*132590*/  STL [R1+0x3a8], R8 ;  /* 0x0003a80801007387 */ /* 0x000fe80000100800 */
[----:B------:R0:W-:Y:S01]  /*1325a0*/  STL [R1+0x214], R3 ;  /* 0x0002140301007387 */ /* 0x0001e20000100800 */
[----:B----4-:R-:W-:-:S03]  /*1325b0*/  PRMT R41, R9, 0x5410, R41 ;  /* 0x0000541009297816 */ /* 0x010fc60000000029 */
[----:B------:R-:W4:Y:S01]  /*1325c0*/  LDL.LU R9, [R1+0x1cbc] ;  /* 0x001cbc0001097983 */ /* 0x000f220000300800 */
[----:B------:R-:W-:-:S03]  /*1325d0*/  PRMT R40, R6, 0x5410, R40 ;  /* 0x0000541006287816 */ /* 0x000fc60000000028 */
[----:B------:R-:W4:Y:S01]  /*1325e0*/  LDL.LU R6, [R1+0x5f20] ;  /* 0x005f200001067983 */ /* 0x000f220000300800 */
[----:B0-----:R-:W-:Y:S02]  /*1325f0*/  LOP3.LUT R3, R53, 0xffff, RZ, 0xc0, !PT ;  /* 0x0000ffff35037812 */ /* 0x001fe400078ec0ff */
[----:B------:R-:W-:Y:S02]  /*132600*/  LOP3.LUT R39, R54, 0xffff, RZ, 0xc0, !PT ;  /* 0x0000ffff36277812 */ /* 0x000fe400078ec0ff */
[----:B------:R-:W-:Y:S02]  /*132610*/  LOP3.LUT R8, R55, 0xffff, RZ, 0xc0, !PT ;  /* 0x0000ffff37087812 */ /* 0x000fe400078ec0ff */
[----:B------:R-:W-:Y:S02]  /*132620*/  PRMT R46, R39, 0x3340, R0 ;  /* 0x00003340272e7816 */ /* 0x000fe40000000000 */
[----:B------:R-:W-:Y:S02]  /*132630*/  PRMT R43, R3, 0x3340, R8 ;  /* 0x00003340032b7816 */ /* 0x000fe40000000008 */
[----:B------:R-:W-:-:S02]  /*132640*/  SHF.R.U32.HI R3, RZ, 0x8, R3 ;  /* 0x00000008ff037819 */ /* 0x000fc40000011603 */
[----:B------:R-:W-:Y:S02]  /*132650*/  PRMT R43, R43, 0x5410, R46 ;  /* 0x000054102b2b7816 */ /* 0x000fe4000000002e */
[----:B------:R-:W-:Y:S02]  /*132660*/  SHF.R.U32.HI R46, RZ, 0x8, R23 ;  /* 0x00000008ff2e7819 */ /* 0x000fe40000011617 */
[----:B------:R-:W-:Y:S02]  /*132670*/  SHF.R.U32.HI R8, RZ, 0x8, R8 ;  /* 0x00000008ff087819 */ /* 0x000fe40000011608 */
[----:B------:R-:W-:Y:S02]  /*132680*/  LOP3.LUT R46, R46, 0xffff, RZ, 0xc0, !PT ;  /* 0x0000ffff2e2e7812 */ /* 0x000fe400078ec0ff */
[----:B------:R-:W-:Y:S02]  /*132690*/  LOP3.LUT R3, R3, 0xffff, RZ, 0xc0, !PT ;  /* 0x0000ffff03037812 */ /* 0x000fe400078ec0ff */
[----:B------:R-:W-:-:S02]  /*1326a0*/  LOP3.LUT R8, R8, 0xffff, RZ, 0xc0, !PT ;  /* 0x0000ffff08087812 */ /* 0x000fc400078ec0ff */
[----:B------:R-:W-:Y:S02]  /*1326b0*/  PRMT R23, R46, 0x3340, R0 ;  /* 0x000033402e177816 */ /* 0x000fe40000000000 */
[----:B------:R-:W-:Y:S01]  /*1326c0*/  PRMT R3, R3, 0x3340, R8 ;  /* 0x0000334003037816 */ /* 0x000fe20000000008 */
[----:B------:R0:W-:Y:S04]  /*1326d0*/  STL [R1+0x4cc], R43 ;  /* 0x0004cc2b01007387 */ /* 0x0001e80000100800 */
[----:B------:R-:W-:Y:S04]  /*1326e0*/  STL [R1+0x210], R23 ;  /* 0x0002101701007387 */ /* 0x000fe80000100800 */
[----:B------:R1:W-:Y:S01]  /*1326f0*/  STL [R1+0x3b0], R3 ;  /* 0x0003b00301007387 */ /* 0x0003e20000100800 */
[----:B------:R-:W-:-:S03]  /*132700*/  PRMT R33, R33, 0x5410, R47 ;  /* 0x0000541021217816 */ /* 0x000fc6000000002f */
[----:B0-----:R-:W4:Y:S01]  /*132710*/  LDL.LU R43, [R1+0xc8] ;  /* 0x0000c800012b7983 */ /* 0x001f220000300800 */
[----:B--2---:R-:W-:Y:S02]  /*132720*/  PRMT R31, R31, 0x5410, R56 ;  /* 0x000054101f1f7816 */ /* 0x004fe40000000038 */
[----:B---3--:R-:W-:Y:S02]  /*132730*/  PRMT R61, R59, 0x5410, R57 ;  /* 0x000054103b3d7816 */ /* 0x008fe40000000039 */
[----:B------:R-:W2:Y:S04]  /*132740*/  LDL.LU R57, [R1+0x6c0] ;  /* 0x0006c00001397983 */ /* 0x000ea80000300800 */
[----:B------:R-:W3:Y:S01]  /*132750*/  LDL.LU R52, [R1+0x9c] ;  /* 0x00009c0001347983 */ /* 0x000ee20000300800 */
[----:B------:R-:W-:-:S02]  /*132760*/  PRMT R38, R38, 0x5410, R2 ;  /* 0x0000541026267816 */ /* 0x000fc40000000002 */
[----:B------:R-:W-:Y:S02]  /*132770*/  LOP3.LUT R48, R21, 0xffff, RZ, 0xc0, !PT ;  /* 0x0000ffff15307812 */ /* 0x000fe400078ec0ff */
[----:B-1----:R-:W-:Y:S02]  /*132780*/  LOP3.LUT R3, R25, 0xffff, RZ, 0xc0, !PT ;  /* 0x0000ffff19037812 */ /* 0x002fe400078ec0ff */
[----:B------:R-:W-:Y:S02]  /*132790*/  LOP3.LUT R50, R37, 0xffff, RZ, 0xc0, !PT ;  /* 0x0000ffff25327812 */ /* 0x000fe400078ec0ff */
[----:B------:R-:W-:Y:S02]  /*1327a0*/  LOP3.LUT R23, R44, 0xffff, RZ, 0xc0, !PT ;  /* 0x0000ffff2c177812 */ /* 0x000fe400078ec0ff */
[----:B------:R-:W3:Y:S01]  /*1327b0*/  LDL.LU R44, [R1+0x208] ;  /* 0x00020800012c7983 */ /* 0x000ee20000300800 */
[----:B------:R-:W-:-:S03]  /*1327c0*/  PRMT R46, R3, 0x3340, R0 ;  /* 0x00003340032e7816 */ /* 0x000fc60000000000 */
[----:B------:R-:W2:Y:S04]  /*1327d0*/  LDL.LU R47, [R1+0xc4] ;  /* 0x0000c400012f7983 */ /* 0x000ea80000300800 */
[----:B------:R-:W2:Y:S01]  /*1327e0*/  LDL.LU R55, [R1+0x5dc] ;  /* 0x0005dc0001377983 */ /* 0x000ea20000300800 */
[----:B------:R-:W-:-:S03]  /*1327f0*/  PRMT R56, R19, 0x5410, R14 ;  /* 0x0000541013387816 */ /* 0x000fc6000000000e */
[----:B------:R-:W3:Y:S01]  /*132800*/  LDL.LU R53, [R1+0xbc] ;  /* 0x0000bc0001357983 */ /* 0x000ee20000300800 */
[----:B----4-:R-:W-:-:S03]  /*132810*/  LOP3.LUT R45, R9, 0xffff, RZ, 0xc0, !PT ;  /* 0x0000ffff092d7812 */ /* 0x010fc600078ec0ff */
[----:B------:R-:W3:Y:S04]  /*132820*/  LDL.LU R59, [R1+0x6a0] ;  /* 0x0006a000013b7983 */ /* 0x000ee80000300800 */
[----:B------:R-:W4:Y:S04]  /*132830*/  LDL.LU R54, [R1+0xc0] ;  /* 0x0000c00001367983 */ /* 0x000f280000300800 */
[----:B------:R-:W3:Y:S04]  /*132840*/  LDL.LU R2, [R1+0xb8] ;  /* 0x0000b80001027983 */ /* 0x000ee80000300800 */
[----:B------:R-:W3:Y:S04]  /*132850*/  LDL.LU R14, [R1+0x520] ;  /* 0x00052000010e7983 */ /* 0x000ee80000300800 */
[----:B------:R-:W2:Y:S01]  /*132860*/  LDL.LU R25, [R1+0x1d08] ;  /* 0x001d080001197983 */ /* 0x000ea20000300800 */
[----:B------:R-:W-:-:S02]  /*132870*/  LOP3.LUT R8, R6, 0xffff, RZ, 0xc0, !PT ;  /* 0x0000ffff06087812 */ /* 0x000fc400078ec0ff */
[----:B------:R-:W-:Y:S01]  /*132880*/  PRMT R6, R48, 0x3340, R50 ;  /* 0x0000334030067816 */ /* 0x000fe20000000032 */
[----:B------:R-:W3:Y:S03]  /*132890*/  LDL.LU R19, [R1+0x1a2c] ;  /* 0x001a2c0001137983 */ /* 0x000ee60000300800 */
[----:B------:R-:W-:Y:S01]  /*1328a0*/  PRMT R9, R6, 0x5410, R46 ;  /* 0x0000541006097816 */ /* 0x000fe2000000002e */
[----:B------:R-:W3:Y:S04]  /*1328b0*/  LDL.LU R21, [R1+0x1c5c] ;  /* 0x001c5c0001157983 */ /* 0x000ee80000300800 */
[----:B------:R-:W3:Y:S01]  /*1328c0*/  LDL.LU R6, [R1+0x5a3c] ;  /* 0x005a3c0001067983 */ /* 0x000ee20000300800 */
[----:B------:R-:W-:-:S03]  /*1328d0*/  PRMT R46, R8, 0x3340, R0 ;  /* 0x00003340082e7816 */ /* 0x000fc60000000000 */
[----:B------:R-:W3:Y:S04]  /*1328e0*/  LDL.LU R37, [R1+0x58e0] ;  /* 0x0058e00001257983 */ /* 0x000ee80000300800 */
[----:B------:R0:W-:Y:S02]  /*1328f0*/  STL [R1+0x474], R9 ;  /* 0x0004740901007387 */ /* 0x0001e40000100800 */
[----:B0-----:R-:W-:-:S04]  /*132900*/  PRMT R9, R23, 0x3340, R45 ;  /* 0x0000334017097816 */ /* 0x001fc8000000002d */
[----:B------:R-:W-:Y:S02]  /*132910*/  PRMT R46, R9, 0x5410, R46 ;  /* 0x00005410092e7816 */ /* 0x000fe4000000002e */
[----:B------:R-:W4:Y:S01]  /*132920*/  LDL.LU R9, [R1+0x5f1c] ;  /* 0x005f1c0001097983 */ /* 0x000f220000300800 */
[----:B------:R-:W-:-:S03]  /*132930*/  SHF.R.U32.HI R48, RZ, 0x8, R48 ;  /* 0x00000008ff307819 */ /* 0x000fc60000011630 */
[----:B------:R0:W-:Y:S01]  /*132940*/  STL [R1+0x470], R46 ;  /* 0x0004702e01007387 */ /* 0x0001e20000100800 */
[----:B------:R-:W-:Y:S02]  /*132950*/  LOP3.LUT R48, R48, 0xffff, RZ, 0xc0, !PT ;  /* 0x0000ffff30307812 */ /* 0x000fe400078ec0ff */
[----:B0-----:R-:W-:-:S04]  /*132960*/  SHF.R.U32.HI R46, RZ, 0x8, R50 ;  /* 0x00000008ff2e7819 */ /* 0x001fc80000011632 */
[----:B------:R-:W-:-:S04]  /*132970*/  LOP3.LUT R46, R46, 0xffff, RZ, 0xc0, !PT ;  /* 0x0000ffff2e2e7812 */ /* 0x000fc800078ec0ff */
[----:B------:R-:W-:Y:S02]  /*132980*/  PRMT R46, R48, 0x3340, R46 ;  /* 0x00003340302e7816 */ /* 0x000fe4000000002e */
[----:B------:R-:W-:Y:S02]  /*132990*/  SHF.R.U32.HI R23, RZ, 0x8, R23 ;  /* 0x00000008ff177819 */ /* 0x000fe40000011617 */
[----:B------:R-:W-:Y:S01]  /*1329a0*/  SHF.R.U32.HI R45, RZ, 0x8, R45 ;  /* 0x00000008ff2d7819 */ /* 0x000fe2000001162d */
[----:B------:R0:W-:Y:S01]  /*1329b0*/  STL [R1+0x3a4], R46 ;  /* 0x0003a42e01007387 */ /* 0x0001e20000100800 */
[----:B------:R-:W-:Y:S02]  /*1329c0*/  SHF.R.U32.HI R3, RZ, 0x8, R3 ;  /* 0x00000008ff037819 */ /* 0x000fe40000011603 */
[----:B------:R-:W-:Y:S02]  /*1329d0*/  LOP3.LUT R23, R23, 0xffff, RZ, 0xc0, !PT ;  /* 0x0000ffff17177812 */ /* 0x000fe400078ec0ff */
[----:B------:R-:W-:-:S02]  /*1329e0*/  LOP3.LUT R45, R45, 0xffff, RZ, 0xc0, !PT ;  /* 0x0000ffff2d2d7812 */ /* 0x000fc400078ec0ff */
[----:B0-----:R-:W-:Y:S02]  /*1329f0*/  SHF.R.U32.HI R46, RZ, 0x8, R8 ;  /* 0x00000008ff2e7819 */ /* 0x001fe40000011608 */
[----:B------:R-:W-:Y:S02]  /*132a00*/  LOP3.LUT R3, R3, 0xffff, RZ, 0xc0, !PT ;  /* 0x0000ffff03037812 */ /* 0x000fe400078ec0ff */
[----:B------:R-:W-:Y:S02]  /*132a10*/  LOP3.LUT R46, R46, 0xffff, RZ, 0xc0, !PT ;  /* 0x0000ffff2e2e7812 */ /* 0x000fe400078ec0ff */
[----:B------:R-:W-:Y:S02]  /*132a20*/  PRMT R23, R23, 0x3340, R45 ;  /* 0x0000334017177816 */ /* 0x000fe4000000002d */
[--C-:B------:R-:W-:Y:S02]  /*132a30*/  PRMT R8, R46, 0x3340, R0.reuse ;  /* 0x000033402e087816 */ /* 0x100fe40000000000 */
[----:B------:R-:W-:Y:S01]  /*132a40*/  PRMT R3, R3, 0x3340, R0 ;  /* 0x0000334003037816 */ /* 0x000fe20000000000 */
[----:B------:R0:W-:Y:S04]  /*132a50*/  STL [R1+0x3a0], R23 ;  /* 0x0003a01701007387 */ /* 0x0001e80000100800 */
[----:B------:R-:W-:Y:S04]  /*132a60*/  STL [R1+0x20c], R8 ;  /* 0x00020c0801007387 */ /* 0x000fe80000100800 */
[----:B------:R1:W-:Y:S01]  /*132a70*/  STL [R1+0x208], R3 ;  /* 0x0002080301007387 */ /* 0x0003e20000100800 */
[----:B----4-:R-:W-:-:S03]  /*132a80*/  PRMT R54, R9, 0x5410, R54 ;  /* 0x0000541009367816 */ /* 0x010fc60000000036 */
[----:B------:R-:W4:Y:S01]  /*132a90*/  LDL.LU R9, [R1+0x5f18] ;  /* 0x005f180001097983 */ /* 0x000f220000300800 */
[----:B--2---:R-:W-:Y:S02]  /*132aa0*/  LOP3.LUT R25, R25, 0xffff, RZ, 0xc0, !PT ;  /* 0x0000ffff19197812 */ /* 0x004fe400078ec0ff */
[----:B---3--:R-:W-:Y:S02]  /*132ab0*/  LOP3.LUT R48, R19, 0xffff, RZ, 0xc0, !PT ;  /* 0x0000ffff13307812 */ /* 0x008fe400078ec0ff */
[----:B------:R-:W-:Y:S02]  /*132ac0*/  LOP3.LUT R21, R21, 0xffff, RZ, 0xc0, !PT ;  /* 0x0000ffff15157812 */ /* 0x000fe400078ec0ff */
[----:B------:R-:W-:Y:S02]  /*132ad0*/  PRMT R55, R55, 0x5410, R47 ;  /* 0x0000541037377816 */ /* 0x000fe4000000002f */
[----:B------:R-:W-:Y:S02]  /*132ae0*/  PRMT R47, R14, 0x5410, R2 ;  /* 0x000054100e2f7816 */ /* 0x000fe40000000002 */
[----:B------:R-:W-:-:S02]  /*132af0*/  PRMT R46, R48, 0x3340, R0 ;  /* 0x00003340302e7816 */ /* 0x000fc40000000000 */
[----:B------:R-:W-:Y:S02]  /*132b00*/  PRMT R2, R25, 0x3340, R21 ;  /* 0x0000334019027816 */ /* 0x000fe40000000015 */
[----:B------:R-:W-:Y:S02]  /*132b10*/  PRMT R59, R59, 0x5410, R53 ;  /* 0x000054103b3b7816 */ /* 0x000fe40000000035 */
[----:B------:R-:W2:Y:S01]  /*132b20*/  LDL.LU R53, [R1+0x5b4] ;  /* 0x0005b40001357983 */ /* 0x000ea20000300800 */
[----:B------:R-:W-:Y:S02]  /*132b30*/  PRMT R57, R57, 0x5410, R43 ;  /* 0x0000541039397816 */ /* 0x000fe4000000002b */
[----:B------:R-:W-:Y:S01]  /*132b40*/  PRMT R2, R2, 0x5410, R46 ;  /* 0x0000541002027816 */ /* 0x000fe2000000002e */
[----:B------:R-:W3:Y:S01]  /*132b50*/  LDL.LU R50, [R1+0xb0] ;  /* 0x0000b00001327983 */ /* 0x000ee20000300800 */
[----:B------:R-:W-:-:S03]  /*132b60*/  LOP3.LUT R6, R6, 0xffff, RZ, 0xc0, !PT ;  /* 0x0000ffff06067812 */ /* 0x000fc600078ec0ff */
[----:B------:R-:W3:Y:S01]  /*132b70*/  LDL.LU R43, [R1+0xa8] ;  /* 0x0000a800012b7983 */ /* 0x000ee20000300800 */
[----:B0-----:R-:W-:-:S03]  /*132b80*/  LOP3.LUT R23, R37, 0xffff, RZ, 0xc0, !PT ;  /* 0x0000ffff25177812 */ /* 0x001fc600078ec0ff */
[----:B------:R-:W3:Y:S01]  /*132b90*/  LDL.LU R19, [R1+0x1fc] ;  /* 0x0001fc0001137983 */ /* 0x000ee20000300800 */
[----:B------:R-:W-:-:S03]  /*132ba0*/  PRMT R44, R44, 0x5410, R52 ;  /* 0x000054102c2c7816 */ /* 0x000fc60000000034 */
[----:B-1----:R-:W3:Y:S01]  /*132bb0*/  LDL.LU R3, [R1+0xa4] ;  /* 0x0000a40001037983 */ /* 0x002ee20000300800 */
[----:B------:R-:W-:-:S03]  /*132bc0*/  PRMT R46, R23, 0x3340, R0 ;  /* 0x00003340172e7816 */ /* 0x000fc60000000000 */
[----:B------:R-:W3:Y:S04]  /*132bd0*/  LDL.LU R8, [R1+0x98] ;  /* 0x0000980001087983 */ /* 0x000ee80000300800 */
[----:B------:R-:W3:Y:S04]  /*132be0*/  LDL.LU R52, [R1+0x1d0c] ;  /* 0x001d0c0001347983 */ /* 0x000ee80000300800 */
[----:B------:R0:W-:Y:S01]  /*132bf0*/  STL [R1+0x460], R2 ;  /* 0x0004600201007387 */ /* 0x0001e20000100800 */
[----:B------:R-:W-:Y:S02]  /*132c00*/  SHF.R.U32.HI R37, RZ, 0x8, R6 ;  /* 0x00000008ff257819 */ /* 0x000fe40000011606 */
[----:B------:R-:W-:-:S02]  /*132c10*/  SHF.R.U32.HI R21, RZ, 0x8, R21 ;  /* 0x00000008ff157819 */ /* 0x000fc40000011615 */
[----:B------:R-:W-:Y:S02]  /*132c20*/  LOP3.LUT R37, R37, 0xffff, RZ, 0xc0, !PT ;  /* 0x0000ffff25257812 */ /* 0x000fe400078ec0ff */
[----:B------:R-:W-:Y:S02]  /*132c30*/  SHF.R.U32.HI R25, RZ, 0x8, R25 ;  /* 0x00000008ff197819 */ /* 0x000fe40000011619 */
[----:B------:R-:W-:Y:S02]  /*132c40*/  LOP3.LUT R21, R21, 0xffff, RZ, 0xc0, !PT ;  /* 0x0000ffff15157812 */ /* 0x000fe400078ec0ff */
[----:B------:R-:W-:Y:S02]  /*132c50*/  LOP3.LUT R25, R25, 0xffff, RZ, 0xc0, !PT ;  /* 0x0000ffff19197812 */ /* 0x000fe400078ec0ff */
[----:B----4-:R-:W-:-:S04]  /*132c60*/  LOP3.LUT R45, R9, 0xffff, RZ, 0xc0, !PT ;  /* 0x0000ffff092d7812 */ /* 0x010fc800078ec0ff */
[----:B0-----:R-:W-:-:S04]  /*132c70*/  PRMT R2, R6, 0x3340, R45 ;  /* 0x0000334006027816 */ /* 0x001fc8000000002d */
[----:B------:R-:W-:Y:S02]  /*132c80*/  PRMT R9, R2, 0x5410, R46 ;  /* 0x0000541002097816 */ /* 0x000fe4000000002e */
[----:B------:R-:W4:Y:S01]  /*132c90*/  LDL.LU R2, [R1+0x1a6c] ;  /* 0x001a6c0001027983 */ /* 0x000f220000300800 */
[----:B------:R-:W-:-:S03]  /*132ca0*/  SHF.R.U32.HI R46, RZ, 0x8, R45 ;  /* 0x00000008ff2e7819 */ /* 0x000fc6000001162d */
[----:B------:R-:W4:Y:S04]  /*132cb0*/  LDL.LU R14, [R1+0x1c70] ;  /* 0x001c7000010e7983 */ /* 0x000f280000300800 */
[----:B------:R0:W-:Y:S01]  /*132cc0*/  STL [R1+0x5d0c], R9 ;  /* 0x005d0c0901007387 */ /* 0x0001e20000100800 */
[----:B------:R-:W-:-:S03]  /*132cd0*/  LOP3.LUT R46, R46, 0xffff, RZ, 0xc0, !PT ;  /* 0x0000ffff2e2e7812 */ /* 0x000fc600078ec0ff */
[----:B0-----:R-:W2:Y:S01]  /*132ce0*/  LDL.LU R9, [R1+0xb4] ;  /* 0x0000b40001097983 */ /* 0x001ea20000300800 */
[----:B------:R-:W-:-:S03]  /*132cf0*/  PRMT R46, R37, 0x3340, R46 ;  /* 0x00003340252e7816 */ /* 0x000fc6000000002e */
[----:B------:R-:W4:Y:S04]  /*132d00*/  LDL.LU R6, [R1+0x5a04] ;  /* 0x005a040001067983 */ /* 0x000f280000300800 */
[----:B------:R-:W4:Y:S04]  /*132d10*/  LDL.LU R45, [R1+0x5934] ;  /* 0x00593400012d7983 */ /* 0x000f280000300800 */
[----:B------:R-:W4:Y:S04]  /*132d20*/  LDL.LU R37, [R1+0x5f14] ;  /* 0x005f140001257983 */ /* 0x000f280000300800 */
[----:B------:R0:W-:Y:S02]  /*132d30*/  STL [R1+0x39c], R46 ;  /* 0x00039c2e01007387 */ /* 0x0001e40000100800 */
[----:B0-----:R-:W-:-:S02]  /*132d40*/  PRMT R46, R25, 0x3340, R21 ;  /* 0x00003340192e7816 */ /* 0x001fc40000000015 */
[----:B------:R-:W3:Y:S04]  /*132d50*/  LDL.LU R21, [R1+0x5f10] ;  /* 0x005f100001157983 */ /* 0x000ee80000300800 */
[----:B------:R-:W4:Y:S04]  /*132d60*/  LDL.LU R25, [R1+0x5f0c] ;  /* 0x005f0c0001197983 */ /* 0x000f280000300800 */
[----:B------:R0:W-:Y:S02]  /*132d70*/  STL [R1+0x398], R46 ;  /* 0x0003982e01007387 */ /* 0x0001e40000100800 */
[----:B0-----:R-:W-:-:S04]  /*132d80*/  SHF.R.U32.HI R46, RZ, 0x8, R48 ;  /* 0x00000008ff2e7819 */ /* 0x001fc80000011630 */
[----:B------:R-:W-:Y:S02]  /*132d90*/  LOP3.LUT R46, R46, 0xffff, RZ, 0xc0, !PT ;  /* 0x0000ffff2e2e7812 */ /* 0x000fe400078ec0ff */
[----:B--2---:R-:W-:Y:S02]  /*132da0*/  PRMT R53, R53, 0x5410, R9 ;  /* 0x0000541035357816 */ /* 0x004fe40000000009 */
[----:B------:R-:W-:-:S04]  /*132db0*/  SHF.R.U32.HI R9, RZ, 0x8, R23 ;  /* 0x00000008ff097819 */ /* 0x000fc80000011617 */
[----:B------:R-:W-:Y:S02]  /*132dc0*/  LOP3.LUT R9, R9, 0xffff, RZ, 0xc0, !PT ;  /* 0x0000ffff09097812 */ /* 0x000fe400078ec0ff */
[--C-:B------:R-:W-:Y:S02]  /*132dd0*/  PRMT R23, R46, 0x3340, R0.reuse ;  /* 0x000033402e177816 */ /* 0x100fe40000000000 */
[----:B------:R-:W-:-:S03]  /*132de0*/  PRMT R9, R9, 0x3340, R0 ;  /* 0x0000334009097816 */ /* 0x000fc60000000000 */
[----:B------:R0:W-:Y:S04]  /*132df0*/  STL [R1+0x204], R23 ;  /* 0x0002041701007387 */ /* 0x0001e80000100800 */
[----:B------:R1:W-:Y:S01]  /*132e00*/  STL [R1+0x200], R9 ;  /* 0x0002000901007387 */ /* 0x0003e20000100800 */
[----:B---3--:R-:W-:-:S03]  /*132e10*/  PRMT R21, R21, 0x5410, R4 ;  /* 0x0000541015157816 */ /* 0x008fc60000000004 */
[----:B------:R-:W2:Y:S01]  /*132e20*/  LDL.LU R4, [R1+0x5f08] ;  /* 0x005f080001047983 */ /* 0x000ea20000300800 */
[----:B------:R-:W-:Y:S02]  /*132e30*/  PRMT R17, R17, 0x5410, R8 ;  /* 0x0000541011117816 */ /* 0x000fe40000000008 */
[----:B------:R-:W-:Y:S01]  /*132e40*/  LOP3.LUT R8, R52, 0xffff, RZ, 0xc0, !PT ;  /* 0x0000ffff34087812 */ /* 0x000fe200078ec0ff */
[----:B------:R-:W3:Y:S01]  /*132e50*/  LDL.LU R48, [R1+0x90] ;  /* 0x0000900001307983 */ /* 0x000ee20000300800 */
[----:B----4-:R-:W-:Y:S02]  /*132e60*/  LOP3.LUT R52, R2, 0xffff, RZ, 0xc0, !PT ;  /* 0x0000ffff02347812 */ /* 0x010fe400078ec0ff */
[----:B------:R-:W-:Y:S01]  /*132e70*/  LOP3.LUT R14, R14, 0xffff, RZ, 0xc0, !PT ;  /* 0x0000ffff0e0e7812 */ /* 0x000fe200078ec0ff */
[----:B0-----:R-:W3:Y:S01]  /*132e80*/  LDL.LU R23, [R1+0x1f4] ;  /* 0x0001f40001177983 */ /* 0x001ee20000300800 */
[----:B------:R-:W-:Y:S02]  /*132e90*/  PRMT R37, R37, 0x5410, R50 ;  /* 0x0000541025257816 */ /* 0x000fe40000000032 */
[----:B------:R-:W-:-:S02]  /*132ea0*/  PRMT R46, R52, 0x3340, R0 ;  /* 0x00003340342e7816 */ /* 0x000fc40000000000 */
[----:B------:R-:W-:Y:S02]  /*132eb0*/  LOP3.LUT R6, R6, 0xffff, RZ, 0xc0, !PT ;  /* 0x0000ffff06067812 */ /* 0x000fe400078ec0ff */
[----:B-1----:R-:W-:Y:S02]  /*132ec0*/  LOP3.LUT R9, R45, 0xffff, RZ, 0xc0, !PT ;  /* 0x0000ffff2d097812 */ /* 0x002fe400078ec0ff */
[----:B------:R-:W-:Y:S02]  /*132ed0*/  PRMT R19, R19, 0x5410, R43 ;  /* 0x0000541013137816 */ /* 0x000fe4000000002b */
[----:B------:R-:W-:Y:S01]  /*132ee0*/  PRMT R25, R25, 0x5410, R3 ;  /* 0x0000541019197816 */ /* 0x000fe20000000003 */
[----:B------:R-:W4:Y:S04]  /*132ef0*/  LDL.LU R43, [R1+0x88] ;  /* 0x00008800012b7983 */ /* 0x000f280000300800 */
[----:B------:R-:W3:Y:S04]  /*132f00*/  LDL.LU R3, [R1+0x5a64] ;  /* 0x005a640001037983 */ /* 0x000ee80000300800 */
[----:B------:R-:W3:Y:S01]  /*132f10*/  LDL.LU R2, [R1+0x58f8] ;  /* 0x0058f80001027983 */ /* 0x000ee20000300800 */
[----:B--2---:R-:W-:-:S02]  /*132f20*/  LOP3.LUT R50, R4, 0xffff, RZ, 0xc0, !PT ;  /* 0x0000ffff04327812 */ /* 0x004fc400078ec0ff */
[----:B------:R-:W-:-:S04]  /*132f30*/  PRMT R4, R8, 0x3340, R14 ;  /* 0x0000334008047816 */ /* 0x000fc8000000000e */
[----:B------:R-:W-:Y:S02]  /*132f40*/  PRMT R45, R4, 0x5410, R46 ;  /* 0x00005410042d7816 */ /* 0x000fe4000000002e */
[----:B------:R-:W-:Y:S02]  /*132f50*/  PRMT R46, R50, 0x3340, R0 ;  /* 0x00003340322e7816 */ /* 0x000fe40000000000 */
[----:B------:R-:W-:-:S04]  /*132f60*/  PRMT R4, R6, 0x3340, R9 ;  /* 0x0000334006047816 */ /* 0x000fc80000000009 */
[----:B------:R-:W-:Y:S01]  /*132f70*/  PRMT R4, R4, 0x5410, R46 ;  /* 0x0000541004047816 */ /* 0x000fe2000000002e */
[----:B------:R-:W-:Y:S01]  /*132f80*/  STL [R1+0x454], R45 ;  /* 0x0004542d01007387 */ /* 0x000fe20000100800 */
        /* <DEDUP_REMOVED lines=9> */
[----:B------:R-:W-:Y:S01]  /*133020*/  PRMT R8, R8, 0x3340, R46 ;  /* 0x0000334008087816 */ /* 0x000fe2000000002e */
[----:B------:R-:W2:Y:S01]  /*133030*/  LDL.LU R4, [R1+0x70] ;  /* 0x0000700001047983 */ /* 0x000ea20000300800 */
[----:B------:R-:W-:-:S03]  /*133040*/  PRMT R6, R6, 0x3340, R14 ;  /* 0x0000334006067816 */ /* 0x000fc6000000000e */
[----:B------:R-:W2:Y:S04]  /*133050*/  LDL.LU R9, [R1+0x1ac] ;  /* 0x0001ac0001097983 */ /* 0x000ea80000300800 */
[----:B------:R-:W2:Y:S04]  /*133060*/  LDL.LU R45, [R1+0x5a1c] ;  /* 0x005a1c00012d7983 */ /* 0x000ea80000300800 */
[----:B------:R-:W2:Y:S04]  /*133070*/  LDL.LU R46, [R1+0x94] ;  /* 0x00009400012e7983 */ /* 0x000ea80000300800 */
[----:B------:R0:W-:Y:S04]  /*133080*/  STL [R1+0x394], R8 ;  /* 0x0003940801007387 */ /* 0x0001e80000100800 */
[----:B0-----:R-:W2:Y:S04]  /*133090*/  LDL.LU R8, [R1+0x58bc] ;  /* 0x0058bc0001087983 */ /* 0x001ea80000300800 */
[----:B------:R-:W2:Y:S04]  /*1330a0*/  LDL.LU R14, [R1+0x5f04] ;  /* 0x005f0400010e7983 */ /* 0x000ea80000300800 */
[----:B------:R0:W-:Y:S04]  /*1330b0*/  STL [R1+0x390], R6 ;  /* 0x0003900601007387 */ /* 0x0001e80000100800 */
[----:B0-----:R-:W2:Y:S01]  /*1330c0*/  LDL.LU R6, [R1+0x5f00] ;  /* 0x005f000001067983 */ /* 0x001ea20000300800 */
[----:B----4-:R-:W-:-:S02]  /*1330d0*/  PRMT R10, R10, 0x5410, R43 ;  /* 0x000054100a0a7816 */ /* 0x010fc4000000002b */
[----:B---3--:R-:W-:-:S03]  /*1330e0*/  PRMT R23, R23, 0x5410, R48 ;  /* 0x0000541017177816 */ /* 0x008fc60000000030 */
[----:B------:R0:W-:Y:S01]  /*1330f0*/  STL [R1+0x5d18], R10 ;  /* 0x005d180a01007387 */ /* 0x0001e20000100800 */
[----:B------:R-:W-:-:S03]  /*133100*/  LOP3.LUT R2, R2, 0xffff, RZ, 0xc0, !PT ;  /* 0x0000ffff02027812 */ /* 0x000fc600078ec0ff */
[----:B------:R1:W-:Y:S04]  /*133110*/  STL [R1+0x1e0], R23 ;  /* 0x0001e01701007387 */ /* 0x0003e80000100800 */
[----:B0-----:R-:W3:Y:S01]  /*133120*/  LDL.LU R10, [R1+0x1b0] ;  /* 0x0001b000010a7983 */ /* 0x001ee20000300800 */
[----:B-1----:R-:W-:-:S04]  /*133130*/  LOP3.LUT R23, R3, 0xffff, RZ, 0xc0, !PT ;  /* 0x0000ffff03177812 */ /* 0x002fc800078ec0ff */
[----:B------:R-:W-:-:S04]  /*133140*/  SHF.R.U32.HI R48, RZ, 0x8, R23 ;  /* 0x00000008ff307819 */ /* 0x000fc80000011617 */
[----:B------:R-:W-:Y:S02]  /*133150*/  LOP3.LUT R48, R48, 0xffff, RZ, 0xc0, !PT ;  /* 0x0000ffff30307812 */ /* 0x000fe400078ec0ff */
[----:B--2---:R-:W-:Y:S02]  /*133160*/  PRMT R14, R14, 0x5410, R46 ;  /* 0x000054100e0e7816 */ /* 0x004fe4000000002e */
[----:B------:R-:W-:Y:S02]  /*133170*/  PRMT R46, R2, 0x3340, R0 ;  /* 0x00003340022e7816 */ /* 0x000fe40000000000 */
[----:B------:R-:W-:-:S04]  /*133180*/  LOP3.LUT R3, R6, 0xffff, RZ, 0xc0, !PT ;  /* 0x0000ffff06037812 */ /* 0x000fc800078ec0ff */
[----:B------:R-:W-:-:S04]  /*133190*/  PRMT R6, R23, 0x3340, R3 ;  /* 0x0000334017067816 */ /* 0x000fc80000000003 */
[----:B------:R-:W-:Y:S02]  /*1331a0*/  PRMT R6, R6, 0x5410, R46 ;  /* 0x0000541006067816 */ /* 0x000fe4000000002e */
[----:B------:R-:W-:Y:S02]  /*1331b0*/  SHF.R.U32.HI R46, RZ, 0x8, R3 ;  /* 0x00000008ff2e7819 */ /* 0x000fe40000011603 */
[----:B------:R-:W-:Y:S02]  /*1331c0*/  SHF.R.U32.HI R2, RZ, 0x8, R2 ;  /* 0x00000008ff027819 */ /* 0x000fe40000011602 */
[----:B------:R-:W-:Y:S01]  /*1331d0*/  LOP3.LUT R46, R46, 0xffff, RZ, 0xc0, !PT ;  /* 0x0000ffff2e2e7812 */ /* 0x000fe200078ec0ff */
[----:B------:R0:W-:Y:S01]  /*1331e0*/  STL [R1+0x5d1c], R6 ;  /* 0x005d1c0601007387 */ /* 0x0001e20000100800 */
[----:B------:R-:W-:Y:S02]  /*1331f0*/  LOP3.LUT R2, R2, 0xffff, RZ, 0xc0, !PT ;  /* 0x0000ffff02027812 */ /* 0x000fe400078ec0ff */
[----:B------:R-:W-:-:S02]  /*133200*/  PRMT R46, R48, 0x3340, R46 ;  /* 0x00003340302e7816 */ /* 0x000fc4000000002e */
[----:B------:R-:W-:Y:S01]  /*133210*/  PRMT R2, R2, 0x3340, R0 ;  /* 0x0000334002027816 */ /* 0x000fe20000000000 */
[----:B0-----:R-:W3:Y:S04]  /*133220*/  LDL.LU R6, [R1+0x80] ;  /* 0x0000800001067983 */ /* 0x001ee80000300800 */
[----:B------:R-:W2:Y:S04]  /*133230*/  LDL.LU R23, [R1+0x74] ;  /* 0x0000740001177983 */ /* 0x000ea80000300800 */
[----:B------:R-:W2:Y:S04]  /*133240*/  LDL.LU R43, [R1+0x1d0] ;  /* 0x0001d000012b7983 */ /* 0x000ea80000300800 */
[----:B------:R-:W4:Y:S04]  /*133250*/  LDL.LU R3, [R1+0x1d18] ;  /* 0x001d180001037983 */ /* 0x000f280000300800 */
[----:B------:R-:W4:Y:S04]  /*133260*/  LDL.LU R48, [R1+0x5efc] ;  /* 0x005efc0001307983 */ /* 0x000f280000300800 */
[----:B------:R0:W-:Y:S04]  /*133270*/  STL [R1+0x38c], R46 ;  /* 0x00038c2e01007387 */ /* 0x0001e80000100800 */
[----:B0-----:R-:W3:Y:S04]  /*133280*/  LDL.LU R46, [R1+0x84] ;  /* 0x00008400012e7983 */ /* 0x001ee80000300800 */
[----:B------:R0:W-:Y:S04]  /*133290*/  STL [R1+0x1f8], R2 ;  /* 0x0001f80201007387 */ /* 0x0001e80000100800 */
[----:B0-----:R-:W3:Y:S02]  /*1332a0*/  LDL.LU R2, [R1+0x5ef8] ;  /* 0x005ef80001027983 */ /* 0x001ee40000300800 */
[----:B---3--:R-:W-:-:S02]  /*1332b0*/  PRMT R46, R2, 0x5410, R46 ;  /* 0x00005410022e7816 */ /* 0x008fc4000000002e */
[----:B------:R-:W3:Y:S04]  /*1332c0*/  LDL.LU R2, [R1+0x5ef4] ;  /* 0x005ef40001027983 */ /* 0x000ee80000300800 */
[----:B------:R0:W-:Y:S01]  /*1332d0*/  STL [R1+0x1ec], R46 ;  /* 0x0001ec2e01007387 */ /* 0x0001e20000100800 */
[----:B------:R-:W-:Y:S02]  /*1332e0*/  LOP3.LUT R8, R8, 0xffff, RZ, 0xc0, !PT ;  /* 0x0000ffff08087812 */ /* 0x000fe400078ec0ff */
[----:B0-----:R-:W-:Y:S02]  /*1332f0*/  PRMT R46, R10, 0x5410, R6 ;  /* 0x000054100a2e7816 */ /* 0x001fe40000000006 */
[----:B------:R-:W4:Y:S04]  /*133300*/  LDL.LU R6, [R1+0x7e8] ;  /* 0x0007e80001067983 */ /* 0x000f280000300800 */
[----:B------:R-:W4:Y:S04]  /*133310*/  LDL.LU R10, [R1+0x75c] ;  /* 0x00075c00010a7983 */ /* 0x000f280000300800 */
[----:B------:R0:W-:Y:S02]  /*133320*/  STL [R1+0x7a4], R46 ;  /* 0x0007a42e01007387 */ /* 0x0001e40000100800 */
[----:B0-----:R-:W-:-:S02]  /*133330*/  PRMT R46, R9, 0x5410, R4 ;  /* 0x00005410092e7816 */ /* 0x001fc40000000004 */
[----:B------:R-:W-:Y:S01]  /*133340*/  LOP3.LUT R9, R45, 0xffff, RZ, 0xc0, !PT ;  /* 0x0000ffff2d097812 */ /* 0x000fe200078ec0ff */
[----:B------:R-:W4:Y:S04]  /*133350*/  LDL.LU R4, [R1+0x1d3c] ;  /* 0x001d3c0001047983 */ /* 0x000f280000300800 */
[----:B------:R0:W-:Y:S02]  /*133360*/  STL [R1+0x7a0], R46 ;  /* 0x0007a02e01007387 */ /* 0x0001e40000100800 */
[----:B0-----:R-:W-:Y:S02]  /*133370*/  PRMT R46, R8, 0x3340, R0 ;  /* 0x00003340082e7816 */ /* 0x001fe40000000000 */
[----:B---3--:R-:W-:-:S04]  /*133380*/  LOP3.LUT R45, R2, 0xffff, RZ, 0xc0, !PT ;  /* 0x0000ffff022d7812 */ /* 0x008fc800078ec0ff */
[----:B------:R-:W-:-:S04]  /*133390*/  PRMT R2, R9, 0x3340, R45 ;  /* 0x0000334009027816 */ /* 0x000fc8000000002d */
[----:B------:R-:W-:Y:S02]  /*1333a0*/  PRMT R2, R2, 0x5410, R46 ;  /* 0x0000541002027816 */ /* 0x000fe4000000002e */
[----:B------:R-:W-:-:S03]  /*1333b0*/  SHF.R.U32.HI R46, RZ, 0x8, R50 ;  /* 0x00000008ff2e7819 */ /* 0x000fc60000011632 */
[----:B------:R0:W-:Y:S01]  /*1333c0*/  STL [R1+0x5d20], R2 ;  /* 0x005d200201007387 */ /* 0x0001e20000100800 */
[----:B------:R-:W-:Y:S02]  /*1333d0*/  SHF.R.U32.HI R9, RZ, 0x8, R9 ;  /* 0x00000008ff097819 */ /* 0x000fe40000011609 */
[----:B------:R-:W-:Y:S02]  /*1333e0*/  LOP3.LUT R46, R46, 0xffff, RZ, 0xc0, !PT ;  /* 0x0000ffff2e2e7812 */ /* 0x000fe400078ec0ff */
[----:B------:R-:W-:Y:S02]  /*1333f0*/  LOP3.LUT R50, R9, 0xffff, RZ, 0xc0, !PT ;  /* 0x0000ffff09327812 */ /* 0x000fe400078ec0ff */
[----:B0-----:R-:W-:Y:S02]  /*133400*/  SHF.R.U32.HI R2, RZ, 0x8, R45 ;  /* 0x00000008ff027819 */ /* 0x001fe4000001162d */
[----:B------:R-:W-:Y:S02]  /*133410*/  PRMT R9, R46, 0x3340, R0 ;  /* 0x000033402e097816 */ /* 0x000fe40000000000 */
[----:B------:R-:W-:-:S02]  /*133420*/  LOP3.LUT R45, R2, 0xffff, RZ, 0xc0, !PT ;  /* 0x0000ffff022d7812 */ /* 0x000fc400078ec0ff */
[----:B------:R-:W3:Y:S04]  /*133430*/  LDL.LU R2, [R1+0x1cec] ;  /* 0x001cec0001027983 */ /* 0x000ee80000300800 */
[----:B------:R-:W4:Y:S01]  /*133440*/  LDL.LU R46, [R1+0x7e4] ;  /* 0x0007e400012e7983 */ /* 0x000f220000300800 */
[----:B------:R-:W-:-:S03]  /*133450*/  PRMT R50, R50, 0x3340, R45 ;  /* 0x0000334032327816 */ /* 0x000fc6000000002d */
[----:B------:R0:W-:Y:S04]  /*133460*/  STL [R1+0x1f0], R9 ;  /* 0x0001f00901007387 */ /* 0x0001e80000100800 */
[----:B0-----:R-:W3:Y:S04]  /*133470*/  LDL.LU R9, [R1+0x1cd8] ;  /* 0x001cd80001097983 */ /* 0x001ee80000300800 */
[----:B------:R-:W3:Y:S04]  /*133480*/  LDL.LU R45, [R1+0x5ef0] ;  /* 0x005ef000012d7983 */ /* 0x000ee80000300800 */
[----:B------:R0:W-:Y:S04]  /*133490*/  STL [R1+0x388], R50 ;  /* 0x0003883201007387 */ /* 0x0001e80000100800 */
[----:B0-----:R-:W3:Y:S01]  /*1334a0*/  LDL.LU R50, [R1+0x5eec] ;  /* 0x005eec0001327983 */ /* 0x001ee20000300800 */
[----:B--2---:R-:W-:-:S03]  /*1334b0*/  PRMT R43, R43, 0x5410, R23 ;  /* 0x000054102b2b7816 */ /* 0x004fc60000000017 */
[----:B------:R-:W2:Y:S04]  /*1334c0*/  LDL.LU R23, [R1+0x5ee8] ;  /* 0x005ee80001177983 */ /* 0x000ea80000300800 */
[----:B------:R0:W-:Y:S04]  /*1334d0*/  STL [R1+0x79c], R43 ;  /* 0x00079c2b01007387 */ /* 0x0001e80000100800 */
[----:B0-----:R-:W2:Y:S01]  /*1334e0*/  LDL.LU R43, [R1+0x5ee4] ;  /* 0x005ee400012b7983 */ /* 0x001ea20000300800 */
[----:B----4-:R-:W-:-:S04]  /*1334f0*/  LOP3.LUT R46, R46, 0xffff, RZ, 0xc0, !PT ;  /* 0x0000ffff2e2e7812 */ /* 0x010fc800078ec0ff */
[--C-:B------:R-:W-:Y:S02]  /*133500*/  PRMT R3, R3, 0x4210, R46.reuse ;  /* 0x0000421003037816 */ /* 0x100fe4000000002e */
[----:B------:R-:W-:Y:S02]  /*133510*/  PRMT R48, R48, 0x5210, R46 ;  /* 0x0000521030307816 */ /* 0x000fe4000000002e */
[----:B------:R-:W-:Y:S01]  /*133520*/  SHF.R.U32.HI R46, RZ, 0x8, R8 ;  /* 0x00000008ff2e7819 */ /* 0x000fe20000011608 */
[----:B------:R0:W-:Y:S03]  /*133530*/  STL [R1+0x710], R3 ;  /* 0x0007100301007387 */ /* 0x0001e60000100800 */
[----:B------:R-:W-:Y:S01]  /*133540*/  LOP3.LUT R46, R46, 0xffff, RZ, 0xc0, !PT ;  /* 0x0000ffff2e2e7812 */ /* 0x000fe200078ec0ff */
[----:B0-----:R-:W4:Y:S03]  /*133550*/  LDL.LU R3, [R1+0x5ee0] ;  /* 0x005ee00001037983 */ /* 0x001f260000300800 */
[----:B------:R-:W-:Y:S01]  /*133560*/  PRMT R46, R46, 0x3340, R0 ;  /* 0x000033402e2e7816 */ /* 0x000fe20000000000 */
[----:B------:R-:W4:Y:S04]  /*133570*/  LDL.LU R8, [R1+0x5edc] ;  /* 0x005edc0001087983 */ /* 0x000f280000300800 */
[----:B------:R0:W-:Y:S02]  /*133580*/  STL [R1+0x6b0], R48 ;  /* 0x0006b03001007387 */ /* 0x0001e40000100800 */
[----:B0-----:R-:W-:-:S02]  /*133590*/  SHF.R.U32.HI R48, RZ, 0x8, R52 ;  /* 0x00000008ff307819 */ /* 0x001fc40000011634 */
[----:B------:R-:W4:Y:S02]  /*1335a0*/  LDL.LU R52, [R1+0x5ed8] ;  /* 0x005ed80001347983 */ /* 0x000f240000300800 */
[----:B------:R-:W-:Y:S02]  /*1335b0*/  LOP3.LUT R48, R48, 0xffff, RZ, 0xc0, !PT ;  /* 0x0000ffff30307812 */ /* 0x000fe400078ec0ff */
[----:B------:R0:W-:Y:S02]  /*1335c0*/  STL [R1+0x1e8], R46 ;  /* 0x0001e82e01007387 */ /* 0x0001e40000100800 */
[----:B------:R-:W-:Y:S02]  /*1335d0*/  PRMT R48, R48, 0x3340, R0 ;  /* 0x0000334030307816 */ /* 0x000fe40000000000 */
[----:B0-----:R-:W-:-:S03]  /*1335e0*/  LOP3.LUT R46, R6, 0xffff, RZ, 0xc0, !PT ;  /* 0x0000ffff062e7812 */ /* 0x001fc600078ec0ff */
[----:B------:R0:W-:Y:S01]  /*1335f0*/  STL [R1+0x1e4], R48 ;  /* 0x0001e43001007387 */ /* 0x0001e20000100800 */
[----:B------:R-:W-:-:S03]  /*133600*/  PRMT R4, R4, 0x4210, R46 ;  /* 0x0000421004047816 */ /* 0x000fc6000000002e */
[----:B------:R-:W2:Y:S01]  /*133610*/  LDL.LU R6, [R1+0x7f0] ;  /* 0x0007f00001067983 */ /* 0x000ea20000300800 */
[----:B---3--:R-:W-:Y:S02]  /*133620*/  PRMT R50, R50, 0x5210, R46 ;  /* 0x0000521032327816 */ /* 0x008fe4000000002e */
[----:B0-----:R-:W-:Y:S02]  /*133630*/  LOP3.LUT R48, R10, 0xffff, RZ, 0xc0, !PT ;  /* 0x0000ffff0a307812 */ /* 0x001fe400078ec0ff */
[----:B------:R-:W3:Y:S04]  /*133640*/  LDL.LU R10, [R1+0x1cd4] ;  /* 0x001cd400010a7983 */ /* 0x000ee80000300800 */
[----:B------:R0:W-:Y:S04]  /*133650*/  STL [R1+0x714], R4 ;  /* 0x0007140401007387 */ /* 0x0001e80000100800 */
[----:B0-----:R-:W4:Y:S04]  /*133660*/  LDL.LU R4, [R1+0x1cc4] ;  /* 0x001cc40001047983 */ /* 0x001f280000300800 */
[----:B------:R-:W2:Y:S04]  /*133670*/  LDL.LU R46, [R1+0x1d14] ;  /* 0x001d1400012e7983 */ /* 0x000ea80000300800 */
[----:B------:R0:W-:Y:S04]  /*133680*/  STL [R1+0x6b4], R50 ;  /* 0x0006b43201007387 */ /* 0x0001e80000100800 */
[----:B0-----:R-:W3:Y:S01]  /*133690*/  LDL.LU R50, [R1+0x5840] ;  /* 0x0058400001327983 */ /* 0x001ee20000300800 */
[----:B--2---:R-:W-:-:S02]  /*1336a0*/  PRMT R46, R46, 0x4210, R48 ;  /* 0x000042102e2e7816 */ /* 0x004fc40000000030 */
[----:B------:R-:W-:Y:S02]  /*1336b0*/  PRMT R48, R49, 0x5210, R48 ;  /* 0x0000521031307816 */ /* 0x000fe40000000030 */
[----:B------:R-:W2:Y:S04]  /*1336c0*/  LDL.LU R49, [R1+0x5844] ;  /* 0x0058440001317983 */ /* 0x000ea80000300800 */
[----:B------:R0:W-:Y:S04]  /*1336d0*/  STL [R1+0x718], R46 ;  /* 0x0007182e01007387 */ /* 0x0001e80000100800 */
[----:B------:R1:W-:Y:S01]  /*1336e0*/  STL [R1+0x6b8], R48 ;  /* 0x0006b83001007387 */ /* 0x0003e20000100800 */
[----:B0-----:R-:W-:-:S03]  /*1336f0*/  SHF.R.U32.HI R46, RZ, 0x8, R39 ;  /* 0x00000008ff2e7819 */ /* 0x001fc60000011627 */
[----:B------:R-:W4:Y:S01]  /*133700*/  LDL.LU R39, [R1+0x5ed4] ;  /* 0x005ed40001277983 */ /* 0x000f220000300800 */
[----:B------:R-:W-:Y:S02]  /*133710*/  LOP3.LUT R46, R46, 0xffff, RZ, 0xc0, !PT ;  /* 0x0000ffff2e2e7812 */ /* 0x000fe400078ec0ff */
[----:B-1----:R-:W-:Y:S02]  /*133720*/  SHF.R.U32.HI R48, RZ, 0x8, R18 ;  /* 0x00000008ff307819 */ /* 0x002fe40000011612 */
[----:B------:R-:W-:Y:S01]  /*133730*/  PRMT R46, R46, 0x3340, R0 ;  /* 0x000033402e2e7816 */ /* 0x000fe20000000000 */
[----:B------:R-:W4:Y:S01]  /*133740*/  LDL.LU R18, [R1+0x5ed0] ;  /* 0x005ed00001127983 */ /* 0x000f220000300800 */
[----:B------:R-:W-:-:S03]  /*133750*/  LOP3.LUT R48, R48, 0xffff, RZ, 0xc0, !PT ;  /* 0x0000ffff30307812 */ /* 0x000fc600078ec0ff */
[----:B------:R-:W-:Y:S01]  /*133760*/  STL [R1+0x1dc], R46 ;  /* 0x0001dc2e01007387 */ /* 0x000fe20000100800 */
[----:B------:R-:W-:-:S05]  /*133770*/  PRMT R48, R48, 0x3340, R0 ;  /* 0x0000334030307816 */ /* 0x000fca0000000000 */
[----:B------:R3:W-:Y:S02]  /*133780*/  STL [R1+0x1d8], R48 ;  /* 0x0001d83001007387 */ /* 0x0007e40000100800 */
[----:B---3--:R-:W-:-:S04]  /*133790*/  LOP3.LUT R48, R50, 0xffff, RZ, 0xc0, !PT ;  /* 0x0000ffff32307812 */ /* 0x008fc800078ec0ff */
[----:B------:R-:W-:Y:S02]  /*1337a0*/  PRMT R9, R9, 0x4210, R48 ;  /* 0x0000421009097816 */ /* 0x000fe40000000030 */
[----:B--2---:R-:W-:-:S04]  /*1337b0*/  LOP3.LUT R46, R49, 0xffff, RZ, 0xc0, !PT ;  /* 0x0000ffff312e7812 */ /* 0x004fc800078ec0ff */
[--C-:B------:R-:W-:Y:S02]  /*1337c0*/  PRMT R49, R2, 0x4210, R46.reuse ;  /* 0x0000421002317816 */ /* 0x100fe4000000002e */
[----:B------:R-:W-:Y:S02]  /*1337d0*/  PRMT R2, R51, 0x5210, R46 ;  /* 0x0000521033027816 */ /* 0x000fe4000000002e */
[----:B------:R-:W-:Y:S01]  /*1337e0*/  SHF.R.U32.HI R46, RZ, 0x8, R5 ;  /* 0x00000008ff2e7819 */ /* 0x000fe20000011605 */
[----:B------:R-:W-:Y:S04]  /*1337f0*/  STL [R1+0x700], R49 ;  /* 0x0007003101007387 */ /* 0x000fe80000100800 */
[----:B------:R-:W2:Y:S01]  /*133800*/  LDL.LU R51, [R1+0x1ca8] ;  /* 0x001ca80001337983 */ /* 0x000ea20000300800 */
[----:B------:R-:W-:-:S03]  /*133810*/  LOP3.LUT R46, R46, 0xffff, RZ, 0xc0, !PT ;  /* 0x0000ffff2e2e7812 */ /* 0x000fc600078ec0ff */
[----:B------:R0:W-:Y:S04]  /*133820*/  STL [R1+0x6a0], R2 ;  /* 0x0006a00201007387 */ /* 0x0001e80000100800 */
[----:B------:R1:W-:Y:S01]  /*133830*/  STL [R1+0x704], R9 ;  /* 0x0007040901007387 */ /* 0x0003e20000100800 */
[----:B0-----:R-:W-:-:S03]  /*133840*/  PRMT R2, R20, 0x5210, R48 ;  /* 0x0000521014027816 */ /* 0x001fc60000000030 */
[----:B------:R-:W3:Y:S01]  /*133850*/  LDL.LU R20, [R1+0x5ecc] ;  /* 0x005ecc0001147983 */ /* 0x000ee20000300800 */
[----:B------:R-:W-:-:S03]  /*133860*/  PRMT R46, R46, 0x3340, R0 ;  /* 0x000033402e2e7816 */ /* 0x000fc60000000000 */
[----:B------:R-:W3:Y:S01]  /*133870*/  LDL.LU R50, [R1+0x1ca4] ;  /* 0x001ca40001327983 */ /* 0x000ee20000300800 */
[----:B------:R-:W-:-:S03]  /*133880*/  SHF.R.U32.HI R48, RZ, 0x8, R45 ;  /* 0x00000008ff307819 */ /* 0x000fc6000001162d */
[----:B------:R0:W-:Y:S04]  /*133890*/  STL [R1+0x6a4], R2 ;  /* 0x0006a40201007387 */ /* 0x0001e80000100800 */
[----:B------:R-:W3:Y:S04]  /*1338a0*/  LDL.LU R5, [R1+0x5ec8] ;  /* 0x005ec80001057983 */ /* 0x000ee80000300800 */
[----:B-1----:R-:W3:Y:S04]  /*1338b0*/  LDL.LU R9, [R1+0x59e8] ;  /* 0x0059e80001097983 */ /* 0x002ee80000300800 */
[----:B------:R-:W3:Y:S04]  /*1338c0*/  LDL.LU R45, [R1+0x5ec4] ;  /* 0x005ec400012d7983 */ /* 0x000ee80000300800 */
[----:B------:R-:W3:Y:S04]  /*1338d0*/  LDL.LU R49, [R1+0x58dc] ;  /* 0x0058dc0001317983 */ /* 0x000ee80000300800 */
[----:B0-----:R-:W3:Y:S04]  /*1338e0*/  LDL.LU R2, [R1+0x5954] ;  /* 0x0059540001027983 */ /* 0x001ee80000300800 */
[----:B------:R0:W-:Y:S04]  /*1338f0*/  STL [R1+0x1d4], R46 ;  /* 0x0001d42e01007387 */ /* 0x0001e80000100800 */
[----:B0-----:R-:W4:Y:S01]  /*133900*/  LDL.LU R46, [R1+0x5810] ;  /* 0x00581000012e7983 */ /* 0x001f220000300800 */
[----:B------:R-:W-:-:S04]  /*133910*/  LOP3.LUT R48, R48, 0xffff, RZ, 0xc0, !PT ;  /* 0x0000ffff30307812 */ /* 0x000fc800078ec0ff */
[----:B------:R-:W-:-:S05]  /*133920*/  PRMT R48, R48, 0x3340, R0 ;  /* 0x0000334030307816 */ /* 0x000fca0000000000 */
[----:B------:R0:W-:Y:S02]  /*133930*/  STL [R1+0x1d0], R48 ;  /* 0x0001d03001007387 */ /* 0x0001e40000100800 */
[----:B0-----:R-:W-:Y:S02]  /*133940*/  LOP3.LUT R48, R6, 0xffff, RZ, 0xc0, !PT ;  /* 0x0000ffff06307812 */ /* 0x001fe400078ec0ff */
[----:B----4-:R-:W-:-:S04]  /*133950*/  LOP3.LUT R46, R46, 0xffff, RZ, 0xc0, !PT ;  /* 0x0000ffff2e2e7812 */ /* 0x010fc800078ec0ff */
[--C-:B------:R-:W-:Y:S02]  /*133960*/  PRMT R6, R10, 0x4210, R46.reuse ;  /* 0x000042100a067816 */ /* 0x100fe4000000002e */
[----:B------:R-:W-:Y:S02]  /*133970*/  PRMT R10, R26, 0x5210, R46 ;  /* 0x000052101a0a7816 */ /* 0x000fe4000000002e */
[----:B------:R-:W4:Y:S01]  /*133980*/  LDL.LU R26, [R1+0x5ec0] ;  /* 0x005ec000011a7983 */ /* 0x000f220000300800 */
[----:B------:R-:W-:-:S03]  /*133990*/  SHF.R.U32.HI R46, RZ, 0x8, R23 ;  /* 0x00000008ff2e7819 */ /* 0x000fc60000011617 */
[----:B------:R0:W-:Y:S01]  /*1339a0*/  STL [R1+0x708], R6 ;  /* 0x0007080601007387 */ /* 0x0001e20000100800 */
[----:B------:R-:W-:-:S03]  /*1339b0*/  LOP3.LUT R46, R46, 0xffff, RZ, 0xc0, !PT ;  /* 0x0000ffff2e2e7812 */ /* 0x000fc600078ec0ff */
[----:B------:R-:W-:Y:S01]  /*1339c0*/  STL [R1+0x6a8], R10 ;  /* 0x0006a80a01007387 */ /* 0x000fe20000100800 */
[--C-:B0-----:R-:W-:Y:S02]  /*1339d0*/  PRMT R6, R4, 0x4210, R48.reuse ;  /* 0x0000421004067816 */ /* 0x101fe40000000030 */
[----:B------:R-:W-:Y:S02]  /*1339e0*/  PRMT R4, R13, 0x5210, R48 ;  /* 0x000052100d047816 */ /* 0x000fe40000000030 */
[----:B------:R-:W4:Y:S01]  /*1339f0*/  LDL.LU R13, [R1+0x5854] ;  /* 0x00585400010d7983 */ /* 0x000f220000300800 */
[----:B------:R-:W-:-:S03]  /*133a00*/  SHF.R.U32.HI R48, RZ, 0x8, R43 ;  /* 0x00000008ff307819 */ /* 0x000fc6000001162b */
[----:B------:R0:W-:Y:S04]  /*133a10*/  STL [R1+0x6f0], R6 ;  /* 0x0006f00601007387 */ /* 0x0001e80000100800 */
[----:B------:R1:W-:Y:S01]  /*133a20*/  STL [R1+0x690], R4 ;  /* 0x0006900401007387 */ /* 0x0003e20000100800 */
[----:B------:R-:W-:-:S03]  /*133a30*/  LOP3.LUT R48, R48, 0xffff, RZ, 0xc0, !PT ;  /* 0x0000ffff30307812 */ /* 0x000fc600078ec0ff */
[----:B------:R-:W4:Y:S01]  /*133a40*/  LDL.LU R23, [R1+0x5ebc] ;  /* 0x005ebc0001177983 */ /* 0x000f220000300800 */
[----:B0-----:R-:W-:-:S03]  /*133a50*/  PRMT R6, R46, 0x3340, R0 ;  /* 0x000033402e067816 */ /* 0x001fc60000000000 */
[----:B------:R-:W4:Y:S04]  /*133a60*/  LDL.LU R10, [R1+0x1c98] ;  /* 0x001c9800010a7983 */ /* 0x000f280000300800 */
[----:B-1----:R-:W4:Y:S04]  /*133a70*/  LDL.LU R4, [R1+0x585c] ;  /* 0x00585c0001047983 */ /* 0x002f280000300800 */
[----:B------:R-:W2:Y:S04]  /*133a80*/  LDL.LU R46, [R1+0x7fc] ;  /* 0x0007fc00012e7983 */ /* 0x000ea80000300800 */
[----:B------:R-:W4:Y:S04]  /*133a90*/  LDL.LU R43, [R1+0x1c74] ;  /* 0x001c7400012b7983 */ /* 0x000f280000300800 */
[----:B------:R0:W-:Y:S02]  /*133aa0*/  STL [R1+0x1cc], R6 ;  /* 0x0001cc0601007387 */ /* 0x0001e40000100800 */
[----:B0-----:R-:W-:-:S02]  /*133ab0*/  PRMT R6, R48, 0x3340, R0 ;  /* 0x0000334030067816 */ /* 0x001fc40000000000 */
[----:B------:R-:W3:Y:S04]  /*133ac0*/  LDL.LU R48, [R1+0x784] ;  /* 0x0007840001307983 */ /* 0x000ee80000300800 */
[----:B------:R0:W-:Y:S01]  /*133ad0*/  STL [R1+0x5d24], R6 ;  /* 0x005d240601007387 */ /* 0x0001e20000100800 */
[----:B--2---:R-:W-:-:S04]  /*133ae0*/  LOP3.LUT R46, R46, 0xffff, RZ, 0xc0, !PT ;  /* 0x0000ffff2e2e7812 */ /* 0x004fc800078ec0ff */
[--C-:B0-----:R-:W-:Y:S02]  /*133af0*/  PRMT R6, R51, 0x4210, R46.reuse ;  /* 0x0000421033067816 */ /* 0x101fe4000000002e */
[----:B------:R-:W-:Y:S02]  /*133b00*/  PRMT R51, R7, 0x5210, R46 ;  /* 0x0000521007337816 */ /* 0x000fe4000000002e */
[----:B------:R-:W2:Y:S04]  /*133b10*/  LDL.LU R7, [R1+0x5eb8] ;  /* 0x005eb80001077983 */ /* 0x000ea80000300800 */
[----:B------:R-:W-:Y:S04]  /*133b20*/  STL [R1+0x6f4], R6 ;  /* 0x0006f40601007387 */ /* 0x000fe80000100800 */
[----:B------:R0:W-:Y:S01]  /*133b30*/  STL [R1+0x694], R51 ;  /* 0x0006943301007387 */ /* 0x0001e20000100800 */
[----:B---3--:R-:W-:-:S04]  /*133b40*/  LOP3.LUT R48, R48, 0xffff, RZ, 0xc0, !PT ;  /* 0x0000ffff30307812 */ /* 0x008fc800078ec0ff */
[--C-:B------:R-:W-:Y:S02]  /*133b50*/  PRMT R46, R50, 0x4210, R48.reuse ;  /* 0x00004210322e7816 */ /* 0x100fe40000000030 */
[----:B0-----:R-:W-:Y:S02]  /*133b60*/  LOP3.LUT R51, R49, 0xffff, RZ, 0xc0, !PT ;  /* 0x0000ffff31337812 */ /* 0x001fe400078ec0ff */
[----:B------:R-:W-:Y:S02]  /*133b70*/  LOP3.LUT R50, R9, 0xffff, RZ, 0xc0, !PT ;  /* 0x0000ffff09327812 */ /* 0x000fe400078ec0ff */
[----:B------:R-:W-:Y:S02]  /*133b80*/  LOP3.LUT R49, R2, 0xffff, RZ, 0xc0, !PT ;  /* 0x0000ffff02317812 */ /* 0x000fe400078ec0ff */
[----:B------:R-:W-:Y:S02]  /*133b90*/  PRMT R6, R27, 0x5210, R48 ;  /* 0x000052101b067816 */ /* 0x000fe40000000030 */
[----:B------:R-:W3:Y:S01]  /*133ba0*/  LDL.LU R27, [R1+0x5eb4] ;  /* 0x005eb400011b7983 */ /* 0x000ee20000300800 */
[----:B------:R-:W-:-:S03]  /*133bb0*/  PRMT R48, R50, 0x3340, R49 ;  /* 0x0000334032307816 */ /* 0x000fc60000000031 */
[----:B------:R0:W-:Y:S04]  /*133bc0*/  STL [R1+0x6f8], R46 ;  /* 0x0006f82e01007387 */ /* 0x0001e80000100800 */
[----:B------:R-:W2:Y:S01]  /*133bd0*/  LDL.LU R9, [R1+0x5820] ;  /* 0x0058200001097983 */ /* 0x000ea20000300800 */
[----:B0-----:R-:W-:-:S03]  /*133be0*/  PRMT R46, R51, 0x3340, R0 ;  /* 0x00003340332e7816 */ /* 0x001fc60000000000 */
[----:B------:R0:W-:Y:S01]  /*133bf0*/  STL [R1+0x698], R6 ;  /* 0x0006980601007387 */ /* 0x0001e20000100800 */
[----:B------:R-:W-:Y:S02]  /*133c00*/  PRMT R46, R48, 0x5410, R46 ;  /* 0x00005410302e7816 */ /* 0x000fe4000000002e */
[----:B------:R-:W-:Y:S01]  /*133c10*/  SHF.R.U32.HI R48, RZ, 0x8, R50 ;  /* 0x00000008ff307819 */ /* 0x000fe20000011632 */
[----:B0-----:R-:W3:Y:S04]  /*133c20*/  LDL.LU R6, [R1+0x1a00] ;  /* 0x001a000001067983 */ /* 0x001ee80000300800 */
[----:B------:R-:W3:Y:S04]  /*133c30*/  LDL.LU R2, [R1+0x1c08] ;  /* 0x001c080001027983 */ /* 0x000ee80000300800 */
[----:B------:R0:W-:Y:S04]  /*133c40*/  STL [R1+0x520], R46 ;  /* 0x0005202e01007387 */ /* 0x0001e80000100800 */
[----:B------:R-:W3:Y:S01]  /*133c50*/  LDL.LU R50, [R1+0x1c3c] ;  /* 0x001c3c0001327983 */ /* 0x000ee20000300800 */
[----:B------:R-:W-:-:S02]  /*133c60*/  LOP3.LUT R48, R48, 0xffff, RZ, 0xc0, !PT ;  /* 0x0000ffff30307812 */ /* 0x000fc400078ec0ff */
[----:B0-----:R-:W-:-:S04]  /*133c70*/  SHF.R.U32.HI R46, RZ, 0x8, R49 ;  /* 0x00000008ff2e7819 */ /* 0x001fc80000011631 */
[----:B------:R-:W-:Y:S02]  /*133c80*/  LOP3.LUT R46, R46, 0xffff, RZ, 0xc0, !PT ;  /* 0x0000ffff2e2e7812 */ /* 0x000fe400078ec0ff */
[----:B----4-:R-:W-:Y:S02]  /*133c90*/  LOP3.LUT R49, R13, 0xffff, RZ, 0xc0, !PT ;  /* 0x0000ffff0d317812 */ /* 0x010fe400078ec0ff */
[----:B------:R-:W-:-:S05]  /*133ca0*/  PRMT R13, R48, 0x3340, R46 ;  /* 0x00003340300d7816 */ /* 0x000fca000000002e */
[----:B------:R0:W-:Y:S01]  /*133cb0*/  STL [R1+0x5d28], R13 ;  /* 0x005d280d01007387 */ /* 0x0001e20000100800 */
[----:B------:R-:W-:Y:S02]  /*133cc0*/  LOP3.LUT R46, R4, 0xffff, RZ, 0xc0, !PT ;  /* 0x0000ffff042e7812 */ /* 0x000fe400078ec0ff */
[--C-:B0-----:R-:W-:Y:S02]  /*133cd0*/  PRMT R13, R10, 0x4210, R49.reuse ;  /* 0x000042100a0d7816 */ /* 0x101fe40000000031 */
[----:B------:R-:W-:Y:S02]  /*133ce0*/  PRMT R10, R15, 0x5210, R49 ;  /* 0x000052100f0a7816 */ /* 0x000fe40000000031 */
[----:B------:R-:W4:Y:S04]  /*133cf0*/  LDL.LU R15, [R1+0x1a08] ;  /* 0x001a0800010f7983 */ /* 0x000f280000300800 */
[----:B------:R0:W-:Y:S04]  /*133d00*/  STL [R1+0x6e0], R13 ;  /* 0x0006e00d01007387 */ /* 0x0001e80000100800 */
[----:B------:R1:W-:Y:S01]  /*133d10*/  STL [R1+0x680], R10 ;  /* 0x0006800a01007387 */ /* 0x0003e20000100800 */
[----:B0-----:R-:W-:-:S03]  /*133d20*/  PRMT R13, R43, 0x4210, R46 ;  /* 0x000042102b0d7816 */ /* 0x001fc6000000002e */
[----:B-1----:R-:W4:Y:S04]  /*133d30*/  LDL.LU R10, [R1+0x1c04] ;  /* 0x001c0400010a7983 */ /* 0x002f280000300800 */
[----:B------:R-:W4:Y:S01]  /*133d40*/  LDL.LU R43, [R1+0x7a8] ;  /* 0x0007a800012b7983 */ /* 0x000f220000300800 */
[----:B------:R-:W-:-:S03]  /*133d50*/  PRMT R4, R30, 0x5210, R46 ;  /* 0x000052101e047816 */ /* 0x000fc6000000002e */
[----:B------:R-:W-:Y:S04]  /*133d60*/  STL [R1+0x6e4], R13 ;  /* 0x0006e40d01007387 */ /* 0x000fe80000100800 */
[----:B------:R-:W4:Y:S01]  /*133d70*/  LDL.LU R30, [R1+0x1bf4] ;  /* 0x001bf400011e7983 */ /* 0x000f220000300800 */
[----:B------:R-:W-:Y:S02]  /*133d80*/  SHF.R.U32.HI R51, RZ, 0x8, R51 ;  /* 0x00000008ff337819 */ /* 0x000fe40000011633 */
[----:B------:R-:W-:Y:S02]  /*133d90*/  SHF.R.U32.HI R48, RZ, 0x8, R3 ;  /* 0x00000008ff307819 */ /* 0x000fe40000011603 */
[----:B------:R-:W-:Y:S01]  /*133da0*/  LOP3.LUT R46, R51, 0xffff, RZ, 0xc0, !PT ;  /* 0x0000ffff332e7812 */ /* 0x000fe200078ec0ff */
[----:B------:R0:W-:Y:S04]  /*133db0*/  STL [R1+0x684], R4 ;  /* 0x0006840401007387 */ /* 0x0001e80000100800 */
[----:B------:R-:W4:Y:S01]  /*133dc0*/  LDL.LU R3, [R1+0x5eb0] ;  /* 0x005eb00001037983 */ /* 0x000f220000300800 */
[----:B0-----:R-:W-:-:S02]  /*133dd0*/  PRMT R4, R46, 0x3340, R0 ;  /* 0x000033402e047816 */ /* 0x001fc40000000000 */
[----:B------:R-:W-:-:S03]  /*133de0*/  LOP3.LUT R46, R48, 0xffff, RZ, 0xc0, !PT ;  /* 0x0000ffff302e7812 */ /* 0x000fc600078ec0ff */
[----:B------:R0:W-:Y:S01]  /*133df0*/  STL [R1+0x5d2c], R4 ;  /* 0x005d2c0401007387 */ /* 0x0001e20000100800 */
[----:B--2---:R-:W-:Y:S02]  /*133e00*/  LOP3.LUT R48, R9, 0xffff, RZ, 0xc0, !PT ;  /* 0x0000ffff09307812 */ /* 0x004fe400078ec0ff */
[----:B------:R-:W-:Y:S02]  /*133e10*/  PRMT R9, R46, 0x3340, R0 ;  /* 0x000033402e097816 */ /* 0x000fe40000000000 */
[----:B0-----:R-:W-:-:S03]  /*133e20*/  PRMT R4, R34, 0x5210, R48 ;  /* 0x0000521022047816 */ /* 0x001fc60000000030 */
[----:B------:R3:W-:Y:S04]  /*133e30*/  STL [R1+0x5d30], R9 ;  /* 0x005d300901007387 */ /* 0x0007e80000100800 */
[----:B------:R-:W2:Y:S01]  /*133e40*/  LDL.LU R34, [R1+0x5eac] ;  /* 0x005eac0001227983 */ /* 0x000ea20000300800 */
[----:B---3--:R-:W-:Y:S02]  /*133e50*/  PRMT R9, R50, 0x4210, R48 ;  /* 0x0000421032097816 */ /* 0x008fe40000000030 */
[----:B------:R-:W-:-:S03]  /*133e60*/  SHF.R.U32.HI R48, RZ, 0x8, R8 ;  /* 0x00000008ff307819 */ /* 0x000fc60000011608 */
[----:B------:R-:W-:Y:S04]  /*133e70*/  STL [R1+0x6e8], R9 ;  /* 0x0006e80901007387 */ /* 0x000fe80000100800 */
[----:B------:R0:W-:Y:S04]  /*133e80*/  STL [R1+0x688], R4 ;  /* 0x0006880401007387 */ /* 0x0001e80000100800 */
[----:B------:R-:W3:Y:S01]  /*133e90*/  LDL.LU R8, [R1+0x5880] ;  /* 0x0058800001087983 */ /* 0x000ee20000300800 */
[----:B------:R-:W-:-:S04]  /*133ea0*/  LOP3.LUT R46, R6, 0xffff, RZ, 0xc0, !PT ;  /* 0x0000ffff062e7812 */ /* 0x000fc800078ec0ff */
[--C-:B0-----:R-:W-:Y:S02]  /*133eb0*/  PRMT R4, R2, 0x4210, R46.reuse ;  /* 0x0000421002047816 */ /* 0x101fe4000000002e */
[----:B------:R-:W-:Y:S02]  /*133ec0*/  PRMT R2, R32, 0x5210, R46 ;  /* 0x0000521020027816 */ /* 0x000fe4000000002e */
[----:B------:R-:W2:Y:S04]  /*133ed0*/  LDL.LU R32, [R1+0x5ea8] ;  /* 0x005ea80001207983 */ /* 0x000ea80000300800 */
[----:B------:R0:W-:Y:S01]  /*133ee0*/  STL [R1+0x6d0], R4 ;  /* 0x0006d00401007387 */ /* 0x0001e20000100800 */
[----:B------:R-:W-:-:S03]  /*133ef0*/  LOP3.LUT R46, R48, 0xffff, RZ, 0xc0, !PT ;  /* 0x0000ffff302e7812 */ /* 0x000fc600078ec0ff */
[----:B------:R1:W-:Y:S01]  /*133f00*/  STL [R1+0xc0], R2 ;  /* 0x0000c00201007387 */ /* 0x0003e20000100800 */
[----:B------:R-:W-:-:S03]  /*133f10*/  SHF.R.U32.HI R48, RZ, 0x8, R52 ;  /* 0x00000008ff307819 */ /* 0x000fc60000011634 */
[----:B0-----:R-:W2:Y:S01]  /*133f20*/  LDL.LU R4, [R1+0x1bfc] ;  /* 0x001bfc0001047983 */ /* 0x001ea20000300800 */
[----:B------:R-:W-:-:S03]  /*133f30*/  PRMT R52, R46, 0x3340, R0 ;  /* 0x000033402e347816 */ /* 0x000fc60000000000 */
[----:B------:R-:W2:Y:S01]  /*133f40*/  LDL.LU R51, [R1+0x5888] ;  /* 0x0058880001337983 */ /* 0x000ea20000300800 */
[----:B------:R-:W-:-:S03]  /*133f50*/  LOP3.LUT R46, R48, 0xffff, RZ, 0xc0, !PT ;  /* 0x0000ffff302e7812 */ /* 0x000fc600078ec0ff */
[----:B------:R-:W2:Y:S01]  /*133f60*/  LDL.LU R13, [R1+0x1bd8] ;  /* 0x001bd800010d7983 */ /* 0x000ea20000300800 */
[----:B----4-:R-:W-:Y:S02]  /*133f70*/  LOP3.LUT R48, R15, 0xffff, RZ, 0xc0, !PT ;  /* 0x0000ffff0f307812 */ /* 0x010fe400078ec0ff */
[----:B------:R-:W-:Y:S01]  /*133f80*/  PRMT R15, R46, 0x3340, R0 ;  /* 0x000033402e0f7816 */ /* 0x000fe20000000000 */
[----:B------:R-:W-:Y:S01]  /*133f90*/  STL [R1+0x5d34], R52 ;  /* 0x005d343401007387 */ /* 0x000fe20000100800 */
[----:B------:R-:W-:-:S03]  /*133fa0*/  PRMT R6, R10, 0x4210, R48 ;  /* 0x000042100a067816 */ /* 0x000fc60000000030 */
[----:B------:R-:W-:Y:S01]  /*133fb0*/  STL [R1+0x5d38], R15 ;  /* 0x005d380f01007387 */ /* 0x000fe20000100800 */
[----:B-1----:R-:W-:Y:S02]  /*133fc0*/  PRMT R2, R28, 0x5210, R48 ;  /* 0x000052101c027816 */ /* 0x002fe40000000030 */
[----:B------:R-:W-:Y:S01]  /*133fd0*/  LOP3.LUT R46, R43, 0xffff, RZ, 0xc0, !PT ;  /* 0x0000ffff2b2e7812 */ /* 0x000fe200078ec0ff */
[----:B------:R-:W4:Y:S04]  /*133fe0*/  LDL.LU R28, [R1+0x5ea4] ;  /* 0x005ea400011c7983 */ /* 0x000f280000300800 */
[----:B------:R0:W-:Y:S04]  /*133ff0*/  STL [R1+0x6d4], R6 ;  /* 0x0006d40601007387 */ /* 0x0001e80000100800 */
[----:B------:R-:W4:Y:S01]  /*134000*/  LDL.LU R43, [R1+0x5838] ;  /* 0x00583800012b7983 */ /* 0x000f220000300800 */
[----:B------:R-:W-:-:S03]  /*134010*/  PRMT R9, R30, 0x4210, R46 ;  /* 0x000042101e097816 */ /* 0x000fc6000000002e */
[----:B------:R1:W-:Y:S04]  /*134020*/  STL [R1+0xc4], R2 ;  /* 0x0000c40201007387 */ /* 0x0003e80000100800 */
[----:B0-----:R-:W4:Y:S01]  /*134030*/  LDL.LU R6, [R1+0x1bd0] ;  /* 0x001bd00001067983 */ /* 0x001f220000300800 */
[----:B-1----:R-:W-:-:S03]  /*134040*/  PRMT R2, R22, 0x5210, R46 ;  /* 0x0000521016027816 */ /* 0x002fc6000000002e */
[----:B------:R-:W-:Y:S01]  /*134050*/  STL [R1+0x6d8], R9 ;  /* 0x0006d80901007387 */ /* 0x000fe20000100800 */
[----:B------:R-:W-:-:S03]  /*134060*/  SHF.R.U32.HI R48, RZ, 0x8, R39 ;  /* 0x00000008ff307819 */ /* 0x000fc60000011627 */
[----:B------:R0:W-:Y:S04]  /*134070*/  STL [R1+0xc8], R2 ;  /* 0x0000c80201007387 */ /* 0x0001e80000100800 */
[----:B------:R-:W4:Y:S01]  /*134080*/  LDL.LU R49, [R1+0x1a24] ;  /* 0x001a240001317983 */ /* 0x000f220000300800 */
[----:B------:R-:W-:-:S03]  /*134090*/  LOP3.LUT R46, R48, 0xffff, RZ, 0xc0, !PT ;  /* 0x0000ffff302e7812 */ /* 0x000fc600078ec0ff */
[----:B0-----:R-:W4:Y:S04]  /*1340a0*/  LDL.LU R2, [R1+0x1a20] ;  /* 0x001a200001027983 */ /* 0x001f280000300800 */
[----:B------:R-:W4:Y:S01]  /*1340b0*/  LDL.LU R50, [R1+0x1bb4] ;  /* 0x001bb40001327983 */ /* 0x000f220000300800 */
[----:B------:R-:W-:-:S03]  /*1340c0*/  PRMT R39, R46, 0x3340, R0 ;  /* 0x000033402e277816 */ /* 0x000fc60000000000 */
[----:B------:R-:W4:Y:S01]  /*1340d0*/  LDL.LU R10, [R1+0x1b88] ;  /* 0x001b8800010a7983 */ /* 0x000f220000300800 */
[----:B------:R-:W-:-:S03]  /*1340e0*/  SHF.R.U32.HI R48, RZ, 0x8, R18 ;  /* 0x00000008ff307819 */ /* 0x000fc60000011612 */
[----:B------:R-:W-:Y:S04]  /*1340f0*/  STL [R1+0x5d3c], R39 ;  /* 0x005d3c2701007387 */ /* 0x000fe80000100800 */
[----:B------:R-:W4:Y:S04]  /*134100*/  LDL.LU R30, [R1+0x5a18] ;  /* 0x005a1800011e7983 */ /* 0x000f280000300800 */
[----:B------:R-:W4:Y:S01]  /*134110*/  LDL.LU R18, [R1+0x58ec] ;  /* 0x0058ec0001127983 */ /* 0x000f220000300800 */
[----:B------:R-:W-:Y:S02]  /*134120*/  LOP3.LUT R46, R48, 0xffff, RZ, 0xc0, !PT ;  /* 0x0000ffff302e7812 */ /* 0x000fe400078ec0ff */
[----:B---3--:R-:W-:-:S02]  /*134130*/  LOP3.LUT R48, R8, 0xffff, RZ, 0xc0, !PT ;  /* 0x0000ffff08307812 */ /* 0x008fc400078ec0ff */
[----:B------:R-:W3:Y:S01]  /*134140*/  LDL.LU R8, [R1+0x596c] ;  /* 0x00596c0001087983 */ /* 0x000ee20000300800 */
[----:B------:R-:W-:-:S05]  /*134150*/  PRMT R22, R46, 0x3340, R0 ;  /* 0x000033402e167816 */ /* 0x000fca0000000000 */
[----:B------:R-:W-:Y:S01]  /*134160*/  STL [R1+0x5d40], R22 ;  /* 0x005d401601007387 */ /* 0x000fe20000100800 */
[--C-:B--2---:R-:W-:Y:S02]  /*134170*/  PRMT R9, R4, 0x4210, R48.reuse ;  /* 0x0000421004097816 */ /* 0x104fe40000000030 */
[----:B------:R-:W-:Y:S02]  /*134180*/  PRMT R4, R24, 0x5210, R48 ;  /* 0x0000521018047816 */ /* 0x000fe40000000030 */
[----:B------:R-:W-:Y:S01]  /*134190*/  LOP3.LUT R46, R51, 0xffff, RZ, 0xc0, !PT ;  /* 0x0000ffff332e7812 */ /* 0x000fe200078ec0ff */
[----:B------:R-:W2:Y:S01]  /*1341a0*/  LDL.LU R24, [R1+0x5ea0] ;  /* 0x005ea00001187983 */ /* 0x000ea20000300800 */
[----:B------:R-:W-:-:S03]  /*1341b0*/  SHF.R.U32.HI R48, RZ, 0x8, R20 ;  /* 0x00000008ff307819 */ /* 0x000fc60000011614 */
[----:B------:R0:W-:Y:S04]  /*1341c0*/  STL [R1+0x6c0], R9 ;  /* 0x0006c00901007387 */ /* 0x0001e80000100800 */
[----:B------:R1:W-:Y:S04]  /*1341d0*/  STL [R1+0xb0], R4 ;  /* 0x0000b00401007387 */ /* 0x0003e80000100800 */
[----:B------:R-:W2:Y:S01]  /*1341e0*/  LDL.LU R20, [R1+0x5e9c] ;  /* 0x005e9c0001147983 */ /* 0x000ea20000300800 */
[--C-:B0-----:R-:W-:Y:S02]  /*1341f0*/  PRMT R9, R13, 0x4210, R46.reuse ;  /* 0x000042100d097816 */ /* 0x101fe4000000002e */
[----:B-1----:R-:W-:-:S02]  /*134200*/  PRMT R4, R12, 0x5210, R46 ;  /* 0x000052100c047816 */ /* 0x002fc4000000002e */
[----:B------:R-:W-:Y:S02]  /*134210*/  LOP3.LUT R46, R48, 0xffff, RZ, 0xc0, !PT ;  /* 0x0000ffff302e7812 */ /* 0x000fe400078ec0ff */
[----:B------:R-:W-:Y:S02]  /*134220*/  SHF.R.U32.HI R48, RZ, 0x8, R5 ;  /* 0x00000008ff307819 */ /* 0x000fe40000011605 */
[--C-:B------:R-:W-:Y:S02]  /*134230*/  PRMT R12, R46, 0x3340, R0.reuse ;  /* 0x000033402e0c7816 */ /* 0x100fe40000000000 */
[----:B------:R-:W-:Y:S01]  /*134240*/  LOP3.LUT R46, R48, 0xffff, RZ, 0xc0, !PT ;  /* 0x0000ffff302e7812 */ /* 0x000fe200078ec0ff */
[----:B------:R-:W-:Y:S01]  /*134250*/  STL [R1+0x6c4], R9 ;  /* 0x0006c40901007387 */ /* 0x000fe20000100800 */
[----:B----4-:R-:W-:Y:S02]  /*134260*/  LOP3.LUT R48, R43, 0xffff, RZ, 0xc0, !PT ;  /* 0x0000ffff2b307812 */ /* 0x010fe400078ec0ff */
[----:B------:R-:W-:Y:S01]  /*134270*/  PRMT R5, R46, 0x3340, R0 ;  /* 0x000033402e057816 */ /* 0x000fe20000000000 */
[----:B------:R0:W-:Y:S04]  /*134280*/  STL [R1+0xb4], R4 ;  /* 0x0000b40401007387 */ /* 0x0001e80000100800 */
[----:B------:R-:W-:Y:S04]  /*134290*/  STL [R1+0x5d44], R12 ;  /* 0x005d440c01007387 */ /* 0x000fe80000100800 */
[----:B------:R-:W4:Y:S04]  /*1342a0*/  LDL.LU R43, [R1+0x7ec] ;  /* 0x0007ec00012b7983 */ /* 0x000f280000300800 */
[----:B------:R1:W-:Y:S01]  /*1342b0*/  STL [R1+0x5d48], R5 ;  /* 0x005d480501007387 */ /* 0x0003e20000100800 */
[----:B0-----:R-:W-:-:S03]  /*1342c0*/  PRMT R4, R16, 0x5210, R48 ;  /* 0x0000521010047816 */ /* 0x001fc60000000030 */
[----:B------:R-:W2:Y:S01]  /*1342d0*/  LDL.LU R13, [R1+0x1bb8] ;  /* 0x001bb800010d7983 */ /* 0x000ea20000300800 */
[----:B-1----:R-:W-:Y:S02]  /*1342e0*/  PRMT R5, R6, 0x4210, R48 ;  /* 0x0000421006057816 */ /* 0x002fe40000000030 */
[----:B------:R-:W-:-:S03]  /*1342f0*/  LOP3.LUT R46, R49, 0xffff, RZ, 0xc0, !PT ;  /* 0x0000ffff312e7812 */ /* 0x000fc600078ec0ff */
[----:B------:R0:W-:Y:S04]  /*134300*/  STL [R1+0x6c8], R5 ;  /* 0x0006c80501007387 */ /* 0x0001e80000100800 */
[----:B------:R-:W2:Y:S01]  /*134310*/  LDL.LU R16, [R1+0x5e98] ;  /* 0x005e980001107983 */ /* 0x000ea20000300800 */
[----:B------:R-:W-:-:S03]  /*134320*/  LOP3.LUT R48, R2, 0xffff, RZ, 0xc0, !PT ;  /* 0x0000ffff02307812 */ /* 0x000fc600078ec0ff */
[----:B------:R-:W2:Y:S04]  /*134330*/  LDL.LU R6, [R1+0x5894] ;  /* 0x0058940001067983 */ /* 0x000ea80000300800 */
[----:B------:R1:W-:Y:S04]  /*134340*/  STL [R1+0xb8], R4 ;  /* 0x0000b80401007387 */ /* 0x0003e80000100800 */
[----:B------:R-:W2:Y:S01]  /*134350*/  LDL.LU R2, [R1+0x1b8c] ;  /* 0x001b8c0001027983 */ /* 0x000ea20000300800 */
[----:B------:R-:W-:Y:S02]  /*134360*/  PRMT R9, R29, 0x5210, R46 ;  /* 0x000052101d097816 */ /* 0x000fe4000000002e */
[----:B0-----:R-:W-:Y:S01]  /*134370*/  PRMT R5, R10, 0x4210, R48 ;  /* 0x000042100a057816 */ /* 0x001fe20000000030 */
[----:B------:R-:W2:Y:S01]  /*134380*/  LDL.LU R29, [R1+0x5e94] ;  /* 0x005e9400011d7983 */ /* 0x000ea20000300800 */
[----:B-1----:R-:W-:-:S05]  /*134390*/  PRMT R4, R50, 0x4210, R46 ;  /* 0x0000421032047816 */ /* 0x002fca000000002e */
[----:B------:R0:W-:Y:S01]  /*1343a0*/  STL [R1+0x160], R4 ;  /* 0x0001600401007387 */ /* 0x0001e20000100800 */
[----:B------:R-:W-:-:S03]  /*1343b0*/  LOP3.LUT R51, R18, 0xffff, RZ, 0xc0, !PT ;  /* 0x0000ffff12337812 */ /* 0x000fc600078ec0ff */
[----:B------:R-:W-:Y:S01]  /*1343c0*/  STL [R1+0xa0], R9 ;  /* 0x0000a00901007387 */ /* 0x000fe20000100800 */
[----:B0-----:R-:W-:-:S03]  /*1343d0*/  PRMT R4, R58, 0x5210, R48 ;  /* 0x000052103a047816 */ /* 0x001fc60000000030 */
[----:B------:R-:W-:Y:S04]  /*1343e0*/  STL [R1+0x164], R5 ;  /* 0x0001640501007387 */ /* 0x000fe80000100800 */
[----:B------:R0:W-:Y:S04]  /*1343f0*/  STL [R1+0xa4], R4 ;  /* 0x0000a40401007387 */ /* 0x0001e80000100800 */
[----:B------:R-:W2:Y:S04]  /*134400*/  LDL.LU R18, [R1+0x5898] ;  /* 0x0058980001127983 */ /* 0x000ea80000300800 */
[----:B------:R-:W2:Y:S01]  /*134410*/  LDL.LU R10, [R1+0x1b68] ;  /* 0x001b6800010a7983 */ /* 0x000ea20000300800 */
[----:B---3--:R-:W-:-:S03]  /*134420*/  LOP3.LUT R49, R8, 0xffff, RZ, 0xc0, !PT ;  /* 0x0000ffff08317812 */ /* 0x008fc600078ec0ff */
[----:B------:R-:W3:Y:S01]  /*134430*/  LDL.LU R8, [R1+0x5848] ;  /* 0x0058480001087983 */ /* 0x000ee20000300800 */
[----:B------:R-:W-:Y:S02]  /*134440*/  LOP3.LUT R50, R30, 0xffff, RZ, 0xc0, !PT ;  /* 0x0000ffff1e327812 */ /* 0x000fe400078ec0ff */
[----:B------:R-:W-:Y:S02]  /*134450*/  PRMT R46, R51, 0x3340, R0 ;  /* 0x00003340332e7816 */ /* 0x000fe40000000000 */
[----:B------:R-:W-:-:S04]  /*134460*/  PRMT R48, R50, 0x3340, R49 ;  /* 0x0000334032307816 */ /* 0x000fc80000000031 */
[----:B0-----:R-:W-:Y:S02]  /*134470*/  PRMT R4, R48, 0x5410, R46 ;  /* 0x0000541030047816 */ /* 0x001fe4000000002e */
[----:B------:R-:W-:Y:S02]  /*134480*/  SHF.R.U32.HI R48, RZ, 0x8, R50 ;  /* 0x00000008ff307819 */ /* 0x000fe40000011632 */
[----:B------:R-:W-:Y:S02]  /*134490*/  SHF.R.U32.HI R46, RZ, 0x8, R49 ;  /* 0x00000008ff2e7819 */ /* 0x000fe40000011631 */
[----:B------:R-:W-:Y:S02]  /*1344a0*/  LOP3.LUT R48, R48, 0xffff, RZ, 0xc0, !PT ;  /* 0x0000ffff30307812 */ /* 0x000fe400078ec0ff */
[----:B------:R-:W-:Y:S02]  /*1344b0*/  LOP3.LUT R46, R46, 0xffff, RZ, 0xc0, !PT ;  /* 0x0000ffff2e2e7812 */ /* 0x000fe400078ec0ff */
[----:B------:R-:W-:-:S02]  /*1344c0*/  SHF.R.U32.HI R51, RZ, 0x8, R51 ;  /* 0x00000008ff337819 */ /* 0x000fc40000011633 */
[----:B------:R-:W-:Y:S02]  /*1344d0*/  PRMT R30, R48, 0x3340, R46 ;  /* 0x00003340301e7816 */ /* 0x000fe4000000002e */
[----:B------:R-:W-:Y:S01]  /*1344e0*/  LOP3.LUT R46, R51, 0xffff, RZ, 0xc0, !PT ;  /* 0x0000ffff332e7812 */ /* 0x000fe200078ec0ff */
[----:B------:R0:W-:Y:S04]  /*1344f0*/  STL [R1+0x1790], R4 ;  /* 0x0017900401007387 */ /* 0x0001e80000100800 */
[----:B------:R-:W3:Y:S04]  /*134500*/  LDL.LU R58, [R1+0x1b4c] ;  /* 0x001b4c00013a7983 */ /* 0x000ee80000300800 */
[----:B------:R-:W-:Y:S01]  /*134510*/  STL [R1+0x5d4c], R30 ;  /* 0x005d4c1e01007387 */ /* 0x000fe20000100800 */
[----:B----4-:R-:W-:-:S02]  /*134520*/  LOP3.LUT R48, R43, 0xffff, RZ, 0xc0, !PT ;  /* 0x0000ffff2b307812 */ /* 0x010fc400078ec0ff */
[----:B------:R-:W-:Y:S02]  /*134530*/  PRMT R43, R46, 0x3340, R0 ;  /* 0x000033402e2b7816 */ /* 0x000fe40000000000 */
[--C-:B0-----:R-:W-:Y:S02]  /*134540*/  PRMT R4, R42, 0x5210, R48.reuse ;  /* 0x000052102a047816 */ /* 0x101fe40000000030 */
[----:B--2---:R-:W-:Y:S01]  /*134550*/  PRMT R5, R13, 0x4210, R48 ;  /* 0x000042100d057816 */ /* 0x004fe20000000030 */
[----:B------:R-:W-:Y:S04]  /*134560*/  STL [R1+0x5d50], R43 ;  /* 0x005d502b01007387 */ /* 0x000fe80000100800 */
[----:B------:R-:W2:Y:S04]  /*134570*/  LDL.LU R42, [R1+0x5e90] ;  /* 0x005e9000012a7983 */ /* 0x000ea80000300800 */
[----:B------:R-:W-:Y:S01]  /*134580*/  STL [R1+0x168], R5 ;  /* 0x0001680501007387 */ /* 0x000fe20000100800 */
[----:B------:R-:W-:-:S03]  /*134590*/  SHF.R.U32.HI R48, RZ, 0x8, R45 ;  /* 0x00000008ff307819 */ /* 0x000fc6000001162d */
[----:B------:R0:W-:Y:S04]  /*1345a0*/  STL [R1+0xa8], R4 ;  /* 0x0000a80401007387 */ /* 0x0001e80000100800 */
[----:B------:R-:W4:Y:S01]  /*1345b0*/  LDL.LU R45, [R1+0x1a64] ;  /* 0x001a6400012d7983 */ /* 0x000f220000300800 */
[----:B------:R-:W-:-:S04]  /*1345c0*/  LOP3.LUT R46, R6, 0xffff, RZ, 0xc0, !PT ;  /* 0x0000ffff062e7812 */ /* 0x000fc800078ec0ff */
[--C-:B0-----:R-:W-:Y:S02]  /*1345d0*/  PRMT R4, R2, 0x4210, R46.reuse ;  /* 0x0000421002047816 */ /* 0x101fe4000000002e */
[----:B------:R-:W-:Y:S02]  /*1345e0*/  PRMT R2, R36, 0x5210, R46 ;  /* 0x0000521024027816 */ /* 0x000fe4000000002e */
[----:B------:R-:W2:Y:S01]  /*1345f0*/  LDL.LU R36, [R1+0x5e8c] ;  /* 0x005e8c0001247983 */ /* 0x000ea20000300800 */
[----:B------:R-:W-:-:S03]  /*134600*/  LOP3.LUT R46, R48, 0xffff, RZ, 0xc0, !PT ;  /* 0x0000ffff302e7812 */ /* 0x000fc600078ec0ff */
[----:B------:R0:W-:Y:S01]  /*134610*/  STL [R1+0x150], R4 ;  /* 0x0001500401007387 */ /* 0x0001e20000100800 */
[----:B------:R-:W-:-:S03]  /*134620*/  SHF.R.U32.HI R48, RZ, 0x8, R26 ;  /* 0x00000008ff307819 */ /* 0x000fc6000001161a */
[----:B------:R1:W-:Y:S01]  /*134630*/  STL [R1+0x90], R2 ;  /* 0x0000900201007387 */ /* 0x0003e20000100800 */
[----:B------:R-:W-:-:S03]  /*134640*/  PRMT R26, R46, 0x3340, R0 ;  /* 0x000033402e1a7816 */ /* 0x000fc60000000000 */
[----:B0-----:R-:W2:Y:S01]  /*134650*/  LDL.LU R4, [R1+0x1b48] ;  /* 0x001b480001047983 */ /* 0x001ea20000300800 */
[----:B------:R-:W-:-:S03]  /*134660*/  LOP3.LUT R46, R48, 0xffff, RZ, 0xc0, !PT ;  /* 0x0000ffff302e7812 */ /* 0x000fc600078ec0ff */
[----:B------:R-:W2:Y:S04]  /*134670*/  LDL.LU R13, [R1+0x1a68] ;  /* 0x001a6800010d7983 */ /* 0x000ea80000300800 */
[----:B------:R-:W2:Y:S01]  /*134680*/  LDL.LU R6, [R1+0x1b40] ;  /* 0x001b400001067983 */ /* 0x000ea20000300800 */
[----:B------:R-:W-:Y:S02]  /*134690*/  LOP3.LUT R48, R18, 0xffff, RZ, 0xc0, !PT ;  /* 0x0000ffff12307812 */ /* 0x000fe400078ec0ff */
[----:B------:R-:W-:Y:S02]  /*1346a0*/  PRMT R18, R46, 0x3340, R0 ;  /* 0x000033402e127816 */ /* 0x000fe40000000000 */
[--C-:B------:R-:W-:Y:S01]  /*1346b0*/  PRMT R5, R10, 0x4210, R48.reuse ;  /* 0x000042100a057816 */ /* 0x100fe20000000030 */
[----:B------:R-:W-:Y:S01]  /*1346c0*/  STL [R1+0x5d54], R26 ;  /* 0x005d541a01007387 */ /* 0x000fe20000100800 */
[----:B-1----:R-:W-:-:S03]  /*1346d0*/  PRMT R2, R60, 0x5210, R48 ;  /* 0x000052103c027816 */ /* 0x002fc60000000030 */
[----:B------:R-:W-:Y:S04]  /*1346e0*/  STL [R1+0x5d58], R18 ;  /* 0x005d581201007387 */ /* 0x000fe80000100800 */
[----:B------:R-:W-:Y:S01]  /*1346f0*/  STL [R1+0x154], R5 ;  /* 0x0001540501007387 */ /* 0x000fe20000100800 */
[----:B------:R-:W-:Y:S02]  /*134700*/  SHF.R.U32.HI R48, RZ, 0x8, R23 ;  /* 0x00000008ff307819 */ /* 0x000fe40000011617 */
[----:B---3--:R-:W-:Y:S02]  /*134710*/  LOP3.LUT R46, R8, 0xffff, RZ, 0xc0, !PT ;  /* 0x0000ffff082e7812 */ /* 0x008fe400078ec0ff */
[----:B------:R-:W3:Y:S04]  /*134720*/  LDL.LU R8, [R1+0x17e0] ;  /* 0x0017e00001087983 */ /* 0x000ee80000300800 */
[----:B------:R0:W-:Y:S04]  /*134730*/  STL [R1+0x94], R2 ;  /* 0x0000940201007387 */ /* 0x0001e80000100800 */
[----:B------:R-:W3:Y:S04]  /*134740*/  LDL.LU R23, [R1+0x5e88] ;  /* 0x005e880001177983 */ /* 0x000ee80000300800 */
[----:B0-----:R-:W3:Y:S01]  /*134750*/  LDL.LU R2, [R1+0x1b34] ;  /* 0x001b340001027983 */ /* 0x001ee20000300800 */
[----:B------:R-:W-:-:S02]  /*134760*/  PRMT R5, R11, 0x5210, R46 ;  /* 0x000052100b057816 */ /* 0x000fc4000000002e */
[----:B------:R-:W-:Y:S02]  /*134770*/  PRMT R9, R58, 0x4210, R46 ;  /* 0x000042103a097816 */ /* 0x000fe4000000002e */
[----:B------:R-:W-:Y:S02]  /*134780*/  LOP3.LUT R46, R48, 0xffff, RZ, 0xc0, !PT ;  /* 0x0000ffff302e7812 */ /* 0x000fe400078ec0ff */
[----:B------:R-:W-:Y:S01]  /*134790*/  SHF.R.U32.HI R48, RZ, 0x8, R7 ;  /* 0x00000008ff307819 */ /* 0x000fe20000011607 */
[----:B------:R0:W-:Y:S01]  /*1347a0*/  STL [R1+0x158], R9 ;  /* 0x0001580901007387 */ /* 0x0001e20000100800 */
[----:B------:R-:W-:-:S03]  /*1347b0*/  PRMT R7, R46, 0x3340, R0 ;  /* 0x000033402e077816 */ /* 0x000fc60000000000 */
[----:B------:R2:W-:Y:S01]  /*1347c0*/  STL [R1+0x98], R5 ;  /* 0x0000980501007387 */ /* 0x0005e20000100800 */
[----:B------:R-:W-:-:S03]  /*1347d0*/  LOP3.LUT R46, R48, 0xffff, RZ, 0xc0, !PT ;  /* 0x0000ffff302e7812 */ /* 0x000fc600078ec0ff */
[----:B------:R-:W3:Y:S01]  /*1347e0*/  LDL.LU R15, [R1+0x58b4] ;  /* 0x0058b400010f7983 */ /* 0x000ee20000300800 */
[----:B------:R-:W-:-:S03]  /*1347f0*/  PRMT R11, R46, 0x3340, R0 ;  /* 0x000033402e0b7816 */ /* 0x000fc60000000000 */
[----:B------:R-:W3:Y:S04]  /*134800*/  LDL.LU R52, [R1+0x58ac] ;  /* 0x0058ac0001347983 */ /* 0x000ee80000300800 */
[----:B0-----:R-:W3:Y:S04]  /*134810*/  LDL.LU R9, [R1+0x1b38] ;  /* 0x001b380001097983 */ /* 0x001ee80000300800 */
[----:B------:R-:W3:Y:S04]  /*134820*/  LDL.LU R10, [R1+0x1af4] ;  /* 0x001af400010a7983 */ /* 0x000ee80000300800 */
[----:B------:R-:W-:Y:S04]  /*134830*/  STL [R1+0x5d5c], R7 ;  /* 0x005d5c0701007387 */ /* 0x000fe80000100800 */
[----:B------:R-:W3:Y:S04]  /*134840*/  LDL.LU R60, [R1+0x5a30] ;  /* 0x005a3000013c7983 */ /* 0x000ee80000300800 */
[----:B------:R-:W3:Y:S01]  /*134850*/  LDL.LU R58, [R1+0x590c] ;  /* 0x00590c00013a7983 */ /* 0x000ee20000300800 */
[----:B----4-:R-:W-:-:S03]  /*134860*/  LOP3.LUT R48, R45, 0xffff, RZ, 0xc0, !PT ;  /* 0x0000ffff2d307812 */ /* 0x010fc600078ec0ff */
[----:B------:R-:W4:Y:S04]  /*134870*/  LDL.LU R45, [R1+0x5980] ;  /* 0x00598000012d7983 */ /* 0x000f280000300800 */
        /* <DEDUP_REMOVED lines=11> */
[----:B------:R-:W-:Y:S01]  /*134930*/  LOP3.LUT R46, R48, 0xffff, RZ, 0xc0, !PT ;  /* 0x0000ffff302e7812 */ /* 0x000fe200078ec0ff */
[----:B------:R-:W2:Y:S01]  /*134940*/  LDL.LU R33, [R1+0x5e7c] ;  /* 0x005e7c0001217983 */ /* 0x000ea20000300800 */
[----:B------:R-:W-:Y:S02]  /*134950*/  SHF.R.U32.HI R48, RZ, 0x8, R3 ;  /* 0x00000008ff307819 */ /* 0x000fe40000011603 */
[----:B------:R-:W-:Y:S02]  /*134960*/  PRMT R3, R46, 0x3340, R0 ;  /* 0x000033402e037816 */ /* 0x000fe40000000000 */
[----:B------:R-:W-:Y:S01]  /*134970*/  LOP3.LUT R46, R48, 0xffff, RZ, 0xc0, !PT ;  /* 0x0000ffff302e7812 */ /* 0x000fe200078ec0ff */
[----:B------:R-:W-:Y:S04]  /*134980*/  STL [R1+0x144], R5 ;  /* 0x0001440501007387 */ /* 0x000fe80000100800 */
[----:B------:R0:W-:Y:S04]  /*134990*/  STL [R1+0x84], R4 ;  /* 0x0000840401007387 */ /* 0x0001e80000100800 */
[----:B------:R1:W-:Y:S01]  /*1349a0*/  STL [R1+0x5d64], R3 ;  /* 0x005d640301007387 */ /* 0x0003e20000100800 */
[----:B---3--:R-:W-:-:S02]  /*1349b0*/  LOP3.LUT R48, R8, 0xffff, RZ, 0xc0, !PT ;  /* 0x0000ffff08307812 */ /* 0x008fc400078ec0ff */
[----:B------:R-:W-:-:S05]  /*1349c0*/  PRMT R8, R46, 0x3340, R0 ;  /* 0x000033402e087816 */ /* 0x000fca0000000000 */
[----:B------:R-:W-:Y:S04]  /*1349d0*/  STL [R1+0x5d68], R8 ;  /* 0x005d680801007387 */ /* 0x000fe80000100800 */
[----:B0-----:R-:W3:Y:S01]  /*1349e0*/  LDL.LU R4, [R1+0x5864] ;  /* 0x0058640001047983 */ /* 0x001ee20000300800 */
[----:B------:R-:W-:-:S03]  /*1349f0*/  PRMT R2, R2, 0x4210, R48 ;  /* 0x0000421002027816 */ /* 0x000fc60000000030 */
[----:B------:R-:W2:Y:S04]  /*134a00*/  LDL.LU R13, [R1+0x1aa8] ;  /* 0x001aa800010d7983 */ /* 0x000ea80000300800 */
[----:B------:R0:W-:Y:S04]  /*134a10*/  STL [R1+0x148], R2 ;  /* 0x0001480201007387 */ /* 0x0001e80000100800 */
[----:B------:R-:W2:Y:S01]  /*134a20*/  LDL.LU R6, [R1+0x1ad8] ;  /* 0x001ad80001067983 */ /* 0x000ea20000300800 */
[----:B-1----:R-:W-:-:S03]  /*134a30*/  PRMT R3, R41, 0x5210, R48 ;  /* 0x0000521029037816 */ /* 0x002fc60000000030 */
[----:B------:R-:W2:Y:S04]  /*134a40*/  LDL.LU R41, [R1+0x5e78] ;  /* 0x005e780001297983 */ /* 0x000ea80000300800 */
[----:B0-----:R-:W2:Y:S04]  /*134a50*/  LDL.LU R2, [R1+0x1aac] ;  /* 0x001aac0001027983 */ /* 0x001ea80000300800 */
[----:B------:R0:W-:Y:S01]  /*134a60*/  STL [R1+0x88], R3 ;  /* 0x0000880301007387 */ /* 0x0001e20000100800 */
[----:B------:R-:W-:Y:S02]  /*134a70*/  LOP3.LUT R46, R15, 0xffff, RZ, 0xc0, !PT ;  /* 0x0000ffff0f2e7812 */ /* 0x000fe400078ec0ff */
[----:B------:R-:W-:-:S02]  /*134a80*/  LOP3.LUT R48, R52, 0xffff, RZ, 0xc0, !PT ;  /* 0x0000ffff34307812 */ /* 0x000fc400078ec0ff */
[--C-:B0-----:R-:W-:Y:S02]  /*134a90*/  PRMT R3, R9, 0x4210, R46.reuse ;  /* 0x0000421009037816 */ /* 0x101fe4000000002e */
[----:B------:R-:W-:Y:S02]  /*134aa0*/  PRMT R7, R40, 0x5210, R46 ;  /* 0x0000521028077816 */ /* 0x000fe4000000002e */
[----:B------:R-:W2:Y:S01]  /*134ab0*/  LDL.LU R40, [R1+0x5e74] ;  /* 0x005e740001287983 */ /* 0x000ea20000300800 */
[----:B------:R-:W-:-:S03]  /*134ac0*/  PRMT R5, R10, 0x4210, R48 ;  /* 0x000042100a057816 */ /* 0x000fc60000000030 */
[----:B------:R0:W-:Y:S01]  /*134ad0*/  STL [R1+0x130], R3 ;  /* 0x0001300301007387 */ /* 0x0001e20000100800 */
[----:B------:R-:W-:Y:S02]  /*134ae0*/  LOP3.LUT R50, R60, 0xffff, RZ, 0xc0, !PT ;  /* 0x0000ffff3c327812 */ /* 0x000fe400078ec0ff */
[----:B------:R-:W-:Y:S02]  /*134af0*/  LOP3.LUT R51, R58, 0xffff, RZ, 0xc0, !PT ;  /* 0x0000ffff3a337812 */ /* 0x000fe400078ec0ff */
[----:B0-----:R-:W-:Y:S01]  /*134b00*/  PRMT R3, R61, 0x5210, R48 ;  /* 0x000052103d037816 */ /* 0x001fe20000000030 */
[----:B------:R-:W-:Y:S01]  /*134b10*/  STL [R1+0x70], R7 ;  /* 0x0000700701007387 */ /* 0x000fe20000100800 */
[----:B------:R-:W-:-:S03]  /*134b20*/  PRMT R46, R51, 0x3340, R0 ;  /* 0x00003340332e7816 */ /* 0x000fc60000000000 */
[----:B------:R-:W-:Y:S04]  /*134b30*/  STL [R1+0x134], R5 ;  /* 0x0001340501007387 */ /* 0x000fe80000100800 */
[----:B------:R0:W-:Y:S04]  /*134b40*/  STL [R1+0x74], R3 ;  /* 0x0000740301007387 */ /* 0x0001e80000100800 */
[----:B------:R-:W2:Y:S01]  /*134b50*/  LDL.LU R10, [R1+0x1b00] ;  /* 0x001b0000010a7983 */ /* 0x000ea20000300800 */
[----:B----4-:R-:W-:-:S04]  /*134b60*/  LOP3.LUT R49, R45, 0xffff, RZ, 0xc0, !PT ;  /* 0x0000ffff2d317812 */ /* 0x010fc800078ec0ff */
[----:B------:R-:W-:-:S04]  /*134b70*/  PRMT R48, R50, 0x3340, R49 ;  /* 0x0000334032307816 */ /* 0x000fc80000000031 */
[----:B0-----:R-:W-:Y:S02]  /*134b80*/  PRMT R3, R48, 0x5410, R46 ;  /* 0x0000541030037816 */ /* 0x001fe4000000002e */
[----:B------:R-:W-:-:S03]  /*134b90*/  SHF.R.U32.HI R46, RZ, 0x8, R34 ;  /* 0x00000008ff2e7819 */ /* 0x000fc60000011622 */
[----:B------:R2:W-:Y:S01]  /*134ba0*/  STL [R1+0x17e0], R3 ;  /* 0x0017e00301007387 */ /* 0x0005e20000100800 */
[----:B------:R-:W-:-:S03]  /*134bb0*/  SHF.R.U32.HI R50, RZ, 0x8, R50 ;  /* 0x00000008ff327819 */ /* 0x000fc60000011632 */
[----:B------:R-:W4:Y:S01]  /*134bc0*/  LDL.LU R61, [R1+0x1a04] ;  /* 0x001a0400013d7983 */ /* 0x000f220000300800 */
[----:B------:R-:W-:-:S03]  /*134bd0*/  SHF.R.U32.HI R48, RZ, 0x8, R49 ;  /* 0x00000008ff307819 */ /* 0x000fc60000011631 */
[----:B------:R-:W4:Y:S01]  /*134be0*/  LDL.LU R60, [R1+0x1aa4] ;  /* 0x001aa400013c7983 */ /* 0x000f220000300800 */
[----:B------:R-:W-:Y:S02]  /*134bf0*/  LOP3.LUT R46, R46, 0xffff, RZ, 0xc0, !PT ;  /* 0x0000ffff2e2e7812 */ /* 0x000fe400078ec0ff */
[----:B------:R-:W-:Y:S01]  /*134c00*/  LOP3.LUT R49, R50, 0xffff, RZ, 0xc0, !PT ;  /* 0x0000ffff32317812 */ /* 0x000fe200078ec0ff */
[----:B------:R-:W4:Y:S01]  /*134c10*/  LDL.LU R58, [R1+0x1a9c] ;  /* 0x001a9c00013a7983 */ /* 0x000f220000300800 */
[----:B------:R-:W-:Y:S02]  /*134c20*/  LOP3.LUT R48, R48, 0xffff, RZ, 0xc0, !PT ;  /* 0x0000ffff30307812 */ /* 0x000fe400078ec0ff */
[----:B------:R-:W-:Y:S02]  /*134c30*/  PRMT R45, R46, 0x3340, R0 ;  /* 0x000033402e2d7816 */ /* 0x000fe40000000000 */
[----:B------:R-:W-:-:S03]  /*134c40*/  PRMT R34, R49, 0x3340, R48 ;  /* 0x0000334031227816 */ /* 0x000fc60000000030 */
[----:B------:R-:W-:Y:S04]  /*134c50*/  STL [R1+0x5d6c], R45 ;  /* 0x005d6c2d01007387 */ /* 0x000fe80000100800 */
[----:B------:R-:W-:Y:S01]  /*134c60*/  STL [R1+0x5d70], R34 ;  /* 0x005d702201007387 */ /* 0x000fe20000100800 */
[----:B---3--:R-:W-:-:S04]  /*134c70*/  LOP3.LUT R46, R4, 0xffff, RZ, 0xc0, !PT ;  /* 0x0000ffff042e7812 */ /* 0x008fc800078ec0ff */
[--C-:B------:R-:W-:Y:S02]  /*134c80*/  PRMT R4, R31, 0x5210, R46.reuse ;  /* 0x000052101f047816 */ /* 0x100fe4000000002e */
[----:B------:R-:W3:Y:S01]  /*134c90*/  LDL.LU R31, [R1+0x5e70] ;  /* 0x005e7000011f7983 */ /* 0x000ee20000300800 */
[----:B--2---:R-:W-:-:S05]  /*134ca0*/  PRMT R3, R6, 0x4210, R46 ;  /* 0x0000421006037816 */ /* 0x004fca000000002e */
[----:B------:R-:W-:Y:S04]  /*134cb0*/  STL [R1+0x138], R3 ;  /* 0x0001380301007387 */ /* 0x000fe80000100800 */
[----:B------:R0:W-:Y:S04]  /*134cc0*/  STL [R1+0x78], R4 ;  /* 0x0000780401007387 */ /* 0x0001e80000100800 */
[----:B0-----:R-:W2:Y:S01]  /*134cd0*/  LDL.LU R4, [R1+0x58d4] ;  /* 0x0058d40001047983 */ /* 0x001ea20000300800 */
[----:B------:R-:W-:Y:S02]  /*134ce0*/  LOP3.LUT R48, R13, 0xffff, RZ, 0xc0, !PT ;  /* 0x0000ffff0d307812 */ /* 0x000fe400078ec0ff */
[----:B------:R-:W-:-:S02]  /*134cf0*/  SHF.R.U32.HI R46, RZ, 0x8, R51 ;  /* 0x00000008ff2e7819 */ /* 0x000fc40000011633 */
[--C-:B------:R-:W-:Y:S02]  /*134d00*/  PRMT R3, R2, 0x4210, R48.reuse ;  /* 0x0000421002037816 */ /* 0x100fe40000000030 */
[----:B------:R-:W-:Y:S02]  /*134d10*/  PRMT R2, R38, 0x5210, R48 ;  /* 0x0000521026027816 */ /* 0x000fe40000000030 */
[----:B------:R-:W-:Y:S02]  /*134d20*/  SHF.R.U32.HI R48, RZ, 0x8, R32 ;  /* 0x00000008ff307819 */ /* 0x000fe40000011620 */
[----:B------:R-:W-:Y:S02]  /*134d30*/  LOP3.LUT R46, R46, 0xffff, RZ, 0xc0, !PT ;  /* 0x0000ffff2e2e7812 */ /* 0x000fe400078ec0ff */
[----:B------:R-:W-:Y:S02]  /*134d40*/  LOP3.LUT R48, R48, 0xffff, RZ, 0xc0, !PT ;  /* 0x0000ffff30307812 */ /* 0x000fe400078ec0ff */
[--C-:B------:R-:W-:Y:S01]  /*134d50*/  PRMT R38, R46, 0x3340, R0.reuse ;  /* 0x000033402e267816 */ /* 0x100fe20000000000 */
[----:B------:R-:W-:Y:S01]  /*134d60*/  STL [R1+0x120], R3 ;  /* 0x0001200301007387 */ /* 0x000fe20000100800 */
[----:B------:R-:W-:-:S03]  /*134d70*/  PRMT R32, R48, 0x3340, R0 ;  /* 0x0000334030207816 */ /* 0x000fc60000000000 */
[----:B------:R-:W3:Y:S04]  /*134d80*/  LDL.LU R13, [R1+0x58d0] ;  /* 0x0058d000010d7983 */ /* 0x000ee80000300800 */
[----:B------:R0:W-:Y:S04]  /*134d90*/  STL [R1+0x60], R2 ;  /* 0x0000600201007387 */ /* 0x0001e80000100800 */
[----:B------:R-:W3:Y:S04]  /*134da0*/  LDL.LU R6, [R1+0x1a58] ;  /* 0x001a580001067983 */ /* 0x000ee80000300800 */
[----:B0-----:R-:W3:Y:S01]  /*134db0*/  LDL.LU R2, [R1+0x1a50] ;  /* 0x001a500001027983 */ /* 0x001ee20000300800 */
[----:B------:R-:W-:-:S03]  /*134dc0*/  LOP3.LUT R46, R10, 0xffff, RZ, 0xc0, !PT ;  /* 0x0000ffff0a2e7812 */ /* 0x000fc600078ec0ff */
[----:B------:R-:W-:Y:S01]  /*134dd0*/  STL [R1+0x5d74], R38 ;  /* 0x005d742601007387 */ /* 0x000fe20000100800 */
[----:B------:R-:W-:-:S03]  /*134de0*/  PRMT R3, R57, 0x5210, R46 ;  /* 0x0000521039037816 */ /* 0x000fc6000000002e */
[----:B------:R-:W-:Y:S04]  /*134df0*/  STL [R1+0x5d78], R32 ;  /* 0x005d782001007387 */ /* 0x000fe80000100800 */
[----:B------:R-:W3:Y:S01]  /*134e00*/  LDL.LU R10, [R1+0x588c] ;  /* 0x00588c00010a7983 */ /* 0x000ee20000300800 */
[----:B----4-:R-:W-:Y:S02]  /*134e10*/  LOP3.LUT R48, R61, 0xffff, RZ, 0xc0, !PT ;  /* 0x0000ffff3d307812 */ /* 0x010fe400078ec0ff */
[----:B------:R-:W-:Y:S02]  /*134e20*/  PRMT R5, R60, 0x4210, R46 ;  /* 0x000042103c057816 */ /* 0x000fe4000000002e */
[----:B------:R-:W-:-:S03]  /*134e30*/  SHF.R.U32.HI R46, RZ, 0x8, R28 ;  /* 0x00000008ff2e7819 */ /* 0x000fc6000001161c */
[----:B------:R0:W-:Y:S04]  /*134e40*/  STL [R1+0x124], R5 ;  /* 0x0001240501007387 */ /* 0x0001e80000100800 */
[----:B------:R-:W4:Y:S04]  /*134e50*/  LDL.LU R61, [R1+0x1b0c] ;  /* 0x001b0c00013d7983 */ /* 0x000f280000300800 */
[----:B------:R1:W-:Y:S01]  /*134e60*/  STL [R1+0x64], R3 ;  /* 0x0000640301007387 */ /* 0x0003e20000100800 */
[--C-:B0-----:R-:W-:Y:S02]  /*134e70*/  PRMT R5, R58, 0x4210, R48.reuse ;  /* 0x000042103a057816 */ /* 0x101fe40000000030 */
[----:B------:R-:W-:Y:S01]  /*134e80*/  LOP3.LUT R46, R46, 0xffff, RZ, 0xc0, !PT ;  /* 0x0000ffff2e2e7812 */ /* 0x000fe200078ec0ff */
[----:B------:R-:W4:Y:S01]  /*134e90*/  LDL.LU R60, [R1+0x19d8] ;  /* 0x0019d800013c7983 */ /* 0x000f220000300800 */
[----:B-1----:R-:W-:-:S02]  /*134ea0*/  PRMT R3, R56, 0x5210, R48 ;  /* 0x0000521038037816 */ /* 0x002fc40000000030 */
[----:B------:R-:W-:Y:S01]  /*134eb0*/  SHF.R.U32.HI R48, RZ, 0x8, R24 ;  /* 0x00000008ff307819 */ /* 0x000fe20000011618 */
[----:B------:R-:W-:Y:S03]  /*134ec0*/  STL [R1+0x128], R5 ;  /* 0x0001280501007387 */ /* 0x000fe60000100800 */
[----:B------:R-:W-:Y:S01]  /*134ed0*/  LOP3.LUT R48, R48, 0xffff, RZ, 0xc0, !PT ;  /* 0x0000ffff30307812 */ /* 0x000fe200078ec0ff */
[----:B------:R-:W4:Y:S01]  /*134ee0*/  LDL.LU R56, [R1+0x5a48] ;  /* 0x005a480001387983 */ /* 0x000f220000300800 */
[--C-:B------:R-:W-:Y:S02]  /*134ef0*/  PRMT R28, R46, 0x3340, R0.reuse ;  /* 0x000033402e1c7816 */ /* 0x100fe40000000000 */
[----:B------:R-:W-:Y:S01]  /*134f00*/  PRMT R24, R48, 0x3340, R0 ;  /* 0x0000334030187816 */ /* 0x000fe20000000000 */
[----:B------:R0:W-:Y:S04]  /*134f10*/  STL [R1+0x68], R3 ;  /* 0x0000680301007387 */ /* 0x0001e80000100800 */
[----:B------:R-:W4:Y:S04]  /*134f20*/  LDL.LU R57, [R1+0x5918] ;  /* 0x0059180001397983 */ /* 0x000f280000300800 */
[----:B------:R-:W4:Y:S04]  /*134f30*/  LDL.LU R58, [R1+0x598c] ;  /* 0x00598c00013a7983 */ /* 0x000f280000300800 */
[----:B------:R-:W-:Y:S04]  /*134f40*/  STL [R1+0x5d7c], R28 ;  /* 0x005d7c1c01007387 */ /* 0x000fe80000100800 */
[----:B------:R-:W-:Y:S01]  /*134f50*/  STL [R1+0x5d80], R24 ;  /* 0x005d801801007387 */ /* 0x000fe20000100800 */
[----:B--2---:R-:W-:-:S04]  /*134f60*/  LOP3.LUT R46, R4, 0xffff, RZ, 0xc0, !PT ;  /* 0x0000ffff042e7812 */ /* 0x004fc800078ec0ff */
[--C-:B------:R-:W-:Y:S02]  /*134f70*/  PRMT R4, R44, 0x5210, R46.reuse ;  /* 0x000052102c047816 */ /* 0x100fe4000000002e */
[----:B------:R-:W2:Y:S01]  /*134f80*/  LDL.LU R44, [R1+0x5e6c] ;  /* 0x005e6c00012c7983 */ /* 0x000ea20000300800 */
[----:B---3--:R-:W-:Y:S02]  /*134f90*/  LOP3.LUT R48, R13, 0xffff, RZ, 0xc0, !PT ;  /* 0x0000ffff0d307812 */ /* 0x008fe400078ec0ff */
[----:B0-----:R-:W-:Y:S02]  /*134fa0*/  PRMT R3, R6, 0x4210, R46 ;  /* 0x0000421006037816 */ /* 0x001fe4000000002e */
[----:B------:R-:W-:-:S03]  /*134fb0*/  SHF.R.U32.HI R46, RZ, 0x8, R20 ;  /* 0x00000008ff2e7819 */ /* 0x000fc60000011614 */
[----:B------:R0:W-:Y:S01]  /*134fc0*/  STL [R1+0x110], R3 ;  /* 0x0001100301007387 */ /* 0x0001e20000100800 */
[----:B------:R-:W-:Y:S02]  /*134fd0*/  LOP3.LUT R46, R46, 0xffff, RZ, 0xc0, !PT ;  /* 0x0000ffff2e2e7812 */ /* 0x000fe400078ec0ff */
[--C-:B0-----:R-:W-:Y:S02]  /*134fe0*/  PRMT R3, R2, 0x4210, R48.reuse ;  /* 0x0000421002037816 */ /* 0x101fe40000000030 */
[----:B------:R-:W-:Y:S02]  /*134ff0*/  PRMT R2, R59, 0x5210, R48 ;  /* 0x000052103b027816 */ /* 0x000fe40000000030 */
[----:B------:R-:W-:Y:S02]  /*135000*/  SHF.R.U32.HI R48, RZ, 0x8, R16 ;  /* 0x00000008ff307819 */ /* 0x000fe40000011610 */
[----:B------:R-:W-:Y:S02]  /*135010*/  PRMT R20, R46, 0x3340, R0 ;  /* 0x000033402e147816 */ /* 0x000fe40000000000 */
[----:B------:R-:W-:-:S02]  /*135020*/  LOP3.LUT R48, R48, 0xffff, RZ, 0xc0, !PT ;  /* 0x0000ffff30307812 */ /* 0x000fc400078ec0ff */
[----:B------:R-:W-:Y:S01]  /*135030*/  LOP3.LUT R46, R10, 0xffff, RZ, 0xc0, !PT ;  /* 0x0000ffff0a2e7812 */ /* 0x000fe200078ec0ff */
[----:B------:R-:W-:Y:S01]  /*135040*/  STL [R1+0x50], R4 ;  /* 0x0000500401007387 */ /* 0x000fe20000100800 */
[----:B------:R-:W-:-:S03]  /*135050*/  PRMT R16, R48, 0x3340, R0 ;  /* 0x0000334030107816 */ /* 0x000fc60000000000 */
[----:B------:R-:W-:Y:S04]  /*135060*/  STL [R1+0x114], R3 ;  /* 0x0001140301007387 */ /* 0x000fe80000100800 */
[----:B------:R0:W-:Y:S04]  /*135070*/  STL [R1+0x54], R2 ;  /* 0x0000540201007387 */ /* 0x0001e80000100800 */
[----:B------:R-:W3:Y:S04]  /*135080*/  LDL.LU R59, [R1+0x1b60] ;  /* 0x001b6000013b7983 */ /* 0x000ee80000300800 */
[----:B------:R-:W-:Y:S01]  /*135090*/  STL [R1+0x5d84], R20 ;  /* 0x005d841401007387 */ /* 0x000fe20000100800 */
[----:B0-----:R-:W-:-:S03]  /*1350a0*/  PRMT R2, R55, 0x5210, R46 ;  /* 0x0000521037027816 */ /* 0x001fc6000000002e */
[----:B------:R-:W-:Y:S01]  /*1350b0*/  STL [R1+0x5d88], R16 ;  /* 0x005d881001007387 */ /* 0x000fe20000100800 */
[----:B----4-:R-:W-:Y:S02]  /*1350c0*/  LOP3.LUT R48, R61, 0xffff, RZ, 0xc0, !PT ;  /* 0x0000ffff3d307812 */ /* 0x010fe400078ec0ff */
[----:B------:R-:W-:-:S05]  /*1350d0*/  PRMT R4, R60, 0x4210, R46 ;  /* 0x000042103c047816 */ /* 0x000fca000000002e */
[----:B------:R-:W-:Y:S01]  /*1350e0*/  STL [R1+0x118], R4 ;  /* 0x0001180401007387 */ /* 0x000fe20000100800 */
[----:B------:R-:W-:Y:S02]  /*1350f0*/  LOP3.LUT R50, R56, 0xffff, RZ, 0xc0, !PT ;  /* 0x0000ffff38327812 */ /* 0x000fe400078ec0ff */
[----:B------:R-:W-:Y:S02]  /*135100*/  LOP3.LUT R51, R57, 0xffff, RZ, 0xc0, !PT ;  /* 0x0000ffff39337812 */ /* 0x000fe400078ec0ff */
[----:B------:R-:W-:Y:S02]  /*135110*/  LOP3.LUT R49, R58, 0xffff, RZ, 0xc0, !PT ;  /* 0x0000ffff3a317812 */ /* 0x000fe400078ec0ff */
[----:B------:R-:W-:Y:S02]  /*135120*/  PRMT R46, R51, 0x3340, R0 ;  /* 0x00003340332e7816 */ /* 0x000fe40000000000 */
[--C-:B--2---:R-:W-:Y:S02]  /*135130*/  PRMT R3, R44, 0x4210, R48.reuse ;  /* 0x000042102c037816 */ /* 0x104fe40000000030 */
[----:B------:R-:W2:Y:S04]  /*135140*/  LDL.LU R44, [R1+0x5e68] ;  /* 0x005e6800012c7983 */ /* 0x000ea80000300800 */
[----:B------:R0:W-:Y:S04]  /*135150*/  STL [R1+0x58], R2 ;  /* 0x0000580201007387 */ /* 0x0001e80000100800 */
[----:B------:R-:W-:Y:S01]  /*135160*/  STL [R1+0x100], R3 ;  /* 0x0001000301007387 */ /* 0x000fe20000100800 */
[----:B0-----:R-:W-:-:S02]  /*135170*/  PRMT R2, R54, 0x5210, R48 ;  /* 0x0000521036027816 */ /* 0x001fc40000000030 */
[----:B------:R-:W-:-:S03]  /*135180*/  PRMT R48, R50, 0x3340, R49 ;  /* 0x0000334032307816 */ /* 0x000fc60000000031 */
[----:B------:R0:W-:Y:S02]  /*135190*/  STL [R1+0x40], R2 ;  /* 0x0000400201007387 */ /* 0x0001e40000100800 */
[----:B0-----:R-:W-:Y:S02]  /*1351a0*/  PRMT R2, R48, 0x5410, R46 ;  /* 0x0000541030027816 */ /* 0x001fe4000000002e */
[----:B------:R-:W-:Y:S02]  /*1351b0*/  SHF.R.U32.HI R46, RZ, 0x8, R29 ;  /* 0x00000008ff2e7819 */ /* 0x000fe4000001161d */
[----:B------:R-:W4:Y:S01]  /*1351c0*/  LDL.LU R29, [R1+0x5e64] ;  /* 0x005e6400011d7983 */ /* 0x000f220000300800 */
[----:B------:R-:W-:-:S03]  /*1351d0*/  SHF.R.U32.HI R48, RZ, 0x8, R42 ;  /* 0x00000008ff307819 */ /* 0x000fc6000001162a */
[----:B------:R0:W-:Y:S04]  /*1351e0*/  STL [R1+0x1828], R2 ;  /* 0x0018280201007387 */ /* 0x0001e80000100800 */
[----:B------:R-:W4:Y:S04]  /*1351f0*/  LDL.LU R42, [R1+0x5e60] ;  /* 0x005e6000012a7983 */ /* 0x000f280000300800 */
[----:B------:R-:W2:Y:S01]  /*135200*/  LDL.LU R55, [R1+0x1a60] ;  /* 0x001a600001377983 */ /* 0x000ea20000300800 */
[----:B------:R-:W-:Y:S02]  /*135210*/  LOP3.LUT R46, R46, 0xffff, RZ, 0xc0, !PT ;  /* 0x0000ffff2e2e7812 */ /* 0x000fe400078ec0ff */
[----:B------:R-:W-:-:S02]  /*135220*/  LOP3.LUT R48, R48, 0xffff, RZ, 0xc0, !PT ;  /* 0x0000ffff30307812 */ /* 0x000fc400078ec0ff */
[--C-:B------:R-:W-:Y:S02]  /*135230*/  PRMT R61, R46, 0x3340, R0.reuse ;  /* 0x000033402e3d7816 */ /* 0x100fe40000000000 */
[----:B------:R-:W-:Y:S02]  /*135240*/  PRMT R60, R48, 0x3340, R0 ;  /* 0x00003340303c7816 */ /* 0x000fe40000000000 */
[----:B------:R-:W-:Y:S02]  /*135250*/  SHF.R.U32.HI R48, RZ, 0x8, R50 ;  /* 0x00000008ff307819 */ /* 0x000fe40000011632 */
[----:B------:R-:W-:Y:S02]  /*135260*/  SHF.R.U32.HI R46, RZ, 0x8, R49 ;  /* 0x00000008ff2e7819 */ /* 0x000fe40000011631 */
[----:B------:R-:W-:Y:S02]  /*135270*/  LOP3.LUT R48, R48, 0xffff, RZ, 0xc0, !PT ;  /* 0x0000ffff30307812 */ /* 0x000fe400078ec0ff */
[----:B------:R-:W-:-:S02]  /*135280*/  LOP3.LUT R46, R46, 0xffff, RZ, 0xc0, !PT ;  /* 0x0000ffff2e2e7812 */ /* 0x000fc400078ec0ff */
[----:B------:R-:W-:Y:S02]  /*135290*/  SHF.R.U32.HI R51, RZ, 0x8, R51 ;  /* 0x00000008ff337819 */ /* 0x000fe40000011633 */
[----:B------:R-:W-:Y:S02]  /*1352a0*/  PRMT R58, R48, 0x3340, R46 ;  /* 0x00003340303a7816 */ /* 0x000fe4000000002e */
[----:B------:R-:W-:Y:S02]  /*1352b0*/  LOP3.LUT R46, R51, 0xffff, RZ, 0xc0, !PT ;  /* 0x0000ffff332e7812 */ /* 0x000fe400078ec0ff */
[----:B---3--:R-:W-:Y:S02]  /*1352c0*/  LOP3.LUT R48, R59, 0xffff, RZ, 0xc0, !PT ;  /* 0x0000ffff3b307812 */ /* 0x008fe400078ec0ff */
[----:B------:R-:W-:Y:S02]  /*1352d0*/  PRMT R59, R46, 0x3340, R0 ;  /* 0x000033402e3b7816 */ /* 0x000fe40000000000 */
[----:B------:R-:W-:Y:S01]  /*1352e0*/  SHF.R.U32.HI R46, RZ, 0x8, R36 ;  /* 0x00000008ff2e7819 */ /* 0x000fe20000011624 */
[----:B------:R-:W-:Y:S01]  /*1352f0*/  STL [R1+0x5d8c], R61 ;  /* 0x005d8c3d01007387 */ /* 0x000fe20000100800 */
[----:B------:R-:W-:-:S02]  /*135300*/  PRMT R3, R40, 0x4210, R48 ;  /* 0x0000421028037816 */ /* 0x000fc40000000030 */
[----:B0-----:R-:W-:Y:S01]  /*135310*/  PRMT R2, R53, 0x5210, R48 ;  /* 0x0000521035027816 */ /* 0x001fe20000000030 */
[----:B------:R-:W-:Y:S01]  /*135320*/  STL [R1+0x5d90], R60 ;  /* 0x005d903c01007387 */ /* 0x000fe20000100800 */
[----:B------:R-:W-:Y:S02]  /*135330*/  SHF.R.U32.HI R48, RZ, 0x8, R35 ;  /* 0x00000008ff307819 */ /* 0x000fe40000011623 */
[----:B------:R-:W-:Y:S01]  /*135340*/  LOP3.LUT R46, R46, 0xffff, RZ, 0xc0, !PT ;  /* 0x0000ffff2e2e7812 */ /* 0x000fe200078ec0ff */
[----:B------:R-:W-:Y:S01]  /*135350*/  STL [R1+0x5d94], R58 ;  /* 0x005d943a01007387 */ /* 0x000fe20000100800 */
[----:B------:R-:W-:-:S03]  /*135360*/  LOP3.LUT R48, R48, 0xffff, RZ, 0xc0, !PT ;  /* 0x0000ffff30307812 */ /* 0x000fc600078ec0ff */
[----:B------:R-:W-:Y:S01]  /*135370*/  STL [R1+0x5d98], R59 ;  /* 0x005d983b01007387 */ /* 0x000fe20000100800 */
[----:B------:R-:W-:-:S03]  /*135380*/  PRMT R57, R46, 0x3340, R0 ;  /* 0x000033402e397816 */ /* 0x000fc60000000000 */
[----:B------:R-:W3:Y:S01]  /*135390*/  LDL.LU R40, [R1+0x5e5c] ;  /* 0x005e5c0001287983 */ /* 0x000ee20000300800 */
[----:B------:R-:W-:-:S03]  /*1353a0*/  PRMT R56, R48, 0x3340, R0 ;  /* 0x0000334030387816 */ /* 0x000fc60000000000 */
[----:B------:R-:W-:Y:S04]  /*1353b0*/  STL [R1+0x104], R3 ;  /* 0x0001040301007387 */ /* 0x000fe80000100800 */
[----:B------:R-:W3:Y:S04]  /*1353c0*/  LDL.LU R36, [R1+0x5e58] ;  /* 0x005e580001247983 */ /* 0x000ee80000300800 */
[----:B------:R0:W-:Y:S04]  /*1353d0*/  STL [R1+0x44], R2 ;  /* 0x0000440201007387 */ /* 0x0001e80000100800 */
[----:B------:R-:W3:Y:S01]  /*1353e0*/  LDL.LU R35, [R1+0x5e54] ;  /* 0x005e540001237983 */ /* 0x000ee20000300800 */
[----:B------:R-:W-:-:S03]  /*1353f0*/  SHF.R.U32.HI R48, RZ, 0x8, R33 ;  /* 0x00000008ff307819 */ /* 0x000fc60000011621 */
[----:B------:R-:W3:Y:S04]  /*135400*/  LDL.LU R6, [R1+0x5a5c] ;  /* 0x005a5c0001067983 */ /* 0x000ee80000300800 */
[----:B0-----:R-:W3:Y:S04]  /*135410*/  LDL.LU R2, [R1+0x5920] ;  /* 0x0059200001027983 */ /* 0x001ee80000300800 */
[----:B------:R-:W3:Y:S04]  /*135420*/  LDL.LU R10, [R1+0x599c] ;  /* 0x00599c00010a7983 */ /* 0x000ee80000300800 */
[----:B------:R-:W-:Y:S04]  /*135430*/  STL [R1+0x5d9c], R57 ;  /* 0x005d9c3901007387 */ /* 0x000fe80000100800 */
[----:B------:R-:W-:Y:S04]  /*135440*/  STL [R1+0x5da0], R56 ;  /* 0x005da03801007387 */ /* 0x000fe80000100800 */
[----:B------:R-:W3:Y:S01]  /*135450*/  LDL.LU R33, [R1+0x5e50] ;  /* 0x005e500001217983 */ /* 0x000ee20000300800 */
[----:B--2---:R-:W-:-:S04]  /*135460*/  LOP3.LUT R46, R55, 0xffff, RZ, 0xc0, !PT ;  /* 0x0000ffff372e7812 */ /* 0x004fc800078ec0ff */
[--C-:B------:R-:W-:Y:S02]  /*135470*/  PRMT R4, R31, 0x4210, R46.reuse ;  /* 0x000042101f047816 */ /* 0x100fe4000000002e */
[----:B------:R-:W-:Y:S01]  /*135480*/  PRMT R3, R47, 0x5210, R46 ;  /* 0x000052102f037816 */ /* 0x000fe2000000002e */
[----:B------:R-:W2:Y:S01]  /*135490*/  LDL.LU R31, [R1+0x5e4c] ;  /* 0x005e4c00011f7983 */ /* 0x000ea20000300800 */
[----:B------:R-:W-:Y:S02]  /*1354a0*/  LOP3.LUT R46, R48, 0xffff, RZ, 0xc0, !PT ;  /* 0x0000ffff302e7812 */ /* 0x000fe400078ec0ff */
[----:B------:R-:W-:Y:S01]  /*1354b0*/  SHF.R.U32.HI R48, RZ, 0x8, R44 ;  /* 0x00000008ff307819 */ /* 0x000fe2000001162c */
[----:B------:R0:W-:Y:S04]  /*1354c0*/  STL [R1+0x108], R4 ;  /* 0x0001080401007387 */ /* 0x0001e80000100800 */
[----:B------:R1:W-:Y:S04]  /*1354d0*/  STL [R1+0x48], R3 ;  /* 0x0000480301007387 */ /* 0x0003e80000100800 */
[----:B------:R-:W3:Y:S01]  /*1354e0*/  LDL.LU R44, [R1+0x5e48] ;  /* 0x005e4800012c7983 */ /* 0x000ee20000300800 */
[----:B------:R-:W-:-:S02]  /*1354f0*/  PRMT R55, R46, 0x3340, R0 ;  /* 0x000033402e377816 */ /* 0x000fc40000000000 */
[----:B------:R-:W-:Y:S02]  /*135500*/  LOP3.LUT R46, R48, 0xffff, RZ, 0xc0, !PT ;  /* 0x0000ffff302e7812 */ /* 0x000fe400078ec0ff */
[----:B----4-:R-:W-:Y:S02]  /*135510*/  SHF.R.U32.HI R48, RZ, 0x8, R29 ;  /* 0x00000008ff307819 */ /* 0x010fe4000001161d */
[----:B------:R-:W-:Y:S02]  /*135520*/  PRMT R54, R46, 0x3340, R0 ;  /* 0x000033402e367816 */ /* 0x000fe40000000000 */
[----:B------:R-:W-:Y:S02]  /*135530*/  LOP3.LUT R46, R48, 0xffff, RZ, 0xc0, !PT ;  /* 0x0000ffff302e7812 */ /* 0x000fe400078ec0ff */
[----:B------:R-:W-:Y:S02]  /*135540*/  SHF.R.U32.HI R48, RZ, 0x8, R42 ;  /* 0x00000008ff307819 */ /* 0x000fe4000001162a */
[----:B------:R-:W-:-:S02]  /*135550*/  PRMT R53, R46, 0x3340, R0 ;  /* 0x000033402e357816 */ /* 0x000fc40000000000 */
[----:B------:R-:W-:Y:S01]  /*135560*/  LOP3.LUT R46, R48, 0xffff, RZ, 0xc0, !PT ;  /* 0x0000ffff302e7812 */ /* 0x000fe200078ec0ff */
[----:B------:R-:W-:Y:S03]  /*135570*/  STL [R1+0x5da4], R55 ;  /* 0x005da43701007387 */ /* 0x000fe60000100800 */
[----:B------:R-:W-:Y:S01]  /*135580*/  PRMT R47, R46, 0x3340, R0 ;  /* 0x000033402e2f7816 */ /* 0x000fe20000000000 */
[----:B------:R-:W4:Y:S04]  /*135590*/  LDL.LU R29, [R1+0x5e44] ;  /* 0x005e4400011d7983 */ /* 0x000f280000300800 */
[----:B------:R-:W-:Y:S04]  /*1355a0*/  STL [R1+0x5da8], R54 ;  /* 0x005da83601007387 */ /* 0x000fe80000100800 */
[----:B------:R-:W2:Y:S04]  /*1355b0*/  LDL.LU R42, [R1+0x5e40] ;  /* 0x005e4000012a7983 */ /* 0x000ea80000300800 */
[----:B------:R-:W-:Y:S01]  /*1355c0*/  STL [R1+0x5dac], R53 ;  /* 0x005dac3501007387 */ /* 0x000fe20000100800 */
[----:B---3--:R-:W-:-:S03]  /*1355d0*/  LOP3.LUT R48, R44, 0xffff, RZ, 0xc0, !PT ;  /* 0x0000ffff2c307812 */ /* 0x008fc600078ec0ff */
[----:B------:R-:W3:Y:S01]  /*1355e0*/  LDL.LU R44, [R1+0x5e3c] ;  /* 0x005e3c00012c7983 */ /* 0x000ee20000300800 */
[----:B0-----:R-:W-:-:S03]  /*1355f0*/  PRMT R4, R41, 0x4210, R48 ;  /* 0x0000421029047816 */ /* 0x001fc60000000030 */
[----:B------:R-:W-:Y:S04]  /*135600*/  STL [R1+0x5db0], R47 ;  /* 0x005db02f01007387 */ /* 0x000fe80000100800 */
[----:B------:R-:W4:Y:S01]  /*135610*/  LDL.LU R41, [R1+0x5e38] ;  /* 0x005e380001297983 */ /* 0x000f220000300800 */
[----:B-1----:R-:W-:-:S03]  /*135620*/  PRMT R3, R37, 0x5210, R48 ;  /* 0x0000521025037816 */ /* 0x002fc60000000030 */
[----:B------:R-:W4:Y:S01]  /*135630*/  LDL.LU R37, [R1+0x5e34] ;  /* 0x005e340001257983 */ /* 0x000f220000300800 */
[----:B------:R-:W-:-:S03]  /*135640*/  LOP3.LUT R2, R2, 0xffff, RZ, 0xc0, !PT ;  /* 0x0000ffff02027812 */ /* 0x000fc600078ec0ff */
[----:B------:R0:W-:Y:S04]  /*135650*/  STL [R1+0xf0], R4 ;  /* 0x0000f00401007387 */ /* 0x0001e80000100800 */
[----:B------:R1:W-:Y:S01]  /*135660*/  STL [R1+0x30], R3 ;  /* 0x0000300301007387 */ /* 0x0003e20000100800 */
[----:B------:R-:W-:Y:S02]  /*135670*/  PRMT R46, R2, 0x3340, R0 ;  /* 0x00003340022e7816 */ /* 0x000fe40000000000 */
[----:B0-----:R-:W-:Y:S02]  /*135680*/  LOP3.LUT R4, R6, 0xffff, RZ, 0xc0, !PT ;  /* 0x0000ffff06047812 */ /* 0x001fe400078ec0ff */
[----:B-1----:R-:W-:Y:S02]  /*135690*/  LOP3.LUT R3, R10, 0xffff, RZ, 0xc0, !PT ;  /* 0x0000ffff0a037812 */ /* 0x002fe400078ec0ff */
[----:B--2---:R-:W-:-:S02]  /*1356a0*/  LOP3.LUT R51, R42, 0xffff, RZ, 0xc0, !PT ;  /* 0x0000ffff2a337812 */ /* 0x004fc400078ec0ff */
[----:B------:R-:W-:-:S04]  /*1356b0*/  PRMT R48, R4, 0x3340, R3 ;  /* 0x0000334004307816 */ /* 0x000fc80000000003 */
[----:B------:R-:W-:Y:S02]  /*1356c0*/  PRMT R5, R48, 0x5410, R46 ;  /* 0x0000541030057816 */ /* 0x000fe4000000002e */
[----:B------:R-:W-:-:S03]  /*1356d0*/  PRMT R46, R51, 0x3340, R0 ;  /* 0x00003340332e7816 */ /* 0x000fc60000000000 */
[----:B------:R0:W-:Y:S01]  /*1356e0*/  STL [R1+0x1840], R5 ;  /* 0x0018400501007387 */ /* 0x0001e20000100800 */
[----:B---3--:R-:W-:Y:S02]  /*1356f0*/  LOP3.LUT R50, R44, 0xffff, RZ, 0xc0, !PT ;  /* 0x0000ffff2c327812 */ /* 0x008fe400078ec0ff */
[----:B----4-:R-:W-:-:S04]  /*135700*/  LOP3.LUT R49, R41, 0xffff, RZ, 0xc0, !PT ;  /* 0x0000ffff29317812 */ /* 0x010fc800078ec0ff */
[--C-:B------:R-:W-:Y:S02]  /*135710*/  PRMT R48, R50, 0x3340, R49.reuse ;  /* 0x0000334032307816 */ /* 0x100fe40000000031 */
[----:B------:R-:W-:Y:S02]  /*135720*/  SHF.R.U32.HI R50, RZ, 0x8, R50 ;  /* 0x00000008ff327819 */ /* 0x000fe40000011632 */
[----:B0-----:R-:W-:Y:S02]  /*135730*/  PRMT R5, R48, 0x5410, R46 ;  /* 0x0000541030057816 */ /* 0x001fe4000000002e */
[----:B------:R-:W-:Y:S02]  /*135740*/  SHF.R.U32.HI R46, RZ, 0x8, R40 ;  /* 0x00000008ff2e7819 */ /* 0x000fe40000011628 */
[----:B------:R-:W-:Y:S02]  /*135750*/  SHF.R.U32.HI R48, RZ, 0x8, R49 ;  /* 0x00000008ff307819 */ /* 0x000fe40000011631 */
[----:B------:R-:W-:-:S02]  /*135760*/  LOP3.LUT R46, R46, 0xffff, RZ, 0xc0, !PT ;  /* 0x0000ffff2e2e7812 */ /* 0x000fc400078ec0ff */
[----:B------:R-:W-:Y:S02]  /*135770*/  LOP3.LUT R49, R50, 0xffff, RZ, 0xc0, !PT ;  /* 0x0000ffff32317812 */ /* 0x000fe400078ec0ff */
[----:B------:R-:W-:Y:S02]  /*135780*/  LOP3.LUT R48, R48, 0xffff, RZ, 0xc0, !PT ;  /* 0x0000ffff30307812 */ /* 0x000fe400078ec0ff */
[----:B------:R-:W-:Y:S02]  /*135790*/  PRMT R44, R46, 0x3340, R0 ;  /* 0x000033402e2c7816 */ /* 0x000fe40000000000 */
[----:B------:R-:W-:Y:S02]  /*1357a0*/  PRMT R41, R49, 0x3340, R48 ;  /* 0x0000334031297816 */ /* 0x000fe40000000030 */
[----:B------:R-:W-:Y:S02]  /*1357b0*/  SHF.R.U32.HI R46, RZ, 0x8, R51 ;  /* 0x00000008ff2e7819 */ /* 0x000fe40000011633 */
[----:B------:R-:W-:-:S02]  /*1357c0*/  SHF.R.U32.HI R48, RZ, 0x8, R36 ;  /* 0x00000008ff307819 */ /* 0x000fc40000011624 */
[----:B------:R-:W-:Y:S02]  /*1357d0*/  LOP3.LUT R46, R46, 0xffff, RZ, 0xc0, !PT ;  /* 0x0000ffff2e2e7812 */ /* 0x000fe400078ec0ff */
[----:B------:R-:W-:Y:S02]  /*1357e0*/  LOP3.LUT R48, R48, 0xffff, RZ, 0xc0, !PT ;  /* 0x0000ffff30307812 */ /* 0x000fe400078ec0ff */
[--C-:B------:R-:W-:Y:S02]  /*1357f0*/  PRMT R42, R46, 0x3340, R0.reuse ;  /* 0x000033402e2a7816 */ /* 0x100fe40000000000 */
[----:B------:R-:W-:Y:S02]  /*135800*/  PRMT R40, R48, 0x3340, R0 ;  /* 0x0000334030287816 */ /* 0x000fe40000000000 */
[----:B------:R-:W-:Y:S02]  /*135810*/  SHF.R.U32.HI R48, RZ, 0x8, R4 ;  /* 0x00000008ff307819 */ /* 0x000fe40000011604 */
[----:B------:R-:W-:-:S02]  /*135820*/  SHF.R.U32.HI R46, RZ, 0x8, R3 ;  /* 0x00000008ff2e7819 */ /* 0x000fc40000011603 */
[----:B------:R-:W-:Y:S02]  /*135830*/  LOP3.LUT R48, R48, 0xffff, RZ, 0xc0, !PT ;  /* 0x0000ffff30307812 */ /* 0x000fe400078ec0ff */
[----:B------:R-:W-:Y:S01]  /*135840*/  LOP3.LUT R46, R46, 0xffff, RZ, 0xc0, !PT ;  /* 0x0000ffff2e2e7812 */ /* 0x000fe200078ec0ff */
[----:B------:R-:W-:Y:S03]  /*135850*/  STL [R1+0x182c], R5 ;  /* 0x00182c0501007387 */ /* 0x000fe60000100800 */
[----:B------:R-:W-:Y:S01]  /*135860*/  PRMT R36, R48, 0x3340, R46 ;  /* 0x0000334030247816 */ /* 0x000fe2000000002e */
[----:B------:R-:W-:Y:S04]  /*135870*/  STL [R1+0x5db4], R44 ;  /* 0x005db42c01007387 */ /* 0x000fe80000100800 */
[----:B------:R-:W-:Y:S04]  /*135880*/  STL [R1+0x5db8], R41 ;  /* 0x005db82901007387 */ /* 0x000fe80000100800 */
[----:B------:R-:W-:Y:S04]  /*135890*/  STL [R1+0x5dbc], R42 ;  /* 0x005dbc2a01007387 */ /* 0x000fe80000100800 */
[----:B------:R-:W-:Y:S04]  /*1358a0*/  STL [R1+0x5dc0], R40 ;  /* 0x005dc02801007387 */ /* 0x000fe80000100800 */
[----:B------:R-:W-:Y:S04]  /*1358b0*/  STL [R1+0x5dc4], R36 ;  /* 0x005dc42401007387 */ /* 0x000fe80000100800 */
[----:B------:R-:W2:Y:S01]  /*1358c0*/  LDL.LU R12, [R1+0x58c0] ;  /* 0x0058c000010c7983 */ /* 0x000ea20000300800 */
[----:B------:R-:W-:-:S02]  /*1358d0*/  SHF.R.U32.HI R49, RZ, 0x8, R2 ;  /* 0x00000008ff317819 */ /* 0x000fc40000011602 */
[----:B------:R-:W-:Y:S01]  /*1358e0*/  LOP3.LUT R48, R37, 0xffff, RZ, 0xc0, !PT ;  /* 0x0000ffff25307812 */ /* 0x000fe200078ec0ff */
[----:B------:R-:W3:Y:S01]  /*1358f0*/  LDL.LU R22, [R1+0x1b64] ;  /* 0x001b640001167983 */ /* 0x000ee20000300800 */
[----:B------:R-:W-:Y:S02]  /*135900*/  LOP3.LUT R46, R49, 0xffff, RZ, 0xc0, !PT ;  /* 0x0000ffff312e7812 */ /* 0x000fe400078ec0ff */
[----:B------:R-:W-:Y:S01]  /*135910*/  PRMT R3, R27, 0x4210, R48 ;  /* 0x000042101b037816 */ /* 0x000fe20000000030 */
[----:B------:R-:W4:Y:S01]  /*135920*/  LDL.LU R39, [R1+0x19bc] ;  /* 0x0019bc0001277983 */ /* 0x000f220000300800 */
[----:B------:R-:W-:Y:S02]  /*135930*/  PRMT R37, R46, 0x3340, R0 ;  /* 0x000033402e257816 */ /* 0x000fe40000000000 */
[----:B------:R-:W-:Y:S01]  /*135940*/  PRMT R2, R25, 0x5210, R48 ;  /* 0x0000521019027816 */ /* 0x000fe20000000030 */
[----:B------:R-:W3:Y:S01]  /*135950*/  LDL.LU R15, [R1+0x1848] ;  /* 0x00184800010f7983 */ /* 0x000ee20000300800 */
[----:B------:R-:W-:-:S02]  /*135960*/  SHF.R.U32.HI R46, RZ, 0x8, R35 ;  /* 0x00000008ff2e7819 */ /* 0x000fc40000011623 */
[----:B------:R-:W-:Y:S02]  /*135970*/  SHF.R.U32.HI R48, RZ, 0x8, R33 ;  /* 0x00000008ff307819 */ /* 0x000fe40000011621 */
[----:B------:R-:W-:Y:S02]  /*135980*/  LOP3.LUT R46, R46, 0xffff, RZ, 0xc0, !PT ;  /* 0x0000ffff2e2e7812 */ /* 0x000fe400078ec0ff */
[----:B------:R-:W-:Y:S01]  /*135990*/  LOP3.LUT R48, R48, 0xffff, RZ, 0xc0, !PT ;  /* 0x0000ffff30307812 */ /* 0x000fe200078ec0ff */
[----:B------:R-:W-:Y:S01]  /*1359a0*/  STL [R1+0x5dc8], R37 ;  /* 0x005dc82501007387 */ /* 0x000fe20000100800 */
[--C-:B------:R-:W-:Y:S02]  /*1359b0*/  PRMT R35, R46, 0x3340, R0.reuse ;  /* 0x000033402e237816 */ /* 0x100fe40000000000 */
[----:B------:R-:W-:Y:S01]  /*1359c0*/  PRMT R33, R48, 0x3340, R0 ;  /* 0x0000334030217816 */ /* 0x000fe20000000000 */
[----:B------:R-:W3:Y:S01]  /*1359d0*/  LDL.LU R27, [R1+0x5e30] ;  /* 0x005e3000011b7983 */ /* 0x000ee20000300800 */
[----:B------:R-:W-:-:S02]  /*1359e0*/  SHF.R.U32.HI R46, RZ, 0x8, R31 ;  /* 0x00000008ff2e7819 */ /* 0x000fc4000001161f */
[----:B------:R-:W-:Y:S01]  /*1359f0*/  SHF.R.U32.HI R48, RZ, 0x8, R29 ;  /* 0x00000008ff307819 */ /* 0x000fe2000001161d */
[----:B------:R-:W3:Y:S01]  /*135a00*/  LDL.LU R25, [R1+0x5e2c] ;  /* 0x005e2c0001197983 */ /* 0x000ee20000300800 */
[----:B------:R-:W-:-:S03]  /*135a10*/  LOP3.LUT R46, R46, 0xffff, RZ, 0xc0, !PT ;  /* 0x0000ffff2e2e7812 */ /* 0x000fc600078ec0ff */
[----:B------:R-:W-:Y:S01]  /*135a20*/  STL [R1+0xf4], R3 ;  /* 0x0000f40301007387 */ /* 0x000fe20000100800 */
[----:B------:R-:W-:-:S03]  /*135a30*/  LOP3.LUT R48, R48, 0xffff, RZ, 0xc0, !PT ;  /* 0x0000ffff30307812 */ /* 0x000fc600078ec0ff */
[----:B------:R0:W-:Y:S04]  /*135a40*/  STL [R1+0x34], R2 ;  /* 0x0000340201007387 */ /* 0x0001e80000100800 */
[----:B------:R-:W3:Y:S01]  /*135a50*/  LDL.LU R52, [R1+0x1b6c] ;  /* 0x001b6c0001347983 */ /* 0x000ee20000300800 */
[----:B------:R-:W-:-:S03]  /*135a60*/  PRMT R31, R46, 0x3340, R0 ;  /* 0x000033402e1f7816 */ /* 0x000fc60000000000 */
[----:B------:R-:W3:Y:S01]  /*135a70*/  LDL.LU R9, [R1+0x1ad0] ;  /* 0x001ad00001097983 */ /* 0x000ee20000300800 */
[----:B------:R-:W-:-:S03]  /*135a80*/  PRMT R29, R48, 0x3340, R0 ;  /* 0x00003340301d7816 */ /* 0x000fc60000000000 */
[----:B------:R-:W-:Y:S04]  /*135a90*/  STL [R1+0x5dcc], R35 ;  /* 0x005dcc2301007387 */ /* 0x000fe80000100800 */
[----:B------:R-:W-:Y:S04]  /*135aa0*/  STL [R1+0x5dd0], R33 ;  /* 0x005dd02101007387 */ /* 0x000fe80000100800 */
[----:B------:R-:W3:Y:S04]  /*135ab0*/  LDL.LU R4, [R1+0x5a70] ;  /* 0x005a700001047983 */ /* 0x000ee80000300800 */
[----:B------:R-:W3:Y:S04]  /*135ac0*/  LDL.LU R13, [R1+0x5938] ;  /* 0x00593800010d7983 */ /* 0x000ee80000300800 */
[----:B------:R-:W3:Y:S04]  /*135ad0*/  LDL.LU R6, [R1+0x59b8] ;  /* 0x0059b80001067983 */ /* 0x000ee80000300800 */
[----:B0-----:R-:W3:Y:S04]  /*135ae0*/  LDL.LU R2, [R1+0x5a7c] ;  /* 0x005a7c0001027983 */ /* 0x001ee80000300800 */
[----:B------:R-:W3:Y:S04]  /*135af0*/  LDL.LU R10, [R1+0x5944] ;  /* 0x00594400010a7983 */ /* 0x000ee80000300800 */
[----:B------:R-:W-:Y:S04]  /*135b00*/  STL [R1+0x5dd4], R31 ;  /* 0x005dd41f01007387 */ /* 0x000fe80000100800 */
[----:B------:R-:W-:Y:S01]  /*135b10*/  STL [R1+0x5dd8], R29 ;  /* 0x005dd81d01007387 */ /* 0x000fe20000100800 */
[----:B--2---:R-:W-:-:S04]  /*135b20*/  LOP3.LUT R46, R12, 0xffff, RZ, 0xc0, !PT ;  /* 0x0000ffff0c2e7812 */ /* 0x004fc800078ec0ff */
[--C-:B------:R-:W-:Y:S02]  /*135b30*/  PRMT R7, R19, 0x5210, R46.reuse ;  /* 0x0000521013077816 */ /* 0x100fe4000000002e */
[----:B------:R-:W2:Y:S01]  /*135b40*/  LDL.LU R19, [R1+0x5e28] ;  /* 0x005e280001137983 */ /* 0x000ea20000300800 */
[----:B----4-:R-:W-:Y:S02]  /*135b50*/  PRMT R3, R39, 0x4210, R46 ;  /* 0x0000421027037816 */ /* 0x010fe4000000002e */
[----:B---3--:R-:W-:-:S03]  /*135b60*/  LOP3.LUT R48, R22, 0xffff, RZ, 0xc0, !PT ;  /* 0x0000ffff16307812 */ /* 0x008fc600078ec0ff */
[----:B------:R0:W-:Y:S01]  /*135b70*/  STL [R1+0xf8], R3 ;  /* 0x0000f80301007387 */ /* 0x0001e20000100800 */
[--C-:B------:R-:W-:Y:S02]  /*135b80*/  PRMT R5, R15, 0x4210, R48.reuse ;  /* 0x000042100f057816 */ /* 0x100fe40000000030 */
[----:B0-----:R-:W-:Y:S02]  /*135b90*/  PRMT R3, R21, 0x5210, R48 ;  /* 0x0000521015037816 */ /* 0x001fe40000000030 */
[----:B------:R-:W-:Y:S02]  /*135ba0*/  SHF.R.U32.HI R46, RZ, 0x8, R27 ;  /* 0x00000008ff2e7819 */ /* 0x000fe4000001161b */
[----:B------:R-:W-:Y:S02]  /*135bb0*/  SHF.R.U32.HI R48, RZ, 0x8, R25 ;  /* 0x00000008ff307819 */ /* 0x000fe40000011619 */
[----:B------:R-:W-:Y:S02]  /*135bc0*/  LOP3.LUT R46, R46, 0xffff, RZ, 0xc0, !PT ;  /* 0x0000ffff2e2e7812 */ /* 0x000fe400078ec0ff */
[----:B------:R-:W-:Y:S01]  /*135bd0*/  LOP3.LUT R48, R48, 0xffff, RZ, 0xc0, !PT ;  /* 0x0000ffff30307812 */ /* 0x000fe200078ec0ff */
[----:B------:R-:W-:Y:S01]  /*135be0*/  STL [R1+0x38], R7 ;  /* 0x0000380701007387 */ /* 0x000fe20000100800 */
[----:B------:R-:W-:-:S02]  /*135bf0*/  PRMT R27, R46, 0x3340, R0 ;  /* 0x000033402e1b7816 */ /* 0x000fc40000000000 */
[----:B------:R-:W-:Y:S01]  /*135c00*/  PRMT R25, R48, 0x3340, R0 ;  /* 0x0000334030197816 */ /* 0x000fe20000000000 */
[----:B------:R-:W3:Y:S01]  /*135c10*/  LDL.LU R21, [R1+0x5e24] ;  /* 0x005e240001157983 */ /* 0x000ee20000300800 */
[----:B------:R-:W-:-:S03]  /*135c20*/  LOP3.LUT R46, R52, 0xffff, RZ, 0xc0, !PT ;  /* 0x0000ffff342e7812 */ /* 0x000fc600078ec0ff */
[----:B------:R0:W-:Y:S04]  /*135c30*/  STL [R1+0xe0], R5 ;  /* 0x0000e00501007387 */ /* 0x0001e80000100800 */
[----:B------:R2:W-:Y:S01]  /*135c40*/  STL [R1+0x20], R3 ;  /* 0x0000200301007387 */ /* 0x0005e20000100800 */
[----:B------:R-:W-:-:S03]  /*135c50*/  LOP3.LUT R48, R9, 0xffff, RZ, 0xc0, !PT ;  /* 0x0000ffff09307812 */ /* 0x000fc600078ec0ff */
[----:B------:R-:W-:Y:S01]  /*135c60*/  STL [R1+0x5ddc], R27 ;  /* 0x005ddc1b01007387 */ /* 0x000fe20000100800 */
[----:B0-----:R-:W-:-:S03]  /*135c70*/  PRMT R5, R17, 0x5210, R46 ;  /* 0x0000521011057816 */ /* 0x001fc6000000002e */
[----:B------:R-:W-:Y:S01]  /*135c80*/  STL [R1+0x5de0], R25 ;  /* 0x005de01901007387 */ /* 0x000fe20000100800 */
[----:B------:R-:W-:Y:S02]  /*135c90*/  PRMT R7, R14, 0x5210, R48 ;  /* 0x000052100e077816 */ /* 0x000fe40000000030 */
[----:B--2---:R-:W-:Y:S02]  /*135ca0*/  PRMT R3, R19, 0x4210, R46 ;  /* 0x0000421013037816 */ /* 0x004fe4000000002e */
[----:B------:R-:W2:Y:S04]  /*135cb0*/  LDL.LU R19, [R1+0x5e20] ;  /* 0x005e200001137983 */ /* 0x000ea80000300800 */
[----:B------:R-:W4:Y:S04]  /*135cc0*/  LDL.LU R17, [R1+0x5e1c] ;  /* 0x005e1c0001117983 */ /* 0x000f280000300800 */
[----:B------:R0:W-:Y:S02]  /*135cd0*/  STL [R1+0xe4], R3 ;  /* 0x0000e40301007387 */ /* 0x0001e40000100800 */
[----:B0-----:R-:W-:-:S02]  /*135ce0*/  PRMT R3, R23, 0x4210, R48 ;  /* 0x0000421017037816 */ /* 0x001fc40000000030 */
[----:B------:R-:W3:Y:S04]  /*135cf0*/  LDL.LU R23, [R1+0x5e18] ;  /* 0x005e180001177983 */ /* 0x000ee80000300800 */
[----:B------:R0:W-:Y:S04]  /*135d00*/  STL [R1+0x24], R5 ;  /* 0x0000240501007387 */ /* 0x0001e80000100800 */
[----:B------:R-:W4:Y:S04]  /*135d10*/  LDL.LU R14, [R1+0x5e14] ;  /* 0x005e1400010e7983 */ /* 0x000f280000300800 */
[----:B------:R1:W-:Y:S01]  /*135d20*/  STL [R1+0xe8], R3 ;  /* 0x0000e80301007387 */ /* 0x0003e20000100800 */
[----:B0-----:R-:W-:-:S02]  /*135d30*/  LOP3.LUT R5, R4, 0xffff, RZ, 0xc0, !PT ;  /* 0x0000ffff04057812 */ /* 0x001fc400078ec0ff */
[----:B------:R-:W-:Y:S02]  /*135d40*/  LOP3.LUT R4, R6, 0xffff, RZ, 0xc0, !PT ;  /* 0x0000ffff06047812 */ /* 0x000fe400078ec0ff */
[----:B-1----:R-:W-:Y:S02]  /*135d50*/  LOP3.LUT R3, R13, 0xffff, RZ, 0xc0, !PT ;  /* 0x0000ffff0d037812 */ /* 0x002fe400078ec0ff */
[----:B------:R-:W-:Y:S02]  /*135d60*/  PRMT R48, R5, 0x3340, R4 ;  /* 0x0000334005307816 */ /* 0x000fe40000000004 */
[----:B------:R-:W-:Y:S02]  /*135d70*/  PRMT R46, R3, 0x3340, R0 ;  /* 0x00003340032e7816 */ /* 0x000fe40000000000 */
[----:B------:R-:W-:Y:S02]  /*135d80*/  LOP3.LUT R50, R2, 0xffff, RZ, 0xc0, !PT ;  /* 0x0000ffff02327812 */ /* 0x000fe400078ec0ff */
[----:B------:R-:W-:-:S02]  /*135d90*/  LOP3.LUT R51, R10, 0xffff, RZ, 0xc0, !PT ;  /* 0x0000ffff0a337812 */ /* 0x000fc400078ec0ff */
[----:B------:R-:W-:Y:S02]  /*135da0*/  PRMT R2, R48, 0x5410, R46 ;  /* 0x0000541030027816 */ /* 0x000fe4000000002e */
[----:B------:R-:W-:Y:S01]  /*135db0*/  PRMT R46, R51, 0x3340, R0 ;  /* 0x00003340332e7816 */ /* 0x000fe20000000000 */
[----:B------:R-:W-:Y:S04]  /*135dc0*/  STL [R1+0x28], R7 ;  /* 0x0000280701007387 */ /* 0x000fe80000100800 */
[----:B------:R0:W-:Y:S01]  /*135dd0*/  STL [R1+0x1848], R2 ;  /* 0x0018480201007387 */ /* 0x0001e20000100800 */
[----:B------:R-:W-:-:S04]  /*135de0*/  SHF.R.U32.HI R51, RZ, 0x8, R51 ;  /* 0x00000008ff337819 */ /* 0x000fc80000011633 */
[----:B------:R-:W-:-:S04]  /*135df0*/  LOP3.LUT R51, R51, 0xffff, RZ, 0xc0, !PT ;  /* 0x0000ffff33337812 */ /* 0x000fc800078ec0ff */
[----:B------:R-:W-:Y:S02]  /*135e00*/  PRMT R51, R51, 0x3340, R0 ;  /* 0x0000334033337816 */ /* 0x000fe40000000000 */
[----:B---3--:R-:W-:-:S04]  /*135e10*/  LOP3.LUT R49, R23, 0xffff, RZ, 0xc0, !PT ;  /* 0x0000ffff17317812 */ /* 0x008fc800078ec0ff */
[----:B------:R-:W-:-:S04]  /*135e20*/  PRMT R48, R50, 0x3340, R49 ;  /* 0x0000334032307816 */ /* 0x000fc80000000031 */
[----:B0-----:R-:W-:Y:S02]  /*135e30*/  PRMT R2, R48, 0x5410, R46 ;  /* 0x0000541030027816 */ /* 0x001fe4000000002e */
[----:B------:R-:W-:Y:S02]  /*135e40*/  SHF.R.U32.HI R46, RZ, 0x8, R21 ;  /* 0x00000008ff2e7819 */ /* 0x000fe40000011615 */
[----:B--2---:R-:W-:Y:S02]  /*135e50*/  SHF.R.U32.HI R48, RZ, 0x8, R19 ;  /* 0x00000008ff307819 */ /* 0x004fe40000011613 */
[----:B------:R-:W-:Y:S02]  /*135e60*/  LOP3.LUT R46, R46, 0xffff, RZ, 0xc0, !PT ;  /* 0x0000ffff2e2e7812 */ /* 0x000fe400078ec0ff */
[----:B------:R-:W-:Y:S02]  /*135e70*/  LOP3.LUT R48, R48, 0xffff, RZ, 0xc0, !PT ;  /* 0x0000ffff30307812 */ /* 0x000fe400078ec0ff */
[----:B------:R-:W-:-:S02]  /*135e80*/  SHF.R.U32.HI R50, RZ, 0x8, R50 ;  /* 0x00000008ff327819 */ /* 0x000fc40000011632 */
[--C-:B------:R-:W-:Y:S02]  /*135e90*/  PRMT R23, R46, 0x3340, R0.reuse ;  /* 0x000033402e177816 */ /* 0x100fe40000000000 */
[----:B------:R-:W-:Y:S02]  /*135ea0*/  PRMT R21, R48, 0x3340, R0 ;  /* 0x0000334030157816 */ /* 0x000fe40000000000 */
[----:B----4-:R-:W-:Y:S02]  /*135eb0*/  SHF.R.U32.HI R46, RZ, 0x8, R17 ;  /* 0x00000008ff2e7819 */ /* 0x010fe40000011611 */
[----:B------:R-:W-:Y:S02]  /*135ec0*/  SHF.R.U32.HI R48, RZ, 0x8, R49 ;  /* 0x00000008ff307819 */ /* 0x000fe40000011631 */
[----:B------:R-:W-:Y:S02]  /*135ed0*/  LOP3.LUT R49, R50, 0xffff, RZ, 0xc0, !PT ;  /* 0x0000ffff32317812 */ /* 0x000fe400078ec0ff */
[----:B------:R-:W-:-:S02]  /*135ee0*/  SHF.R.U32.HI R50, RZ, 0x8, R14 ;  /* 0x00000008ff327819 */ /* 0x000fc4000001160e */
[----:B------:R-:W-:Y:S02]  /*135ef0*/  LOP3.LUT R46, R46, 0xffff, RZ, 0xc0, !PT ;  /* 0x0000ffff2e2e7812 */ /* 0x000fe400078ec0ff */
[----:B------:R-:W-:Y:S01]  /*135f00*/  LOP3.LUT R48, R48, 0xffff, RZ, 0xc0, !PT ;  /* 0x0000ffff30307812 */ /* 0x000fe200078ec0ff */
[----:B------:R0:W-:Y:S01]  /*135f10*/  STL [R1+0x1844], R2 ;  /* 0x0018440201007387 */ /* 0x0001e20000100800 */
[----:B------:R-:W-:Y:S02]  /*135f20*/  LOP3.LUT R50, R50, 0xffff, RZ, 0xc0, !PT ;  /* 0x0000ffff32327812 */ /* 0x000fe400078ec0ff */
[----:B------:R-:W-:Y:S01]  /*135f30*/  PRMT R19, R46, 0x3340, R0 ;  /* 0x000033402e137816 */ /* 0x000fe20000000000 */
[----:B------:R-:W-:Y:S01]  /*135f40*/  STL [R1+0x5de4], R23 ;  /* 0x005de41701007387 */ /* 0x000fe20000100800 */
[----:B------:R-:W-:Y:S02]  /*135f50*/  PRMT R17, R49, 0x3340, R48 ;  /* 0x0000334031117816 */ /* 0x000fe40000000030 */
[----:B------:R-:W-:Y:S01]  /*135f60*/  SHF.R.U32.HI R48, RZ, 0x8, R5 ;  /* 0x00000008ff307819 */ /* 0x000fe20000011605 */
[----:B------:R-:W-:Y:S01]  /*135f70*/  STL [R1+0x5de8], R21 ;  /* 0x005de81501007387 */ /* 0x000fe20000100800 */
[----:B------:R-:W-:-:S02]  /*135f80*/  SHF.R.U32.HI R46, RZ, 0x8, R4 ;  /* 0x00000008ff2e7819 */ /* 0x000fc40000011604 */
[----:B------:R-:W-:Y:S01]  /*135f90*/  SHF.R.U32.HI R49, RZ, 0x8, R3 ;  /* 0x00000008ff317819 */ /* 0x000fe20000011603 */
[----:B0-----:R-:W2:Y:S01]  /*135fa0*/  LDL.LU R2, [R1+0x591c] ;  /* 0x00591c0001027983 */ /* 0x001ea20000300800 */
[----:B------:R-:W-:Y:S02]  /*135fb0*/  PRMT R50, R50, 0x3340, R0 ;  /* 0x0000334032327816 */ /* 0x000fe40000000000 */
[----:B------:R-:W-:Y:S01]  /*135fc0*/  LOP3.LUT R48, R48, 0xffff, RZ, 0xc0, !PT ;  /* 0x0000ffff30307812 */ /* 0x000fe200078ec0ff */
[----:B------:R-:W3:Y:S01]  /*135fd0*/  LDL.LU R10, [R1+0x2088] ;  /* 0x00208800010a7983 */ /* 0x000ee20000300800 */
[----:B------:R-:W-:Y:S02]  /*135fe0*/  LOP3.LUT R46, R46, 0xffff, RZ, 0xc0, !PT ;  /* 0x0000ffff2e2e7812 */ /* 0x000fe400078ec0ff */
[----:B------:R-:W-:Y:S01]  /*135ff0*/  LOP3.LUT R49, R49, 0xffff, RZ, 0xc0, !PT ;  /* 0x0000ffff31317812 */ /* 0x000fe200078ec0ff */
[----:B------:R-:W-:Y:S01]  /*136000*/  STL [R1+0x5dec], R19 ;  /* 0x005dec1301007387 */ /* 0x000fe20000100800 */
[----:B------:R-:W-:-:S03]  /*136010*/  PRMT R14, R48, 0x3340, R46 ;  /* 0x00003340300e7816 */ /* 0x000fc6000000002e */
[----:B------:R-:W-:Y:S01]  /*136020*/  STL [R1+0x5df0], R17 ;  /* 0x005df01101007387 */ /* 0x000fe20000100800 */
[----:B------:R-:W-:-:S03]  /*136030*/  PRMT R49, R49, 0x3340, R0 ;  /* 0x0000334031317816 */ /* 0x000fc60000000000 */
[----:B------:R-:W-:Y:S04]  /*136040*/  STL [R1+0x5df4], R51 ;  /* 0x005df43301007387 */ /* 0x000fe80000100800 */
[----:B------:R-:W-:Y:S04]  /*136050*/  STL [R1+0x5df8], R50 ;  /* 0x005df83201007387 */ /* 0x000fe80000100800 */
[----:B------:R-:W4:Y:S04]  /*136060*/  LDL.LU R20, [R1+0x19b8] ;  /* 0x0019b80001147983 */ /* 0x000f280000300800 */
[----:B------:R-:W4:Y:S04]  /*136070*/  LDL.LU R24, [R1+0x1e0] ;  /* 0x0001e00001187983 */ /* 0x000f280000300800 */
[----:B------:R-:W4:Y:S04]  /*136080*/  LDL.LU R28, [R1+0x5c4] ;  /* 0x0005c400011c7983 */ /* 0x000f280000300800 */
[----:B------:R0:W-:Y:S04]  /*136090*/  STL [R1+0x5dfc], R14 ;  /* 0x005dfc0e01007387 */ /* 0x0001e80000100800 */
        /* <DEDUP_REMOVED lines=25> */
[----:B---3--:R-:W-:-:S03]  /*136230*/  SHF.R.U32.HI R48, RZ, 0x8, R10 ;  /* 0x00000008ff307819 */ /* 0x008fc6000001160a */
[----:B------:R-:W2:Y:S01]  /*136240*/  LDL.LU R10, [R1+0x61c] ;  /* 0x00061c00010a7983 */ /* 0x000ea20000300800 */
[----:B------:R-:W-:Y:S02]  /*136250*/  LOP3.LUT R48, R48, 0xffff, RZ, 0xc0, !PT ;  /* 0x0000ffff30307812 */ /* 0x000fe400078ec0ff */
[--C-:B----4-:R-:W-:Y:S02]  /*136260*/  PRMT R16, R20, 0x4210, R46.reuse ;  /* 0x0000421014107816 */ /* 0x110fe4000000002e */
[----:B0-----:R-:W-:-:S03]  /*136270*/  PRMT R14, R24, 0x5210, R46 ;  /* 0x00005210180e7816 */ /* 0x001fc6000000002e */
[----:B------:R-:W-:Y:S01]  /*136280*/  STL [R1+0xd0], R16 ;  /* 0x0000d01001007387 */ /* 0x000fe20000100800 */
[----:B------:R-:W-:-:S03]  /*136290*/  SHF.R.U32.HI R46, RZ, 0x8, R28 ;  /* 0x00000008ff2e7819 */ /* 0x000fc6000001161c */
[----:B------:R0:W-:Y:S01]  /*1362a0*/  STL [R1+0x10], R14 ;  /* 0x0000100e01007387 */ /* 0x0001e20000100800 */
[----:B------:R-:W-:Y:S02]  /*1362b0*/  LOP3.LUT R46, R46, 0xffff, RZ, 0xc0, !PT ;  /* 0x0000ffff2e2e7812 */ /* 0x000fe400078ec0ff */
[----:B------:R-:W-:Y:S02]  /*1362c0*/  PRMT R48, R48, 0x3340, R0 ;  /* 0x0000334030307816 */ /* 0x000fe40000000000 */
[----:B0-----:R-:W-:-:S04]  /*1362d0*/  SHF.R.U32.HI R14, RZ, 0x8, R32 ;  /* 0x00000008ff0e7819 */ /* 0x001fc80000011620 */
[----:B------:R-:W-:Y:S02]  /*1362e0*/  LOP3.LUT R16, R14, 0xffff, RZ, 0xc0, !PT ;  /* 0x0000ffff0e107812 */ /* 0x000fe400078ec0ff */
[----:B------:R-:W-:Y:S02]  /*1362f0*/  LOP3.LUT R14, R38, 0xffff, RZ, 0xc0, !PT ;  /* 0x0000ffff260e7812 */ /* 0x000fe400078ec0ff */
[--C-:B------:R-:W-:Y:S02]  /*136300*/  PRMT R46, R46, 0x3340, R0.reuse ;  /* 0x000033402e2e7816 */ /* 0x100fe40000000000 */
[----:B------:R-:W-:Y:S02]  /*136310*/  PRMT R17, R16, 0x3340, R0 ;  /* 0x0000334010117816 */ /* 0x000fe40000000000 */
[----:B------:R-:W-:Y:S02]  /*136320*/  SHF.R.U32.HI R8, RZ, 0x8, R8 ;  /* 0x00000008ff087819 */ /* 0x000fe40000011608 */
[----:B------:R-:W-:-:S02]  /*136330*/  SHF.R.U32.HI R3, RZ, 0x8, R3 ;  /* 0x00000008ff037819 */ /* 0x000fc40000011603 */
[----:B------:R-:W-:Y:S02]  /*136340*/  LOP3.LUT R8, R8, 0xffff, RZ, 0xc0, !PT ;  /* 0x0000ffff08087812 */ /* 0x000fe400078ec0ff */
[--C-:B------:R-:W-:Y:S02]  /*136350*/  PRMT R16, R34, 0x4210, R14.reuse ;  /* 0x0000421022107816 */ /* 0x100fe4000000000e */
[----:B------:R-:W-:Y:S01]  /*136360*/  LOP3.LUT R3, R3, 0xffff, RZ, 0xc0, !PT ;  /* 0x0000ffff03037812 */ /* 0x000fe200078ec0ff */
[----:B------:R-:W-:Y:S01]  /*136370*/  STL [R1+0x5e04], R48 ;  /* 0x005e043001007387 */ /* 0x000fe20000100800 */
[----:B------:R-:W-:Y:S02]  /*136380*/  PRMT R14, R45, 0x5210, R14 ;  /* 0x000052102d0e7816 */ /* 0x000fe4000000000e */
[--C-:B------:R-:W-:Y:S01]  /*136390*/  PRMT R8, R8, 0x3340, R0.reuse ;  /* 0x0000334008087816 */ /* 0x100fe20000000000 */
[----:B------:R-:W-:Y:S01]  /*1363a0*/  STL [R1+0x5e08], R46 ;  /* 0x005e082e01007387 */ /* 0x000fe20000100800 */
[----:B------:R-:W-:-:S03]  /*1363b0*/  PRMT R3, R3, 0x3340, R0 ;  /* 0x0000334003037816 */ /* 0x000fc60000000000 */
[----:B------:R-:W-:Y:S04]  /*1363c0*/  STL [R1+0x1f4], R17 ;  /* 0x0001f41101007387 */ /* 0x000fe80000100800 */
[----:B------:R-:W-:Y:S04]  /*1363d0*/  STL [R1+0xd4], R16 ;  /* 0x0000d41001007387 */ /* 0x000fe80000100800 */
[----:B------:R-:W-:Y:S04]  /*1363e0*/  STL [R1+0x14], R14 ;  /* 0x0000140e01007387 */ /* 0x000fe80000100800 */
[----:B------:R0:W-:Y:S04]  /*1363f0*/  STL [R1+0x5c48], R0 ;  /* 0x005c480001007387 */ /* 0x0001e80000100800 */
[----:B------:R-:W-:Y:S04]  /*136400*/  STL [R1+0x1ec], R8 ;  /* 0x0001ec0801007387 */ /* 0x000fe80000100800 */
[----:B------:R1:W-:Y:S01]  /*136410*/  STL [R1+0x1e0], R3 ;  /* 0x0001e00301007387 */ /* 0x0003e20000100800 */
[----:B0-----:R-:W-:-:S02]  /*136420*/  PRMT R0, R7, 0x5410, R11 ;  /* 0x0000541007007816 */ /* 0x001fc4000000000b */
[----:B------:R-:W-:-:S03]  /*136430*/  PRMT R7, R30, 0x5410, R43 ;  /* 0x000054101e077816 */ /* 0x000fc6000000002b */
[----:B------:R0:W-:Y:S01]  /*136440*/  STL [R1+0x784], R0 ;  /* 0x0007840001007387 */ /* 0x0001e20000100800 */
[----:B-1----:R-:W-:-:S05]  /*136450*/  PRMT R3, R26, 0x5410, R18 ;  /* 0x000054101a037816 */ /* 0x002fca0000000012 */
[----:B------:R1:W-:Y:S01]  /*136460*/  STL [R1+0x788], R3 ;  /* 0x0007880301007387 */ /* 0x0003e20000100800 */
[----:B0-----:R-:W-:-:S03]  /*136470*/  PRMT R0, R12, 0x5410, R5 ;  /* 0x000054100c007816 */ /* 0x001fc60000000005 */
[----:B------:R-:W-:Y:S01]  /*136480*/  STL [R1+0x780], R7 ;  /* 0x0007800701007387 */ /* 0x000fe20000100800 */
[----:B------:R-:W-:Y:S02]  /*136490*/  PRMT R5, R52, 0x5410, R15 ;  /* 0x0000541034057816 */ /* 0x000fe4000000000f */
[----:B-1----:R-:W-:Y:S01]  /*1364a0*/  PRMT R3, R39, 0x5410, R22 ;  /* 0x0000541027037816 */ /* 0x002fe20000000016 */
[----:B------:R0:W-:Y:S04]  /*1364b0*/  STL [R1+0x770], R0 ;  /* 0x0007700001007387 */ /* 0x0001e80000100800 */
[----:B------:R1:W-:Y:S01]  /*1364c0*/  STL [R1+0x76c], R3 ;  /* 0x00076c0301007387 */ /* 0x0003e20000100800 */
[----:B0-----:R-:W-:-:S03]  /*1364d0*/  PRMT R0, R4, 0x5410, R9 ;  /* 0x0000541004007816 */ /* 0x001fc60000000009 */
[----:B------:R-:W-:Y:S01]  /*1364e0*/  STL [R1+0x768], R5 ;  /* 0x0007680501007387 */ /* 0x000fe20000100800 */
[----:B-1----:R-:W-:-:S03]  /*1364f0*/  PRMT R3, R6, 0x5410, R13 ;  /* 0x0000541006037816 */ /* 0x002fc6000000000d */
[----:B------:R0:W-:Y:S04]  /*136500*/  STL [R1+0x75c], R0 ;  /* 0x00075c0001007387 */ /* 0x0001e80000100800 */
[----:B0-----:R-:W3:Y:S04]  /*136510*/  LDL.LU R0, [R1+0x5f4] ;  /* 0x0005f40001007983 */ /* 0x001ee80000300800 */
[----:B------:R-:W-:Y:S04]  /*136520*/  STL [R1+0x760], R3 ;  /* 0x0007600301007387 */ /* 0x000fe80000100800 */
[----:B------:R-:W4:Y:S01]  /*136530*/  LDL.LU R46, [R1+0x340] ;  /* 0x00034000012e7983 */ /* 0x000f220000300800 */
[----:B--2---:R-:W-:-:S05]  /*136540*/  PRMT R2, R10, 0x5410, R2 ;  /* 0x000054100a027816 */ /* 0x004fca0000000002 */
[----:B------:R-:W-:Y:S04]  /*136550*/  STL [R1+0x758], R2 ;  /* 0x0007580201007387 */ /* 0x000fe80000100800 */
[----:B----4-:R0:W-:Y:S04]  /*136560*/  STL [R1+0x5e10], R46 ;  /* 0x005e102e01007387 */ /* 0x0101e80000100800 */
[----:B0-----:R-:W3:Y:S04]  /*136570*/  LDL.LU R46, [R1+0x344] ;  /* 0x00034400012e7983 */ /* 0x001ee80000300800 */
[----:B------:R-:W2:Y:S04]  /*136580*/  LDL.LU R48, [R1+0x5e4] ;  /* 0x0005e40001307983 */ /* 0x000ea80000300800 */
        /* <DEDUP_REMOVED lines=58> */
[----:B---3--:R-:W-:-:S03]  /*136930*/  PRMT R0, R0, 0x5410, R46 ;  /* 0x0000541000007816 */ /* 0x008fc6000000002e */
[----:B------:R-:W3:Y:S04]  /*136940*/  LDL.LU R46, [R1+0x5e10] ;  /* 0x005e1000012e7983 */ /* 0x000ee80000300800 */
[----:B------:R2:W-:Y:S01]  /*136950*/  STL [R1+0x740], R0 ;  /* 0x0007400001007387 */ /* 0x0005e20000100800 */
[----:B----4-:R-:W-:Y:S02]  /*136960*/  PRMT R14, R14, 0x5410, R49 ;  /* 0x000054100e0e7816 */ /* 0x010fe40000000031 */
[----:B--2---:R-:W-:Y:S02]  /*136970*/  PRMT R0, R51, 0x5410, R50 ;  /* 0x0000541033007816 */ /* 0x004fe40000000032 */
[----:B------:R-:W-:Y:S02]  /*136980*/  PRMT R17, R19, 0x5410, R17 ;  /* 0x0000541013117816 */ /* 0x000fe40000000011 */
[----:B------:R-:W-:-:S02]  /*136990*/  PRMT R7, R7, 0x5410, R11 ;  /* 0x0000541007077816 */ /* 0x000fc4000000000b */
[----:B------:R-:W-:Y:S02]  /*1369a0*/  PRMT R5, R12, 0x5410, R5 ;  /* 0x000054100c057816 */ /* 0x000fe40000000005 */
[----:B------:R-:W-:Y:S02]  /*1369b0*/  PRMT R4, R4, 0x5410, R9 ;  /* 0x0000541004047816 */ /* 0x000fe40000000009 */
[----:B---3--:R-:W-:-:S05]  /*1369c0*/  PRMT R46, R48, 0x5410, R46 ;  /* 0x00005410302e7816 */ /* 0x008fca000000002e */
[----:B------:R-:W-:Y:S04]  /*1369d0*/  STL [R1+0x744], R46 ;  /* 0x0007442e01007387 */ /* 0x000fe80000100800 */
[----:B------:R0:W-:Y:S04]  /*1369e0*/  STL [R1+0x73c], R14 ;  /* 0x00073c0e01007387 */ /* 0x0001e80000100800 */
[----:B------:R1:W-:Y:S01]  /*1369f0*/  STL [R1+0x734], R0 ;  /* 0x0007340001007387 */ /* 0x0003e20000100800 */
[----:B0-----:R-:W-:-:S03]  /*136a00*/  PRMT R14, R23, 0x5410, R21 ;  /* 0x00005410170e7816 */ /* 0x001fc60000000015 */
[----:B------:R0:W-:Y:S01]  /*136a10*/  STL [R1+0x738], R17 ;  /* 0x0007381101007387 */ /* 0x0001e20000100800 */
[----:B-1----:R-:W-:-:S03]  /*136a20*/  PRMT R0, R27, 0x5410, R25 ;  /* 0x000054101b007816 */ /* 0x002fc60000000019 */
[----:B------:R1:W-:Y:S04]  /*136a30*/  STL [R1+0x730], R14 ;  /* 0x0007300e01007387 */ /* 0x0003e80000100800 */
[----:B------:R2:W-:Y:S01]  /*136a40*/  STL [R1+0x71c], R0 ;  /* 0x00071c0001007387 */ /* 0x0005e20000100800 */
[----:B0-----:R-:W-:Y:S02]  /*136a50*/  PRMT R17, R31, 0x5410, R29 ;  /* 0x000054101f117816 */ /* 0x001fe4000000001d */
[----:B-1----:R-:W-:-:S03]  /*136a60*/  PRMT R14, R35, 0x5410, R33 ;  /* 0x00005410230e7816 */ /* 0x002fc60000000021 */
[----:B------:R0:W-:Y:S01]  /*136a70*/  STL [R1+0x70c], R17 ;  /* 0x00070c1101007387 */ /* 0x0001e20000100800 */
[----:B--2---:R-:W-:-:S03]  /*136a80*/  PRMT R0, R36, 0x5410, R37 ;  /* 0x0000541024007816 */ /* 0x004fc60000000025 */
        /* <DEDUP_REMOVED lines=16> */
[----:B------:R-:W-:Y:S01]  /*136b90*/  STL [R1+0x358], R17 ;  /* 0x0003581101007387 */ /* 0x000fe20000100800 */
[----:B--2---:R-:W-:-:S03]  /*136ba0*/  PRMT R0, R28, 0x5410, R24 ;  /* 0x000054101c007816 */ /* 0x004fc60000000018 */
[----:B------:R0:W-:Y:S01]  /*136bb0*/  STL [R1+0x350], R14 ;  /* 0x0003500e01007387 */ /* 0x0001e20000100800 */
[----:B------:R-:W-:-:S03]  /*136bc0*/  PRMT R16, R38, 0x5410, R32 ;  /* 0x0000541026107816 */ /* 0x000fc60000000020 */
[----:B------:R1:W-:Y:S01]  /*136bd0*/  STL [R1+0x348], R0 ;  /* 0x0003480001007387 */ /* 0x0003e20000100800 */
[----:B0-----:R-:W-:-:S03]  /*136be0*/  PRMT R14, R45, 0x5410, R34 ;  /* 0x000054102d0e7816 */ /* 0x001fc60000000022 */
[----:B------:R-:W-:Y:S01]  /*136bf0*/  STL [R1+0x34c], R16 ;  /* 0x00034c1001007387 */ /* 0x000fe20000100800 */
[----:B-1----:R-:W-:-:S03]  /*136c00*/  PRMT R0, R3, 0x5410, R8 ;  /* 0x0000541003007816 */ /* 0x002fc60000000008 */
[----:B------:R-:W-:Y:S01]  /*136c10*/  STL [R1+0x344], R14 ;  /* 0x0003440e01007387 */ /* 0x000fe20000100800 */
[----:B------:R-:W-:-:S03]  /*136c20*/  PRMT R3, R26, 0x5410, R18 ;  /* 0x000054101a037816 */ /* 0x000fc60000000012 */
[----:B------:R0:W-:Y:S04]  /*136c30*/  STL [R1+0x33c], R0 ;  /* 0x00033c0001007387 */ /* 0x0001e80000100800 */
[----:B------:R-:W-:Y:S04]  /*136c40*/  STL [R1+0x340], R7 ;  /* 0x0003400701007387 */ /* 0x000fe80000100800 */
[----:B------:R1:W-:Y:S01]  /*136c50*/  STL [R1+0x338], R3 ;  /* 0x0003380301007387 */ /* 0x0003e20000100800 */
[----:B0-----:R-:W-:-:S05]  /*136c60*/  PRMT R0, R30, 0x5410, R43 ;  /* 0x000054101e007816 */ /* 0x001fca000000002b */
[----:B------:R0:W-:Y:S01]  /*136c70*/  STL [R1+0x328], R0 ;  /* 0x0003280001007387 */ /* 0x0001e20000100800 */
[----:B-1----:R-:W-:-:S03]  /*136c80*/  PRMT R3, R39, 0x5410, R22 ;  /* 0x0000541027037816 */ /* 0x002fc60000000016 */
[----:B------:R-:W-:Y:S04]  /*136c90*/  STL [R1+0x32c], R5 ;  /* 0x00032c0501007387 */ /* 0x000fe80000100800 */
[----:B------:R1:W-:Y:S01]  /*136ca0*/  STL [R1+0x324], R3 ;  /* 0x0003240301007387 */ /* 0x0003e20000100800 */
[----:B0-----:R-:W-:-:S05]  /*136cb0*/  PRMT R0, R52, 0x5410, R15 ;  /* 0x0000541034007816 */ /* 0x001fca000000000f */
[----:B------:R0:W-:Y:S01]  /*136cc0*/  STL [R1+0x31c], R0 ;  /* 0x00031c0001007387 */ /* 0x0001e20000100800 */
[----:B-1----:R-:W-:-:S03]  /*136cd0*/  PRMT R3, R6, 0x5410, R13 ;  /* 0x0000541006037816 */ /* 0x002fc6000000000d */
[----:B------:R-:W-:Y:S04]  /*136ce0*/  STL [R1+0x320], R4 ;  /* 0x0003200401007387 */ /* 0x000fe80000100800 */
[----:B------:R-:W2:Y:S04]  /*136cf0*/  LDL.LU R46, [R1+0x498] ;  /* 0x00049800012e7983 */ /* 0x000ea80000300800 */
[----:B------:R-:W-:Y:S04]  /*136d00*/  STL [R1+0x318], R3 ;  /* 0x0003180301007387 */ /* 0x000fe80000100800 */
[----:B------:R-:W3:Y:S01]  /*136d10*/  LDL.LU R48, [R1+0x2c4] ;  /* 0x0002c40001307983 */ /* 0x000ee20000300800 */
[----:B0-----:R-:W-:-:S05]  /*136d20*/  PRMT R0, R10, 0x5410, R2 ;  /* 0x000054100a007816 */ /* 0x001fca0000000002 */
[----:B------:R-:W-:Y:S04]  /*136d30*/  STL [R1+0x308], R0 ;  /* 0x0003080001007387 */ /* 0x000fe80000100800 */
[----:B---3--:R0:W-:Y:S04]  /*136d40*/  STL [R1+0x5e0c], R48 ;  /* 0x005e0c3001007387 */ /* 0x0081e80000100800 */
[----:B0-----:R-:W2:Y:S04]  /*136d50*/  LDL.LU R48, [R1+0x2c8] ;  /* 0x0002c80001307983 */ /* 0x001ea80000300800 */
[----:B------:R-:W3:Y:S04]  /*136d60*/  LDL.LU R0, [R1+0x49c] ;  /* 0x00049c0001007983 */ /* 0x000ee80000300800 */
        /* <DEDUP_REMOVED lines=58> */
[----:B--2---:R-:W-:-:S03]  /*137110*/  PRMT R46, R46, 0x5410, R48 ;  /* 0x000054102e2e7816 */ /* 0x004fc60000000030 */
[----:B------:R-:W2:Y:S04]  /*137120*/  LDL.LU R48, [R1+0x5e0c] ;  /* 0x005e0c0001307983 */ /* 0x000ea80000300800 */
[----:B------:R0:W-:Y:S01]  /*137130*/  STL [R1+0x30c], R46 ;  /* 0x00030c2e01007387 */ /* 0x0001e20000100800 */
[----:B----4-:R-:W-:-:S03]  /*137140*/  PRMT R14, R14, 0x5410, R49 ;  /* 0x000054100e0e7816 */ /* 0x010fc60000000031 */
[----:B0-----:R-:W4:Y:S01]  /*137150*/  LDL.LU R46, [R1+0x5e08] ;  /* 0x005e0800012e7983 */ /* 0x001f220000300800 */
[----:B---3--:R-:W-:Y:S02]  /*137160*/  PRMT R17, R19, 0x5410, R17 ;  /* 0x0000541013117816 */ /* 0x008fe40000000011 */
[----:B------:R-:W-:Y:S02]  /*137170*/  PRMT R7, R7, 0x5410, R11 ;  /* 0x0000541007077816 */ /* 0x000fe4000000000b */
[----:B------:R-:W-:Y:S02]  /*137180*/  PRMT R5, R12, 0x5410, R5 ;  /* 0x000054100c057816 */ /* 0x000fe40000000005 */
[----:B------:R-:W-:Y:S02]  /*137190*/  PRMT R4, R4, 0x5410, R9 ;  /* 0x0000541004047816 */ /* 0x000fe40000000009 */
[----:B--2---:R-:W-:Y:S02]  /*1371a0*/  PRMT R0, R0, 0x5410, R48 ;  /* 0x0000541000007816 */ /* 0x004fe40000000030 */
[----:B------:R-:W2:Y:S04]  /*1371b0*/  LDL.LU R48, [R1+0x5e04] ;  /* 0x005e040001307983 */ /* 0x000ea80000300800 */
[----:B------:R0:W-:Y:S04]  /*1371c0*/  STL [R1+0x304], R0 ;  /* 0x0003040001007387 */ /* 0x0001e80000100800 */
[----:B------:R1:W-:Y:S01]  /*1371d0*/  STL [R1+0x2f8], R14 ;  /* 0x0002f80e01007387 */ /* 0x0003e20000100800 */
[----:B0-----:R-:W-:-:S02]  /*1371e0*/  PRMT R0, R51, 0x5410, R50 ;  /* 0x0000541033007816 */ /* 0x001fc40000000032 */
[----:B-1----:R-:W-:-:S03]  /*1371f0*/  PRMT R14, R23, 0x5410, R21 ;  /* 0x00005410170e7816 */ /* 0x002fc60000000015 */
[----:B------:R0:W-:Y:S04]  /*137200*/  STL [R1+0x2fc], R0 ;  /* 0x0002fc0001007387 */ /* 0x0001e80000100800 */
[----:B------:R1:W-:Y:S01]  /*137210*/  STL [R1+0x2f4], R17 ;  /* 0x0002f41101007387 */ /* 0x0003e20000100800 */
[----:B0-----:R-:W-:-:S03]  /*137220*/  PRMT R0, R27, 0x5410, R25 ;  /* 0x000054101b007816 */ /* 0x001fc60000000019 */
[----:B------:R0:W-:Y:S01]  /*137230*/  STL [R1+0x2ec], R14 ;  /* 0x0002ec0e01007387 */ /* 0x0001e20000100800 */
[----:B-1----:R-:W-:-:S03]  /*137240*/  PRMT R17, R31, 0x5410, R29 ;  /* 0x000054101f117816 */ /* 0x002fc6000000001d */
        /* <DEDUP_REMOVED lines=9> */
[----:B---3--:R-:W-:-:S03]  /*1372e0*/  PRMT R0, R53, 0x5410, R47 ;  /* 0x0000541035007816 */ /* 0x008fc6000000002f */
        /* <DEDUP_REMOVED lines=10> */
[----:B------:R-:W-:Y:S01]  /*137390*/  STL [R1+0x2b0], R17 ;  /* 0x0002b01101007387 */ /* 0x000fe20000100800 */
[----:B---3--:R-:W-:-:S03]  /*1373a0*/  PRMT R0, R28, 0x5410, R24 ;  /* 0x000054101c007816 */ /* 0x008fc60000000018 */
        /* <DEDUP_REMOVED lines=9> */
[----:B------:R-:W-:Y:S01]  /*137440*/  STL [R1+0x290], R7 ;  /* 0x0002900701007387 */ /* 0x000fe20000100800 */
[----:B0-----:R-:W-:-:S03]  /*137450*/  PRMT R0, R30, 0x5410, R43 ;  /* 0x000054101e007816 */ /* 0x001fc6000000002b */
[----:B------:R0:W-:Y:S04]  /*137460*/  STL [R1+0x280], R3 ;  /* 0x0002800301007387 */ /* 0x0001e80000100800 */
[----:B------:R1:W-:Y:S01]  /*137470*/  STL [R1+0x284], R0 ;  /* 0x0002840001007387 */ /* 0x0003e20000100800 */
[----:B0-----:R-:W-:-:S03]  /*137480*/  PRMT R3, R39, 0x5410, R22 ;  /* 0x0000541027037816 */ /* 0x001fc60000000016 */
[----:B------:R-:W-:Y:S01]  /*137490*/  STL [R1+0x27c], R5 ;  /* 0x00027c0501007387 */ /* 0x000fe20000100800 */
[----:B-1----:R-:W-:-:S03]  /*1374a0*/  PRMT R0, R52, 0x5410, R15 ;  /* 0x0000541034007816 */ /* 0x002fc6000000000f */
[----:B------:R0:W-:Y:S04]  /*1374b0*/  STL [R1+0x274], R3 ;  /* 0x0002740301007387 */ /* 0x0001e80000100800 */
[----:B------:R1:W-:Y:S01]  /*1374c0*/  STL [R1+0x270], R0 ;  /* 0x0002700001007387 */ /* 0x0003e20000100800 */
[----:B0-----:R-:W-:-:S03]  /*1374d0*/  PRMT R3, R6, 0x5410, R13 ;  /* 0x0000541006037816 */ /* 0x001fc6000000000d */
[----:B------:R-:W-:Y:S01]  /*1374e0*/  STL [R1+0x26c], R4 ;  /* 0x00026c0401007387 */ /* 0x000fe20000100800 */
[----:B-1----:R-:W-:-:S03]  /*1374f0*/  PRMT R0, R10, 0x5410, R2 ;  /* 0x000054100a007816 */ /* 0x002fc60000000002 */
[----:B------:R-:W3:Y:S04]  /*137500*/  LDL.LU R49, [R1+0x24c] ;  /* 0x00024c0001317983 */ /* 0x000ee80000300800 */
[----:B------:R-:W-:Y:S04]  /*137510*/  STL [R1+0x260], R3 ;  /* 0x0002600301007387 */ /* 0x000fe80000100800 */
[----:B------:R-:W3:Y:S04]  /*137520*/  LDL.LU R14, [R1+0x3f4] ;  /* 0x0003f400010e7983 */ /* 0x000ee80000300800 */
[----:B------:R0:W-:Y:S04]  /*137530*/  STL [R1+0x258], R0 ;  /* 0x0002580001007387 */ /* 0x0001e80000100800 */
[----:B------:R-:W4:Y:S04]  /*137540*/  LDL.LU R50, [R1+0x248] ;  /* 0x0002480001327983 */ /* 0x000f280000300800 */
[----:B------:R-:W4:Y:S04]  /*137550*/  LDL.LU R51, [R1+0x3f0] ;  /* 0x0003f00001337983 */ /* 0x000f280000300800 */
[----:B------:R-:W2:Y:S04]  /*137560*/  LDL.LU R17, [R1+0x244] ;  /* 0x0002440001117983 */ /* 0x000ea80000300800 */
        /* <DEDUP_REMOVED lines=57> */
[----:B----4-:R-:W-:-:S03]  /*137900*/  PRMT R51, R51, 0x5410, R50 ;  /* 0x0000541033337816 */ /* 0x010fc60000000032 */
[----:B0-----:R-:W3:Y:S01]  /*137910*/  LDL.LU R14, [R1+0x5dfc] ;  /* 0x005dfc00010e7983 */ /* 0x001ee20000300800 */
[----:B--2---:R-:W-:-:S03]  /*137920*/  PRMT R0, R0, 0x5410, R17 ;  /* 0x0000541000007816 */ /* 0x004fc60000000011 */
[----:B------:R-:W2:Y:S04]  /*137930*/  LDL.LU R50, [R1+0x5df8] ;  /* 0x005df80001327983 */ /* 0x000ea80000300800 */
[----:B------:R0:W-:Y:S01]  /*137940*/  STL [R1+0x24c], R51 ;  /* 0x00024c3301007387 */ /* 0x0001e20000100800 */
[----:B------:R-:W-:-:S03]  /*137950*/  PRMT R21, R21, 0x5410, R19 ;  /* 0x0000541015157816 */ /* 0x000fc60000000013 */
[----:B0-----:R-:W4:Y:S01]  /*137960*/  LDL.LU R51, [R1+0x5df4] ;  /* 0x005df40001337983 */ /* 0x001f220000300800 */
[----:B------:R-:W-:-:S03]  /*137970*/  PRMT R25, R25, 0x5410, R23 ;  /* 0x0000541019197816 */ /* 0x000fc60000000017 */
[----:B------:R-:W4:Y:S04]  /*137980*/  LDL.LU R17, [R1+0x5df0] ;  /* 0x005df00001117983 */ /* 0x000f280000300800 */
[----:B------:R0:W-:Y:S01]  /*137990*/  STL [R1+0x250], R0 ;  /* 0x0002500001007387 */ /* 0x0001e20000100800 */
[----:B------:R-:W-:-:S03]  /*1379a0*/  PRMT R29, R29, 0x5410, R27 ;  /* 0x000054101d1d7816 */ /* 0x000fc6000000001b */
[----:B0-----:R-:W3:Y:S04]  /*1379b0*/  LDL.LU R0, [R1+0x4b4] ;  /* 0x0004b40001007983 */ /* 0x001ee80000300800 */
[----:B------:R-:W2:Y:S04]  /*1379c0*/  LDL.LU R19, [R1+0x5dec] ;  /* 0x005dec0001137983 */ /* 0x000ea80000300800 */
[----:B------:R0:W-:Y:S01]  /*1379d0*/  STL [R1+0x248], R21 ;  /* 0x0002481501007387 */ /* 0x0001e20000100800 */
[----:B------:R-:W-:Y:S02]  /*1379e0*/  PRMT R33, R33, 0x5410, R31 ;  /* 0x0000541021217816 */ /* 0x000fe4000000001f */
[----:B------:R-:W-:Y:S01]  /*1379f0*/  PRMT R37, R37, 0x5410, R35 ;  /* 0x0000541025257816 */ /* 0x000fe20000000023 */
[----:B0-----:R-:W2:Y:S04]  /*137a00*/  LDL.LU R21, [R1+0x5de8] ;  /* 0x005de80001157983 */ /* 0x001ea80000300800 */
[----:B------:R-:W2:Y:S04]  /*137a10*/  LDL.LU R23, [R1+0x5de4] ;  /* 0x005de40001177983 */ /* 0x000ea80000300800 */
[----:B------:R0:W-:Y:S01]  /*137a20*/  STL [R1+0x23c], R25 ;  /* 0x00023c1901007387 */ /* 0x0001e20000100800 */
[----:B------:R-:W-:-:S03]  /*137a30*/  PRMT R40, R40, 0x5410, R36 ;  /* 0x0000541028287816 */ /* 0x000fc60000000024 */
[----:B0-----:R-:W2:Y:S04]  /*137a40*/  LDL.LU R25, [R1+0x5de0] ;  /* 0x005de00001197983 */ /* 0x001ea80000300800 */
[----:B------:R-:W4:Y:S04]  /*137a50*/  LDL.LU R27, [R1+0x5ddc] ;  /* 0x005ddc00011b7983 */ /* 0x000f280000300800 */
        /* <DEDUP_REMOVED lines=11> */
[----:B------:R-:W2:Y:S04]  /*137b10*/  LDL.LU R36, [R1+0x5dc4] ;  /* 0x005dc40001247983 */ /* 0x000ea80000300800 */
[----:B------:R0:W-:Y:S01]  /*137b20*/  STL [R1+0x22c], R40 ;  /* 0x00022c2801007387 */ /* 0x0001e20000100800 */
[----:B------:R-:W-:-:S03]  /*137b30*/  PRMT R56, R56, 0x5410, R55 ;  /* 0x0000541038387816 */ /* 0x000fc60000000037 */
[----:B0-----:R-:W4:Y:S04]  /*137b40*/  LDL.LU R40, [R1+0x5dc0] ;  /* 0x005dc00001287983 */ /* 0x001f280000300800 */
[----:B------:R-:W2:Y:S04]  /*137b50*/  LDL.LU R42, [R1+0x5dbc] ;  /* 0x005dbc00012a7983 */ /* 0x000ea80000300800 */
[----:B------:R0:W-:Y:S01]  /*137b60*/  STL [R1+0x228], R41 ;  /* 0x0002282901007387 */ /* 0x0001e20000100800 */
[----:B------:R-:W-:-:S03]  /*137b70*/  PRMT R59, R59, 0x5410, R57 ;  /* 0x000054103b3b7816 */ /* 0x000fc60000000039 */
[----:B0-----:R-:W2:Y:S04]  /*137b80*/  LDL.LU R41, [R1+0x5db8] ;  /* 0x005db80001297983 */ /* 0x001ea80000300800 */
[----:B------:R-:W4:Y:S04]  /*137b90*/  LDL.LU R44, [R1+0x5db4] ;  /* 0x005db400012c7983 */ /* 0x000f280000300800 */
[----:B------:R0:W-:Y:S01]  /*137ba0*/  STL [R1+0x224], R47 ;  /* 0x0002242f01007387 */ /* 0x0001e20000100800 */
[----:B------:R-:W-:-:S03]  /*137bb0*/  PRMT R60, R60, 0x5410, R58 ;  /* 0x000054103c3c7816 */ /* 0x000fc6000000003a */
[----:B0-----:R-:W4:Y:S04]  /*137bc0*/  LDL.LU R47, [R1+0x5db0] ;  /* 0x005db000012f7983 */ /* 0x001f280000300800 */
[----:B------:R-:W2:Y:S04]  /*137bd0*/  LDL.LU R53, [R1+0x5dac] ;  /* 0x005dac0001357983 */ /* 0x000ea80000300800 */
        /* <DEDUP_REMOVED lines=56> */
[----:B------:R0:W-:Y:S04]  /*137f60*/  STL [R1+0x1d8], R15 ;  /* 0x0001d80f01007387 */ /* 0x0001e80000100800 */
[----:B0-----:R-:W3:Y:S04]  /*137f70*/  LDL.LU R15, [R1+0x5d38] ;  /* 0x005d3800010f7983 */ /* 0x001ee80000300800 */
[----:B------:R-:W2:Y:S04]  /*137f80*/  LDL.LU R52, [R1+0x5d34] ;  /* 0x005d340001347983 */ /* 0x000ea80000300800 */
[----:B------:R0:W-:Y:S04]  /*137f90*/  STL [R1+0x1d4], R9 ;  /* 0x0001d40901007387 */ /* 0x0001e80000100800 */
[----:B0-----:R-:W4:Y:S04]  /*137fa0*/  LDL.LU R9, [R1+0x5d30] ;  /* 0x005d300001097983 */ /* 0x001f280000300800 */
[----:B------:R-:W3:Y:S04]  /*137fb0*/  LDL.LU R4, [R1+0x5d2c] ;  /* 0x005d2c0001047983 */ /* 0x000ee80000300800 */
[----:B------:R0:W-:Y:S04]  /*137fc0*/  STL [R1+0x1d0], R13 ;  /* 0x0001d00d01007387 */ /* 0x0001e80000100800 */
[----:B0-----:R-:W3:Y:S04]  /*137fd0*/  LDL.LU R13, [R1+0x5d28] ;  /* 0x005d2800010d7983 */ /* 0x001ee80000300800 */
[----:B------:R-:W2:Y:S04]  /*137fe0*/  LDL.LU R6, [R1+0x5d24] ;  /* 0x005d240001067983 */ /* 0x000ea80000300800 */
[----:B------:R0:W-:Y:S04]  /*137ff0*/  STL [R1+0x240], R2 ;  /* 0x0002400201007387 */ /* 0x0001e80000100800 */
[----:B0-----:R-:W4:Y:S01]  /*138000*/  LDL.LU R2, [R1+0x5d20] ;  /* 0x005d200001027983 */ /* 0x001f220000300800 */
[----:B---3--:R-:W-:-:S02]  /*138010*/  PRMT R13, R13, 0x5410, R4 ;  /* 0x000054100d0d7816 */ /* 0x008fc40000000004 */
[----:B--2---:R-:W-:Y:S02]  /*138020*/  PRMT R10, R10, 0x5410, R6 ;  /* 0x000054100a0a7816 */ /* 0x004fe40000000006 */
[----:B------:R-:W2:Y:S04]  /*138030*/  LDL.LU R6, [R1+0x5d1c] ;  /* 0x005d1c0001067983 */ /* 0x000ea80000300800 */
[----:B------:R0:W-:Y:S04]  /*138040*/  STL [R1+0x244], R10 ;  /* 0x0002440a01007387 */ /* 0x0001e80000100800 */
[----:B0-----:R-:W3:Y:S04]  /*138050*/  LDL.LU R10, [R1+0x5d18] ;  /* 0x005d1800010a7983 */ /* 0x001ee80000300800 */
[----:B------:R-:W2:Y:S04]  /*138060*/  LDL.LU R4, [R1+0x5d14] ;  /* 0x005d140001047983 */ /* 0x000ea80000300800 */
[----:B------:R0:W-:Y:S04]  /*138070*/  STL [R1+0x254], R13 ;  /* 0x0002540d01007387 */ /* 0x0001e80000100800 */
[----:B0-----:R-:W4:Y:S02]  /*138080*/  LDL.LU R13, [R1+0x5d10] ;  /* 0x005d1000010d7983 */ /* 0x001f240000300800 */
[----:B----4-:R-:W-:-:S02]  /*138090*/  PRMT R13, R13, 0x5410, R9 ;  /* 0x000054100d0d7816 */ /* 0x010fc40000000009 */
[----:B------:R-:W4:Y:S04]  /*1380a0*/  LDL.LU R9, [R1+0x5d0c] ;  /* 0x005d0c0001097983 */ /* 0x000f280000300800 */
[----:B------:R0:W-:Y:S04]  /*1380b0*/  STL [R1+0x264], R13 ;  /* 0x0002640d01007387 */ /* 0x0001e80000100800 */
[----:B0-----:R-:W3:Y:S01]  /*1380c0*/  LDL.LU R13, [R1+0x5d08] ;  /* 0x005d0800010d7983 */ /* 0x001ee20000300800 */
[----:B------:R-:W-:Y:S02]  /*1380d0*/  PRMT R0, R0, 0x5410, R15 ;  /* 0x0000541000007816 */ /* 0x000fe4000000000f */
[----:B---3--:R-:W-:-:S02]  /*1380e0*/  PRMT R13, R13, 0x5410, R52 ;  /* 0x000054100d0d7816 */ /* 0x008fc40000000034 */
[----:B------:R-:W3:Y:S04]  /*1380f0*/  LDL.LU R52, [R1+0x5d04] ;  /* 0x005d040001347983 */ /* 0x000ee80000300800 */
[----:B------:R0:W-:Y:S04]  /*138100*/  STL [R1+0x268], R13 ;  /* 0x0002680d01007387 */ /* 0x0001e80000100800 */
[----:B0-----:R-:W2:Y:S04]  /*138110*/  LDL.LU R13, [R1+0x5d00] ;  /* 0x005d0000010d7983 */ /* 0x001ea80000300800 */
[----:B------:R-:W4:Y:S04]  /*138120*/  LDL.LU R15, [R1+0x5cfc] ;  /* 0x005cfc00010f7983 */ /* 0x000f280000300800 */
[----:B------:R3:W-:Y:S02]  /*138130*/  STL [R1+0x278], R0 ;  /* 0x0002780001007387 */ /* 0x0007e40000100800 */
[----:B---3--:R-:W-:-:S02]  /*138140*/  PRMT R0, R52, 0x5410, R39 ;  /* 0x0000541034007816 */ /* 0x008fc40000000027 */
[----:B------:R-:W3:Y:S04]  /*138150*/  LDL.LU R39, [R1+0x5cf8] ;  /* 0x005cf80001277983 */ /* 0x000ee80000300800 */
[----:B------:R-:W3:Y:S04]  /*138160*/  LDL.LU R52, [R1+0x5cf4] ;  /* 0x005cf40001347983 */ /* 0x000ee80000300800 */
[----:B------:R2:W-:Y:S02]  /*138170*/  STL [R1+0x288], R0 ;  /* 0x0002880001007387 */ /* 0x0005e40000100800 */
[----:B--2---:R-:W-:-:S02]  /*138180*/  PRMT R0, R13, 0x5410, R22 ;  /* 0x000054100d007816 */ /* 0x004fc40000000016 */
[----:B------:R-:W2:Y:S04]  /*138190*/  LDL.LU R22, [R1+0x5cf0] ;  /* 0x005cf00001167983 */ /* 0x000ea80000300800 */
[----:B------:R-:W2:Y:S04]  /*1381a0*/  LDL.LU R13, [R1+0x5cec] ;  /* 0x005cec00010d7983 */ /* 0x000ea80000300800 */
[----:B------:R4:W-:Y:S02]  /*1381b0*/  STL [R1+0x28c], R0 ;  /* 0x00028c0001007387 */ /* 0x0009e40000100800 */
[----:B----4-:R-:W-:-:S02]  /*1381c0*/  PRMT R0, R15, 0x5410, R12 ;  /* 0x000054100f007816 */ /* 0x010fc4000000000c */
[----:B------:R-:W4:Y:S04]  /*1381d0*/  LDL.LU R12, [R1+0x5ce8] ;  /* 0x005ce800010c7983 */ /* 0x000f280000300800 */
[----:B------:R-:W4:Y:S04]  /*1381e0*/  LDL.LU R15, [R1+0x5ce4] ;  /* 0x005ce400010f7983 */ /* 0x000f280000300800 */
[----:B------:R3:W-:Y:S02]  /*1381f0*/  STL [R1+0x2a8], R0 ;  /* 0x0002a80001007387 */ /* 0x0007e40000100800 */
[----:B---3--:R-:W-:-:S02]  /*138200*/  PRMT R0, R39, 0x5410, R5 ;  /* 0x0000541027007816 */ /* 0x008fc40000000005 */
[----:B------:R-:W3:Y:S04]  /*138210*/  LDL.LU R5, [R1+0x5ce0] ;  /* 0x005ce00001057983 */ /* 0x000ee80000300800 */
[----:B------:R-:W3:Y:S04]  /*138220*/  LDL.LU R39, [R1+0x5cdc] ;  /* 0x005cdc0001277983 */ /* 0x000ee80000300800 */
[----:B------:R0:W-:Y:S02]  /*138230*/  STL [R1+0x2ac], R0 ;  /* 0x0002ac0001007387 */ /* 0x0001e40000100800 */
[----:B0-----:R-:W-:-:S02]  /*138240*/  PRMT R0, R30, 0x5410, R43 ;  /* 0x000054101e007816 */ /* 0x001fc4000000002b */
[----:B------:R-:W3:Y:S04]  /*138250*/  LDL.LU R43, [R1+0x5cd8] ;  /* 0x005cd800012b7983 */ /* 0x000ee80000300800 */
[----:B------:R-:W3:Y:S04]  /*138260*/  LDL.LU R30, [R1+0x5cd4] ;  /* 0x005cd400011e7983 */ /* 0x000ee80000300800 */
[----:B------:R2:W-:Y:S02]  /*138270*/  STL [R1+0x2c4], R0 ;  /* 0x0002c40001007387 */ /* 0x0005e40000100800 */
[----:B--2---:R-:W-:-:S02]  /*138280*/  PRMT R0, R22, 0x5410, R26 ;  /* 0x0000541016007816 */ /* 0x004fc4000000001a */
[----:B------:R-:W2:Y:S04]  /*138290*/  LDL.LU R26, [R1+0x5cd0] ;  /* 0x005cd000011a7983 */ /* 0x000ea80000300800 */
[----:B------:R-:W2:Y:S04]  /*1382a0*/  LDL.LU R22, [R1+0x5ccc] ;  /* 0x005ccc0001167983 */ /* 0x000ea80000300800 */
[----:B------:R0:W-:Y:S02]  /*1382b0*/  STL [R1+0x2cc], R0 ;  /* 0x0002cc0001007387 */ /* 0x0001e40000100800 */
[----:B0-----:R-:W-:-:S02]  /*1382c0*/  PRMT R0, R13, 0x5410, R18 ;  /* 0x000054100d007816 */ /* 0x001fc40000000012 */
[----:B------:R-:W2:Y:S04]  /*1382d0*/  LDL.LU R18, [R1+0x5cc8] ;  /* 0x005cc80001127983 */ /* 0x000ea80000300800 */
[----:B------:R-:W2:Y:S04]  /*1382e0*/  LDL.LU R13, [R1+0x5cc4] ;  /* 0x005cc400010d7983 */ /* 0x000ea80000300800 */
[----:B------:R4:W-:Y:S02]  /*1382f0*/  STL [R1+0x2dc], R0 ;  /* 0x0002dc0001007387 */ /* 0x0009e40000100800 */
[----:B----4-:R-:W-:-:S02]  /*138300*/  PRMT R0, R12, 0x5410, R7 ;  /* 0x000054100c007816 */ /* 0x010fc40000000007 */
[----:B------:R-:W4:Y:S04]  /*138310*/  LDL.LU R7, [R1+0x5cc0] ;  /* 0x005cc00001077983 */ /* 0x000f280000300800 */
[----:B------:R-:W4:Y:S04]  /*138320*/  LDL.LU R12, [R1+0x5cbc] ;  /* 0x005cbc00010c7983 */ /* 0x000f280000300800 */
[----:B------:R0:W-:Y:S02]  /*138330*/  STL [R1+0x2e4], R0 ;  /* 0x0002e40001007387 */ /* 0x0001e40000100800 */
[----:B0-----:R-:W-:-:S02]  /*138340*/  PRMT R0, R15, 0x5410, R11 ;  /* 0x000054100f007816 */ /* 0x001fc4000000000b */
        /* <DEDUP_REMOVED lines=38> */
[----:B------:R0:W-:Y:S01]  /*1385b0*/  STL [R1+0x6bc], R0 ;  /* 0x0006bc0001007387 */ /* 0x0001e20000100800 */
[----:B----4-:R-:W-:Y:S02]  /*1385c0*/  PRMT R60, R12, 0x5410, R60 ;  /* 0x000054100c3c7816 */ /* 0x010fe4000000003c */
[----:B0-----:R-:W-:-:S02]  /*1385d0*/  PRMT R0, R7, 0x5410, R61 ;  /* 0x0000541007007816 */ /* 0x001fc4000000003d */
[----:B------:R-:W4:Y:S04]  /*1385e0*/  LDL R7, [R1+0x107c] ;  /* 0x00107c0001077983 */ /* 0x000f280000100800 */
[----:B------:R0:W-:Y:S01]  /*1385f0*/  STL [R1+0x6cc], R0 ;  /* 0x0006cc0001007387 */ /* 0x0001e20000100800 */
[----:B------:R-:W-:-:S03]  /*138600*/  PRMT R57, R15, 0x5410, R57 ;  /* 0x000054100f397816 */ /* 0x000fc60000000039 */
[----:B------:R-:W4:Y:S01]  /*138610*/  LDL.LU R12, [R1+0x5c68] ;  /* 0x005c6800010c7983 */ /* 0x000f220000300800 */
[----:B0-----:R-:W-:-:S03]  /*138620*/  PRMT R0, R58, 0x5410, R59 ;  /* 0x000054103a007816 */ /* 0x001fc6000000003b */
[----:B------:R-:W-:Y:S04]  /*138630*/  STL [R1+0x6dc], R60 ;  /* 0x0006dc3c01007387 */ /* 0x000fe80000100800 */
[----:B------:R-:W4:Y:S04]  /*138640*/  LDL.LU R15, [R1+0x5c64] ;  /* 0x005c6400010f7983 */ /* 0x000f280000300800 */
[----:B------:R3:W-:Y:S02]  /*138650*/  STL [R1+0x720], R0 ;  /* 0x0007200001007387 */ /* 0x0007e40000100800 */
[----:B---3--:R-:W-:-:S02]  /*138660*/  PRMT R0, R3, 0x5410, R56 ;  /* 0x0000541003007816 */ /* 0x008fc40000000038 */
[----:B------:R-:W3:Y:S01]  /*138670*/  LDL.LU R3, [R1+0x5c60] ;  /* 0x005c600001037983 */ /* 0x000ee20000300800 */
[----:B------:R-:W-:-:S03]  /*138680*/  PRMT R55, R5, 0x5410, R55 ;  /* 0x0000541005377816 */ /* 0x000fc60000000037 */
[----:B------:R-:W-:Y:S04]  /*138690*/  STL [R1+0x724], R57 ;  /* 0x0007243901007387 */ /* 0x000fe80000100800 */
[----:B------:R-:W3:Y:S04]  /*1386a0*/  LDL.LU R5, [R1+0x5c5c] ;  /* 0x005c5c0001057983 */ /* 0x000ee80000300800 */
[----:B------:R0:W-:Y:S02]  /*1386b0*/  STL [R1+0x728], R0 ;  /* 0x0007280001007387 */ /* 0x0001e40000100800 */
[----:B0-----:R-:W-:-:S02]  /*1386c0*/  PRMT R0, R8, 0x5410, R54 ;  /* 0x0000541008007816 */ /* 0x001fc40000000036 */
[----:B------:R-:W3:Y:S01]  /*1386d0*/  LDL.LU R8, [R1+0x5c58] ;  /* 0x005c580001087983 */ /* 0x000ee20000300800 */
[----:B------:R-:W-:-:S03]  /*1386e0*/  PRMT R53, R39, 0x5410, R53 ;  /* 0x0000541027357816 */ /* 0x000fc60000000035 */
[----:B------:R-:W-:Y:S04]  /*1386f0*/  STL [R1+0x72c], R55 ;  /* 0x00072c3701007387 */ /* 0x000fe80000100800 */
[----:B------:R-:W3:Y:S04]  /*138700*/  LDL.LU R39, [R1+0x5c54] ;  /* 0x005c540001277983 */ /* 0x000ee80000300800 */
[----:B------:R0:W-:Y:S01]  /*138710*/  STL [R1+0x748], R0 ;  /* 0x0007480001007387 */ /* 0x0001e20000100800 */
[----:B------:R-:W-:-:S03]  /*138720*/  PRMT R41, R41, 0x5410, R42 ;  /* 0x0000541029297816 */ /* 0x000fc6000000002a */
[----:B------:R-:W-:Y:S01]  /*138730*/  STL [R1+0x74c], R53 ;  /* 0x00074c3501007387 */ /* 0x000fe20000100800 */
[----:B------:R-:W-:Y:S02]  /*138740*/  PRMT R43, R43, 0x5410, R44 ;  /* 0x000054102b2b7816 */ /* 0x000fe4000000002c */
[----:B0-----:R-:W-:-:S05]  /*138750*/  PRMT R0, R45, 0x5410, R47 ;  /* 0x000054102d007816 */ /* 0x001fca000000002f */
[----:B------:R0:W-:Y:S01]  /*138760*/  STL [R1+0x750], R0 ;  /* 0x0007500001007387 */ /* 0x0001e20000100800 */
[----:B------:R-:W-:-:S03]  /*138770*/  PRMT R36, R36, 0x5410, R37 ;  /* 0x0000541024247816 */ /* 0x000fc60000000025 */
[----:B------:R-:W-:Y:S01]  /*138780*/  STL [R1+0x754], R43 ;  /* 0x0007542b01007387 */ /* 0x000fe20000100800 */
[----:B0-----:R-:W-:-:S03]  /*138790*/  PRMT R0, R38, 0x5410, R40 ;  /* 0x0000541026007816 */ /* 0x001fc60000000028 */
[----:B------:R-:W-:Y:S01]  /*1387a0*/  STL [R1+0x764], R41 ;  /* 0x0007642901007387 */ /* 0x000fe20000100800 */
[----:B------:R-:W-:-:S03]  /*1387b0*/  PRMT R34, R34, 0x5410, R35 ;  /* 0x0000541022227816 */ /* 0x000fc60000000023 */
[----:B------:R0:W-:Y:S04]  /*1387c0*/  STL [R1+0x774], R0 ;  /* 0x0007740001007387 */ /* 0x0001e80000100800 */
[----:B------:R-:W-:Y:S04]  /*1387d0*/  STL [R1+0x778], R36 ;  /* 0x0007782401007387 */ /* 0x000fe80000100800 */
[----:B------:R-:W-:Y:S01]  /*1387e0*/  STL [R1+0x77c], R34 ;  /* 0x00077c2201007387 */ /* 0x000fe20000100800 */
[----:B0-----:R-:W-:Y:S02]  /*1387f0*/  PRMT R0, R32, 0x5410, R33 ;  /* 0x0000541020007816 */ /* 0x001fe40000000021 */
[----:B------:R-:W-:-:S03]  /*138800*/  PRMT R30, R30, 0x5410, R31 ;  /* 0x000054101e1e7816 */ /* 0x000fc6000000001f */
[----:B------:R0:W-:Y:S04]  /*138810*/  STL [R1+0x78c], R0 ;  /* 0x00078c0001007387 */ /* 0x0001e80000100800 */
[----:B------:R-:W-:Y:S01]  /*138820*/  STL [R1+0x790], R30 ;  /* 0x0007901e01007387 */ /* 0x000fe20000100800 */
[----:B--2---:R-:W-:Y:S02]  /*138830*/  PRMT R28, R28, 0x5410, R29 ;  /* 0x000054101c1c7816 */ /* 0x004fe4000000001d */
[----:B0-----:R-:W-:-:S03]  /*138840*/  PRMT R0, R26, 0x5410, R27 ;  /* 0x000054101a007816 */ /* 0x001fc6000000001b */
[----:B------:R-:W-:Y:S04]  /*138850*/  STL [R1+0x794], R28 ;  /* 0x0007941c01007387 */ /* 0x000fe80000100800 */
[----:B------:R0:W-:Y:S01]  /*138860*/  STL [R1+0x798], R0 ;  /* 0x0007980001007387 */ /* 0x0001e20000100800 */
[----:B------:R-:W-:Y:S02]  /*138870*/  PRMT R17, R17, 0x5410, R51 ;  /* 0x0000541011117816 */ /* 0x000fe40000000033 */
[----:B------:R-:W-:Y:S02]  /*138880*/  PRMT R24, R24, 0x5410, R25 ;  /* 0x0000541018187816 */ /* 0x000fe40000000019 */
[----:B------:R-:W-:-:S03]  /*138890*/  PRMT R22, R22, 0x5410, R23 ;  /* 0x0000541016167816 */ /* 0x000fc60000000017 */
[----:B------:R-:W-:Y:S04]  /*1388a0*/  STL [R1+0x7a8], R24 ;  /* 0x0007a81801007387 */ /* 0x000fe80000100800 */
[----:B------:R-:W-:Y:S01]  /*1388b0*/  STL [R1+0x7ac], R22 ;  /* 0x0007ac1601007387 */ /* 0x000fe20000100800 */
[----:B0-----:R-:W-:Y:S02]  /*1388c0*/  PRMT R0, R20, 0x5410, R21 ;  /* 0x0000541014007816 */ /* 0x001fe40000000015 */
[----:B------:R-:W-:-:S03]  /*1388d0*/  PRMT R18, R18, 0x5410, R19 ;  /* 0x0000541012127816 */ /* 0x000fc60000000013 */
[----:B------:R0:W-:Y:S01]  /*1388e0*/  STL [R1+0x7b0], R0 ;  /* 0x0007b00001007387 */ /* 0x0001e20000100800 */
[----:B------:R-:W-:-:S03]  /*1388f0*/  PRMT R14, R14, 0x5410, R49 ;  /* 0x000054100e0e7816 */ /* 0x000fc60000000031 */
[----:B------:R-:W-:Y:S04]  /*138900*/  STL [R1+0x7b4], R18 ;  /* 0x0007b41201007387 */ /* 0x000fe80000100800 */
[----:B------:R-:W-:Y:S01]  /*138910*/  STL [R1+0x7e0], R17 ;  /* 0x0007e01101007387 */ /* 0x000fe20000100800 */
[----:B0-----:R-:W-:-:S05]  /*138920*/  PRMT R0, R16, 0x5410, R50 ;  /* 0x0000541010007816 */ /* 0x001fca0000000032 */
[----:B------:R0:W-:Y:S04]  /*138930*/  STL [R1+0x7e4], R0 ;  /* 0x0007e40001007387 */ /* 0x0001e80000100800 */
[----:B------:R-:W-:Y:S01]  /*138940*/  STL [R1+0x7e8], R14 ;  /* 0x0007e80e01007387 */ /* 0x000fe20000100800 */
[----:B0-----:R-:W-:-:S05]  /*138950*/  PRMT R0, R13, 0x5410, R48 ;  /* 0x000054100d007816 */ /* 0x001fca0000000030 */
[----:B------:R0:W-:Y:S01]  /*138960*/  STL [R1+0x7ec], R0 ;  /* 0x0007ec0001007387 */ /* 0x0001e20000100800 */
[----:B----4-:R-:W-:Y:S02]  /*138970*/  PRMT R12, R12, 0x5410, R46 ;  /* 0x000054100c0c7816 */ /* 0x010fe4000000002e */
[----:B------:R-:W-:-:S04]  /*138980*/  LOP3.LUT R50, R15, 0xffff, RZ, 0xc0, !PT ;  /* 0x0000ffff0f327812 */ /* 0x000fc800078ec0ff */
[--C-:B------:R-:W-:Y:S02]  /*138990*/  PRMT R11, R11, 0x4210, R50.reuse ;  /* 0x000042100b0b7816 */ /* 0x100fe40000000032 */
[----:B0-----:R-:W-:Y:S01]  /*1389a0*/  PRMT R0, R10, 0x5210, R50 ;  /* 0x000052100a007816 */ /* 0x001fe20000000032 */
[----:B------:R-:W-:Y:S01]  /*1389b0*/  VIADD R10, R7, 0x1 ;  /* 0x00000001070a7836 */ /* 0x000fe20000000000 */
[----:B------:R-:W-:Y:S04]  /*1389c0*/  STL [R1+0x7f0], R12 ;  /* 0x0007f00c01007387 */ /* 0x000fe80000100800 */
[----:B------:R-:W-:Y:S04]  /*1389d0*/  STL [R1+0xd8], R11 ;  /* 0x0000d80b01007387 */ /* 0x000fe80000100800 */
[----:B------:R-:W-:Y:S04]  /*1389e0*/  STL [R1+0x5c4c], R10 ;  /* 0x005c4c0a01007387 */ /* 0x000fe80000100800 */
[----:B------:R-:W-:Y:S01]  /*1389f0*/  STL [R1+0x18], R0 ;  /* 0x0000180001007387 */ /* 0x000fe20000100800 */
[----:B---3--:R-:W-:-:S02]  /*138a00*/  LOP3.LUT R3, R3, 0xffff, RZ, 0xc0, !PT ;  /* 0x0000ffff03037812 */ /* 0x008fc400078ec0ff */
[----:B------:R-:W-:Y:S02]  /*138a10*/  LOP3.LUT R5, R5, 0xffff, RZ, 0xc0, !PT ;  /* 0x0000ffff05057812 */ /* 0x000fe400078ec0ff */
[----:B------:R-:W-:Y:S02]  /*138a20*/  PRMT R51, R2, 0x4210, R3 ;  /* 0x0000421002337816 */ /* 0x000fe40000000003 */
[----:B------:R-:W-:Y:S02]  /*138a30*/  LOP3.LUT R8, R8, 0xffff, RZ, 0xc0, !PT ;  /* 0x0000ffff08087812 */ /* 0x000fe400078ec0ff */
[----:B------:R-:W-:Y:S02]  /*138a40*/  LOP3.LUT R49, R39, 0xffff, RZ, 0xc0, !PT ;  /* 0x0000ffff27317812 */ /* 0x000fe400078ec0ff */
[----:B------:R-:W2:Y:S04]  /*138a50*/  LDL.LU R39, [R1+0x5c50] ;  /* 0x005c500001277983 */ /* 0x000ea80000300800 */
[----:B------:R0:W-:Y:S04]  /*138a60*/  STL [R1+0x1fc], R49 ;  /* 0x0001fc3101007387 */ /* 0x0001e80000100800 */
[----:B------:R1:W-:Y:S04]  /*138a70*/  STL [R1+0x370], R8 ;  /* 0x0003700801007387 */ /* 0x0003e80000100800 */
[----:B------:R3:W-:Y:S04]  /*138a80*/  STL [R1+0x374], R5 ;  /* 0x0003740501007387 */ /* 0x0007e80000100800 */
[----:B------:R4:W-:Y:S04]  /*138a90*/  STL [R1+0x378], R3 ;  /* 0x0003780301007387 */ /* 0x0009e80000100800 */
[----:B------:R-:W2:Y:S01]  /*138aa0*/  LDL R2, [R1+0x2e70] ;  /* 0x002e700001027983 */ /* 0x000ea20000100800 */
[----:B------:R-:W-:-:S03]  /*138ab0*/  PRMT R48, R9, 0x4210, R49 ;  /* 0x0000421009307816 */ /* 0x000fc60000000031 */
[----:B------:R-:W2:Y:S01]  /*138ac0*/  LDL R9, [R1+0x2e58] ;  /* 0x002e580001097983 */ /* 0x000ea20000100800 */
[----:B0-----:R-:W-:-:S03]  /*138ad0*/  PRMT R49, R6, 0x4210, R8 ;  /* 0x0000421006317816 */ /* 0x001fc60000000008 */
[----:B-1----:R-:W2:Y:S01]  /*138ae0*/  LDL R8, [R1+0x2e54] ;  /* 0x002e540001087983 */ /* 0x002ea20000100800 */
[----:B------:R-:W-:-:S03]  /*138af0*/  VIADD R46, R7, 0x30 ;  /* 0x00000030072e7836 */ /* 0x000fc60000000000 */
[----:B------:R-:W2:Y:S01]  /*138b00*/  LDL R6, [R1+0x2e5c] ;  /* 0x002e5c0001067983 */ /* 0x000ea20000100800 */
[----:B------:R-:W-:-:S03]  /*138b10*/  PRMT R50, R4, 0x4210, R5 ;  /* 0x0000421004327816 */ /* 0x000fc60000000005 */
[----:B------:R-:W2:Y:S04]  /*138b20*/  LDL R4, [R1+0x2e64] ;  /* 0x002e640001047983 */ /* 0x000ea80000100800 */
[----:B---3--:R-:W3:Y:S04]  /*138b30*/  LDL R5, [R1+0x2e60] ;  /* 0x002e600001057983 */ /* 0x008ee80000100800 */
[----:B----4-:R-:W4:Y:S01]  /*138b40*/  LDL R3, [R1+0x2e68] ;  /* 0x002e680001037983 */ /* 0x010f220000100800 */
[----:B--2---:R-:W-:Y:S02]  /*138b50*/  LOP3.LUT R39, R39, 0xffffffef, RZ, 0xc0, !PT ;  /* 0xffffffef27277812 */ /* 0x004fe400078ec0ff */
[----:B------:R-:W-:-:S02]  /*138b60*/  ISETP.LT.AND P2, PT, R2, UR7, !P0 ;  /* 0x0000000702007c0c */ /* 0x000fc4000c741270 */
[----:B------:R-:W-:Y:S01]  /*138b70*/  ISETP.LT.AND P1, PT, R9, UR6, !P0 ;  /* 0x0000000609007c0c */ /* 0x000fe2000c721270 */
[----:B------:R-:W-:Y:S01]  /*138b80*/  ULDC.64 UR6, c[0x0][0x228] ;  /* 0x00008a0000067ab9 */ /* 0x000fe20000000a00 */
[----:B------:R-:W-:Y:S02]  /*138b90*/  ISETP.LT.AND P0, PT, R8, UR33, !P0 ;  /* 0x0000002108007c0c */ /* 0x000fe4000c701270 */
[----:B------:R-:W-:Y:S01]  /*138ba0*/  LOP3.LUT R52, R52, 0xdfffffff, RZ, 0xc0, !PT ;  /* 0xdfffffff34347812 */ /* 0x000fe200078ec0ff */
[----:B------:R-:W-:Y:S01]  /*138bb0*/  VIADD R10, R7, 0x2f ;  /* 0x0000002f070a7836 */ /* 0x000fe20000000000 */
[----:B------:R-:W-:-:S05]  /*138bc0*/  ULDC UR33, c[0x0][0x228] ;  /* 0x00008a0000217ab9 */ /* 0x000fca0000000800 */
[----:B------:R-:W-:-:S04]  /*138bd0*/  @P2 LOP3.LUT R39, R39, 0x10, RZ, 0xfc, !PT ;  /* 0x0000001027272812 */ /* 0x000fc800078efcff */
[----:B------:R-:W-:-:S04]  /*138be0*/  LOP3.LUT R39, R39, 0xfffffff7, RZ, 0xc0, !PT ;  /* 0xfffffff727277812 */ /* 0x000fc800078ec0ff */
[----:B------:R-:W-:-:S04]  /*138bf0*/  @P1 LOP3.LUT R39, R39, 0x8, RZ, 0xfc, !PT ;  /* 0x0000000827271812 */ /* 0x000fc800078efcff */
[----:B------:R-:W-:-:S04]  /*138c00*/  LOP3.LUT R39, R39, 0xfffffffb, RZ, 0xc0, !PT ;  /* 0xfffffffb27277812 */ /* 0x000fc800078ec0ff */
[----:B------:R-:W-:Y:S02]  /*138c10*/  @P0 LOP3.LUT R39, R39, 0x4, RZ, 0xfc, !PT ;  /* 0x0000000427270812 */ /* 0x000fe400078efcff */
[----:B------:R-:W-:Y:S01]  /*138c20*/  ISETP.GE.AND P0, PT, R46, UR45, PT ;  /* 0x0000002d2e007c0c */ /* 0x000fe2000bf06270 */
[----:B------:R-:W-:Y:S01]  /*138c30*/  VIADD R0, R7, 0x2e ;  /* 0x0000002e07007836 */ /* 0x000fe20000000000 */
[----:B------:R-:W2:Y:S01]  /*138c40*/  LDL R46, [R1+0x2e6c] ;  /* 0x002e6c00012e7983 */ /* 0x000ea20000100800 */
[----:B------:R-:W-:Y:S01]  /*138c50*/  LOP3.LUT R39, R39, 0xfffffffd, RZ, 0xc0, !PT ;  /* 0xfffffffd27277812 */ /* 0x000fe200078ec0ff */
[C---:B------:R-:W-:Y:S01]  /*138c60*/  VIADD R60, R7.reuse, 0x2d ;  /* 0x0000002d073c7836 */ /* 0x040fe20000000000 */
[----:B------:R-:W-:Y:S01]  /*138c70*/  ISETP.LT.AND P3, PT, R6, UR9, !P0 ;  /* 0x0000000906007c0c */ /* 0x000fe2000c761270 */
[----:B------:R-:W-:Y:S01]  /*138c80*/  VIADD R47, R7, 0x2c ;  /* 0x0000002c072f7836 */ /* 0x000fe20000000000 */
[----:B---3--:R-:W-:Y:S01]  /*138c90*/  ISETP.LT.AND P2, PT, R5, UR14, !P0 ;  /* 0x0000000e05007c0c */ /* 0x008fe2000c741270 */
[C---:B------:R-:W-:Y:S01]  /*138ca0*/  VIADD R61, R7.reuse, 0x2b ;  /* 0x0000002b073d7836 */ /* 0x040fe20000000000 */
[----:B------:R-:W-:Y:S01]  /*138cb0*/  ULDC UR14, c[0x0][0x228] ;  /* 0x00008a00000e7ab9 */ /* 0x000fe20000000800 */
[----:B------:R-:W-:Y:S01]  /*138cc0*/  VIADD R53, R7, 0x2a ;  /* 0x0000002a07357836 */ /* 0x000fe20000000000 */
[----:B------:R-:W-:-:S07]  /*138cd0*/  ULDC UR45, c[0x0][0x228] ;  /* 0x00008a00002d7ab9 */ /* 0x000fce0000000800 */
[----:B------:R-:W-:Y:S02]  /*138ce0*/  @P3 LOP3.LUT R39, R39, 0x2, RZ, 0xfc, !PT ;  /* 0x0000000227273812 */ /* 0x000fe400078efcff */
[----:B----4-:R-:W-:Y:S01]  /*138cf0*/  ISETP.LT.AND P3, PT, R3, UR15, !P0 ;  /* 0x0000000f03007c0c */ /* 0x010fe2000c761270 */
[----:B------:R-:W-:Y:S01]  /*138d00*/  VIADD R54, R7, 0x29 ;  /* 0x0000002907367836 */ /* 0x000fe20000000000 */
[----:B------:R-:W-:Y:S01]  /*138d10*/  LOP3.LUT R39, R39, 0xfffffffe, RZ, 0xc0, !PT ;  /* 0xfffffffe27277812 */ /* 0x000fe200078ec0ff */
[----:B------:R-:W-:Y:S01]  /*138d20*/  VIADD R55, R7, 0x28 ;  /* 0x0000002807377836 */ /* 0x000fe20000000000 */
[----:B------:R-:W-:Y:S02]  /*138d30*/  ULDC UR15, c[0x0][0x228] ;  /* 0x00008a00000f7ab9 */ /* 0x000fe40000000800 */
[----:B------:R-:W-:Y:S02]  /*138d40*/  @P2 LOP3.LUT R39, R39, 0x1, RZ, 0xfc, !PT ;  /* 0x0000000127272812 */ /* 0x000fe400078efcff */
[----:B------:R-:W-:Y:S01]  /*138d50*/  ISETP.LT.AND P2, PT, R2, UR17, !P0 ;  /* 0x0000001102007c0c */ /* 0x000fe2000c741270 */
[----:B------:R-:W-:Y:S01]  /*138d60*/  ULDC UR17, c[0x0][0x228] ;  /* 0x00008a0000117ab9 */ /* 0x000fe20000000800 */
[----:B--2---:R-:W-:-:S13]  /*138d70*/  ISETP.LT.AND P1, PT, R46, UR6, !P0 ;  /* 0x000000062e007c0c */ /* 0x004fda000c721270 */
[----:B------:R-:W-:Y:S02]  /*138d80*/  @P1 LOP3.LUT R52, R52, 0x20000000, RZ, 0xfc, !PT ;  /* 0x2000000034341812 */ /* 0x000fe400078efcff */
[----:B------:R-:W-:Y:S01]  /*138d90*/  ISETP.LT.AND P1, PT, R4, UR8, !P0 ;  /* 0x0000000804007c0c */ /* 0x000fe2000c721270 */
[----:B------:R-:W-:Y:S01]  /*138da0*/  ULDC.64 UR8, c[0x0][0x228] ;  /* 0x00008a0000087ab9 */ /* 0x000fe20000000a00 */
[----:B------:R-:W-:-:S11]  /*138db0*/  LOP3.LUT R52, R52, 0x7fffffff, RZ, 0xc0, !PT ;  /* 0x7fffffff34347812 */ /* 0x000fd600078ec0ff */
        /* <DEDUP_REMOVED lines=8> */
[C---:B------:R-:W-:Y:S01]  /*138e40*/  VIADD R56, R7.reuse, 0x27 ;  /* 0x0000002707387836 */ /* 0x040fe20000000000 */
[----:B------:R-:W-:Y:S01]  /*138e50*/  LOP3.LUT R52, R52, 0xf7ffffff, RZ, 0xc0, !PT ;  /* 0xf7ffffff34347812 */ /* 0x000fe200078ec0ff */
[----:B------:R-:W-:Y:S01]  /*138e60*/  VIADD R57, R7, 0x26 ;  /* 0x0000002607397836 */ /* 0x000fe20000000000 */
[----:B------:R-:W-:Y:S02]  /*138e70*/  ULDC UR54, c[0x0][0x228] ;  /* 0x00008a0000367ab9 */ /* 0x000fe40000000800 */
[----:B------:R-:W-:-:S04]  /*138e80*/  @P1 LOP3.LUT R52, R52, 0x8000000, RZ, 0xfc, !PT ;  /* 0x0800000034341812 */ /* 0x000fc800078efcff */
[----:B------:R-:W-:-:S04]  /*138e90*/  LOP3.LUT R52, R52, 0xfbffffff, RZ, 0xc0, !PT ;  /* 0xfbffffff34347812 */ /* 0x000fc800078ec0ff */
[----:B------:R-:W-:Y:S02]  /*138ea0*/  @P0 LOP3.LUT R52, R52, 0x4000000, RZ, 0xfc, !PT ;  /* 0x0400000034340812 */ /* 0x000fe400078efcff */
[----:B------:R-:W-:Y:S01]  /*138eb0*/  ISETP.GE.AND P0, PT, R10, UR47, PT ;  /* 0x0000002f0a007c0c */ /* 0x000fe2000bf06270 */
[C---:B------:R-:W-:Y:S01]  /*138ec0*/  VIADD R58, R7.reuse, 0x25 ;  /* 0x00000025073a7836 */ /* 0x040fe20000000000 */
[----:B------:R-:W-:Y:S01]  /*138ed0*/  LOP3.LUT R52, R52, 0xffdfffff, RZ, 0xc0, !PT ;  /* 0xffdfffff34347812 */ /* 0x000fe200078ec0ff */
[----:B------:R-:W2:Y:S01]  /*138ee0*/  LDL.LU R10, [R1+0x5c4c] ;  /* 0x005c4c00010a7983 */ /* 0x000ea20000300800 */
[----:B------:R-:W-:Y:S01]  /*138ef0*/  ISETP.LT.AND P1, PT, R46, UR8, !P0 ;  /* 0x000000082e007c0c */ /* 0x000fe2000c721270 */
[C---:B------:R-:W-:Y:S01]  /*138f00*/  VIADD R59, R7.reuse, 0x24 ;  /* 0x00000024073b7836 */ /* 0x040fe20000000000 */
[----:B------:R-:W-:Y:S01]  /*138f10*/  ISETP.LT.AND P3, PT, R6, UR12, !P0 ;  /* 0x0000000c06007c0c */ /* 0x000fe2000c761270 */
[----:B------:R-:W-:Y:S01]  /*138f20*/  VIADD R45, R7, 0x23 ;  /* 0x00000023072d7836 */ /* 0x000fe20000000000 */
[----:B------:R-:W-:Y:S01]  /*138f30*/  ISETP.LT.AND P2, PT, R5, UR13, !P0 ;  /* 0x0000000d05007c0c */ /* 0x000fe2000c741270 */
[----:B------:R-:W-:Y:S01]  /*138f40*/  ULDC.64 UR12, c[0x0][0x228] ;  /* 0x00008a00000c7ab9 */ /* 0x000fe20000000a00 */
        /* <DEDUP_REMOVED lines=26> */
[----:B------:R-:W-:Y:S01]  /*1390f0*/  ISETP.GE.AND P0, PT, R0, UR7, PT ;  /* 0x0000000700007c0c */ /* 0x000fe2000bf06270 */
[----:B------:R-:W-:Y:S01]  /*139100*/  ULDC.64 UR6, c[0x0][0x228] ;  /* 0x00008a0000067ab9 */ /* 0x000fe20000000a00 */
[----:B------:R-:W-:Y:S01]  /*139110*/  LOP3.LUT R52, R52, 0xffffdfff, RZ, 0xc0, !PT ;  /* 0xffffdfff34347812 */ /* 0x000fe200078ec0ff */
[----:B------:R-:W3:Y:S01]  /*139120*/  LDL.LU R0, [R1+0x5c48] ;  /* 0x005c480001007983 */ /* 0x000ee20000300800 */
[----:B------:R-:W-:Y:S02]  /*139130*/  ISETP.LT.AND P1, PT, R46, UR12, !P0 ;  /* 0x0000000c2e007c0c */ /* 0x000fe4000c721270 */
        /* <DEDUP_REMOVED lines=32> */
[----:B------:R-:W4:Y:S01]  /*139340*/  LDL.LU R60, [R1+0x5c44] ;  /* 0x005c4400013c7983 */ /* 0x000f220000300800 */
        /* <DEDUP_REMOVED lines=32> */
[----:B------:R-:W2:Y:S02]  /*139550*/  LDL.LU R47, [R1+0x5c40] ;  /* 0x005c4000012f7983 */ /* 0x000ea40000300800 */
[----:B------:R-:W-:Y:S02]  /*139560*/  ISETP.LT.AND P1, PT, R46, UR8, !P0 ;  /* 0x000000082e007c0c */ /* 0x000fe4000c721270 */
        /* <DEDUP_REMOVED lines=12> */
[----:B--2---:R-:W-:-:S04]  /*139630*/  LOP3.LUT R47, R47, 0xdfffffff, RZ, 0xc0, !PT ;  /* 0xdfffffff2f2f7812 */ /* 0x004fc800078ec0ff */
        /* <DEDUP_REMOVED lines=20> */
[----:B------:R-:W2:Y:S01]  /*139780*/  LDL.LU R61, [R1+0x5c3c] ;  /* 0x005c3c00013d7983 */ /* 0x000ea20000300800 */
        /* <DEDUP_REMOVED lines=10> */
[----:B------:R-:W-:Y:S01]  /*139830*/  VIADD R40, R7, 0x22 ;  /* 0x0000002207287836 */ /* 0x000fe20000000000 */
[----:B------:R-:W-:Y:S01]  /*139840*/  LOP3.LUT R47, R47, 0xfeffffff, RZ, 0xc0, !PT ;  /* 0xfeffffff2f2f7812 */ /* 0x000fe200078ec0ff */
[----:B------:R-:W-:-:S03]  /*139850*/  ULDC UR25, c[0x0][0x228] ;  /* 0x00008a0000197ab9 */ /* 0x000fc60000000800 */
        /* <DEDUP_REMOVED lines=21> */
[----:B------:R-:W3:Y:S02]  /*1399b0*/  LDL.LU R53, [R1+0x5c38] ;  /* 0x005c380001357983 */ /* 0x000ee40000300800 */
[----:B------:R-:W-:Y:S01]  /*1399c0*/  ISETP.LT.AND P1, PT, R46, UR6, !P0 ;  /* 0x000000062e007c0c */ /* 0x000fe2000c721270 */
[----:B------:R-:W-:Y:S01]  /*1399d0*/  ULDC UR6, c[0x0][0x228] ;  /* 0x00008a0000067ab9 */ /* 0x000fe20000000800 */
[----:B------:R-:W-:Y:S01]  /*1399e0*/  ISETP.LT.AND P3, PT, R6, UR10, !P0 ;  /* 0x0000000a06007c0c */ /* 0x000fe2000c761270 */
[----:B------:R-:W-:Y:S01]  /*1399f0*/  VIADD R44, R7, 0x21 ;  /* 0x00000021072c7836 */ /* 0x000fe20000000000 */
[----:B------:R-:W-:Y:S01]  /*139a00*/  LOP3.LUT R47, R47, 0xffffdfff, RZ, 0xc0, !PT ;  /* 0xffffdfff2f2f7812 */ /* 0x000fe200078ec0ff */
[----:B------:R-:W-:Y:S01]  /*139a10*/  ULDC UR10, c[0x0][0x228] ;  /* 0x00008a00000a7ab9 */ /* 0x000fe20000000800 */
        /* <DEDUP_REMOVED lines=29> */
[----:B------:R-:W4:Y:S01]  /*139bf0*/  LDL.LU R54, [R1+0x5c34] ;  /* 0x005c340001367983 */ /* 0x000f220000300800 */
        /* <DEDUP_REMOVED lines=33> */
[----:B------:R-:W2:Y:S01]  /*139e10*/  LDL.LU R55, [R1+0x5c30] ;  /* 0x005c300001377983 */ /* 0x000ea20000300800 */
[----:B------:R-:W-:Y:S01]  /*139e20*/  ISETP.LT.AND P1, PT, R46, UR12, !P0 ;  /* 0x0000000c2e007c0c */ /* 0x000fe2000c721270 */
[----:B------:R-:W-:Y:S01]  /*139e30*/  ULDC UR12, c[0x0][0x228] ;  /* 0x00008a00000c7ab9 */ /* 0x000fe20000000800 */
[----:B------:R-:W-:Y:S01]  /*139e40*/  ISETP.LT.AND P3, PT, R6, UR8, !P0 ;  /* 0x0000000806007c0c */ /* 0x000fe2000c761270 */
[----:B------:R-:W-:Y:S01]  /*139e50*/  ULDC UR8, c[0x0][0x228] ;  /* 0x00008a0000087ab9 */ /* 0x000fe20000000800 */
[----:B------:R-:W-:Y:S01]  /*139e60*/  ISETP.LT.AND P2, PT, R5, UR6, !P0 ;  /* 0x0000000605007c0c */ /* 0x000fe2000c741270 */
[----:B------:R-:W-:-:S10]  /*139e70*/  ULDC.64 UR6, c[0x0][0x228] ;  /* 0x00008a0000067ab9 */ /* 0x000fd40000000a00 */
        /* <DEDUP_REMOVED lines=8> */
[----:B---3--:R-:W-:-:S04]  /*139f00*/  LOP3.LUT R53, R53, 0xdfffffff, RZ, 0xc0, !PT ;  /* 0xdfffffff35357812 */ /* 0x008fc800078ec0ff */
        /* <DEDUP_REMOVED lines=19> */
[----:B------:R-:W3:Y:S01]  /*13a040*/  LDL.LU R56, [R1+0x5c2c] ;  /* 0x005c2c0001387983 */ /* 0x000ee20000300800 */
[----:B------:R-:W-:Y:S02]  /*13a050*/  ISETP.LT.AND P1, PT, R46, UR6, !P0 ;  /* 0x000000062e007c0c */ /* 0x000fe4000c721270 */
[----:B------:R-:W-:Y:S02]  /*13a060*/  ISETP.LT.AND P3, PT, R6, UR12, !P0 ;  /* 0x0000000c06007c0c */ /* 0x000fe4000c761270 */
        /* <DEDUP_REMOVED lines=31> */
[C---:B------:R-:W-:Y:S01]  /*13a260*/  VIADD R41, R7.reuse, 0x1e ;  /* 0x0000001e07297836 */ /* 0x040fe20000000000 */
[----:B------:R-:W-:Y:S01]  /*13a270*/  ISETP.LT.AND P1, PT, R46, UR8, !P0 ;  /* 0x000000082e007c0c */ /* 0x000fe2000c721270 */
[----:B------:R-:W-:Y:S01]  /*13a280*/  VIADD R38, R7, 0x1d ;  /* 0x0000001d07267836 */ /* 0x000fe20000000000 */
[----:B------:R-:W-:Y:S01]  /*13a290*/  ISETP.LT.AND P3, PT, R6, UR55, !P0 ;  /* 0x0000003706007c0c */ /* 0x000fe2000c761270 */
[----:B------:R-:W-:Y:S01]  /*13a2a0*/  ULDC UR55, c[0x0][0x228] ;  /* 0x00008a0000377ab9 */ /* 0x000fe20000000800 */
[----:B------:R-:W-:Y:S01]  /*13a2b0*/  ISETP.LT.AND P2, PT, R5, UR40, !P0 ;  /* 0x0000002805007c0c */ /* 0x000fe2000c741270 */
[----:B------:R-:W-:Y:S01]  /*13a2c0*/  ULDC UR40, c[0x0][0x228] ;  /* 0x00008a0000287ab9 */ /* 0x000fe20000000800 */
[----:B----4-:R-:W-:Y:S01]  /*13a2d0*/  LOP3.LUT R54, R54, 0xdfffffff, RZ, 0xc0, !PT ;  /* 0xdfffffff36367812 */ /* 0x010fe200078ec0ff */
[----:B------:R-:W-:Y:S01]  /*13a2e0*/  VIADD R37, R7, 0x1c ;  /* 0x0000001c07257836 */ /* 0x000fe20000000000 */
[----:B------:R-:W4:Y:S05]  /*13a2f0*/  LDL.LU R57, [R1+0x5c28] ;  /* 0x005c280001397983 */ /* 0x000f2a0000300800 */
        /* <DEDUP_REMOVED lines=35> */
[----:B--2---:R-:W-:Y:S01]  /*13a530*/  LOP3.LUT R55, R55, 0xdfffffff, RZ, 0xc0, !PT ;  /* 0xdfffffff37377812 */ /* 0x004fe200078ec0ff */
[----:B------:R-:W-:Y:S01]  /*13a540*/  VIADD R34, R7, 0x19 ;  /* 0x0000001907227836 */ /* 0x000fe20000000000 */
[----:B------:R-:W2:Y:S05]  /*13a550*/  LDL.LU R58, [R1+0x5c24] ;  /* 0x005c2400013a7983 */ /* 0x000eaa0000300800 */
        /* <DEDUP_REMOVED lines=35> */
[----:B------:R-:W-:Y:S01]  /*13a790*/  VIADD R31, R7, 0x16 ;  /* 0x00000016071f7836 */ /* 0x000fe20000000000 */
[----:B------:R-:W2:Y:S06]  /*13a7a0*/  LDL.LU R59, [R1+0x5c20] ;  /* 0x005c2000013b7983 */ /* 0x000eac0000300800 */
[----:B------:R-:W-:-:S02]  /*13a7b0*/  @P1 LOP3.LUT R54, R54, 0x20000000, RZ, 0xfc, !PT ;  /* 0x2000000036361812 */ /* 0x000fc400078efcff */
        /* <DEDUP_REMOVED lines=33> */
[----:B---3--:R-:W-:Y:S01]  /*13a9d0*/  LOP3.LUT R56, R56, 0xdfffffff, RZ, 0xc0, !PT ;  /* 0xdfffffff38387812 */ /* 0x008fe200078ec0ff */
[----:B------:R-:W-:Y:S01]  /*13a9e0*/  VIADD R28, R7, 0x13 ;  /* 0x00000013071c7836 */ /* 0x000fe20000000000 */
[----:B------:R-:W3:Y:S05]  /*13a9f0*/  LDL.LU R45, [R1+0x5c1c] ;  /* 0x005c1c00012d7983 */ /* 0x000eea0000300800 */
        /* <DEDUP_REMOVED lines=35> */
[----:B------:R-:W-:Y:S01]  /*13ac30*/  VIADD R26, R7, 0x11 ;  /* 0x00000011071a7836 */ /* 0x000fe20000000000 */
[----:B------:R-:W3:Y:S06]  /*13ac40*/  LDL.LU R40, [R1+0x5c18] ;  /* 0x005c180001287983 */ /* 0x000eec0000300800 */
        /* <DEDUP_REMOVED lines=64> */
[----:B------:R-:W-:Y:S01]  /*13b050*/  ULDC UR13, c[0x0][0x228] ;  /* 0x00008a00000d7ab9 */ /* 0x000fe20000000800 */
        /* <DEDUP_REMOVED lines=11> */
[----:B------:R-:W-:-:S02]  /*13b110*/  @P1 LOP3.LUT R55, R55, 0x20000000, RZ, 0xfc, !PT ;  /* 0x2000000037371812 */ /* 0x000fc400078efcff */
        /* <DEDUP_REMOVED lines=32> */
[----:B------:R-:W-:Y:S01]  /*13b320*/  LOP3.LUT R59, R59, 0xdfffffff, RZ, 0xc0, !PT ;  /* 0xdfffffff3b3b7812 */ /* 0x000fe200078ec0ff */
        /* <DEDUP_REMOVED lines=139> */
[----:B------:R-:W-:Y:S01]  /*13bbe0*/  ISETP.LT.AND P1, PT, R46, UR6, !P0 ;  /* 0x000000062e007c0c */ /* 0x000fe2000c721270 */
[----:B------:R-:W-:Y:S01]  /*13bbf0*/  ULDC UR6, c[0x0][0x228] ;  /* 0x00008a0000067ab9 */ /* 0x000fe20000000800 */
[----:B------:R-:W-:Y:S02]  /*13bc00*/  ISETP.LT.AND P3, PT, R6, UR37, !P0 ;  /* 0x0000002506007c0c */ /* 0x000fe4000c761270 */
        /* <DEDUP_REMOVED lines=166> */
[----:B------:R-:W3:Y:S01]  /*13c670*/  LDL.LU R31, [R1+0x5be8] ;  /* 0x005be800011f7983 */ /* 0x000ee20000300800 */
[----:B------:R-:W-:Y:S01]  /*13c680*/  ISETP.LT.AND P1, PT, R46, UR32, !P0 ;  /* 0x000000202e007c0c */ /* 0x000fe2000c721270 */
[----:B------:R-:W-:Y:S01]  /*13c690*/  ULDC UR32, c[0x0][0x228] ;  /* 0x00008a0000207ab9 */ /* 0x000fe20000000800 */
        /* <DEDUP_REMOVED lines=172> */
[----:B------:R-:W-:-:S09]  /*13d160*/  ISETP.LT.AND P2, PT, R5, UR21, !P0 ;  /* 0x0000001505007c0c */ /* 0x000fd2000c741270 */
        /* <DEDUP_REMOVED lines=31> */
[----:B------:R-:W-:Y:S02]  /*13d360*/  ISETP.LT.AND P3, PT, R6, UR7, !P0 ;  /* 0x0000000706007c0c */ /* 0x000fe4000c761270 */
[----:B------:R-:W-:-:S09]  /*13d370*/  ISETP.LT.AND P2, PT, R5, UR8, !P0 ;  /* 0x0000000805007c0c */ /* 0x000fd2000c741270 */
[----:B------:R-:W-:Y:S02]  /*13d380*/  @P1 LOP3.LUT R59, R59, 0x20000000, RZ, 0xfc, !PT ;  /* 0x200000003b3b1812 */ /* 0x000fe400078efcff */
[----:B------:R-:W-:Y:S01]  /*13d390*/  ISETP.LT.AND P1, PT, R4, UR6, !P0 ;  /* 0x0000000604007c0c */ /* 0x000fe2000c721270 */
[----:B------:R-:W-:Y:S01]  /*13d3a0*/  ULDC.64 UR6, c[0x0][0x228] ;  /* 0x00008a0000067ab9 */ /* 0x000fe20000000a00 */
        /* <DEDUP_REMOVED lines=159> */
[----:B------:R-:W-:Y:S02]  /*13dda0*/  ISETP.LT.AND P1, PT, R46, UR28, !P0 ;  /* 0x0000001c2e007c0c */ /* 0x000fe4000c721270 */
[----:B------:R-:W-:Y:S01]  /*13ddb0*/  ISETP.LT.AND P3, PT, R6, UR26, !P0 ;  /* 0x0000001a06007c0c */ /* 0x000fe2000c761270 */
[----:B------:R-:W-:Y:S01]  /*13ddc0*/  ULDC UR26, c[0x0][0x228] ;  /* 0x00008a00001a7ab9 */ /* 0x000fe20000000800 */
[----:B------:R-:W-:-:S09]  /*13ddd0*/  ISETP.LT.AND P2, PT, R5, UR33, !P0 ;  /* 0x0000002105007c0c */ /* 0x000fd2000c741270 */
        /* <DEDUP_REMOVED lines=94> */
[----:B----4-:R-:W-:Y:S01]  /*13e3c0*/  LOP3.LUT R44, R44, 0xefffffff, RZ, 0xc0, !PT ;  /* 0xefffffff2c2c7812 */ /* 0x010fe200078ec0ff */
[----:B------:R-:W4:Y:S01]  /*13e3d0*/  LDL.LU R17, [R1+0x5bb0] ;  /* 0x005bb00001117983 */ /* 0x000f220000300800 */
[----:B------:R-:W-:Y:S01]  /*13e3e0*/  ISETP.LT.AND P1, PT, R46, UR28, !P0 ;  /* 0x0000001c2e007c0c */ /* 0x000fe2000c721270 */
[----:B------:R-:W-:Y:S01]  /*13e3f0*/  ULDC UR28, c[0x0][0x228] ;  /* 0x00008a00001c7ab9 */ /* 0x000fe20000000800 */
        /* <DEDUP_REMOVED lines=8> */
[----:B------:R-:W-:Y:S02]  /*13e480*/  LOP3.LUT R44, R44, 0x7fffffff, RZ, 0xc0, !PT ;  /* 0x7fffffff2c2c7812 */ /* 0x000fe400078ec0ff */
        /* <DEDUP_REMOVED lines=23> */
[----:B------:R-:W-:Y:S01]  /*13e600*/  ISETP.LT.AND P1, PT, R46, UR32, !P0 ;  /* 0x000000202e007c0c */ /* 0x000fe2000c721270 */
[----:B------:R-:W-:Y:S01]  /*13e610*/  ULDC UR32, c[0x0][0x228] ;  /* 0x00008a0000207ab9 */ /* 0x000fe20000000800 */
[----:B------:R-:W-:Y:S01]  /*13e620*/  ISETP.LT.AND P3, PT, R6, UR43, !P0 ;  /* 0x0000002b06007c0c */ /* 0x000fe2000c761270 */
[----:B------:R-:W-:Y:S01]  /*13e630*/  ULDC UR43, c[0x0][0x228] ;  /* 0x00008a00002b7ab9 */ /* 0x000fe20000000800 */
[----:B------:R-:W-:-:S04]  /*13e640*/  LOP3.LUT P2, RZ, R40, 0x8, RZ, 0xc0, !PT ;  /* 0x0000000828ff7812 */ /* 0x000fc8000784c0ff */
[----:B------:R-:W-:Y:S01]  /*13e650*/  ISETP.LT.AND P6, PT, R7, UR31, !P2 ;  /* 0x0000001f07007c0c */ /* 0x000fe2000d7c1270 */
[----:B------:R-:W-:Y:S01]  /*13e660*/  ULDC UR31, c[0x0][0x228] ;  /* 0x00008a00001f7ab9 */ /* 0x000fe20000000800 */
[----:B------:R-:W-:Y:S01]  /*13e670*/  ISETP.LT.AND P2, PT, R5, UR38, !P0 ;  /* 0x0000002605007c0c */ /* 0x000fe2000c741270 */
[----:B------:R-:W-:Y:S02]  /*13e680*/  ULDC UR38, c[0x0][0x228] ;  /* 0x00008a0000267ab9 */ /* 0x000fe40000000800 */
        /* <DEDUP_REMOVED lines=53> */
[----:B------:R-:W4:Y:S01]  /*13e9e0*/  LDL.LU R14, [R1+0x5ba4] ;  /* 0x005ba400010e7983 */ /* 0x000f220000300800 */
        /* <DEDUP_REMOVED lines=27> */
[----:B------:R-:W-:Y:S02]  /*13eba0*/  LOP3.LUT R44, R44, 0xfffffffd, RZ, 0xc0, !PT ;  /* 0xfffffffd2c2c7812 */ /* 0x000fe400078ec0ff */
[----:B------:R-:W-:Y:S02]  /*13ebb0*/  ISETP.LT.AND P3, PT, R5, UR11, !P0 ;  /* 0x0000000b05007c0c */ /* 0x000fe4000c761270 */
[----:B------:R-:W-:Y:S02]  /*13ebc0*/  @P1 LOP3.LUT R44, R44, 0x2, RZ, 0xfc, !PT ;  /* 0x000000022c2c1812 */ /* 0x000fe400078efcff */
[----:B--2---:R-:W-:Y:S02]  /*13ebd0*/  LOP3.LUT R43, R43, 0xefffffff, RZ, 0xc0, !PT ;  /* 0xefffffff2b2b7812 */ /* 0x004fe400078ec0ff */
[----:B------:R-:W-:-:S03]  /*13ebe0*/  ISETP.LT.AND P1, PT, R6, UR12, !P0 ;  /* 0x0000000c06007c0c */ /* 0x000fc6000c721270 */
[----:B------:R-:W-:Y:S02]  /*13ebf0*/  @P2 LOP3.LUT R43, R43, 0x10000000, RZ, 0xfc, !PT ;  /* 0x100000002b2b2812 */ /* 0x000fe400078efcff */
[----:B------:R-:W-:Y:S02]  /*13ec00*/  ISETP.LT.AND P2, PT, R4, UR7, !P0 ;  /* 0x0000000704007c0c */ /* 0x000fe4000c741270 */
[----:B------:R-:W-:Y:S02]  /*13ec10*/  LOP3.LUT R43, R43, 0x7fffffff, RZ, 0xc0, !PT ;  /* 0x7fffffff2b2b7812 */ /* 0x000fe400078ec0ff */
[----:B------:R-:W-:Y:S02]  /*13ec20*/  LOP3.LUT R44, R44, 0xfffffffe, RZ, 0xc0, !PT ;  /* 0xfffffffe2c2c7812 */ /* 0x000fe400078ec0ff */
[----:B------:R-:W-:Y:S02]  /*13ec30*/  @P3 LOP3.LUT R43, R43, 0x80000000, RZ, 0xfc, !PT ;  /* 0x800000002b2b3812 */ /* 0x000fe400078efcff */
[----:B------:R-:W-:-:S02]  /*13ec40*/  @P1 LOP3.LUT R44, R44, 0x1, RZ, 0xfc, !PT ;  /* 0x000000012c2c1812 */ /* 0x000fc400078efcff */
        /* <DEDUP_REMOVED lines=13> */
[----:B------:R-:W2:Y:S01]  /*13ed20*/  LDL.LU R12, [R1+0x5b9c] ;  /* 0x005b9c00010c7983 */ /* 0x000ea20000300800 */
        /* <DEDUP_REMOVED lines=76> */
[----:B------:R-:W2:Y:S03]  /*13f1f0*/  LDL.LU R8, [R1+0x5b8c] ;  /* 0x005b8c0001087983 */ /* 0x000ea60000300800 */
[----:B------:R-:W-:Y:S02]  /*13f200*/  @P2 LOP3.LUT R43, R43, 0x4, RZ, 0xfc, !PT ;  /* 0x000000042b2b2812 */ /* 0x000fe400078efcff */
[----:B------:R-:W-:Y:S02]  /*13f210*/  ISETP.GE.AND P5, PT, R7, UR43, PT ;  /* 0x0000002b07007c0c */ /* 0x000fe4000bfa6270 */
[----:B------:R-:W-:Y:S01]  /*13f220*/  LOP3.LUT R43, R43, 0xfffffffd, RZ, 0xc0, !PT ;  /* 0xfffffffd2b2b7812 */ /* 0x000fe200078ec0ff */
[----:B------:R-:W2:Y:S01]  /*13f230*/  LDL.LU R7, [R1+0x5b88] ;  /* 0x005b880001077983 */ /* 0x000ea20000300800 */
[----:B------:R-:W-:-:S02]  /*13f240*/  ISETP.LT.AND P0, PT, R6, UR53, !P5 ;  /* 0x0000003506007c0c */ /* 0x000fc4000ef01270 */
[----:B------:R-:W-:Y:S01]  /*13f250*/  @P1 LOP3.LUT R43, R43, 0x2, RZ, 0xfc, !PT ;  /* 0x000000022b2b1812 */ /* 0x000fe200078efcff */
[----:B------:R-:W2:Y:S01]  /*13f260*/  LDL.LU R6, [R1+0x5b84] ;  /* 0x005b840001067983 */ /* 0x000ea20000300800 */
[----:B------:R-:W-:Y:S02]  /*13f270*/  ISETP.LT.AND P1, PT, R5, UR28, !P5 ;  /* 0x0000001c05007c0c */ /* 0x000fe4000ef21270 */
[----:B------:R-:W-:Y:S01]  /*13f280*/  ISETP.LT.AND P2, PT, R4, UR31, !P5 ;  /* 0x0000001f04007c0c */ /* 0x000fe2000ef41270 */
[----:B------:R-:W2:Y:S01]  /*13f290*/  LDL.LU R5, [R1+0x5b80] ;  /* 0x005b800001057983 */ /* 0x000ea20000300800 */
[----:B------:R-:W-:Y:S02]  /*13f2a0*/  ISETP.LT.AND P3, PT, R3, UR58, !P5 ;  /* 0x0000003a03007c0c */ /* 0x000fe4000ef61270 */
[----:B------:R-:W-:Y:S01]  /*13f2b0*/  ISETP.LT.AND P4, PT, R46, UR59, !P5 ;  /* 0x0000003b2e007c0c */ /* 0x000fe2000ef81270 */
[----:B------:R-:W2:Y:S01]  /*13f2c0*/  LDL.LU R4, [R1+0x5b7c] ;  /* 0x005b7c0001047983 */ /* 0x000ea20000300800 */
[----:B------:R-:W-:-:S03]  /*13f2d0*/  ISETP.LT.AND P5, PT, R2, UR60, !P5 ;  /* 0x0000003c02007c0c */ /* 0x000fc6000efa1270 */
[----:B------:R-:W2:Y:S04]  /*13f2e0*/  LDL.LU R3, [R1+0x5b78] ;  /* 0x005b780001037983 */ /* 0x000ea80000300800 */
[----:B------:R-:W2:Y:S04]  /*13f2f0*/  LDL.LU R2, [R1+0x5b74] ;  /* 0x005b740001027983 */ /* 0x000ea80000300800 */
[----:B------:R0:W-:Y:S01]  /*13f300*/  STL [R1+0x5d98], R43 ;  /* 0x005d982b01007387 */ /* 0x0001e20000100800 */
[----:B------:R-:W-:Y:S01]  /*13f310*/  LOP3.LUT R42, R42, 0xf7ffffff, RZ, 0xc0, !PT ;  /* 0xf7ffffff2a2a7812 */ /* 0x000fe200078ec0ff */
[----:B------:R-:W-:Y:S01]  /*13f320*/  ULDC.64 UR26, c[0x0][0x228] ;  /* 0x00008a00001a7ab9 */ /* 0x000fe20000000a00 */
[----:B------:R-:W-:Y:S01]  /*13f330*/  ULDC.64 UR8, c[0x0][0x228] ;  /* 0x00008a0000087ab9 */ /* 0x000fe20000000a00 */
[----:B------:R-:W1:Y:S01]  /*13f340*/  S2R R46, SR_TID.X ;  /* 0x00000000002e7919 */ /* 0x000e620000002100 */
[----:B------:R-:W-:Y:S01]  /*13f350*/  ULDC.64 UR24, c[0x0][0x228] ;  /* 0x00008a0000187ab9 */ /* 0x000fe20000000a00 */
[----:B------:R-:W-:Y:S01]  /*13f360*/  ULDC UR10, c[0x0][0x22c] ;  /* 0x00008b00000a7ab9 */ /* 0x000fe20000000800 */
[----:B------:R-:W-:Y:S01]  /*13f370*/  ULDC.64 UR22, c[0x0][0x228] ;  /* 0x00008a0000167ab9 */ /* 0x000fe20000000a00 */
[----:B------:R-:W-:Y:S01]  /*13f380*/  ULDC.64 UR20, c[0x0][0x228] ;  /* 0x00008a0000147ab9 */ /* 0x000fe20000000a00 */
[----:B------:R-:W-:Y:S01]  /*13f390*/  ULDC.64 UR18, c[0x0][0x228] ;  /* 0x00008a0000127ab9 */ /* 0x000fe20000000a00 */
[----:B0-----:R-:W2:Y:S01]  /*13f3a0*/  LDL.LU R43, [R1+0x1f54] ;  /* 0x001f5400012b7983 */ /* 0x001ea20000300800 */
[----:B------:R-:W-:Y:S01]  /*13f3b0*/  ULDC.64 UR16, c[0x0][0x228] ;  /* 0x00008a0000107ab9 */ /* 0x000fe20000000a00 */
[----:B------:R-:W-:Y:S01]  /*13f3c0*/  ULDC.64 UR14, c[0x0][0x228] ;  /* 0x00008a00000e7ab9 */ /* 0x000fe20000000a00 */
[----:B------:R-:W-:Y:S01]  /*13f3d0*/  ULDC.64 UR12, c[0x0][0x228] ;  /* 0x00008a00000c7ab9 */ /* 0x000fe20000000a00 */
[----:B------:R0:W-:Y:S04]  /*13f3e0*/  STL [R1+0x5d90], R44 ;  /* 0x005d902c01007387 */ /* 0x0001e80000100800 */
[----:B0-----:R-:W2:Y:S04]  /*13f3f0*/  LDL.LU R44, [R1+0x1e8] ;  /* 0x0001e800012c7983 */ /* 0x001ea80000300800 */
        /* <DEDUP_REMOVED lines=22> */
[----:B---3--:R0:W-:Y:S04]  /*13f560*/  STL [R1+0x5cf8], R38 ;  /* 0x005cf82601007387 */ /* 0x0081e80000100800 */
        /* <DEDUP_REMOVED lines=19> */
[----:B-1----:R-:W-:-:S02]  /*13f6a0*/  LOP3.LUT R46, R46, 0x1f, RZ, 0xc0, !PT ;  /* 0x0000001f2e2e7812 */ /* 0x002fc400078ec0ff */
[----:B------:R-:W-:Y:S01]  /*13f6b0*/  @P0 LOP3.LUT R42, R42, 0x8000000, RZ, 0xfc, !PT ;  /* 0x080000002a2a0812 */ /* 0x000fe200078efcff */
[----:B------:R-:W-:Y:S01]  /*13f6c0*/  STL [R1+0x5c88], R28 ;  /* 0x005c881c01007387 */ /* 0x000fe20000100800 */
[----:B------:R-:W-:Y:S01]  /*13f6d0*/  BAR.SYNC.DEFER_BLOCKING 0x0 ;  /* 0x0000000000007b1d */ /* 0x000fe20000010000 */
[----:B------:R-:W-:-:S05]  /*13f6e0*/  LOP3.LUT P0, RZ, R41, 0x400, RZ, 0xc0, !PT ;  /* 0x0000040029ff7812 */ /* 0x000fca000780c0ff */
        /* <DEDUP_REMOVED lines=12> */
[----:B------:R-:W-:Y:S04]  /*13f7b0*/  STL [R1+0x5bfc], R16 ;  /* 0x005bfc1001007387 */ /* 0x000fe80000100800 */
[----:B------:R-:W-:Y:S04]  /*13f7c0*/  STL [R1+0x5bf4], R15 ;  /* 0x005bf40f01007387 */ /* 0x000fe80000100800 */
[----:B------:R-:W-:Y:S04]  /*13f7d0*/  STL [R1+0x5bec], R14 ;  /* 0x005bec0e01007387 */ /* 0x000fe80000100800 */
[----:B------:R-:W-:Y:S04]  /*13f7e0*/  STL [R1+0x5be4], R13 ;  /* 0x005be40d01007387 */ /* 0x000fe80000100800 */
        /* <DEDUP_REMOVED lines=9> */
[----:B------:R1:W-:Y:S04]  /*13f880*/  STL [R1+0x5b90], R3 ;  /* 0x005b900301007387 */ /* 0x0003e80000100800 */
[----:B------:R2:W-:Y:S01]  /*13f890*/  STL [R1+0x5b88], R2 ;  /* 0x005b880201007387 */ /* 0x0005e20000100800 */
[----:B0-----:R-:W-:-:S03]  /*13f8a0*/  LOP3.LUT R4, R57, 0xffff, RZ, 0xc0, !PT ;  /* 0x0000ffff39047812 */ /* 0x001fc600078ec0ff */
[----:B------:R-:W-:Y:S01]  /*13f8b0*/  STL [R1+0x5b80], R0 ;  /* 0x005b800001007387 */ /* 0x000fe20000100800 */
[----:B-1----:R-:W-:-:S03]  /*13f8c0*/  LOP3.LUT R3, R59, 0xffff, RZ, 0xc0, !PT ;  /* 0x0000ffff3b037812 */ /* 0x002fc600078ec0ff */
[----:B------:R3:W-:Y:S01]  /*13f8d0*/  STL [R1+0x5b78], R60 ;  /* 0x005b783c01007387 */ /* 0x0007e20000100800 */
[----:B--2---:R-:W-:-:S03]  /*13f8e0*/  LOP3.LUT R2, R45, 0xffff, RZ, 0xc0, !PT ;  /* 0x0000ffff2d027812 */ /* 0x004fc600078ec0ff */
[----:B------:R0:W-:Y:S04]  /*13f8f0*/  STL [R1+0x5b74], R61 ;  /* 0x005b743d01007387 */ /* 0x0001e80000100800 */
[----:B------:R-:W-:Y:S01]  /*13f900*/  STL [R1+0x5bcc], R41 ;  /* 0x005bcc2901007387 */ /* 0x000fe20000100800 */
[----:B---3--:R-:W-:-:S03]  /*13f910*/  PRMT R60, R56, 0x5410, R33 ;  /* 0x00005410383c7816 */ /* 0x008fc60000000021 */
[----:B------:R-:W2:Y:S04]  /*13f920*/  LDL.LU R56, [R1+0x208] ;  /* 0x0002080001387983 */ /* 0x000ea80000300800 */
[----:B------:R-:W3:Y:S01]  /*13f930*/  LDL.LU R57, [R1+0x20c] ;  /* 0x00020c0001397983 */ /* 0x000ee20000300800 */
[----:B------:R-:W-:-:S03]  /*13f940*/  PRMT R43, R43, 0x5410, R32 ;  /* 0x000054102b2b7816 */ /* 0x000fc60000000020 */
[----:B------:R-:W4:Y:S01]  /*13f950*/  LDL.LU R59, [R1+0x204] ;  /* 0x00020400013b7983 */ /* 0x000f220000300800 */
[----:B------:R-:W-:-:S03]  /*13f960*/  R2UR UR6, R29 ;  /* 0x000000001d0672ca */ /* 0x000fc600000e0000 */
[----:B------:R-:W4:Y:S01]  /*13f970*/  LDL.LU R45, [R1+0x1e4] ;  /* 0x0001e400012d7983 */ /* 0x000f220000300800 */
[----:B------:R-:W-:Y:S02]  /*13f980*/  LOP3.LUT R0, R34, 0xffff, RZ, 0xc0, !PT ;  /* 0x0000ffff22007812 */ /* 0x000fe400078ec0ff */
[----:B0-----:R-:W-:-:S07]  /*13f990*/  PRMT R61, R31, 0x5410, R30 ;  /* 0x000054101f3d7816 */ /* 0x001fce000000001e */
[----:B------:R-:W-:Y:S01]  /*13f9a0*/  LEA R46, R46, UR6, 0x4 ;  /* 0x000000062e2e7c11 */ /* 0x000fe2000f8e20ff */
[----:B------:R-:W-:-:S04]  /*13f9b0*/  ULDC UR6, c[0x0][0x22c] ;  /* 0x00008b0000067ab9 */ /* 0x000fc80000000800 */
[----:B------:R0:W-:Y:S01]  /*13f9c0*/  STSM.16.M88.4 [R46], R48 ;  /* 0x000000302e007844 */ /* 0x0001e20000000200 */
[----:B------:R-:W-:-:S03]  /*13f9d0*/  NOP ;  /* 0x0000000000007918 */ /* 0x000fc60000000000 */
[----:B------:R-:W1:Y:S01]  /*13f9e0*/  LDS.128 R8, [R46] ;  /* 0x000000002e087984 */ /* 0x000e620000000c00 */
[----:B0-----:R-:W-:Y:S02]  /*13f9f0*/  PRMT R48, R35, 0x4210, R4 ;  /* 0x0000421023307816 */ /* 0x001fe40000000004 */
[----:B------:R-:W-:Y:S02]  /*13fa00*/  PRMT R49, R36, 0x4210, R3 ;  /* 0x0000421024317816 */ /* 0x000fe40000000003 */
[----:B------:R-:W-:Y:S02]  /*13fa10*/  PRMT R50, R37, 0x4210, R2 ;  /* 0x0000421025327816 */ /* 0x000fe40000000002 */
[----:B------:R-:W-:Y:S01]  /*13fa20*/  PRMT R51, R38, 0x4210, R0 ;  /* 0x0000421026337816 */ /* 0x000fe20000000000 */
[----:B------:R-:W-:-:S04]  /*13fa30*/  NOP ;  /* 0x0000000000007918 */ /* 0x000fc80000000000 */
[----:B------:R0:W-:Y:S02]  /*13fa40*/  STSM.16.M88.4 [R46], R48 ;  /* 0x000000302e007844 */ /* 0x0001e40000000200 */
[----:B0-----:R-:W-:Y:S02]  /*13fa50*/  PRMT R49, R53, 0x5210, R47 ;  /* 0x0000521035317816 */ /* 0x001fe4000000002f */
[----:B-1----:R-:W-:Y:S04]  /*13fa60*/  STL.64 [R1+0x670], R8 ;  /* 0x0006700801007387 */ /* 0x002fe80000100a00 */
[----:B------:R-:W-:Y:S01]  /*13fa70*/  STL.64 [R1+0x678], R10 ;  /* 0x0006780a01007387 */ /* 0x000fe20000100a00 */
[----:B------:R-:W-:-:S03]  /*13fa80*/  NOP ;  /* 0x0000000000007918 */ /* 0x000fc60000000000 */
[----:B------:R-:W4:Y:S04]  /*13fa90*/  LDL.LU R33, [R1+0x59c8] ;  /* 0x0059c80001217983 */ /* 0x000f280000300800 */
[----:B------:R-:W0:Y:S04]  /*13faa0*/  LDS.128 R8, [R46] ;  /* 0x000000002e087984 */ /* 0x000e280000000c00 */
[----:B------:R-:W4:Y:S04]  /*13fab0*/  LDL.LU R47, [R1+0x59c4] ;  /* 0x0059c400012f7983 */ /* 0x000f280000300800 */
[----:B------:R-:W4:Y:S01]  /*13fac0*/  LDL.LU R53, [R1+0x5978] ;  /* 0x0059780001357983 */ /* 0x000f220000300800 */
[----:B------:R-:W-:-:S02]  /*13fad0*/  PRMT R50, R55, 0x5210, R54 ;  /* 0x0000521037327816 */ /* 0x000fc40000000036 */
[----:B------:R-:W-:Y:S01]  /*13fae0*/  PRMT R51, R44, 0x5210, R58 ;  /* 0x000052102c337816 */ /* 0x000fe2000000003a */
[----:B------:R-:W4:Y:S04]  /*13faf0*/  LDL.LU R55, [R1+0x5970] ;  /* 0x0059700001377983 */ /* 0x000f280000300800 */
[----:B------:R-:W4:Y:S01]  /*13fb00*/  LDL.LU R58, [R1+0x4e8] ;  /* 0x0004e800013a7983 */ /* 0x000f220000300800 */
[----:B------:R-:W-:Y:S01]  /*13fb10*/  PRMT R48, R52, 0x5210, R39 ;  /* 0x0000521034307816 */ /* 0x000fe20000000027 */
[----:B------:R-:W-:Y:S02]  /*13fb20*/  NOP ;  /* 0x0000000000007918 */ /* 0x000fe40000000000 */
[----:B0-----:R-:W-:Y:S01]  /*13fb30*/  STL [R1+0x660], R8 ;  /* 0x0006600801007387 */ /* 0x001fe20000100800 */
[----:B------:R-:W-:-:S03]  /*13fb40*/  IMAD.MOV.U32 R44, RZ, RZ, R9 ;  /* 0x000000ffff2c7224 */ /* 0x000fc600078e0009 */
[----:B------:R-:W-:Y:S04]  /*13fb50*/  STL.64 [R1+0x668], R10 ;  /* 0x0006680a01007387 */ /* 0x000fe80000100a00 */
[----:B------:R-:W4:Y:S04]  /*13fb60*/  LDL.LU R34, [R1+0x4dc] ;  /* 0x0004dc0001227983 */ /* 0x000f280000300800 */
[----:B------:R-:W4:Y:S04]  /*13fb70*/  LDL.LU R35, [R1+0x4d4] ;  /* 0x0004d40001237983 */ /* 0x000f280000300800 */
[----:B------:R-:W4:Y:S04]  /*13fb80*/  LDL.LU R36, [R1+0x4cc] ;  /* 0x0004cc0001247983 */ /* 0x000f280000300800 */
[----:B------:R-:W-:Y:S04]  /*13fb90*/  STL [R1+0x5d94], R44 ;  /* 0x005d942c01007387 */ /* 0x000fe80000100800 */
[----:B------:R-:W4:Y:S04]  /*13fba0*/  LDL.LU R37, [R1+0x1d24] ;  /* 0x001d240001257983 */ /* 0x000f280000300800 */
[----:B------:R-:W4:Y:S04]  /*13fbb0*/  LDL.LU R39, [R1+0x1d20] ;  /* 0x001d200001277983 */ /* 0x000f280000300800 */
[----:B------:R-:W4:Y:S04]  /*13fbc0*/  LDL.LU R54, [R1+0x1ca0] ;  /* 0x001ca00001367983 */ /* 0x000f280000300800 */
[----:B------:R2:W-:Y:S02]  /*13fbd0*/  STSM.16.M88.4 [R46], R48 ;  /* 0x000000302e007844 */ /* 0x0005e40000000200 */
[----:B--2---:R-:W-:Y:S01]  /*13fbe0*/  PRMT R48, R56, 0x5210, R4 ;  /* 0x0000521038307816 */ /* 0x004fe20000000004 */
[----:B------:R-:W-:Y:S01]  /*13fbf0*/  NOP ;  /* 0x0000000000007918 */ /* 0x000fe20000000000 */
[----:B------:R-:W2:Y:S01]  /*13fc00*/  LDL.LU R56, [R1+0x1c9c] ;  /* 0x001c9c0001387983 */ /* 0x000ea20000300800 */
[----:B---3--:R-:W-:-:S03]  /*13fc10*/  PRMT R49, R57, 0x5210, R3 ;  /* 0x0000521039317816 */ /* 0x008fc60000000003 */
[----:B------:R-:W3:Y:S04]  /*13fc20*/  LDL.LU R57, [R1+0x510] ;  /* 0x0005100001397983 */ /* 0x000ee80000300800 */
[----:B------:R-:W0:Y:S01]  /*13fc30*/  LDS.128 R4, [R46] ;  /* 0x000000002e047984 */ /* 0x000e220000000c00 */
[----:B----4-:R-:W-:-:S03]  /*13fc40*/  PRMT R50, R59, 0x5210, R2 ;  /* 0x000052103b327816 */ /* 0x010fc60000000002 */
[----:B0-----:R-:W-:Y:S01]  /*13fc50*/  STL.64 [R1+0x650], R4 ;  /* 0x0006500401007387 */ /* 0x001fe20000100a00 */
[----:B------:R-:W-:Y:S01]  /*13fc60*/  PRMT R51, R45, 0x5210, R0 ;  /* 0x000052102d337816 */ /* 0x000fe20000000000 */
[----:B------:R-:W-:Y:S02]  /*13fc70*/  NOP ;  /* 0x0000000000007918 */ /* 0x000fe40000000000 */
[----:B------:R0:W-:Y:S01]  /*13fc80*/  STL [R1+0x658], R6 ;  /* 0x0006580601007387 */ /* 0x0001e20000100800 */
[----:B------:R-:W-:-:S03]  /*13fc90*/  IMAD.MOV.U32 R45, RZ, RZ, R7 ;  /* 0x000000ffff2d7224 */ /* 0x000fc600078e0007 */
[----:B------:R-:W4:Y:S04]  /*13fca0*/  LDL.LU R38, [R1+0x508] ;  /* 0x0005080001267983 */ /* 0x000f280000300800 */
[----:B------:R-:W4:Y:S04]  /*13fcb0*/  LDL.LU R52, [R1+0x504] ;  /* 0x0005040001347983 */ /* 0x000f280000300800 */
[----:B------:R-:W4:Y:S04]  /*13fcc0*/  LDL.LU R59, [R1+0x4f0] ;  /* 0x0004f000013b7983 */ /* 0x000f280000300800 */
[----:B------:R-:W-:Y:S04]  /*13fcd0*/  STL [R1+0x5d80], R45 ;  /* 0x005d802d01007387 */ /* 0x000fe80000100800 */
[----:B------:R1:W-:Y:S01]  /*13fce0*/  STSM.16.M88.4 [R46], R48 ;  /* 0x000000302e007844 */ /* 0x0003e20000000200 */
[----:B------:R-:W-:-:S03]  /*13fcf0*/  NOP ;  /* 0x0000000000007918 */ /* 0x000fc60000000000 */
[----:B------:R-:W1:Y:S01]  /*13fd00*/  LDS.128 R12, [R46] ;  /* 0x000000002e0c7984 */ /* 0x000e620000000c00 */
[----:B------:R-:W-:-:S03]  /*13fd10*/  LOP3.LUT R7, R47, 0xffff, RZ, 0xc0, !PT ;  /* 0x0000ffff2f077812 */ /* 0x000fc600078ec0ff */
[----:B------:R-:W4:Y:S01]  /*13fd20*/  LDL.LU R47, [R1+0x218] ;  /* 0x00021800012f7983 */ /* 0x000f220000300800 */
[----:B0-----:R-:W-:-:S03]  /*13fd30*/  LOP3.LUT R6, R53, 0xffff, RZ, 0xc0, !PT ;  /* 0x0000ffff35067812 */ /* 0x001fc600078ec0ff */
[----:B------:R-:W4:Y:S01]  /*13fd40*/  LDL.LU R53, [R1+0x210] ;  /* 0x0002100001357983 */ /* 0x000f220000300800 */
[----:B------:R-:W-:Y:S02]  /*13fd50*/  LOP3.LUT R8, R33, 0xffff, RZ, 0xc0, !PT ;  /* 0x0000ffff21087812 */ /* 0x000fe400078ec0ff */
[----:B------:R-:W-:Y:S02]  /*13fd60*/  LOP3.LUT R5, R55, 0xffff, RZ, 0xc0, !PT ;  /* 0x0000ffff37057812 */ /* 0x000fe400078ec0ff */
[----:B------:R-:W4:Y:S01]  /*13fd70*/  LDL.LU R55, [R1+0x214] ;  /* 0x0002140001377983 */ /* 0x000f220000300800 */
[----:B-1----:R-:W-:-:S03]  /*13fd80*/  PRMT R48, R58, 0x4210, R8 ;  /* 0x000042103a307816 */ /* 0x002fc60000000008 */
[----:B------:R-:W4:Y:S04]  /*13fd90*/  LDL.LU R58, [R1+0x1dc] ;  /* 0x0001dc00013a7983 */ /* 0x000f280000300800 */
[----:B------:R-:W-:Y:S04]  /*13fda0*/  STL [R1+0x644], R13 ;  /* 0x0006440d01007387 */ /* 0x000fe80000100800 */
[----:B------:R-:W-:Y:S01]  /*13fdb0*/  STL [R1+0x64c], R15 ;  /* 0x00064c0f01007387 */ /* 0x000fe20000100800 */
[----:B------:R-:W-:-:S03]  /*13fdc0*/  LOP3.LUT R3, R39, 0xffff, RZ, 0xc0, !PT ;  /* 0x0000ffff27037812 */ /* 0x000fc600078ec0ff */
[----:B------:R-:W4:Y:S01]  /*13fdd0*/  LDL.LU R39, [R1+0x224] ;  /* 0x0002240001277983 */ /* 0x000f220000300800 */
[----:B------:R-:W-:-:S03]  /*13fde0*/  LOP3.LUT R2, R54, 0xffff, RZ, 0xc0, !PT ;  /* 0x0000ffff36027812 */ /* 0x000fc600078ec0ff */
[----:B------:R-:W4:Y:S01]  /*13fdf0*/  LDL.LU R54, [R1+0x21c] ;  /* 0x00021c0001367983 */ /* 0x000f220000300800 */
[----:B------:R-:W-:Y:S02]  /*13fe00*/  PRMT R49, R34, 0x4210, R7 ;  /* 0x0000421022317816 */ /* 0x000fe40000000007 */
[----:B------:R-:W-:Y:S02]  /*13fe10*/  PRMT R50, R35, 0x4210, R6 ;  /* 0x0000421023327816 */ /* 0x000fe40000000006 */
[----:B------:R-:W-:Y:S01]  /*13fe20*/  PRMT R51, R36, 0x4210, R5 ;  /* 0x0000421024337816 */ /* 0x000fe20000000005 */
[----:B------:R-:W-:Y:S01]  /*13fe30*/  NOP ;  /* 0x0000000000007918 */ /* 0x000fe20000000000 */
[----:B------:R-:W-:-:S03]  /*13fe40*/  LOP3.LUT R4, R37, 0xffff, RZ, 0xc0, !PT ;  /* 0x0000ffff25047812 */ /* 0x000fc600078ec0ff */
[----:B------:R3:W-:Y:S01]  /*13fe50*/  STSM.16.M88.4 [R46], R48 ;  /* 0x000000302e007844 */ /* 0x0007e20000000200 */
[----:B--2---:R-:W-:-:S03]  /*13fe60*/  LOP3.LUT R0, R56, 0xffff, RZ, 0xc0, !PT ;  /* 0x0000ffff38007812 */ /* 0x004fc600078ec0ff */
[----:B------:R-:W2:Y:S01]  /*13fe70*/  LDL.LU R56, [R1+0x220] ;  /* 0x0002200001387983 */ /* 0x000ea20000300800 */
[----:B---3--:R-:W-:-:S03]  /*13fe80*/  PRMT R48, R57, 0x4210, R4 ;  /* 0x0000421039307816 */ /* 0x008fc60000000004 */
[----:B------:R-:W3:Y:S01]  /*13fe90*/  LDL.LU R57, [R1+0x1d8] ;  /* 0x0001d80001397983 */ /* 0x000ee20000300800 */
[----:B------:R-:W-:Y:S02]  /*13fea0*/  IMAD.MOV.U32 R44, RZ, RZ, R12 ;  /* 0x000000ffff2c7224 */ /* 0x000fe400078e000c */
[----:B------:R-:W-:Y:S01]  /*13feb0*/  IMAD.MOV.U32 R45, RZ, RZ, R14 ;  /* 0x000000ffff2d7224 */ /* 0x000fe200078e000e */
[----:B------:R-:W-:Y:S01]  /*13fec0*/  NOP ;  /* 0x0000000000007918 */ /* 0x000fe20000000000 */
[----:B------:R-:W0:Y:S04]  /*13fed0*/  LDS.128 R12, [R46] ;  /* 0x000000002e0c7984 */ /* 0x000e280000000c00 */
[----:B0-----:R-:W-:Y:S01]  /*13fee0*/  STL.64 [R1+0x630], R12 ;  /* 0x0006300c01007387 */ /* 0x001fe20000100a00 */
[----:B----4-:R-:W-:-:S03]  /*13fef0*/  PRMT R49, R38, 0x4210, R3 ;  /* 0x0000421026317816 */ /* 0x010fc60000000003 */
[----:B------:R-:W-:Y:S01]  /*13ff00*/  STL [R1+0x63c], R15 ;  /* 0x00063c0f01007387 */ /* 0x000fe20000100800 */
[----:B------:R-:W-:Y:S02]  /*13ff10*/  PRMT R50, R52, 0x4210, R2 ;  /* 0x0000421034327816 */ /* 0x000fe40000000002 */
[----:B------:R-:W-:Y:S01]  /*13ff20*/  PRMT R51, R59, 0x4210, R0 ;  /* 0x000042103b337816 */ /* 0x000fe20000000000 */
[----:B------:R-:W-:Y:S01]  /*13ff30*/  IMAD.MOV.U32 R59, RZ, RZ, R14 ;  /* 0x000000ffff3b7224 */ /* 0x000fe200078e000e */
[----:B------:R-:W-:-:S04]  /*13ff40*/  NOP ;  /* 0x0000000000007918 */ /* 0x000fc80000000000 */
[----:B------:R-:W-:Y:S04]  /*13ff50*/  STL [R1+0x5d74], R59 ;  /* 0x005d743b01007387 */ /* 0x000fe80000100800 */
[----:B------:R0:W-:Y:S04]  /*13ff60*/  STSM.16.M88.4 [R46], R48 ;  /* 0x000000302e007844 */ /* 0x0001e80000000200 */
[----:B------:R-:W4:Y:S04]  /*13ff70*/  LDL.LU R31, [R1+0x59dc] ;  /* 0x0059dc00011f7983 */ /* 0x000f280000300800 */
[----:B------:R-:W4:Y:S01]  /*13ff80*/  LDL.LU R32, [R1+0x59d8] ;  /* 0x0059d80001207983 */ /* 0x000f220000300800 */
[----:B0-----:R-:W-:Y:S01]  /*13ff90*/  PRMT R48, R47, 0x5210, R8 ;  /* 0x000052102f307816 */ /* 0x001fe20000000008 */
[----:B------:R-:W-:Y:S01]  /*13ffa0*/  NOP ;  /* 0x0000000000007918 */ /* 0x000fe20000000000 */
[----:B------:R-:W-:Y:S01]  /*13ffb0*/  PRMT R49, R53, 0x5210, R7 ;  /* 0x0000521035317816 */ /* 0x000fe20000000007 */
[----:B------:R-:W0:Y:S04]  /*13ffc0*/  LDS.128 R8, [R46] ;  /* 0x000000002e087984 */ /* 0x000e280000000c00 */
[----:B------:R-:W4:Y:S01]  /*13ffd0*/  LDL.LU R53, [R1+0x5988] ;  /* 0x0059880001357983 */ /* 0x000f220000300800 */
[----:B------:R-:W-:-:S02]  /*13ffe0*/  PRMT R50, R55, 0x5210, R6 ;  /* 0x0000521037327816 */ /* 0x000fc40000000006 */
[----:B------:R-:W-:Y:S01]  /*13fff0*/  PRMT R51, R58, 0x5210, R5 ;  /* 0x000052103a337816 */ /* 0x000fe20000000005 */
[----:B------:R-:W4:Y:S01]  /*140000*/  LDL.LU R55, [R1+0x5984] ;  /* 0x0059840001377983 */ /* 0x000f220000300800 */
[----:B------:R-:W-:-:S03]  /*140010*/  NOP ;  /* 0x0000000000007918 */ /* 0x000fc60000000000 */
[----:B------:R1:W-:Y:S04]  /*140020*/  STSM.16.M88.4 [R46], R48 ;  /* 0x000000302e007844 */ /* 0x0003e80000000200 */
[----:B0-----:R-:W-:Y:S04]  /*140030*/  STL.64 [R1+0x620], R8 ;  /* 0x0006200801007387 */ /* 0x001fe80000100a00 */
[----:B------:R-:W-:Y:S04]  /*140040*/  STL [R1+0x628], R10 ;  /* 0x0006280a01007387 */ /* 0x000fe80000100800 */
[----:B------:R-:W4:Y:S04]  /*140050*/  LDL.LU R33, [R1+0x530] ;  /* 0x0005300001217983 */ /* 0x000f280000300800 */
[----:B------:R-:W4:Y:S01]  /*140060*/  LDL.LU R38, [R1+0x52c] ;  /* 0x00052c0001267983 */ /* 0x000f220000300800 */
[----:B-1----:R-:W-:Y:S01]  /*140070*/  PRMT R48, R39, 0x5210, R4 ;  /* 0x0000521027307816 */ /* 0x002fe20000000004 */
[----:B------:R-:W-:-:S02]  /*140080*/  NOP ;  /* 0x0000000000007918 */ /* 0x000fc40000000000 */
[----:B------:R-:W0:Y:S04]  /*140090*/  LDS.128 R4, [R46] ;  /* 0x000000002e047984 */ /* 0x000e280000000c00 */
[----:B------:R-:W4:Y:S01]  /*1400a0*/  LDL.LU R52, [R1+0x528] ;  /* 0x0005280001347983 */ /* 0x000f220000300800 */
[----:B------:R-:W-:Y:S01]  /*1400b0*/  IMAD.MOV.U32 R58, RZ, RZ, R11 ;  /* 0x000000ffff3a7224 */ /* 0x000fe200078e000b */
[----:B------:R-:W-:Y:S02]  /*1400c0*/  PRMT R49, R54, 0x5210, R3 ;  /* 0x0000521036317816 */ /* 0x000fe40000000003 */
[----:B------:R-:W4:Y:S04]  /*1400d0*/  LDL.LU R47, [R1+0x524] ;  /* 0x00052400012f7983 */ /* 0x000f280000300800 */
[----:B------:R-:W-:Y:S04]  /*1400e0*/  STL [R1+0x5d6c], R58 ;  /* 0x005d6c3a01007387 */ /* 0x000fe80000100800 */
[----:B------:R-:W4:Y:S04]  /*1400f0*/  LDL.LU R54, [R1+0x1d38] ;  /* 0x001d380001367983 */ /* 0x000f280000300800 */
[----:B0-----:R-:W-:Y:S04]  /*140100*/  STL [R1+0x610], R4 ;  /* 0x0006100401007387 */ /* 0x001fe80000100800 */
[----:B------:R4:W-:Y:S04]  /*140110*/  STL.64 [R1+0x618], R6 ;  /* 0x0006180601007387 */ /* 0x0009e80000100a00 */
[----:B------:R-:W4:Y:S04]  /*140120*/  LDL.LU R34, [R1+0x1d34] ;  /* 0x001d340001227983 */ /* 0x000f280000300800 */
[----:B------:R-:W4:Y:S04]  /*140130*/  LDL.LU R35, [R1+0x1ccc] ;  /* 0x001ccc0001237983 */ /* 0x000f280000300800 */
[----:B------:R-:W4:Y:S01]  /*140140*/  LDL.LU R36, [R1+0x1cc8] ;  /* 0x001cc80001247983 */ /* 0x000f220000300800 */
[----:B--2---:R-:W-:-:S03]  /*140150*/  PRMT R50, R56, 0x5210, R2 ;  /* 0x0000521038327816 */ /* 0x004fc60000000002 */
[----:B------:R-:W2:Y:S01]  /*140160*/  LDL.LU R56, [R1+0x548] ;  /* 0x0005480001387983 */ /* 0x000ea20000300800 */
[----:B---3--:R-:W-:Y:S01]  /*140170*/  PRMT R51, R57, 0x5210, R0 ;  /* 0x0000521039337816 */ /* 0x008fe20000000000 */
[----:B------:R-:W-:Y:S02]  /*140180*/  NOP ;  /* 0x0000000000007918 */ /* 0x000fe40000000000 */
[----:B------:R-:W3:Y:S04]  /*140190*/  LDL.LU R57, [R1+0x544] ;  /* 0x0005440001397983 */ /* 0x000ee80000300800 */
[----:B------:R-:W3:Y:S04]  /*1401a0*/  LDL.LU R37, [R1+0x540] ;  /* 0x0005400001257983 */ /* 0x000ee80000300800 */
[----:B------:R-:W3:Y:S01]  /*1401b0*/  LDL.LU R39, [R1+0x538] ;  /* 0x0005380001277983 */ /* 0x000ee20000300800 */
[----:B------:R-:W-:-:S05]  /*1401c0*/  IMAD.MOV.U32 R59, RZ, RZ, R5 ;  /* 0x000000ffff3b7224 */ /* 0x000fca00078e0005 */
[----:B------:R-:W-:Y:S04]  /*1401d0*/  STL [R1+0x5d78], R59 ;  /* 0x005d783b01007387 */ /* 0x000fe80000100800 */
[----:B------:R-:W-:Y:S01]  /*1401e0*/  STSM.16.M88.4 [R46], R48 ;  /* 0x000000302e007844 */ /* 0x000fe20000000200 */
[----:B------:R-:W-:-:S03]  /*1401f0*/  NOP ;  /* 0x0000000000007918 */ /* 0x000fc60000000000 */
[----:B------:R-:W0:Y:S01]  /*140200*/  LDS.128 R12, [R46] ;  /* 0x000000002e0c7984 */ /* 0x000e220000000c00 */
[----:B----4-:R-:W-:Y:S02]  /*140210*/  LOP3.LUT R7, R32, 0xffff, RZ, 0xc0, !PT ;  /* 0x0000ffff20077812 */ /* 0x010fe400078ec0ff */
[----:B------:R-:W-:Y:S02]  /*140220*/  LOP3.LUT R6, R53, 0xffff, RZ, 0xc0, !PT ;  /* 0x0000ffff35067812 */ /* 0x000fe400078ec0ff */
[----:B------:R-:W4:Y:S01]  /*140230*/  LDL.LU R53, [R1+0x230] ;  /* 0x0002300001357983 */ /* 0x000f220000300800 */
[----:B------:R-:W-:-:S03]  /*140240*/  LOP3.LUT R5, R55, 0xffff, RZ, 0xc0, !PT ;  /* 0x0000ffff37057812 */ /* 0x000fc600078ec0ff */
[----:B------:R-:W4:Y:S01]  /*140250*/  LDL.LU R55, [R1+0x228] ;  /* 0x0002280001377983 */ /* 0x000f220000300800 */
[----:B------:R-:W-:Y:S01]  /*140260*/  LOP3.LUT R8, R31, 0xffff, RZ, 0xc0, !PT ;  /* 0x0000ffff1f087812 */ /* 0x000fe200078ec0ff */
[----:B0-----:R-:W-:Y:S02]  /*140270*/  IMAD.MOV.U32 R59, RZ, RZ, R12 ;  /* 0x000000ffff3b7224 */ /* 0x001fe400078e000c */
[----:B------:R-:W-:Y:S01]  /*140280*/  IMAD.MOV.U32 R58, RZ, RZ, R14 ;  /* 0x000000ffff3a7224 */ /* 0x000fe200078e000e */
[----:B------:R-:W-:Y:S02]  /*140290*/  PRMT R49, R38, 0x4210, R7 ;  /* 0x0000421026317816 */ /* 0x000fe40000000007 */
[----:B------:R-:W4:Y:S01]  /*1402a0*/  LDL.LU R38, [R1+0x22c] ;  /* 0x00022c0001267983 */ /* 0x000f220000300800 */
[----:B------:R-:W-:-:S03]  /*1402b0*/  PRMT R50, R52, 0x4210, R6 ;  /* 0x0000421034327816 */ /* 0x000fc60000000006 */
[----:B------:R-:W4:Y:S01]  /*1402c0*/  LDL.LU R52, [R1+0x1d4] ;  /* 0x0001d40001347983 */ /* 0x000f220000300800 */
[----:B------:R-:W-:Y:S02]  /*1402d0*/  PRMT R48, R33, 0x4210, R8 ;  /* 0x0000421021307816 */ /* 0x000fe40000000008 */
[----:B------:R-:W-:Y:S01]  /*1402e0*/  PRMT R51, R47, 0x4210, R5 ;  /* 0x000042102f337816 */ /* 0x000fe20000000005 */
[----:B------:R-:W-:Y:S01]  /*1402f0*/  STL [R1+0x604], R13 ;  /* 0x0006040d01007387 */ /* 0x000fe20000100800 */
[----:B------:R-:W-:-:S03]  /*140300*/  NOP ;  /* 0x0000000000007918 */ /* 0x000fc60000000000 */
[----:B------:R-:W-:Y:S01]  /*140310*/  STL [R1+0x60c], R15 ;  /* 0x00060c0f01007387 */ /* 0x000fe20000100800 */
[----:B------:R-:W-:-:S03]  /*140320*/  LOP3.LUT R4, R54, 0xffff, RZ, 0xc0, !PT ;  /* 0x0000ffff36047812 */ /* 0x000fc600078ec0ff */
[----:B------:R-:W-:Y:S04]  /*140330*/  STL.64 [R1+0x5d88], R58 ;  /* 0x005d883a01007387 */ /* 0x000fe80000100a00 */
[----:B------:R-:W4:Y:S04]  /*140340*/  LDL.LU R47, [R1+0x23c] ;  /* 0x00023c00012f7983 */ /* 0x000f280000300800 */
[----:B------:R-:W4:Y:S04]  /*140350*/  LDL.LU R54, [R1+0x234] ;  /* 0x0002340001367983 */ /* 0x000f280000300800 */
[----:B------:R2:W-:Y:S01]  /*140360*/  STSM.16.M88.4 [R46], R48 ;  /* 0x000000302e007844 */ /* 0x0005e20000000200 */
[----:B------:R-:W-:-:S03]  /*140370*/  NOP ;  /* 0x0000000000007918 */ /* 0x000fc60000000000 */
[----:B------:R-:W0:Y:S01]  /*140380*/  LDS.128 R12, [R46] ;  /* 0x000000002e0c7984 */ /* 0x000e220000000c00 */
[----:B------:R-:W-:Y:S02]  /*140390*/  LOP3.LUT R3, R34, 0xffff, RZ, 0xc0, !PT ;  /* 0x0000ffff22037812 */ /* 0x000fe400078ec0ff */
[----:B--2---:R-:W-:Y:S02]  /*1403a0*/  PRMT R48, R56, 0x4210, R4 ;  /* 0x0000421038307816 */ /* 0x004fe40000000004 */
[----:B------:R-:W2:Y:S01]  /*1403b0*/  LDL.LU R56, [R1+0x238] ;  /* 0x0002380001387983 */ /* 0x000ea20000300800 */
[----:B------:R-:W-:Y:S02]  /*1403c0*/  LOP3.LUT R0, R36, 0xffff, RZ, 0xc0, !PT ;  /* 0x0000ffff24007812 */ /* 0x000fe400078ec0ff */
[----:B---3--:R-:W-:Y:S02]  /*1403d0*/  PRMT R49, R57, 0x4210, R3 ;  /* 0x0000421039317816 */ /* 0x008fe40000000003 */
[----:B------:R-:W3:Y:S04]  /*1403e0*/  LDL.LU R57, [R1+0x1d0] ;  /* 0x0001d00001397983 */ /* 0x000ee80000300800 */
[----:B0-----:R-:W-:Y:S01]  /*1403f0*/  STL.64 [R1+0x5f0], R12 ;  /* 0x0005f00c01007387 */ /* 0x001fe20000100a00 */
[----:B------:R-:W-:-:S03]  /*140400*/  PRMT R51, R39, 0x4210, R0 ;  /* 0x0000421027337816 */ /* 0x000fc60000000000 */
[----:B------:R-:W-:Y:S01]  /*140410*/  STL.64 [R1+0x5f8], R14 ;  /* 0x0005f80e01007387 */ /* 0x000fe20000100a00 */
[----:B------:R-:W-:Y:S01]  /*140420*/  LOP3.LUT R2, R35, 0xffff, RZ, 0xc0, !PT ;  /* 0x0000ffff23027812 */ /* 0x000fe200078ec0ff */
[----:B------:R-:W-:Y:S02]  /*140430*/  NOP ;  /* 0x0000000000007918 */ /* 0x000fe40000000000 */
[----:B------:R-:W3:Y:S01]  /*140440*/  LDL.LU R39, [R1+0x59f0] ;  /* 0x0059f00001277983 */ /* 0x000ee20000300800 */
[----:B------:R-:W-:-:S05]  /*140450*/  PRMT R50, R37, 0x4210, R2 ;  /* 0x0000421025327816 */ /* 0x000fca0000000002 */
[----:B------:R4:W-:Y:S02]  /*140460*/  STSM.16.M88.4 [R46], R48 ;  /* 0x000000302e007844 */ /* 0x0009e40000000200 */
[----:B----4-:R-:W-:Y:S01]  /*140470*/  PRMT R48, R53, 0x5210, R8 ;  /* 0x0000521035307816 */ /* 0x010fe20000000008 */
[----:B------:R-:W-:Y:S01]  /*140480*/  NOP ;  /* 0x0000000000007918 */ /* 0x000fe20000000000 */
[----:B------:R-:W0:Y:S04]  /*140490*/  LDS.128 R8, [R46] ;  /* 0x000000002e087984 */ /* 0x000e280000000c00 */
[----:B------:R-:W4:Y:S01]  /*1404a0*/  LDL.LU R53, [R1+0x59ec] ;  /* 0x0059ec0001357983 */ /* 0x000f220000300800 */
[----:B------:R-:W-:-:S03]  /*1404b0*/  PRMT R49, R55, 0x5210, R7 ;  /* 0x0000521037317816 */ /* 0x000fc60000000007 */
[----:B------:R-:W4:Y:S04]  /*1404c0*/  LDL.LU R55, [R1+0x5994] ;  /* 0x0059940001377983 */ /* 0x000f280000300800 */
[----:B------:R-:W4:Y:S04]  /*1404d0*/  LDL.LU R29, [R1+0x5990] ;  /* 0x00599000011d7983 */ /* 0x000f280000300800 */
[----:B------:R-:W4:Y:S04]  /*1404e0*/  LDL.LU R30, [R1+0x558] ;  /* 0x00055800011e7983 */ /* 0x000f280000300800 */
[----:B0-----:R-:W-:Y:S04]  /*1404f0*/  STL.64 [R1+0x5e0], R8 ;  /* 0x0005e00801007387 */ /* 0x001fe80000100a00 */
[----:B------:R-:W-:Y:S01]  /*140500*/  STL.64 [R1+0x5e8], R10 ;  /* 0x0005e80a01007387 */ /* 0x000fe20000100a00 */
[----:B------:R-:W-:-:S03]  /*140510*/  PRMT R50, R38, 0x5210, R6 ;  /* 0x0000521026327816 */ /* 0x000fc60000000006 */
[----:B------:R-:W4:Y:S04]  /*140520*/  LDL.LU R31, [R1+0x554] ;  /* 0x00055400011f7983 */ /* 0x000f280000300800 */
[----:B------:R-:W4:Y:S04]  /*140530*/  LDL.LU R32, [R1+0x550] ;  /* 0x0005500001207983 */ /* 0x000f280000300800 */
[----:B------:R-:W4:Y:S04]  /*140540*/  LDL.LU R33, [R1+0x54c] ;  /* 0x00054c0001217983 */ /* 0x000f280000300800 */
[----:B------:R-:W4:Y:S04]  /*140550*/  LDL.LU R34, [R1+0x1d54] ;  /* 0x001d540001227983 */ /* 0x000f280000300800 */
[----:B------:R-:W4:Y:S01]  /*140560*/  LDL.LU R38, [R1+0x1d50] ;  /* 0x001d500001267983 */ /* 0x000f220000300800 */
[----:B------:R-:W-:Y:S01]  /*140570*/  PRMT R51, R52, 0x5210, R5 ;  /* 0x0000521034337816 */ /* 0x000fe20000000005 */
[----:B------:R-:W-:-:S02]  /*140580*/  NOP ;  /* 0x0000000000007918 */ /* 0x000fc40000000000 */
[----:B------:R-:W4:Y:S04]  /*140590*/  LDL.LU R52, [R1+0x1ce0] ;  /* 0x001ce00001347983 */ /* 0x000f280000300800 */
[----:B------:R0:W-:Y:S02]  /*1405a0*/  STSM.16.M88.4 [R46], R48 ;  /* 0x000000302e007844 */ /* 0x0001e40000000200 */
[----:B0-----:R-:W-:Y:S01]  /*1405b0*/  PRMT R48, R47, 0x5210, R4 ;  /* 0x000052102f307816 */ /* 0x001fe20000000004 */
[----:B------:R-:W-:Y:S01]  /*1405c0*/  NOP ;  /* 0x0000000000007918 */ /* 0x000fe20000000000 */
[----:B------:R-:W-:Y:S01]  /*1405d0*/  PRMT R49, R54, 0x5210, R3 ;  /* 0x0000521036317816 */ /* 0x000fe20000000003 */
[----:B------:R-:W4:Y:S04]  /*1405e0*/  LDL.LU R47, [R1+0x1cdc] ;  /* 0x001cdc00012f7983 */ /* 0x000f280000300800 */
[----:B------:R-:W4:Y:S04]  /*1405f0*/  LDL.LU R54, [R1+0x568] ;  /* 0x0005680001367983 */ /* 0x000f280000300800 */
[----:B------:R-:W4:Y:S04]  /*140600*/  LDL.LU R35, [R1+0x564] ;  /* 0x0005640001237983 */ /* 0x000f280000300800 */
[----:B------:R-:W4:Y:S04]  /*140610*/  LDL.LU R36, [R1+0x560] ;  /* 0x0005600001247983 */ /* 0x000f280000300800 */
[----:B------:R-:W0:Y:S01]  /*140620*/  LDS.128 R4, [R46] ;  /* 0x000000002e047984 */ /* 0x000e220000000c00 */
[----:B--2---:R-:W-:-:S03]  /*140630*/  PRMT R50, R56, 0x5210, R2 ;  /* 0x0000521038327816 */ /* 0x004fc60000000002 */
[----:B------:R-:W2:Y:S04]  /*140640*/  LDL.LU R56, [R1+0x55c] ;  /* 0x00055c0001387983 */ /* 0x000ea80000300800 */
[----:B0-----:R-:W-:Y:S04]  /*140650*/  STL [R1+0x5d0], R4 ;  /* 0x0005d00401007387 */ /* 0x001fe80000100800 */
[----:B------:R4:W-:Y:S04]  /*140660*/  STL.64 [R1+0x5d8], R6 ;  /* 0x0005d80601007387 */ /* 0x0009e80000100a00 */
[----:B------:R-:W2:Y:S01]  /*140670*/  LDL.LU R37, [R1+0x24c] ;  /* 0x00024c0001257983 */ /* 0x000ea20000300800 */
[----:B---3--:R-:W-:-:S03]  /*140680*/  LOP3.LUT R8, R39, 0xffff, RZ, 0xc0, !PT ;  /* 0x0000ffff27087812 */ /* 0x008fc600078ec0ff */
[----:B------:R-:W3:Y:S01]  /*140690*/  LDL.LU R39, [R1+0x248] ;  /* 0x0002480001277983 */ /* 0x000ee20000300800 */
[----:B------:R-:W-:Y:S01]  /*1406a0*/  PRMT R51, R57, 0x5210, R0 ;  /* 0x0000521039337816 */ /* 0x000fe20000000000 */
[----:B------:R-:W-:-:S04]  /*1406b0*/  NOP ;  /* 0x0000000000007918 */ /* 0x000fc80000000000 */
[----:B------:R-:W-:Y:S01]  /*1406c0*/  STSM.16.M88.4 [R46], R48 ;  /* 0x000000302e007844 */ /* 0x000fe20000000200 */
[----:B------:R-:W-:-:S03]  /*1406d0*/  NOP ;  /* 0x0000000000007918 */ /* 0x000fc60000000000 */
[----:B------:R-:W0:Y:S01]  /*1406e0*/  LDS.128 R12, [R46] ;  /* 0x000000002e0c7984 */ /* 0x000e220000000c00 */
[----:B------:R-:W-:Y:S01]  /*1406f0*/  IMAD.MOV.U32 R57, RZ, RZ, R5 ;  /* 0x000000ffff397224 */ /* 0x000fe200078e0005 */
[----:B----4-:R-:W-:Y:S02]  /*140700*/  LOP3.LUT R7, R53, 0xffff, RZ, 0xc0, !PT ;  /* 0x0000ffff35077812 */ /* 0x010fe400078ec0ff */
[----:B------:R-:W4:Y:S01]  /*140710*/  LDL.LU R53, [R1+0x250] ;  /* 0x0002500001357983 */ /* 0x000f220000300800 */
[----:B------:R-:W-:-:S03]  /*140720*/  LOP3.LUT R6, R55, 0xffff, RZ, 0xc0, !PT ;  /* 0x0000ffff37067812 */ /* 0x000fc600078ec0ff */
[----:B------:R-:W4:Y:S01]  /*140730*/  LDL.LU R55, [R1+0x240] ;  /* 0x0002400001377983 */ /* 0x000f220000300800 */
[----:B------:R-:W-:-:S03]  /*140740*/  LOP3.LUT R5, R29, 0xffff, RZ, 0xc0, !PT ;  /* 0x0000ffff1d057812 */ /* 0x000fc600078ec0ff */
[----:B0-----:R-:W-:Y:S01]  /*140750*/  STL.64 [R1+0x5c0], R12 ;  /* 0x0005c00c01007387 */ /* 0x001fe20000100a00 */
[----:B------:R-:W-:-:S03]  /*140760*/  PRMT R48, R30, 0x4210, R8 ;  /* 0x000042101e307816 */ /* 0x000fc60000000008 */
[----:B------:R-:W-:Y:S01]  /*140770*/  STL.64 [R1+0x5c8], R14 ;  /* 0x0005c80e01007387 */ /* 0x000fe20000100a00 */
[----:B------:R-:W-:Y:S01]  /*140780*/  NOP ;  /* 0x0000000000007918 */ /* 0x000fe20000000000 */
[----:B------:R-:W-:Y:S02]  /*140790*/  PRMT R49, R31, 0x4210, R7 ;  /* 0x000042101f317816 */ /* 0x000fe40000000007 */
[----:B------:R-:W-:Y:S02]  /*1407a0*/  PRMT R50, R32, 0x4210, R6 ;  /* 0x0000421020327816 */ /* 0x000fe40000000006 */
[----:B------:R-:W-:-:S05]  /*1407b0*/  PRMT R51, R33, 0x4210, R5 ;  /* 0x0000421021337816 */ /* 0x000fca0000000005 */
[----:B------:R0:W-:Y:S01]  /*1407c0*/  STSM.16.M88.4 [R46], R48 ;  /* 0x000000302e007844 */ /* 0x0001e20000000200 */
[----:B------:R-:W-:Y:S01]  /*1407d0*/  NOP ;  /* 0x0000000000007918 */ /* 0x000fe20000000000 */
[----:B------:R-:W-:Y:S02]  /*1407e0*/  LOP3.LUT R3, R38, 0xffff, RZ, 0xc0, !PT ;  /* 0x0000ffff26037812 */ /* 0x000fe400078ec0ff */
[----:B------:R-:W1:Y:S04]  /*1407f0*/  LDS.128 R12, [R46] ;  /* 0x000000002e0c7984 */ /* 0x000e680000000c00 */
[----:B------:R-:W4:Y:S01]  /*140800*/  LDL.LU R38, [R1+0x258] ;  /* 0x0002580001267983 */ /* 0x000f220000300800 */
[----:B------:R-:W-:-:S03]  /*140810*/  LOP3.LUT R2, R52, 0xffff, RZ, 0xc0, !PT ;  /* 0x0000ffff34027812 */ /* 0x000fc600078ec0ff */
[----:B------:R-:W4:Y:S01]  /*140820*/  LDL.LU R52, [R1+0x260] ;  /* 0x0002600001347983 */ /* 0x000f220000300800 */
[----:B------:R-:W-:Y:S02]  /*140830*/  LOP3.LUT R4, R34, 0xffff, RZ, 0xc0, !PT ;  /* 0x0000ffff22047812 */ /* 0x000fe400078ec0ff */
[----:B------:R-:W-:Y:S02]  /*140840*/  LOP3.LUT R0, R47, 0xffff, RZ, 0xc0, !PT ;  /* 0x0000ffff2f007812 */ /* 0x000fe400078ec0ff */
[----:B------:R-:W4:Y:S01]  /*140850*/  LDL.LU R47, [R1+0x25c] ;  /* 0x00025c00012f7983 */ /* 0x000f220000300800 */
[----:B0-----:R-:W-:-:S03]  /*140860*/  PRMT R48, R54, 0x4210, R4 ;  /* 0x0000421036307816 */ /* 0x001fc60000000004 */
[----:B------:R-:W4:Y:S04]  /*140870*/  LDL.LU R54, [R1+0x244] ;  /* 0x0002440001367983 */ /* 0x000f280000300800 */
[----:B-1----:R-:W-:Y:S04]  /*140880*/  STL [R1+0x5b4], R13 ;  /* 0x0005b40d01007387 */ /* 0x002fe80000100800 */
[----:B------:R-:W-:Y:S01]  /*140890*/  STL.64 [R1+0x5b8], R14 ;  /* 0x0005b80e01007387 */ /* 0x000fe20000100a00 */
[----:B------:R-:W-:Y:S02]  /*1408a0*/  PRMT R50, R36, 0x4210, R2 ;  /* 0x0000421024327816 */ /* 0x000fe40000000002 */
[----:B--2---:R-:W-:Y:S01]  /*1408b0*/  PRMT R51, R56, 0x4210, R0 ;  /* 0x0000421038337816 */ /* 0x004fe20000000000 */
[----:B------:R-:W-:Y:S01]  /*1408c0*/  IMAD.MOV.U32 R56, RZ, RZ, R12 ;  /* 0x000000ffff387224 */ /* 0x000fe200078e000c */
[----:B------:R-:W-:Y:S01]  /*1408d0*/  PRMT R49, R35, 0x4210, R3 ;  /* 0x0000421023317816 */ /* 0x000fe20000000003 */
[----:B------:R-:W-:-:S03]  /*1408e0*/  NOP ;  /* 0x0000000000007918 */ /* 0x000fc60000000000 */
[----:B------:R-:W-:Y:S04]  /*1408f0*/  STL.64 [R1+0x5d60], R56 ;  /* 0x005d603801007387 */ /* 0x000fe80000100a00 */
[----:B------:R-:W2:Y:S04]  /*140900*/  LDL.LU R27, [R1+0x5a0c] ;  /* 0x005a0c00011b7983 */ /* 0x000ea80000300800 */
[----:B------:R-:W2:Y:S04]  /*140910*/  LDL.LU R28, [R1+0x5a08] ;  /* 0x005a0800011c7983 */ /* 0x000ea80000300800 */
[----:B------:R-:W2:Y:S04]  /*140920*/  LDL.LU R36, [R1+0x59b4] ;  /* 0x0059b40001247983 */ /* 0x000ea80000300800 */
[----:B------:R0:W-:Y:S02]  /*140930*/  STSM.16.M88.4 [R46], R48 ;  /* 0x000000302e007844 */ /* 0x0001e40000000200 */
[----:B0-----:R-:W-:Y:S01]  /*140940*/  PRMT R48, R37, 0x5210, R8 ;  /* 0x0000521025307816 */ /* 0x001fe20000000008 */
[----:B------:R-:W-:Y:S01]  /*140950*/  NOP ;  /* 0x0000000000007918 */ /* 0x000fe20000000000 */
[----:B------:R-:W2:Y:S01]  /*140960*/  LDL.LU R37, [R1+0x59b0] ;  /* 0x0059b00001257983 */ /* 0x000ea20000300800 */
[----:B---3--:R-:W-:-:S03]  /*140970*/  PRMT R49, R39, 0x5210, R7 ;  /* 0x0000521027317816 */ /* 0x008fc60000000007 */
[----:B------:R-:W3:Y:S04]  /*140980*/  LDL.LU R39, [R1+0x574] ;  /* 0x0005740001277983 */ /* 0x000ee80000300800 */
[----:B------:R-:W0:Y:S04]  /*140990*/  LDS.128 R8, [R46] ;  /* 0x000000002e087984 */ /* 0x000e280000000c00 */
[----:B0-----:R-:W-:Y:S04]  /*1409a0*/  STL [R1+0x5a0], R8 ;  /* 0x0005a00801007387 */ /* 0x001fe80000100800 */
[----:B------:R-:W-:Y:S04]  /*1409b0*/  STL.64 [R1+0x5a8], R10 ;  /* 0x0005a80a01007387 */ /* 0x000fe80000100a00 */
[----:B------:R-:W3:Y:S04]  /*1409c0*/  LDL.LU R29, [R1+0x570] ;  /* 0x00057000011d7983 */ /* 0x000ee80000300800 */
[----:B------:R-:W3:Y:S01]  /*1409d0*/  LDL.LU R30, [R1+0x56c] ;  /* 0x00056c00011e7983 */ /* 0x000ee20000300800 */
[----:B----4-:R-:W-:-:S03]  /*1409e0*/  PRMT R50, R53, 0x5210, R6 ;  /* 0x0000521035327816 */ /* 0x010fc60000000006 */
[----:B------:R-:W4:Y:S01]  /*1409f0*/  LDL.LU R53, [R1+0x520] ;  /* 0x0005200001357983 */ /* 0x000f220000300800 */
[----:B------:R-:W-:Y:S01]  /*140a00*/  PRMT R51, R55, 0x5210, R5 ;  /* 0x0000521037337816 */ /* 0x000fe20000000005 */
[----:B------:R-:W-:Y:S01]  /*140a10*/  NOP ;  /* 0x0000000000007918 */ /* 0x000fe20000000000 */
[----:B------:R-:W-:-:S03]  /*140a20*/  IMAD.MOV.U32 R55, RZ, RZ, R9 ;  /* 0x000000ffff377224 */ /* 0x000fc600078e0009 */
[----:B------:R0:W-:Y:S04]  /*140a30*/  STSM.16.M88.4 [R46], R48 ;  /* 0x000000302e007844 */ /* 0x0001e80000000200 */
[----:B------:R-:W-:Y:S04]  /*140a40*/  STL [R1+0x5d50], R55 ;  /* 0x005d503701007387 */ /* 0x000fe80000100800 */
[----:B------:R-:W4:Y:S01]  /*140a50*/  LDL.LU R33, [R1+0x1d6c] ;  /* 0x001d6c0001217983 */ /* 0x000f220000300800 */
[----:B0-----:R-:W-:Y:S01]  /*140a60*/  PRMT R48, R38, 0x5210, R4 ;  /* 0x0000521026307816 */ /* 0x001fe20000000004 */
[----:B------:R-:W-:-:S02]  /*140a70*/  NOP ;  /* 0x0000000000007918 */ /* 0x000fc40000000000 */
[----:B------:R-:W0:Y:S01]  /*140a80*/  LDS.128 R4, [R46] ;  /* 0x000000002e047984 */ /* 0x000e220000000c00 */
[----:B------:R-:W-:-:S03]  /*140a90*/  PRMT R49, R52, 0x5210, R3 ;  /* 0x0000521034317816 */ /* 0x000fc60000000003 */
[----:B------:R-:W4:Y:S04]  /*140aa0*/  LDL.LU R38, [R1+0x1d68] ;  /* 0x001d680001267983 */ /* 0x000f280000300800 */
[----:B------:R-:W4:Y:S01]  /*140ab0*/  LDL.LU R52, [R1+0x1d10] ;  /* 0x001d100001347983 */ /* 0x000f220000300800 */
[----:B------:R-:W-:Y:S02]  /*140ac0*/  PRMT R50, R47, 0x5210, R2 ;  /* 0x000052102f327816 */ /* 0x000fe40000000002 */
[----:B------:R-:W-:Y:S01]  /*140ad0*/  PRMT R51, R54, 0x5210, R0 ;  /* 0x0000521036337816 */ /* 0x000fe20000000000 */
[----:B------:R-:W-:Y:S01]  /*140ae0*/  NOP ;  /* 0x0000000000007918 */ /* 0x000fe20000000000 */
[----:B0-----:R-:W-:Y:S04]  /*140af0*/  STL.64 [R1+0x590], R4 ;  /* 0x0005900401007387 */ /* 0x001fe80000100a00 */
[----:B------:R2:W-:Y:S04]  /*140b00*/  STL [R1+0x598], R6 ;  /* 0x0005980601007387 */ /* 0x0005e80000100800 */
[----:B------:R-:W4:Y:S01]  /*140b10*/  LDL.LU R31, [R1+0x1cfc] ;  /* 0x001cfc00011f7983 */ /* 0x000f220000300800 */
[----:B------:R-:W-:-:S03]  /*140b20*/  IMAD.MOV.U32 R54, RZ, RZ, R7 ;  /* 0x000000ffff367224 */ /* 0x000fc600078e0007 */
[----:B------:R-:W4:Y:S04]  /*140b30*/  LDL.LU R32, [R1+0x1798] ;  /* 0x0017980001207983 */ /* 0x000f280000300800 */
[----:B------:R-:W4:Y:S04]  /*140b40*/  LDL.LU R34, [R1+0x1794] ;  /* 0x0017940001227983 */ /* 0x000f280000300800 */
[----:B------:R-:W4:Y:S04]  /*140b50*/  LDL.LU R35, [R1+0x57c] ;  /* 0x00057c0001237983 */ /* 0x000f280000300800 */
[----:B------:R-:W4:Y:S04]  /*140b60*/  LDL.LU R47, [R1+0x578] ;  /* 0x00057800012f7983 */ /* 0x000f280000300800 */
[----:B------:R-:W-:Y:S01]  /*140b70*/  STL [R1+0x5d48], R54 ;  /* 0x005d483601007387 */ /* 0x000fe20000100800 */
[----:B--2---:R-:W-:-:S03]  /*140b80*/  LOP3.LUT R6, R36, 0xffff, RZ, 0xc0, !PT ;  /* 0x0000ffff24067812 */ /* 0x004fc600078ec0ff */
[----:B------:R-:W2:Y:S01]  /*140b90*/  LDL.LU R36, [R1+0x274] ;  /* 0x0002740001247983 */ /* 0x000ea20000300800 */
[----:B------:R-:W-:-:S03]  /*140ba0*/  LOP3.LUT R8, R27, 0xffff, RZ, 0xc0, !PT ;  /* 0x0000ffff1b087812 */ /* 0x000fc600078ec0ff */
[----:B------:R3:W-:Y:S01]  /*140bb0*/  STSM.16.M88.4 [R46], R48 ;  /* 0x000000302e007844 */ /* 0x0007e20000000200 */
[----:B------:R-:W-:-:S03]  /*140bc0*/  NOP ;  /* 0x0000000000007918 */ /* 0x000fc60000000000 */
[----:B------:R-:W0:Y:S01]  /*140bd0*/  LDS.128 R12, [R46] ;  /* 0x000000002e0c7984 */ /* 0x000e220000000c00 */
[----:B------:R-:W-:-:S03]  /*140be0*/  LOP3.LUT R5, R37, 0xffff, RZ, 0xc0, !PT ;  /* 0x0000ffff25057812 */ /* 0x000fc600078ec0ff */
[----:B------:R-:W2:Y:S01]  /*140bf0*/  LDL.LU R37, [R1+0x270] ;  /* 0x0002700001257983 */ /* 0x000ea20000300800 */
[----:B---3--:R-:W-:-:S03]  /*140c00*/  PRMT R48, R39, 0x4210, R8 ;  /* 0x0000421027307816 */ /* 0x008fc60000000008 */
[----:B------:R-:W3:Y:S01]  /*140c10*/  LDL.LU R39, [R1+0x26c] ;  /* 0x00026c0001277983 */ /* 0x000ee20000300800 */
[----:B------:R-:W-:Y:S02]  /*140c20*/  PRMT R50, R30, 0x4210, R6 ;  /* 0x000042101e327816 */ /* 0x000fe40000000006 */
[----:B----4-:R-:W-:Y:S02]  /*140c30*/  PRMT R51, R53, 0x4210, R5 ;  /* 0x0000421035337816 */ /* 0x010fe40000000005 */
[----:B------:R-:W4:Y:S04]  /*140c40*/  LDL.LU R53, [R1+0x254] ;  /* 0x0002540001357983 */ /* 0x000f280000300800 */
[----:B0-----:R-:W-:Y:S04]  /*140c50*/  STL [R1+0x584], R13 ;  /* 0x0005840d01007387 */ /* 0x001fe80000100800 */
[----:B------:R-:W-:Y:S04]  /*140c60*/  STL [R1+0x58c], R15 ;  /* 0x00058c0f01007387 */ /* 0x000fe80000100800 */
[----:B------:R-:W4:Y:S01]  /*140c70*/  LDL.LU R30, [R1+0x280] ;  /* 0x00028000011e7983 */ /* 0x000f220000300800 */
[----:B------:R-:W-:-:S03]  /*140c80*/  LOP3.LUT R4, R33, 0xffff, RZ, 0xc0, !PT ;  /* 0x0000ffff21047812 */ /* 0x000fc600078ec0ff */
[----:B------:R-:W4:Y:S01]  /*140c90*/  LDL.LU R33, [R1+0x27c] ;  /* 0x00027c0001217983 */ /* 0x000f220000300800 */
[----:B------:R-:W-:-:S04]  /*140ca0*/  LOP3.LUT R7, R28, 0xffff, RZ, 0xc0, !PT ;  /* 0x0000ffff1c077812 */ /* 0x000fc800078ec0ff */
[----:B------:R-:W-:Y:S01]  /*140cb0*/  PRMT R49, R29, 0x4210, R7 ;  /* 0x000042101d317816 */ /* 0x000fe20000000007 */
[----:B------:R-:W-:-:S04]  /*140cc0*/  NOP ;  /* 0x0000000000007918 */ /* 0x000fc80000000000 */
[----:B------:R0:W-:Y:S01]  /*140cd0*/  STSM.16.M88.4 [R46], R48 ;  /* 0x000000302e007844 */ /* 0x0001e20000000200 */
[----:B------:R-:W-:Y:S02]  /*140ce0*/  IMAD.MOV.U32 R55, RZ, RZ, R12 ;  /* 0x000000ffff377224 */ /* 0x000fe400078e000c */
[----:B------:R-:W-:Y:S01]  /*140cf0*/  IMAD.MOV.U32 R54, RZ, RZ, R14 ;  /* 0x000000ffff367224 */ /* 0x000fe200078e000e */
[----:B------:R-:W-:Y:S01]  /*140d00*/  NOP ;  /* 0x0000000000007918 */ /* 0x000fe20000000000 */
[----:B------:R-:W1:Y:S01]  /*140d10*/  LDS.128 R12, [R46] ;  /* 0x000000002e0c7984 */ /* 0x000e620000000c00 */
[----:B------:R-:W-:-:S03]  /*140d20*/  LOP3.LUT R3, R38, 0xffff, RZ, 0xc0, !PT ;  /* 0x0000ffff26037812 */ /* 0x000fc600078ec0ff */
[----:B------:R-:W4:Y:S01]  /*140d30*/  LDL.LU R38, [R1+0x284] ;  /* 0x0002840001267983 */ /* 0x000f220000300800 */
[----:B------:R-:W-:-:S03]  /*140d40*/  LOP3.LUT R2, R52, 0xffff, RZ, 0xc0, !PT ;  /* 0x0000ffff34027812 */ /* 0x000fc600078ec0ff */
[----:B------:R-:W4:Y:S01]  /*140d50*/  LDL.LU R52, [R1+0x264] ;  /* 0x0002640001347983 */ /* 0x000f220000300800 */
[----:B------:R-:W-:Y:S02]  /*140d60*/  LOP3.LUT R0, R31, 0xffff, RZ, 0xc0, !PT ;  /* 0x0000ffff1f007812 */ /* 0x000fe400078ec0ff */
[----:B0-----:R-:W-:Y:S02]  /*140d70*/  PRMT R48, R32, 0x4210, R4 ;  /* 0x0000421020307816 */ /* 0x001fe40000000004 */
[----:B------:R-:W-:Y:S02]  /*140d80*/  PRMT R49, R34, 0x4210, R3 ;  /* 0x0000421022317816 */ /* 0x000fe40000000003 */
[----:B------:R-:W-:Y:S02]  /*140d90*/  PRMT R50, R35, 0x4210, R2 ;  /* 0x0000421023327816 */ /* 0x000fe40000000002 */
[----:B------:R-:W-:Y:S01]  /*140da0*/  PRMT R51, R47, 0x4210, R0 ;  /* 0x000042102f337816 */ /* 0x000fe20000000000 */
[----:B------:R-:W-:-:S04]  /*140db0*/  NOP ;  /* 0x0000000000007918 */ /* 0x000fc80000000000 */
[----:B------:R2:W-:Y:S02]  /*140dc0*/  STSM.16.M88.4 [R46], R48 ;  /* 0x000000302e007844 */ /* 0x0005e40000000200 */
[----:B--2---:R-:W-:Y:S01]  /*140dd0*/  PRMT R48, R36, 0x5210, R8 ;  /* 0x0000521024307816 */ /* 0x004fe20000000008 */
[----:B------:R-:W-:Y:S01]  /*140de0*/  NOP ;  /* 0x0000000000007918 */ /* 0x000fe20000000000 */
[----:B------:R-:W0:Y:S01]  /*140df0*/  LDS.128 R8, [R46] ;  /* 0x000000002e087984 */ /* 0x000e220000000c00 */
[----:B-1----:R-:W-:-:S03]  /*140e00*/  IMAD.MOV.U32 R47, RZ, RZ, R15 ;  /* 0x000000ffff2f7224 */ /* 0x002fc600078e000f */
[----:B------:R-:W-:Y:S04]  /*140e10*/  STL.64 [R1+0x570], R12 ;  /* 0x0005700c01007387 */ /* 0x000fe80000100a00 */
[----:B------:R-:W-:Y:S01]  /*140e20*/  STL [R1+0x578], R14 ;  /* 0x0005780e01007387 */ /* 0x000fe20000100800 */
[----:B------:R-:W-:-:S03]  /*140e30*/  NOP ;  /* 0x0000000000007918 */ /* 0x000fc60000000000 */
[----:B------:R-:W-:Y:S04]  /*140e40*/  STL [R1+0x5d2c], R47 ;  /* 0x005d2c2f01007387 */ /* 0x000fe80000100800 */
[----:B------:R-:W2:Y:S01]  /*140e50*/  LDL.LU R31, [R1+0x5a24] ;  /* 0x005a2400011f7983 */ /* 0x000ea20000300800 */
[----:B------:R-:W-:-:S03]  /*140e60*/  PRMT R49, R37, 0x5210, R7 ;  /* 0x0000521025317816 */ /* 0x000fc60000000007 */
[----:B------:R-:W2:Y:S04]  /*140e70*/  LDL.LU R34, [R1+0x5a20] ;  /* 0x005a200001227983 */ /* 0x000ea80000300800 */
[----:B------:R-:W2:Y:S04]  /*140e80*/  LDL.LU R36, [R1+0x59d4] ;  /* 0x0059d40001247983 */ /* 0x000ea80000300800 */
[----:B------:R-:W2:Y:S01]  /*140e90*/  LDL.LU R37, [R1+0x59d0] ;  /* 0x0059d00001257983 */ /* 0x000ea20000300800 */
[----:B---3--:R-:W-:-:S03]  /*140ea0*/  PRMT R50, R39, 0x5210, R6 ;  /* 0x0000521027327816 */ /* 0x008fc60000000006 */
[----:B------:R-:W3:Y:S04]  /*140eb0*/  LDL.LU R32, [R1+0x17a8] ;  /* 0x0017a80001207983 */ /* 0x000ee80000300800 */
[----:B------:R-:W3:Y:S04]  /*140ec0*/  LDL.LU R35, [R1+0x17a4] ;  /* 0x0017a40001237983 */ /* 0x000ee80000300800 */
[----:B0-----:R-:W-:Y:S04]  /*140ed0*/  STL.64 [R1+0x560], R8 ;  /* 0x0005600801007387 */ /* 0x001fe80000100a00 */
[----:B------:R-:W-:Y:S04]  /*140ee0*/  STL.64 [R1+0x568], R10 ;  /* 0x0005680a01007387 */ /* 0x000fe80000100a00 */
[----:B------:R-:W3:Y:S01]  /*140ef0*/  LDL.LU R39, [R1+0x17a0] ;  /* 0x0017a00001277983 */ /* 0x000ee20000300800 */
[----:B----4-:R-:W-:-:S03]  /*140f00*/  PRMT R51, R53, 0x5210, R5 ;  /* 0x0000521035337816 */ /* 0x010fc60000000005 */
[----:B------:R-:W4:Y:S04]  /*140f10*/  LDL.LU R53, [R1+0x179c] ;  /* 0x00179c0001357983 */ /* 0x000f280000300800 */
[----:B------:R0:W-:Y:S02]  /*140f20*/  STSM.16.M88.4 [R46], R48 ;  /* 0x000000302e007844 */ /* 0x0001e40000000200 */
[----:B0-----:R-:W-:Y:S01]  /*140f30*/  PRMT R48, R30, 0x5210, R4 ;  /* 0x000052101e307816 */ /* 0x001fe20000000004 */
[----:B------:R-:W-:Y:S01]  /*140f40*/  NOP ;  /* 0x0000000000007918 */ /* 0x000fe20000000000 */
[----:B------:R-:W0:Y:S01]  /*140f50*/  LDS.128 R4, [R46] ;  /* 0x000000002e047984 */ /* 0x000e220000000c00 */
[----:B------:R-:W-:Y:S02]  /*140f60*/  PRMT R49, R33, 0x5210, R3 ;  /* 0x0000521021317816 */ /* 0x000fe40000000003 */
[----:B------:R-:W-:-:S02]  /*140f70*/  PRMT R51, R52, 0x5210, R0 ;  /* 0x0000521034337816 */ /* 0x000fc40000000000 */
[----:B------:R-:W4:Y:S04]  /*140f80*/  LDL.LU R52, [R1+0x1d80] ;  /* 0x001d800001347983 */ /* 0x000f280000300800 */
[----:B0-----:R-:W-:Y:S04]  /*140f90*/  STL.64 [R1+0x550], R4 ;  /* 0x0005500401007387 */ /* 0x001fe80000100a00 */
[----:B------:R2:W-:Y:S04]  /*140fa0*/  STL [R1+0x55c], R7 ;  /* 0x00055c0701007387 */ /* 0x0005e80000100800 */
[----:B------:R-:W4:Y:S04]  /*140fb0*/  LDL.LU R26, [R1+0x1d7c] ;  /* 0x001d7c00011a7983 */ /* 0x000f280000300800 */
[----:B------:R-:W4:Y:S01]  /*140fc0*/  LDL.LU R27, [R1+0x1d30] ;  /* 0x001d3000011b7983 */ /* 0x000f220000300800 */
[----:B------:R-:W-:Y:S01]  /*140fd0*/  PRMT R50, R38, 0x5210, R2 ;  /* 0x0000521026327816 */ /* 0x000fe20000000002 */
[----:B------:R-:W-:-:S02]  /*140fe0*/  NOP ;  /* 0x0000000000007918 */ /* 0x000fc40000000000 */
[----:B------:R-:W4:Y:S04]  /*140ff0*/  LDL.LU R28, [R1+0x1d2c] ;  /* 0x001d2c00011c7983 */ /* 0x000f280000300800 */
[----:B------:R-:W4:Y:S04]  /*141000*/  LDL.LU R29, [R1+0x17ac] ;  /* 0x0017ac00011d7983 */ /* 0x000f280000300800 */
[----:B------:R-:W4:Y:S04]  /*141010*/  LDL.LU R30, [R1+0x17d8] ;  /* 0x0017d800011e7983 */ /* 0x000f280000300800 */
[----:B------:R-:W4:Y:S04]  /*141020*/  LDL.LU R33, [R1+0x17d4] ;  /* 0x0017d40001217983 */ /* 0x000f280000300800 */
[----:B------:R-:W4:Y:S04]  /*141030*/  LDL.LU R38, [R1+0x17d0] ;  /* 0x0017d00001267983 */ /* 0x000f280000300800 */
[----:B------:R3:W-:Y:S01]  /*141040*/  STSM.16.M88.4 [R46], R48 ;  /* 0x000000302e007844 */ /* 0x0007e20000000200 */
[----:B------:R-:W-:-:S03]  /*141050*/  NOP ;  /* 0x0000000000007918 */ /* 0x000fc60000000000 */
[----:B------:R-:W0:Y:S01]  /*141060*/  LDS.128 R12, [R46] ;  /* 0x000000002e0c7984 */ /* 0x000e220000000c00 */
[----:B------:R-:W-:-:S05]  /*141070*/  IMAD.MOV.U32 R47, RZ, RZ, R6 ;  /* 0x000000ffff2f7224 */ /* 0x000fca00078e0006 */
[----:B------:R1:W-:Y:S01]  /*141080*/  STL [R1+0x5d34], R47 ;  /* 0x005d342f01007387 */ /* 0x0003e20000100800 */
[----:B--2---:R-:W-:-:S03]  /*141090*/  LOP3.LUT R7, R34, 0xffff, RZ, 0xc0, !PT ;  /* 0x0000ffff22077812 */ /* 0x004fc600078ec0ff */
[----:B------:R-:W2:Y:S01]  /*1410a0*/  LDL.LU R34, [R1+0x294] ;  /* 0x0002940001227983 */ /* 0x000ea20000300800 */
[----:B------:R-:W-:-:S03]  /*1410b0*/  LOP3.LUT R6, R36, 0xffff, RZ, 0xc0, !PT ;  /* 0x0000ffff24067812 */ /* 0x000fc600078ec0ff */
[----:B------:R-:W2:Y:S01]  /*1410c0*/  LDL.LU R36, [R1+0x290] ;  /* 0x0002900001247983 */ /* 0x000ea20000300800 */
[----:B------:R-:W-:-:S03]  /*1410d0*/  LOP3.LUT R5, R37, 0xffff, RZ, 0xc0, !PT ;  /* 0x0000ffff25057812 */ /* 0x000fc600078ec0ff */
[----:B------:R-:W2:Y:S01]  /*1410e0*/  LDL.LU R37, [R1+0x298] ;  /* 0x0002980001257983 */ /* 0x000ea20000300800 */
[----:B------:R-:W-:Y:S02]  /*1410f0*/  LOP3.LUT R8, R31, 0xffff, RZ, 0xc0, !PT ;  /* 0x0000ffff1f087812 */ /* 0x000fe400078ec0ff */
[----:B---3--:R-:W-:Y:S02]  /*141100*/  PRMT R50, R39, 0x4210, R6 ;  /* 0x0000421027327816 */ /* 0x008fe40000000006 */
[----:B------:R-:W3:Y:S04]  /*141110*/  LDL.LU R39, [R1+0x268] ;  /* 0x0002680001277983 */ /* 0x000ee80000300800 */
[----:B0-----:R-:W-:Y:S04]  /*141120*/  STL.64 [R1+0x548], R14 ;  /* 0x0005480e01007387 */ /* 0x001fe80000100a00 */
[----:B------:R-:W3:Y:S01]  /*141130*/  LDL.LU R31, [R1+0x2a4] ;  /* 0x0002a400011f7983 */ /* 0x000ee20000300800 */
[----:B------:R-:W-:-:S02]  /*141140*/  PRMT R48, R32, 0x4210, R8 ;  /* 0x0000421020307816 */ /* 0x000fc40000000008 */
[----:B------:R-:W-:Y:S01]  /*141150*/  PRMT R49, R35, 0x4210, R7 ;  /* 0x0000421023317816 */ /* 0x000fe20000000007 */
[----:B------:R-:W3:Y:S04]  /*141160*/  LDL.LU R32, [R1+0x2a0] ;  /* 0x0002a00001207983 */ /* 0x000ee80000300800 */
[----:B------:R-:W3:Y:S01]  /*141170*/  LDL.LU R35, [R1+0x29c] ;  /* 0x00029c0001237983 */ /* 0x000ee20000300800 */
[----:B-1----:R-:W-:Y:S01]  /*141180*/  IMAD.MOV.U32 R47, RZ, RZ, R12 ;  /* 0x000000ffff2f7224 */ /* 0x002fe200078e000c */
[----:B----4-:R-:W-:Y:S01]  /*141190*/  PRMT R51, R53, 0x4210, R5 ;  /* 0x0000421035337816 */ /* 0x010fe20000000005 */
[----:B------:R-:W-:-:S04]  /*1411a0*/  NOP ;  /* 0x0000000000007918 */ /* 0x000fc80000000000 */
[----:B------:R0:W-:Y:S01]  /*1411b0*/  STSM.16.M88.4 [R46], R48 ;  /* 0x000000302e007844 */ /* 0x0001e20000000200 */
[----:B------:R-:W-:Y:S01]  /*1411c0*/  IMAD.MOV.U32 R53, RZ, RZ, R13 ;  /* 0x000000ffff357224 */ /* 0x000fe200078e000d */
[----:B------:R-:W-:Y:S02]  /*1411d0*/  NOP ;  /* 0x0000000000007918 */ /* 0x000fe40000000000 */
[----:B------:R-:W1:Y:S01]  /*1411e0*/  LDS.128 R12, [R46] ;  /* 0x000000002e0c7984 */ /* 0x000e620000000c00 */
[----:B------:R-:W-:-:S03]  /*1411f0*/  LOP3.LUT R4, R52, 0xffff, RZ, 0xc0, !PT ;  /* 0x0000ffff34047812 */ /* 0x000fc600078ec0ff */
[----:B------:R-:W4:Y:S01]  /*141200*/  LDL.LU R52, [R1+0x278] ;  /* 0x0002780001347983 */ /* 0x000f220000300800 */
[----:B------:R-:W-:-:S04]  /*141210*/  LOP3.LUT R0, R28, 0xffff, RZ, 0xc0, !PT ;  /* 0x0000ffff1c007812 */ /* 0x000fc800078ec0ff */
[----:B0-----:R-:W-:Y:S02]  /*141220*/  PRMT R51, R38, 0x4210, R0 ;  /* 0x0000421026337816 */ /* 0x001fe40000000000 */
[----:B------:R-:W4:Y:S01]  /*141230*/  LDL.LU R38, [R1+0x5a38] ;  /* 0x005a380001267983 */ /* 0x000f220000300800 */
[----:B------:R-:W-:Y:S02]  /*141240*/  LOP3.LUT R3, R26, 0xffff, RZ, 0xc0, !PT ;  /* 0x0000ffff1a037812 */ /* 0x000fe400078ec0ff */
[----:B------:R-:W-:Y:S01]  /*141250*/  LOP3.LUT R2, R27, 0xffff, RZ, 0xc0, !PT ;  /* 0x0000ffff1b027812 */ /* 0x000fe200078ec0ff */
[----:B-1----:R-:W-:Y:S01]  /*141260*/  STL.64 [R1+0x530], R12 ;  /* 0x0005300c01007387 */ /* 0x002fe20000100a00 */
[----:B------:R-:W-:Y:S02]  /*141270*/  PRMT R48, R29, 0x4210, R4 ;  /* 0x000042101d307816 */ /* 0x000fe40000000004 */
[----:B------:R-:W-:Y:S01]  /*141280*/  PRMT R49, R30, 0x4210, R3 ;  /* 0x000042101e317816 */ /* 0x000fe20000000003 */
[----:B------:R-:W-:Y:S01]  /*141290*/  STL.64 [R1+0x538], R14 ;  /* 0x0005380e01007387 */ /* 0x000fe20000100a00 */
[----:B------:R-:W-:Y:S01]  /*1412a0*/  PRMT R50, R33, 0x4210, R2 ;  /* 0x0000421021327816 */ /* 0x000fe20000000002 */
[----:B------:R-:W-:-:S02]  /*1412b0*/  NOP ;  /* 0x0000000000007918 */ /* 0x000fc40000000000 */
[----:B------:R-:W4:Y:S04]  /*1412c0*/  LDL.LU R25, [R1+0x5a34] ;  /* 0x005a340001197983 */ /* 0x000f280000300800 */
[----:B------:R-:W4:Y:S04]  /*1412d0*/  LDL.LU R26, [R1+0x59e4] ;  /* 0x0059e400011a7983 */ /* 0x000f280000300800 */
[----:B------:R-:W4:Y:S04]  /*1412e0*/  LDL.LU R33, [R1+0x59e0] ;  /* 0x0059e00001217983 */ /* 0x000f280000300800 */
[----:B------:R2:W-:Y:S02]  /*1412f0*/  STSM.16.M88.4 [R46], R48 ;  /* 0x000000302e007844 */ /* 0x0005e40000000200 */
[----:B--2---:R-:W-:Y:S01]  /*141300*/  PRMT R48, R34, 0x5210, R8 ;  /* 0x0000521022307816 */ /* 0x004fe20000000008 */
[----:B------:R-:W-:Y:S01]  /*141310*/  NOP ;  /* 0x0000000000007918 */ /* 0x000fe20000000000 */
[----:B------:R-:W-:Y:S01]  /*141320*/  PRMT R49, R36, 0x5210, R7 ;  /* 0x0000521024317816 */ /* 0x000fe20000000007 */
[----:B------:R-:W0:Y:S01]  /*141330*/  LDS.128 R8, [R46] ;  /* 0x000000002e087984 */ /* 0x000e220000000c00 */
[----:B------:R-:W-:-:S03]  /*141340*/  PRMT R50, R37, 0x5210, R6 ;  /* 0x0000521025327816 */ /* 0x000fc60000000006 */
[----:B------:R-:W2:Y:S04]  /*141350*/  LDL.LU R34, [R1+0x17ec] ;  /* 0x0017ec0001227983 */ /* 0x000ea80000300800 */
[----:B------:R-:W2:Y:S04]  /*141360*/  LDL.LU R36, [R1+0x17e8] ;  /* 0x0017e80001247983 */ /* 0x000ea80000300800 */
[----:B------:R-:W2:Y:S01]  /*141370*/  LDL.LU R37, [R1+0x17e4] ;  /* 0x0017e40001257983 */ /* 0x000ea20000300800 */
[----:B---3--:R-:W-:Y:S01]  /*141380*/  PRMT R51, R39, 0x5210, R5 ;  /* 0x0000521027337816 */ /* 0x008fe20000000005 */
[----:B------:R-:W-:-:S04]  /*141390*/  NOP ;  /* 0x0000000000007918 */ /* 0x000fc80000000000 */
[----:B------:R1:W-:Y:S04]  /*1413a0*/  STSM.16.M88.4 [R46], R48 ;  /* 0x000000302e007844 */ /* 0x0003e80000000200 */
[----:B------:R-:W3:Y:S01]  /*1413b0*/  LDL.LU R39, [R1+0x17dc] ;  /* 0x0017dc0001277983 */ /* 0x000ee20000300800 */
[----:B-1----:R-:W-:Y:S01]  /*1413c0*/  PRMT R48, R31, 0x5210, R4 ;  /* 0x000052101f307816 */ /* 0x002fe20000000004 */
[----:B------:R-:W-:Y:S02]  /*1413d0*/  NOP ;  /* 0x0000000000007918 */ /* 0x000fe40000000000 */
[----:B------:R-:W1:Y:S04]  /*1413e0*/  LDS.128 R4, [R46] ;  /* 0x000000002e047984 */ /* 0x000e680000000c00 */
[----:B0-----:R0:W-:Y:S04]  /*1413f0*/  STL.64 [R1+0x520], R8 ;  /* 0x0005200801007387 */ /* 0x0011e80000100a00 */
[----:B------:R-:W-:Y:S04]  /*141400*/  STL.64 [R1+0x528], R10 ;  /* 0x0005280a01007387 */ /* 0x000fe80000100a00 */
[----:B-1----:R-:W-:Y:S04]  /*141410*/  STL [R1+0x510], R4 ;  /* 0x0005100401007387 */ /* 0x002fe80000100800 */
[----:B------:R1:W-:Y:S04]  /*141420*/  STL.64 [R1+0x518], R6 ;  /* 0x0005180601007387 */ /* 0x0003e80000100a00 */
[----:B------:R-:W3:Y:S04]  /*141430*/  LDL.LU R27, [R1+0x1d98] ;  /* 0x001d9800011b7983 */ /* 0x000ee80000300800 */
[----:B------:R-:W3:Y:S04]  /*141440*/  LDL.LU R29, [R1+0x1d94] ;  /* 0x001d9400011d7983 */ /* 0x000ee80000300800 */
[----:B------:R-:W3:Y:S01]  /*141450*/  LDL.LU R30, [R1+0x1d48] ;  /* 0x001d4800011e7983 */ /* 0x000ee20000300800 */
[----:B------:R-:W-:-:S03]  /*141460*/  PRMT R50, R35, 0x5210, R2 ;  /* 0x0000521023327816 */ /* 0x000fc60000000002 */
[----:B------:R-:W3:Y:S01]  /*141470*/  LDL.LU R31, [R1+0x1d44] ;  /* 0x001d4400011f7983 */ /* 0x000ee20000300800 */
[----:B------:R-:W-:-:S03]  /*141480*/  PRMT R49, R32, 0x5210, R3 ;  /* 0x0000521020317816 */ /* 0x000fc60000000003 */
[----:B------:R-:W3:Y:S01]  /*141490*/  LDL.LU R35, [R1+0x1890] ;  /* 0x0018900001237983 */ /* 0x000ee20000300800 */
[----:B----4-:R-:W-:Y:S01]  /*1414a0*/  PRMT R51, R52, 0x5210, R0 ;  /* 0x0000521034337816 */ /* 0x010fe20000000000 */
[----:B------:R-:W-:Y:S01]  /*1414b0*/  IMAD.MOV.U32 R52, RZ, RZ, R5 ;  /* 0x000000ffff347224 */ /* 0x000fe200078e0005 */
[----:B------:R-:W-:-:S04]  /*1414c0*/  NOP ;  /* 0x0000000000007918 */ /* 0x000fc80000000000 */
[----:B------:R-:W-:Y:S04]  /*1414d0*/  STL [R1+0x5d24], R52 ;  /* 0x005d243401007387 */ /* 0x000fe80000100800 */
[----:B------:R-:W4:Y:S04]  /*1414e0*/  LDL.LU R28, [R1+0x184c] ;  /* 0x00184c00011c7983 */ /* 0x000f280000300800 */
[----:B------:R-:W4:Y:S01]  /*1414f0*/  LDL.LU R32, [R1+0x1824] ;  /* 0x0018240001207983 */ /* 0x000f220000300800 */
[----:B0-----:R-:W-:-:S03]  /*141500*/  LOP3.LUT R8, R38, 0xffff, RZ, 0xc0, !PT ;  /* 0x0000ffff26087812 */ /* 0x001fc600078ec0ff */
[----:B------:R-:W4:Y:S04]  /*141510*/  LDL.LU R38, [R1+0x1820] ;  /* 0x0018200001267983 */ /* 0x000f280000300800 */
[----:B------:R-:W-:Y:S01]  /*141520*/  STSM.16.M88.4 [R46], R48 ;  /* 0x000000302e007844 */ /* 0x000fe20000000200 */
[----:B------:R-:W-:-:S03]  /*141530*/  NOP ;  /* 0x0000000000007918 */ /* 0x000fc60000000000 */
[----:B------:R-:W0:Y:S01]  /*141540*/  LDS.128 R12, [R46] ;  /* 0x000000002e0c7984 */ /* 0x000e220000000c00 */
[----:B------:R-:W-:-:S03]  /*141550*/  LOP3.LUT R5, R33, 0xffff, RZ, 0xc0, !PT ;  /* 0x0000ffff21057812 */ /* 0x000fc600078ec0ff */
[----:B------:R-:W4:Y:S01]  /*141560*/  LDL.LU R33, [R1+0x2b4] ;  /* 0x0002b40001217983 */ /* 0x000f220000300800 */
[----:B-1----:R-:W-:Y:S02]  /*141570*/  LOP3.LUT R7, R25, 0xffff, RZ, 0xc0, !PT ;  /* 0x0000ffff19077812 */ /* 0x002fe400078ec0ff */
[----:B------:R-:W-:Y:S01]  /*141580*/  LOP3.LUT R6, R26, 0xffff, RZ, 0xc0, !PT ;  /* 0x0000ffff1a067812 */ /* 0x000fe200078ec0ff */
[----:B0-----:R-:W-:Y:S01]  /*141590*/  IMAD.MOV.U32 R52, RZ, RZ, R12 ;  /* 0x000000ffff347224 */ /* 0x001fe200078e000c */
[----:B--2---:R-:W-:Y:S02]  /*1415a0*/  PRMT R48, R34, 0x4210, R8 ;  /* 0x0000421022307816 */ /* 0x004fe40000000008 */
[----:B------:R-:W2:Y:S01]  /*1415b0*/  LDL.LU R34, [R1+0x2b0] ;  /* 0x0002b00001227983 */ /* 0x000ea20000300800 */
[----:B------:R-:W-:-:S03]  /*1415c0*/  PRMT R49, R36, 0x4210, R7 ;  /* 0x0000421024317816 */ /* 0x000fc60000000007 */
[----:B------:R-:W2:Y:S01]  /*1415d0*/  LDL.LU R36, [R1+0x2b8] ;  /* 0x0002b80001247983 */ /* 0x000ea20000300800 */
[----:B------:R-:W-:-:S03]  /*1415e0*/  PRMT R50, R37, 0x4210, R6 ;  /* 0x0000421025327816 */ /* 0x000fc60000000006 */
[----:B------:R-:W2:Y:S04]  /*1415f0*/  LDL.LU R37, [R1+0x288] ;  /* 0x0002880001257983 */ /* 0x000ea80000300800 */
[----:B------:R-:W-:Y:S04]  /*141600*/  STL [R1+0x504], R13 ;  /* 0x0005040d01007387 */ /* 0x000fe80000100800 */
[----:B------:R-:W-:Y:S04]  /*141610*/  STL [R1+0x508], R14 ;  /* 0x0005080e01007387 */ /* 0x000fe80000100800 */
[----:B------:R-:W-:Y:S04]  /*141620*/  STL.64 [R1+0x5d40], R52 ;  /* 0x005d403401007387 */ /* 0x000fe80000100a00 */
[----:B------:R-:W-:Y:S01]  /*141630*/  STL.64 [R1+0x5da0], R54 ;  /* 0x005da03601007387 */ /* 0x000fe20000100a00 */
[----:B---3--:R-:W-:-:S03]  /*141640*/  LOP3.LUT R3, R29, 0xffff, RZ, 0xc0, !PT ;  /* 0x0000ffff1d037812 */ /* 0x008fc600078ec0ff */
[----:B------:R-:W3:Y:S01]  /*141650*/  LDL.LU R29, [R1+0x2bc] ;  /* 0x0002bc00011d7983 */ /* 0x000ee20000300800 */
[----:B------:R-:W-:-:S03]  /*141660*/  LOP3.LUT R2, R30, 0xffff, RZ, 0xc0, !PT ;  /* 0x0000ffff1e027812 */ /* 0x000fc600078ec0ff */
[----:B------:R-:W3:Y:S01]  /*141670*/  LDL.LU R30, [R1+0x2c8] ;  /* 0x0002c800011e7983 */ /* 0x000ee20000300800 */
[----:B------:R-:W-:Y:S01]  /*141680*/  PRMT R51, R39, 0x4210, R5 ;  /* 0x0000421027337816 */ /* 0x000fe20000000005 */
[----:B------:R-:W-:-:S04]  /*141690*/  NOP ;  /* 0x0000000000007918 */ /* 0x000fc80000000000 */
[----:B------:R0:W-:Y:S01]  /*1416a0*/  STSM.16.M88.4 [R46], R48 ;  /* 0x000000302e007844 */ /* 0x0001e20000000200 */
[----:B------:R-:W-:Y:S01]  /*1416b0*/  IMAD.MOV.U32 R39, RZ, RZ, R15 ;  /* 0x000000ffff277224 */ /* 0x000fe200078e000f */
[----:B------:R-:W-:Y:S02]  /*1416c0*/  NOP ;  /* 0x0000000000007918 */ /* 0x000fe40000000000 */
[----:B------:R-:W1:Y:S01]  /*1416d0*/  LDS.128 R12, [R46] ;  /* 0x000000002e0c7984 */ /* 0x000e620000000c00 */
[----:B------:R-:W-:Y:S02]  /*1416e0*/  LOP3.LUT R4, R27, 0xffff, RZ, 0xc0, !PT ;  /* 0x0000ffff1b047812 */ /* 0x000fe400078ec0ff */
[----:B------:R-:W-:Y:S02]  /*1416f0*/  LOP3.LUT R0, R31, 0xffff, RZ, 0xc0, !PT ;  /* 0x0000ffff1f007812 */ /* 0x000fe400078ec0ff */
[----:B------:R-:W3:Y:S01]  /*141700*/  LDL.LU R31, [R1+0x2c0] ;  /* 0x0002c000011f7983 */ /* 0x000ee20000300800 */
[----:B0-----:R-:W-:-:S03]  /*141710*/  PRMT R48, R35, 0x4210, R4 ;  /* 0x0000421023307816 */ /* 0x001fc60000000004 */
[----:B------:R-:W3:Y:S04]  /*141720*/  LDL.LU R35, [R1+0x28c] ;  /* 0x00028c0001237983 */ /* 0x000ee80000300800 */
[----:B-1----:R-:W-:Y:S04]  /*141730*/  STL [R1+0x4f0], R12 ;  /* 0x0004f00c01007387 */ /* 0x002fe80000100800 */
[----:B------:R-:W-:Y:S01]  /*141740*/  STL.64 [R1+0x4f8], R14 ;  /* 0x0004f80e01007387 */ /* 0x000fe20000100a00 */
[----:B----4-:R-:W-:Y:S02]  /*141750*/  PRMT R50, R32, 0x4210, R2 ;  /* 0x0000421020327816 */ /* 0x010fe40000000002 */
[----:B------:R-:W-:Y:S01]  /*141760*/  PRMT R51, R38, 0x4210, R0 ;  /* 0x0000421026337816 */ /* 0x000fe20000000000 */
[----:B------:R-:W-:Y:S01]  /*141770*/  IMAD.MOV.U32 R38, RZ, RZ, R13 ;  /* 0x000000ffff267224 */ /* 0x000fe200078e000d */
[----:B------:R-:W-:Y:S01]  /*141780*/  PRMT R49, R28, 0x4210, R3 ;  /* 0x000042101c317816 */ /* 0x000fe20000000003 */
[----:B------:R-:W-:-:S03]  /*141790*/  NOP ;  /* 0x0000000000007918 */ /* 0x000fc60000000000 */
[----:B------:R-:W-:Y:S04]  /*1417a0*/  STL [R1+0x5cfc], R38 ;  /* 0x005cfc2601007387 */ /* 0x000fe80000100800 */
[----:B------:R-:W4:Y:S04]  /*1417b0*/  LDL.LU R21, [R1+0x5a50] ;  /* 0x005a500001157983 */ /* 0x000f280000300800 */
[----:B------:R-:W4:Y:S04]  /*1417c0*/  LDL.LU R32, [R1+0x5a4c] ;  /* 0x005a4c0001207983 */ /* 0x000f280000300800 */
[----:B------:R0:W-:Y:S02]  /*1417d0*/  STSM.16.M88.4 [R46], R48 ;  /* 0x000000302e007844 */ /* 0x0001e40000000200 */
[----:B0-----:R-:W-:Y:S01]  /*1417e0*/  PRMT R48, R33, 0x5210, R8 ;  /* 0x0000521021307816 */ /* 0x001fe20000000008 */
[----:B------:R-:W-:Y:S01]  /*1417f0*/  NOP ;  /* 0x0000000000007918 */ /* 0x000fe20000000000 */
[----:B------:R-:W0:Y:S04]  /*141800*/  LDS.128 R8, [R46] ;  /* 0x000000002e087984 */ /* 0x000e280000000c00 */
[----:B------:R-:W4:Y:S01]  /*141810*/  LDL.LU R33, [R1+0x59fc] ;  /* 0x0059fc0001217983 */ /* 0x000f220000300800 */
[----:B--2---:R-:W-:-:S03]  /*141820*/  PRMT R49, R34, 0x5210, R7 ;  /* 0x0000521022317816 */ /* 0x004fc60000000007 */
[----:B------:R-:W2:Y:S04]  /*141830*/  LDL.LU R34, [R1+0x59f8] ;  /* 0x0059f80001227983 */ /* 0x000ea80000300800 */
[----:B0-----:R-:W-:Y:S01]  /*141840*/  STL.64 [R1+0x4e0], R8 ;  /* 0x0004e00801007387 */ /* 0x001fe20000100a00 */
[----:B------:R-:W-:-:S03]  /*141850*/  PRMT R50, R36, 0x5210, R6 ;  /* 0x0000521024327816 */ /* 0x000fc60000000006 */
[----:B------:R-:W-:Y:S01]  /*141860*/  STL [R1+0x4e8], R10 ;  /* 0x0004e80a01007387 */ /* 0x000fe20000100800 */
[----:B------:R-:W-:Y:S01]  /*141870*/  PRMT R51, R37, 0x5210, R5 ;  /* 0x0000521025337816 */ /* 0x000fe20000000005 */
[----:B------:R-:W-:Y:S02]  /*141880*/  NOP ;  /* 0x0000000000007918 */ /* 0x000fe40000000000 */
[----:B------:R-:W2:Y:S01]  /*141890*/  LDL.LU R22, [R1+0x18a0] ;  /* 0x0018a00001167983 */ /* 0x000ea20000300800 */
[----:B------:R-:W-:-:S03]  /*1418a0*/  IMAD.MOV.U32 R37, RZ, RZ, R11 ;  /* 0x000000ffff257224 */ /* 0x000fc600078e000b */
[----:B------:R-:W2:Y:S04]  /*1418b0*/  LDL.LU R23, [R1+0x189c] ;  /* 0x00189c0001177983 */ /* 0x000ea80000300800 */
[----:B------:R-:W2:Y:S04]  /*1418c0*/  LDL.LU R27, [R1+0x1898] ;  /* 0x00189800011b7983 */ /* 0x000ea80000300800 */
[----:B------:R-:W2:Y:S04]  /*1418d0*/  LDL.LU R36, [R1+0x1894] ;  /* 0x0018940001247983 */ /* 0x000ea80000300800 */
[----:B------:R-:W-:Y:S04]  /*1418e0*/  STL [R1+0x5cf4], R37 ;  /* 0x005cf42501007387 */ /* 0x000fe80000100800 */
[----:B------:R3:W-:Y:S04]  /*1418f0*/  STSM.16.M88.4 [R46], R48 ;  /* 0x000000302e007844 */ /* 0x0007e80000000200 */
[----:B------:R-:W2:Y:S01]  /*141900*/  LDL.LU R28, [R1+0x1dac] ;  /* 0x001dac00011c7983 */ /* 0x000ea20000300800 */
[----:B---3--:R-:W-:Y:S01]  /*141910*/  PRMT R48, R29, 0x5210, R4 ;  /* 0x000052101d307816 */ /* 0x008fe20000000004 */
[----:B------:R-:W-:Y:S01]  /*141920*/  NOP ;  /* 0x0000000000007918 */ /* 0x000fe20000000000 */
[----:B------:R-:W-:Y:S01]  /*141930*/  PRMT R49, R30, 0x5210, R3 ;  /* 0x000052101e317816 */ /* 0x000fe20000000003 */
[----:B------:R-:W3:Y:S04]  /*141940*/  LDL.LU R29, [R1+0x1da8] ;  /* 0x001da800011d7983 */ /* 0x000ee80000300800 */
[----:B------:R-:W3:Y:S04]  /*141950*/  LDL.LU R30, [R1+0x1d5c] ;  /* 0x001d5c00011e7983 */ /* 0x000ee80000300800 */
[----:B------:R-:W0:Y:S01]  /*141960*/  LDS.128 R4, [R46] ;  /* 0x000000002e047984 */ /* 0x000e220000000c00 */
[----:B------:R-:W-:-:S02]  /*141970*/  PRMT R50, R31, 0x5210, R2 ;  /* 0x000052101f327816 */ /* 0x000fc40000000002 */
[----:B------:R-:W-:Y:S01]  /*141980*/  PRMT R51, R35, 0x5210, R0 ;  /* 0x0000521023337816 */ /* 0x000fe20000000000 */
[----:B------:R-:W-:Y:S01]  /*141990*/  NOP ;  /* 0x0000000000007918 */ /* 0x000fe20000000000 */
[----:B0-----:R-:W-:Y:S04]  /*1419a0*/  STL [R1+0x4d4], R5 ;  /* 0x0004d40501007387 */ /* 0x001fe80000100800 */
[----:B------:R4:W-:Y:S04]  /*1419b0*/  STL.64 [R1+0x4d8], R6 ;  /* 0x0004d80601007387 */ /* 0x0009e80000100a00 */
[----:B------:R-:W3:Y:S04]  /*1419c0*/  LDL.LU R24, [R1+0x1d58] ;  /* 0x001d580001187983 */ /* 0x000ee80000300800 */
[----:B------:R-:W3:Y:S04]  /*1419d0*/  LDL.LU R25, [R1+0x18c0] ;  /* 0x0018c00001197983 */ /* 0x000ee80000300800 */
[----:B------:R-:W3:Y:S04]  /*1419e0*/  LDL.LU R26, [R1+0x18ac] ;  /* 0x0018ac00011a7983 */ /* 0x000ee80000300800 */
[----:B------:R-:W3:Y:S04]  /*1419f0*/  LDL.LU R31, [R1+0x18a8] ;  /* 0x0018a800011f7983 */ /* 0x000ee80000300800 */
[----:B------:R-:W3:Y:S01]  /*141a00*/  LDL.LU R35, [R1+0x18a4] ;  /* 0x0018a40001237983 */ /* 0x000ee20000300800 */
[----:B------:R-:W-:-:S05]  /*141a10*/  IMAD.MOV.U32 R38, RZ, RZ, R4 ;  /* 0x000000ffff267224 */ /* 0x000fca00078e0004 */
[----:B------:R-:W-:Y:S01]  /*141a20*/  STL.64 [R1+0x5d08], R38 ;  /* 0x005d082601007387 */ /* 0x000fe20000100a00 */
[----:B----4-:R-:W-:-:S03]  /*141a30*/  LOP3.LUT R7, R32, 0xffff, RZ, 0xc0, !PT ;  /* 0x0000ffff20077812 */ /* 0x010fc600078ec0ff */
[----:B------:R-:W4:Y:S04]  /*141a40*/  LDL.LU R32, [R1+0x2d0] ;  /* 0x0002d00001207983 */ /* 0x000f280000300800 */
[----:B------:R0:W-:Y:S01]  /*141a50*/  STSM.16.M88.4 [R46], R48 ;  /* 0x000000302e007844 */ /* 0x0001e20000000200 */
[----:B------:R-:W-:-:S03]  /*141a60*/  NOP ;  /* 0x0000000000007918 */ /* 0x000fc60000000000 */
[----:B------:R-:W1:Y:S01]  /*141a70*/  LDS.128 R12, [R46] ;  /* 0x000000002e0c7984 */ /* 0x000e620000000c00 */
[----:B------:R-:W-:-:S03]  /*141a80*/  LOP3.LUT R6, R33, 0xffff, RZ, 0xc0, !PT ;  /* 0x0000ffff21067812 */ /* 0x000fc600078ec0ff */
[----:B------:R-:W4:Y:S01]  /*141a90*/  LDL.LU R33, [R1+0x2d8] ;  /* 0x0002d80001217983 */ /* 0x000f220000300800 */
[----:B--2---:R-:W-:-:S03]  /*141aa0*/  LOP3.LUT R5, R34, 0xffff, RZ, 0xc0, !PT ;  /* 0x0000ffff22057812 */ /* 0x004fc600078ec0ff */
[----:B------:R-:W2:Y:S01]  /*141ab0*/  LDL.LU R34, [R1+0x2d4] ;  /* 0x0002d40001227983 */ /* 0x000ea20000300800 */
[----:B0-----:R-:W-:-:S03]  /*141ac0*/  PRMT R51, R36, 0x4210, R5 ;  /* 0x0000421024337816 */ /* 0x001fc60000000005 */
[----:B------:R-:W2:Y:S01]  /*141ad0*/  LDL.LU R36, [R1+0x2a8] ;  /* 0x0002a80001247983 */ /* 0x000ea20000300800 */
[----:B------:R-:W-:-:S03]  /*141ae0*/  PRMT R50, R27, 0x4210, R6 ;  /* 0x000042101b327816 */ /* 0x000fc60000000006 */
[----:B-1----:R-:W-:Y:S04]  /*141af0*/  STL.64 [R1+0x4c0], R12 ;  /* 0x0004c00c01007387 */ /* 0x002fe80000100a00 */
[----:B------:R-:W-:Y:S01]  /*141b00*/  STL [R1+0x4cc], R15 ;  /* 0x0004cc0f01007387 */ /* 0x000fe20000100800 */
[----:B------:R-:W-:-:S03]  /*141b10*/  LOP3.LUT R4, R28, 0xffff, RZ, 0xc0, !PT ;  /* 0x0000ffff1c047812 */ /* 0x000fc600078ec0ff */
[----:B------:R-:W2:Y:S04]  /*141b20*/  LDL.LU R27, [R1+0x2e0] ;  /* 0x0002e000011b7983 */ /* 0x000ea80000300800 */
[----:B------:R-:W2:Y:S01]  /*141b30*/  LDL.LU R28, [R1+0x2ec] ;  /* 0x0002ec00011c7983 */ /* 0x000ea20000300800 */
[----:B---3--:R-:W-:-:S03]  /*141b40*/  LOP3.LUT R3, R29, 0xffff, RZ, 0xc0, !PT ;  /* 0x0000ffff1d037812 */ /* 0x008fc600078ec0ff */
[----:B------:R-:W3:Y:S01]  /*141b50*/  LDL.LU R29, [R1+0x2e8] ;  /* 0x0002e800011d7983 */ /* 0x000ee20000300800 */
[----:B------:R-:W-:-:S03]  /*141b60*/  LOP3.LUT R2, R30, 0xffff, RZ, 0xc0, !PT ;  /* 0x0000ffff1e027812 */ /* 0x000fc600078ec0ff */
[----:B------:R-:W3:Y:S01]  /*141b70*/  LDL.LU R30, [R1+0x2ac] ;  /* 0x0002ac00011e7983 */ /* 0x000ee20000300800 */
[----:B------:R-:W-:Y:S02]  /*141b80*/  LOP3.LUT R8, R21, 0xffff, RZ, 0xc0, !PT ;  /* 0x0000ffff15087812 */ /* 0x000fe400078ec0ff */
[----:B------:R-:W-:Y:S02]  /*141b90*/  PRMT R49, R23, 0x4210, R7 ;  /* 0x0000421017317816 */ /* 0x000fe40000000007 */
[----:B------:R-:W-:Y:S01]  /*141ba0*/  PRMT R48, R22, 0x4210, R8 ;  /* 0x0000421016307816 */ /* 0x000fe20000000008 */
[----:B------:R-:W-:-:S04]  /*141bb0*/  NOP ;  /* 0x0000000000007918 */ /* 0x000fc80000000000 */
[----:B------:R0:W-:Y:S01]  /*141bc0*/  STSM.16.M88.4 [R46], R48 ;  /* 0x000000302e007844 */ /* 0x0001e20000000200 */
[----:B------:R-:W-:Y:S01]  /*141bd0*/  IMAD.MOV.U32 R37, RZ, RZ, R14 ;  /* 0x000000ffff257224 */ /* 0x000fe200078e000e */
[----:B------:R-:W-:Y:S02]  /*141be0*/  NOP ;  /* 0x0000000000007918 */ /* 0x000fe40000000000 */
[----:B------:R-:W1:Y:S01]  /*141bf0*/  LDS.128 R12, [R46] ;  /* 0x000000002e0c7984 */ /* 0x000e620000000c00 */
[----:B------:R-:W-:Y:S02]  /*141c00*/  LOP3.LUT R0, R24, 0xffff, RZ, 0xc0, !PT ;  /* 0x0000ffff18007812 */ /* 0x000fe400078ec0ff */
[----:B0-----:R-:W-:Y:S02]  /*141c10*/  PRMT R48, R25, 0x4210, R4 ;  /* 0x0000421019307816 */ /* 0x001fe40000000004 */
[----:B------:R-:W-:Y:S01]  /*141c20*/  PRMT R49, R26, 0x4210, R3 ;  /* 0x000042101a317816 */ /* 0x000fe20000000003 */
[----:B-1----:R-:W-:Y:S01]  /*141c30*/  STL.64 [R1+0x4b0], R12 ;  /* 0x0004b00c01007387 */ /* 0x002fe20000100a00 */
[----:B------:R-:W-:-:S02]  /*141c40*/  PRMT R50, R31, 0x4210, R2 ;  /* 0x000042101f327816 */ /* 0x000fc40000000002 */
[----:B------:R-:W-:Y:S01]  /*141c50*/  PRMT R51, R35, 0x4210, R0 ;  /* 0x0000421023337816 */ /* 0x000fe20000000000 */
[----:B------:R-:W-:Y:S01]  /*141c60*/  IMAD.MOV.U32 R35, RZ, RZ, R15 ;  /* 0x000000ffff237224 */ /* 0x000fe200078e000f */
[----:B------:R-:W-:Y:S01]  /*141c70*/  STL [R1+0x4b8], R14 ;  /* 0x0004b80e01007387 */ /* 0x000fe20000100800 */
[----:B------:R-:W-:-:S03]  /*141c80*/  NOP ;  /* 0x0000000000007918 */ /* 0x000fc60000000000 */
[----:B------:R-:W-:Y:S04]  /*141c90*/  STL [R1+0x5ce4], R35 ;  /* 0x005ce42301007387 */ /* 0x000fe80000100800 */
[----:B------:R-:W3:Y:S04]  /*141ca0*/  LDL.LU R20, [R1+0x5a6c] ;  /* 0x005a6c0001147983 */ /* 0x000ee80000300800 */
[----:B------:R-:W3:Y:S04]  /*141cb0*/  LDL.LU R31, [R1+0x5a68] ;  /* 0x005a6800011f7983 */ /* 0x000ee80000300800 */
[----:B------:R4:W-:Y:S02]  /*141cc0*/  STSM.16.M88.4 [R46], R48 ;  /* 0x000000302e007844 */ /* 0x0009e40000000200 */
[----:B----4-:R-:W-:Y:S01]  /*141cd0*/  PRMT R48, R32, 0x5210, R8 ;  /* 0x0000521020307816 */ /* 0x010fe20000000008 */
[----:B------:R-:W-:Y:S01]  /*141ce0*/  NOP ;  /* 0x0000000000007918 */ /* 0x000fe20000000000 */
[----:B------:R-:W4:Y:S04]  /*141cf0*/  LDL.LU R32, [R1+0x5a14] ;  /* 0x005a140001207983 */ /* 0x000f280000300800 */
[----:B------:R-:W0:Y:S01]  /*141d00*/  LDS.128 R8, [R46] ;  /* 0x000000002e087984 */ /* 0x000e220000000c00 */
[----:B------:R-:W-:-:S03]  /*141d10*/  PRMT R49, R33, 0x5210, R7 ;  /* 0x0000521021317816 */ /* 0x000fc60000000007 */
[----:B------:R-:W4:Y:S04]  /*141d20*/  LDL.LU R33, [R1+0x5a10] ;  /* 0x005a100001217983 */ /* 0x000f280000300800 */
[----:B------:R-:W4:Y:S04]  /*141d30*/  LDL.LU R21, [R1+0x18c8] ;  /* 0x0018c80001157983 */ /* 0x000f280000300800 */
[----:B------:R-:W4:Y:S04]  /*141d40*/  LDL.LU R25, [R1+0x18c4] ;  /* 0x0018c40001197983 */ /* 0x000f280000300800 */
[----:B0-----:R-:W-:Y:S04]  /*141d50*/  STL.64 [R1+0x4a0], R8 ;  /* 0x0004a00801007387 */ /* 0x001fe80000100a00 */
[----:B------:R-:W-:Y:S01]  /*141d60*/  STL.64 [R1+0x4a8], R10 ;  /* 0x0004a80a01007387 */ /* 0x000fe20000100a00 */
[----:B--2---:R-:W-:-:S03]  /*141d70*/  PRMT R50, R34, 0x5210, R6 ;  /* 0x0000521022327816 */ /* 0x004fc60000000006 */
[----:B------:R-:W2:Y:S01]  /*141d80*/  LDL.LU R34, [R1+0x18cc] ;  /* 0x0018cc0001227983 */ /* 0x000ea20000300800 */
[----:B------:R-:W-:Y:S01]  /*141d90*/  PRMT R51, R36, 0x5210, R5 ;  /* 0x0000521024337816 */ /* 0x000fe20000000005 */
[----:B------:R-:W-:Y:S02]  /*141da0*/  NOP ;  /* 0x0000000000007918 */ /* 0x000fe40000000000 */
[----:B------:R-:W2:Y:S04]  /*141db0*/  LDL.LU R36, [R1+0x1790] ;  /* 0x0017900001247983 */ /* 0x000ea80000300800 */
[----:B------:R0:W-:Y:S04]  /*141dc0*/  STSM.16.M88.4 [R46], R48 ;  /* 0x000000302e007844 */ /* 0x0001e80000000200 */
[----:B------:R-:W2:Y:S01]  /*141dd0*/  LDL.LU R26, [R1+0x1dc0] ;  /* 0x001dc000011a7983 */ /* 0x000ea20000300800 */
[----:B0-----:R-:W-:Y:S01]  /*141de0*/  PRMT R48, R27, 0x5210, R4 ;  /* 0x000052101b307816 */ /* 0x001fe20000000004 */
[----:B------:R-:W-:-:S02]  /*141df0*/  NOP ;  /* 0x0000000000007918 */ /* 0x000fc40000000000 */
[----:B------:R-:W2:Y:S04]  /*141e00*/  LDL.LU R27, [R1+0x1dbc] ;  /* 0x001dbc00011b7983 */ /* 0x000ea80000300800 */
[----:B------:R-:W0:Y:S01]  /*141e10*/  LDS.128 R4, [R46] ;  /* 0x000000002e047984 */ /* 0x000e220000000c00 */
[----:B---3--:R-:W-:-:S03]  /*141e20*/  PRMT R51, R30, 0x5210, R0 ;  /* 0x000052101e337816 */ /* 0x008fc60000000000 */
[----:B------:R-:W3:Y:S04]  /*141e30*/  LDL.LU R30, [R1+0x1d74] ;  /* 0x001d7400011e7983 */ /* 0x000ee80000300800 */
[----:B0-----:R-:W-:Y:S01]  /*141e40*/  STL.64 [R1+0x490], R4 ;  /* 0x0004900401007387 */ /* 0x001fe20000100a00 */
[----:B------:R-:W-:-:S03]  /*141e50*/  PRMT R49, R28, 0x5210, R3 ;  /* 0x000052101c317816 */ /* 0x000fc60000000003 */
[----:B------:R0:W-:Y:S04]  /*141e60*/  STL [R1+0x49c], R7 ;  /* 0x00049c0701007387 */ /* 0x0001e80000100800 */
[----:B------:R-:W3:Y:S04]  /*141e70*/  LDL.LU R22, [R1+0x1d70] ;  /* 0x001d700001167983 */ /* 0x000ee80000300800 */
[----:B------:R-:W3:Y:S04]  /*141e80*/  LDL.LU R23, [R1+0x190c] ;  /* 0x00190c0001177983 */ /* 0x000ee80000300800 */
[----:B------:R-:W3:Y:S04]  /*141e90*/  LDL.LU R24, [R1+0x1908] ;  /* 0x0019080001187983 */ /* 0x000ee80000300800 */
[----:B------:R-:W3:Y:S01]  /*141ea0*/  LDL.LU R28, [R1+0x1904] ;  /* 0x00190400011c7983 */ /* 0x000ee20000300800 */
[----:B------:R-:W-:Y:S01]  /*141eb0*/  PRMT R50, R29, 0x5210, R2 ;  /* 0x000052101d327816 */ /* 0x000fe20000000002 */
[----:B------:R-:W-:Y:S01]  /*141ec0*/  IMAD.MOV.U32 R35, RZ, RZ, R6 ;  /* 0x000000ffff237224 */ /* 0x000fe200078e0006 */
[----:B------:R-:W-:Y:S01]  /*141ed0*/  NOP ;  /* 0x0000000000007918 */ /* 0x000fe20000000000 */
[----:B------:R-:W3:Y:S04]  /*141ee0*/  LDL.LU R29, [R1+0x1900] ;  /* 0x00190000011d7983 */ /* 0x000ee80000300800 */
[----:B------:R-:W-:Y:S01]  /*141ef0*/  STL [R1+0x5cec], R35 ;  /* 0x005cec2301007387 */ /* 0x000fe20000100800 */
[----:B0-----:R-:W-:-:S03]  /*141f00*/  LOP3.LUT R7, R31, 0xffff, RZ, 0xc0, !PT ;  /* 0x0000ffff1f077812 */ /* 0x001fc600078ec0ff */
[----:B------:R-:W3:Y:S01]  /*141f10*/  LDL.LU R31, [R1+0x2f8] ;  /* 0x0002f800011f7983 */ /* 0x000ee20000300800 */
[----:B----4-:R-:W-:-:S03]  /*141f20*/  LOP3.LUT R6, R32, 0xffff, RZ, 0xc0, !PT ;  /* 0x0000ffff20067812 */ /* 0x010fc600078ec0ff */
[----:B------:R-:W4:Y:S04]  /*141f30*/  LDL.LU R32, [R1+0x2f4] ;  /* 0x0002f40001207983 */ /* 0x000f280000300800 */
[----:B------:R0:W-:Y:S01]  /*141f40*/  STSM.16.M88.4 [R46], R48 ;  /* 0x000000302e007844 */ /* 0x0001e20000000200 */
[----:B------:R-:W-:-:S03]  /*141f50*/  NOP ;  /* 0x0000000000007918 */ /* 0x000fc60000000000 */
[----:B------:R-:W1:Y:S01]  /*141f60*/  LDS.128 R12, [R46] ;  /* 0x000000002e0c7984 */ /* 0x000e620000000c00 */
[----:B------:R-:W-:-:S03]  /*141f70*/  LOP3.LUT R5, R33, 0xffff, RZ, 0xc0, !PT ;  /* 0x0000ffff21057812 */ /* 0x000fc600078ec0ff */
[----:B------:R-:W4:Y:S01]  /*141f80*/  LDL.LU R33, [R1+0x2fc] ;  /* 0x0002fc0001217983 */ /* 0x000f220000300800 */
[----:B0-----:R-:W-:Y:S02]  /*141f90*/  PRMT R49, R25, 0x4210, R7 ;  /* 0x0000421019317816 */ /* 0x001fe40000000007 */
[----:B--2---:R-:W-:Y:S02]  /*141fa0*/  PRMT R50, R34, 0x4210, R6 ;  /* 0x0000421022327816 */ /* 0x004fe40000000006 */
[----:B------:R-:W2:Y:S04]  /*141fb0*/  LDL.LU R34, [R1+0x2c4] ;  /* 0x0002c40001227983 */ /* 0x000ea80000300800 */
[----:B-1----:R-:W-:Y:S01]  /*141fc0*/  STL.64 [R1+0x488], R14 ;  /* 0x0004880e01007387 */ /* 0x002fe20000100a00 */
[----:B------:R-:W-:Y:S01]  /*141fd0*/  PRMT R51, R36, 0x4210, R5 ;  /* 0x0000421024337816 */ /* 0x000fe20000000005 */
[----:B------:R-:W-:-:S05]  /*141fe0*/  IMAD.MOV.U32 R36, RZ, RZ, R13 ;  /* 0x000000ffff247224 */ /* 0x000fca00078e000d */
[----:B------:R-:W-:Y:S01]  /*141ff0*/  STL.64 [R1+0x5d10], R36 ;  /* 0x005d102401007387 */ /* 0x000fe20000100a00 */
[----:B------:R-:W-:-:S03]  /*142000*/  LOP3.LUT R4, R26, 0xffff, RZ, 0xc0, !PT ;  /* 0x0000ffff1a047812 */ /* 0x000fc600078ec0ff */
[----:B------:R-:W2:Y:S04]  /*142010*/  LDL.LU R25, [R1+0x308] ;  /* 0x0003080001197983 */ /* 0x000ea80000300800 */
[----:B------:R-:W2:Y:S01]  /*142020*/  LDL.LU R26, [R1+0x304] ;  /* 0x00030400011a7983 */ /* 0x000ea20000300800 */
[----:B------:R-:W-:-:S03]  /*142030*/  LOP3.LUT R3, R27, 0xffff, RZ, 0xc0, !PT ;  /* 0x0000ffff1b037812 */ /* 0x000fc600078ec0ff */
[----:B------:R-:W2:Y:S01]  /*142040*/  LDL.LU R27, [R1+0x30c] ;  /* 0x00030c00011b7983 */ /* 0x000ea20000300800 */
[----:B------:R-:W-:-:S04]  /*142050*/  LOP3.LUT R8, R20, 0xffff, RZ, 0xc0, !PT ;  /* 0x0000ffff14087812 */ /* 0x000fc800078ec0ff */
[----:B------:R-:W-:Y:S01]  /*142060*/  PRMT R48, R21, 0x4210, R8 ;  /* 0x0000421015307816 */ /* 0x000fe20000000008 */
[----:B------:R-:W-:Y:S01]  /*142070*/  NOP ;  /* 0x0000000000007918 */ /* 0x000fe20000000000 */
[----:B---3--:R-:W-:Y:S02]  /*142080*/  LOP3.LUT R2, R30, 0xffff, RZ, 0xc0, !PT ;  /* 0x0000ffff1e027812 */ /* 0x008fe400078ec0ff */
[----:B------:R-:W3:Y:S01]  /*142090*/  LDL.LU R30, [R1+0x2cc] ;  /* 0x0002cc00011e7983 */ /* 0x000ee20000300800 */
[----:B------:R-:W-:-:S03]  /*1420a0*/  IMAD.MOV.U32 R35, RZ, RZ, R12 ;  /* 0x000000ffff237224 */ /* 0x000fc600078e000c */
[----:B------:R0:W-:Y:S01]  /*1420b0*/  STSM.16.M88.4 [R46], R48 ;  /* 0x000000302e007844 */ /* 0x0001e20000000200 */
[----:B------:R-:W-:-:S03]  /*1420c0*/  NOP ;  /* 0x0000000000007918 */ /* 0x000fc60000000000 */
[----:B------:R-:W1:Y:S01]  /*1420d0*/  LDS.128 R12, [R46] ;  /* 0x000000002e0c7984 */ /* 0x000e620000000c00 */
[----:B0-----:R-:W-:-:S03]  /*1420e0*/  PRMT R50, R28, 0x4210, R2 ;  /* 0x000042101c327816 */ /* 0x001fc60000000002 */
[----:B-1----:R-:W-:Y:S04]  /*1420f0*/  STL.64 [R1+0x470], R12 ;  /* 0x0004700c01007387 */ /* 0x002fe80000100a00 */
[----:B------:R-:W-:Y:S01]  /*142100*/  STL.64 [R1+0x478], R14 ;  /* 0x0004780e01007387 */ /* 0x000fe20000100a00 */
[----:B------:R-:W-:Y:S01]  /*142110*/  LOP3.LUT R0, R22, 0xffff, RZ, 0xc0, !PT ;  /* 0x0000ffff16007812 */ /* 0x000fe200078ec0ff */
[----:B------:R-:W-:Y:S02]  /*142120*/  NOP ;  /* 0x0000000000007918 */ /* 0x000fe40000000000 */
[----:B------:R-:W3:Y:S04]  /*142130*/  LDL.LU R18, [R1+0x5a84] ;  /* 0x005a840001127983 */ /* 0x000ee80000300800 */
[----:B------:R-:W3:Y:S01]  /*142140*/  LDL.LU R28, [R1+0x5a80] ;  /* 0x005a8000011c7983 */ /* 0x000ee20000300800 */
[----:B------:R-:W-:-:S02]  /*142150*/  PRMT R48, R23, 0x4210, R4 ;  /* 0x0000421017307816 */ /* 0x000fc40000000004 */
[----:B------:R-:W-:Y:S02]  /*142160*/  PRMT R49, R24, 0x4210, R3 ;  /* 0x0000421018317816 */ /* 0x000fe40000000003 */
[----:B------:R-:W-:Y:S02]  /*142170*/  PRMT R51, R29, 0x4210, R0 ;  /* 0x000042101d337816 */ /* 0x000fe40000000000 */
[----:B------:R-:W3:Y:S04]  /*142180*/  LDL.LU R29, [R1+0x5a2c] ;  /* 0x005a2c00011d7983 */ /* 0x000ee80000300800 */
[----:B------:R0:W-:Y:S02]  /*142190*/  STSM.16.M88.4 [R46], R48 ;  /* 0x000000302e007844 */ /* 0x0001e40000000200 */
[----:B0-----:R-:W-:Y:S01]  /*1421a0*/  PRMT R48, R31, 0x5210, R8 ;  /* 0x000052101f307816 */ /* 0x001fe20000000008 */
[----:B------:R-:W-:Y:S01]  /*1421b0*/  NOP ;  /* 0x0000000000007918 */ /* 0x000fe20000000000 */
[----:B------:R-:W3:Y:S04]  /*1421c0*/  LDL.LU R31, [R1+0x5a28] ;  /* 0x005a2800011f7983 */ /* 0x000ee80000300800 */
[----:B------:R-:W3:Y:S04]  /*1421d0*/  LDL.LU R19, [R1+0x193c] ;  /* 0x00193c0001137983 */ /* 0x000ee80000300800 */
[----:B------:R-:W3:Y:S04]  /*1421e0*/  LDL.LU R20, [R1+0x1938] ;  /* 0x0019380001147983 */ /* 0x000ee80000300800 */
[----:B------:R-:W0:Y:S01]  /*1421f0*/  LDS.128 R8, [R46] ;  /* 0x000000002e087984 */ /* 0x000e220000000c00 */
[----:B----4-:R-:W-:-:S03]  /*142200*/  PRMT R49, R32, 0x5210, R7 ;  /* 0x0000521020317816 */ /* 0x010fc60000000007 */
[----:B------:R-:W4:Y:S01]  /*142210*/  LDL.LU R32, [R1+0x1934] ;  /* 0x0019340001207983 */ /* 0x000f220000300800 */
[----:B------:R-:W-:-:S03]  /*142220*/  PRMT R50, R33, 0x5210, R6 ;  /* 0x0000521021327816 */ /* 0x000fc60000000006 */
[----:B------:R-:W4:Y:S04]  /*142230*/  LDL.LU R33, [R1+0x1930] ;  /* 0x0019300001217983 */ /* 0x000f280000300800 */
[----:B0-----:R-:W-:Y:S04]  /*142240*/  STL [R1+0x460], R8 ;  /* 0x0004600801007387 */ /* 0x001fe80000100800 */
[----:B------:R-:W-:Y:S01]  /*142250*/  STL.64 [R1+0x468], R10 ;  /* 0x0004680a01007387 */ /* 0x000fe20000100a00 */
[----:B--2---:R-:W-:Y:S01]  /*142260*/  PRMT R51, R34, 0x5210, R5 ;  /* 0x0000521022337816 */ /* 0x004fe20000000005 */
[----:B------:R-:W-:Y:S01]  /*142270*/  IMAD.MOV.U32 R34, RZ, RZ, R9 ;  /* 0x000000ffff227224 */ /* 0x000fe200078e0009 */
[----:B------:R-:W-:-:S04]  /*142280*/  NOP ;  /* 0x0000000000007918 */ /* 0x000fc80000000000 */
[----:B------:R-:W-:Y:S04]  /*142290*/  STL [R1+0x5cd0], R34 ;  /* 0x005cd02201007387 */ /* 0x000fe80000100800 */
[----:B------:R0:W-:Y:S04]  /*1422a0*/  STSM.16.M88.4 [R46], R48 ;  /* 0x000000302e007844 */ /* 0x0001e80000000200 */
[----:B------:R-:W2:Y:S04]  /*1422b0*/  LDL.LU R21, [R1+0x1dd8] ;  /* 0x001dd80001157983 */ /* 0x000ea80000300800 */
[----:B------:R-:W2:Y:S01]  /*1422c0*/  LDL.LU R22, [R1+0x1dd4] ;  /* 0x001dd40001167983 */ /* 0x000ea20000300800 */
[----:B0-----:R-:W-:Y:S01]  /*1422d0*/  PRMT R48, R25, 0x5210, R4 ;  /* 0x0000521019307816 */ /* 0x001fe20000000004 */
[----:B------:R-:W-:-:S02]  /*1422e0*/  NOP ;  /* 0x0000000000007918 */ /* 0x000fc40000000000 */
[----:B------:R-:W0:Y:S01]  /*1422f0*/  LDS.128 R4, [R46] ;  /* 0x000000002e047984 */ /* 0x000e220000000c00 */
[----:B---3--:R-:W-:-:S03]  /*142300*/  PRMT R51, R30, 0x5210, R0 ;  /* 0x000052101e337816 */ /* 0x008fc60000000000 */
[----:B------:R-:W3:Y:S04]  /*142310*/  LDL.LU R30, [R1+0x1d88] ;  /* 0x001d8800011e7983 */ /* 0x000ee80000300800 */
[----:B------:R-:W3:Y:S01]  /*142320*/  LDL.LU R23, [R1+0x1d84] ;  /* 0x001d840001177983 */ /* 0x000ee20000300800 */
[----:B------:R-:W-:-:S03]  /*142330*/  PRMT R49, R26, 0x5210, R3 ;  /* 0x000052101a317816 */ /* 0x000fc60000000003 */
[----:B------:R-:W3:Y:S04]  /*142340*/  LDL.LU R24, [R1+0x194c] ;  /* 0x00194c0001187983 */ /* 0x000ee80000300800 */
[----:B0-----:R-:W-:Y:S04]  /*142350*/  STL.64 [R1+0x450], R4 ;  /* 0x0004500401007387 */ /* 0x001fe80000100a00 */
[----:B------:R0:W-:Y:S04]  /*142360*/  STL.64 [R1+0x458], R6 ;  /* 0x0004580601007387 */ /* 0x0001e80000100a00 */
[----:B------:R-:W3:Y:S04]  /*142370*/  LDL.LU R25, [R1+0x1948] ;  /* 0x0019480001197983 */ /* 0x000ee80000300800 */
[----:B------:R-:W3:Y:S01]  /*142380*/  LDL.LU R26, [R1+0x1944] ;  /* 0x00194400011a7983 */ /* 0x000ee20000300800 */
[----:B------:R-:W-:Y:S01]  /*142390*/  PRMT R50, R27, 0x5210, R2 ;  /* 0x000052101b327816 */ /* 0x000fe20000000002 */
[----:B------:R-:W-:-:S02]  /*1423a0*/  NOP ;  /* 0x0000000000007918 */ /* 0x000fc40000000000 */
[----:B------:R-:W3:Y:S01]  /*1423b0*/  LDL.LU R27, [R1+0x1940] ;  /* 0x00194000011b7983 */ /* 0x000ee20000300800 */
[----:B0-----:R-:W-:-:S03]  /*1423c0*/  LOP3.LUT R7, R28, 0xffff, RZ, 0xc0, !PT ;  /* 0x0000ffff1c077812 */ /* 0x001fc600078ec0ff */
[----:B------:R-:W3:Y:S01]  /*1423d0*/  LDL.LU R28, [R1+0x31c] ;  /* 0x00031c00011c7983 */ /* 0x000ee20000300800 */
[----:B------:R-:W-:-:S03]  /*1423e0*/  LOP3.LUT R6, R29, 0xffff, RZ, 0xc0, !PT ;  /* 0x0000ffff1d067812 */ /* 0x000fc600078ec0ff */
[----:B------:R4:W-:Y:S01]  /*1423f0*/  STSM.16.M88.4 [R46], R48 ;  /* 0x000000302e007844 */ /* 0x0009e20000000200 */
[----:B------:R-:W-:-:S03]  /*142400*/  NOP ;  /* 0x0000000000007918 */ /* 0x000fc60000000000 */
[----:B------:R-:W3:Y:S04]  /*142410*/  LDL.LU R29, [R1+0x318] ;  /* 0x00031800011d7983 */ /* 0x000ee80000300800 */
[----:B------:R-:W0:Y:S01]  /*142420*/  LDS.128 R12, [R46] ;  /* 0x000000002e0c7984 */ /* 0x000e220000000c00 */
[----:B------:R-:W-:-:S03]  /*142430*/  LOP3.LUT R5, R31, 0xffff, RZ, 0xc0, !PT ;  /* 0x0000ffff1f057812 */ /* 0x000fc600078ec0ff */
[----:B------:R-:W3:Y:S01]  /*142440*/  LDL.LU R31, [R1+0x320] ;  /* 0x00032000011f7983 */ /* 0x000ee20000300800 */
[----:B----4-:R-:W-:-:S03]  /*142450*/  PRMT R50, R32, 0x4210, R6 ;  /* 0x0000421020327816 */ /* 0x010fc60000000006 */
[----:B------:R-:W4:Y:S01]  /*142460*/  LDL.LU R32, [R1+0x2dc] ;  /* 0x0002dc0001207983 */ /* 0x000f220000300800 */
[----:B0-----:R-:W-:Y:S01]  /*142470*/  IMAD.MOV.U32 R34, RZ, RZ, R12 ;  /* 0x000000ffff227224 */ /* 0x001fe200078e000c */
[----:B------:R-:W-:Y:S02]  /*142480*/  PRMT R49, R20, 0x4210, R7 ;  /* 0x0000421014317816 */ /* 0x000fe40000000007 */
[----:B------:R-:W-:Y:S04]  /*142490*/  STL [R1+0x444], R13 ;  /* 0x0004440d01007387 */ /* 0x000fe80000100800 */
[----:B------:R-:W-:Y:S04]  /*1424a0*/  STL [R1+0x448], R14 ;  /* 0x0004480e01007387 */ /* 0x000fe80000100800 */
[----:B------:R-:W-:Y:S04]  /*1424b0*/  STL.64 [R1+0x5d18], R34 ;  /* 0x005d182201007387 */ /* 0x000fe80000100a00 */
[----:B------:R-:W4:Y:S01]  /*1424c0*/  LDL.LU R20, [R1+0x328] ;  /* 0x0003280001147983 */ /* 0x000f220000300800 */
[----:B------:R-:W-:-:S04]  /*1424d0*/  LOP3.LUT R8, R18, 0xffff, RZ, 0xc0, !PT ;  /* 0x0000ffff12087812 */ /* 0x000fc800078ec0ff */
[----:B------:R-:W-:Y:S02]  /*1424e0*/  PRMT R48, R19, 0x4210, R8 ;  /* 0x0000421013307816 */ /* 0x000fe40000000008 */
[----:B------:R-:W-:Y:S01]  /*1424f0*/  PRMT R51, R33, 0x4210, R5 ;  /* 0x0000421021337816 */ /* 0x000fe20000000005 */
[----:B------:R-:W-:-:S04]  /*142500*/  NOP ;  /* 0x0000000000007918 */ /* 0x000fc80000000000 */
[----:B------:R-:W-:Y:S01]  /*142510*/  STSM.16.M88.4 [R46], R48 ;  /* 0x000000302e007844 */ /* 0x000fe20000000200 */
[----:B------:R-:W-:Y:S01]  /*142520*/  IMAD.MOV.U32 R33, RZ, RZ, R15 ;  /* 0x000000ffff217224 */ /* 0x000fe200078e000f */
[----:B------:R-:W-:Y:S02]  /*142530*/  NOP ;  /* 0x0000000000007918 */ /* 0x000fe40000000000 */
[----:B------:R-:W0:Y:S01]  /*142540*/  LDS.128 R12, [R46] ;  /* 0x000000002e0c7984 */ /* 0x000e220000000c00 */
[----:B--2---:R-:W-:-:S03]  /*142550*/  LOP3.LUT R4, R21, 0xffff, RZ, 0xc0, !PT ;  /* 0x0000ffff15047812 */ /* 0x004fc600078ec0ff */
[----:B------:R-:W2:Y:S01]  /*142560*/  LDL.LU R21, [R1+0x324] ;  /* 0x0003240001157983 */ /* 0x000ea20000300800 */
[----:B------:R-:W-:-:S03]  /*142570*/  LOP3.LUT R3, R22, 0xffff, RZ, 0xc0, !PT ;  /* 0x0000ffff16037812 */ /* 0x000fc600078ec0ff */
[----:B------:R-:W2:Y:S01]  /*142580*/  LDL.LU R22, [R1+0x32c] ;  /* 0x00032c0001167983 */ /* 0x000ea20000300800 */
[----:B---3--:R-:W-:-:S03]  /*142590*/  LOP3.LUT R2, R30, 0xffff, RZ, 0xc0, !PT ;  /* 0x0000ffff1e027812 */ /* 0x008fc600078ec0ff */
[----:B------:R-:W3:Y:S01]  /*1425a0*/  LDL.LU R30, [R1+0x2e4] ;  /* 0x0002e400011e7983 */ /* 0x000ee20000300800 */
[----:B------:R-:W-:-:S03]  /*1425b0*/  LOP3.LUT R0, R23, 0xffff, RZ, 0xc0, !PT ;  /* 0x0000ffff17007812 */ /* 0x000fc600078ec0ff */
[----:B0-----:R-:W-:Y:S04]  /*1425c0*/  STL.64 [R1+0x430], R12 ;  /* 0x0004300c01007387 */ /* 0x001fe80000100a00 */
[----:B------:R-:W-:Y:S01]  /*1425d0*/  STL.64 [R1+0x438], R14 ;  /* 0x0004380e01007387 */ /* 0x000fe20000100a00 */
[----:B------:R-:W-:-:S03]  /*1425e0*/  NOP ;  /* 0x0000000000007918 */ /* 0x000fc60000000000 */
[----:B------:R-:W3:Y:S01]  /*1425f0*/  LDL.LU R23, [R1+0x5a94] ;  /* 0x005a940001177983 */ /* 0x000ee20000300800 */
[----:B------:R-:W-:-:S03]  /*142600*/  PRMT R48, R24, 0x4210, R4 ;  /* 0x0000421018307816 */ /* 0x000fc60000000004 */
[----:B------:R-:W3:Y:S01]  /*142610*/  LDL.LU R24, [R1+0x5a90] ;  /* 0x005a900001187983 */ /* 0x000ee20000300800 */
[----:B------:R-:W-:-:S03]  /*142620*/  PRMT R50, R26, 0x4210, R2 ;  /* 0x000042101a327816 */ /* 0x000fc60000000002 */
[----:B------:R-:W3:Y:S01]  /*142630*/  LDL.LU R26, [R1+0x5a44] ;  /* 0x005a4400011a7983 */ /* 0x000ee20000300800 */
[----:B------:R-:W-:Y:S02]  /*142640*/  PRMT R49, R25, 0x4210, R3 ;  /* 0x0000421019317816 */ /* 0x000fe40000000003 */
[----:B------:R-:W-:-:S05]  /*142650*/  PRMT R51, R27, 0x4210, R0 ;  /* 0x000042101b337816 */ /* 0x000fca0000000000 */
[----:B------:R0:W-:Y:S02]  /*142660*/  STSM.16.M88.4 [R46], R48 ;  /* 0x000000302e007844 */ /* 0x0001e40000000200 */
[----:B0-----:R-:W-:Y:S01]  /*142670*/  PRMT R48, R28, 0x5210, R8 ;  /* 0x000052101c307816 */ /* 0x001fe20000000008 */
[----:B------:R-:W-:Y:S01]  /*142680*/  NOP ;  /* 0x0000000000007918 */ /* 0x000fe20000000000 */
[----:B------:R-:W3:Y:S04]  /*142690*/  LDL.LU R28, [R1+0x5a40] ;  /* 0x005a4000011c7983 */ /* 0x000ee80000300800 */
[----:B------:R-:W3:Y:S01]  /*1426a0*/  LDL.LU R25, [R1+0x1980] ;  /* 0x0019800001197983 */ /* 0x000ee20000300800 */
[----:B------:R-:W-:-:S03]  /*1426b0*/  PRMT R49, R29, 0x5210, R7 ;  /* 0x000052101d317816 */ /* 0x000fc60000000007 */
[----:B------:R-:W3:Y:S04]  /*1426c0*/  LDL.LU R27, [R1+0x1978] ;  /* 0x00197800011b7983 */ /* 0x000ee80000300800 */
[----:B------:R-:W3:Y:S04]  /*1426d0*/  LDL.LU R29, [R1+0x1974] ;  /* 0x00197400011d7983 */ /* 0x000ee80000300800 */
[----:B------:R-:W0:Y:S01]  /*1426e0*/  LDS.128 R8, [R46] ;  /* 0x000000002e087984 */ /* 0x000e220000000c00 */
[----:B----4-:R-:W-:-:S03]  /*1426f0*/  PRMT R51, R32, 0x5210, R5 ;  /* 0x0000521020337816 */ /* 0x010fc60000000005 */
[----:B------:R-:W4:Y:S01]  /*142700*/  LDL.LU R32, [R1+0x1970] ;  /* 0x0019700001207983 */ /* 0x000f220000300800 */
[----:B------:R-:W-:Y:S01]  /*142710*/  PRMT R50, R31, 0x5210, R6 ;  /* 0x000052101f327816 */ /* 0x000fe20000000006 */
[----:B------:R-:W-:-:S04]  /*142720*/  NOP ;  /* 0x0000000000007918 */ /* 0x000fc80000000000 */
[----:B------:R1:W-:Y:S02]  /*142730*/  STSM.16.M88.4 [R46], R48 ;  /* 0x000000302e007844 */ /* 0x0003e40000000200 */
[----:B-1----:R-:W-:Y:S01]  /*142740*/  PRMT R48, R20, 0x5210, R4 ;  /* 0x0000521014307816 */ /* 0x002fe20000000004 */
[----:B------:R-:W-:Y:S01]  /*142750*/  NOP ;  /* 0x0000000000007918 */ /* 0x000fe20000000000 */
[----:B------:R-:W1:Y:S01]  /*142760*/  LDS.128 R4, [R46] ;  /* 0x000000002e047984 */ /* 0x000e620000000c00 */
[----:B0-----:R-:W-:-:S03]  /*142770*/  IMAD.MOV.U32 R31, RZ, RZ, R11 ;  /* 0x000000ffff1f7224 */ /* 0x001fc600078e000b */
[----:B------:R0:W-:Y:S04]  /*142780*/  STL.64 [R1+0x420], R8 ;  /* 0x0004200801007387 */ /* 0x0001e80000100a00 */
[----:B------:R-:W-:Y:S04]  /*142790*/  STL [R1+0x428], R10 ;  /* 0x0004280a01007387 */ /* 0x000fe80000100800 */
[----:B------:R-:W-:Y:S01]  /*1427a0*/  STL [R1+0x5cb4], R31 ;  /* 0x005cb41f01007387 */ /* 0x000fe20000100800 */
[----:B--2---:R-:W-:Y:S02]  /*1427b0*/  PRMT R49, R21, 0x5210, R3 ;  /* 0x0000521015317816 */ /* 0x004fe40000000003 */
[----:B------:R-:W-:-:S02]  /*1427c0*/  PRMT R50, R22, 0x5210, R2 ;  /* 0x0000521016327816 */ /* 0x000fc40000000002 */
[----:B---3--:R-:W-:Y:S01]  /*1427d0*/  PRMT R51, R30, 0x5210, R0 ;  /* 0x000052101e337816 */ /* 0x008fe20000000000 */
[----:B------:R-:W-:Y:S01]  /*1427e0*/  NOP ;  /* 0x0000000000007918 */ /* 0x000fe20000000000 */
[----:B------:R-:W2:Y:S04]  /*1427f0*/  LDL.LU R30, [R1+0x1df4] ;  /* 0x001df400011e7983 */ /* 0x000ea80000300800 */
[----:B------:R-:W3:Y:S04]  /*142800*/  LDL.LU R17, [R1+0x1df0] ;  /* 0x001df00001117983 */ /* 0x000ee80000300800 */
[----:B------:R-:W3:Y:S04]  /*142810*/  LDL.LU R40, [R1+0x1da4] ;  /* 0x001da40001287983 */ /* 0x000ee80000300800 */
[----:B-1----:R-:W-:Y:S04]  /*142820*/  STL.64 [R1+0x410], R4 ;  /* 0x0004100401007387 */ /* 0x002fe80000100a00 */
[----:B------:R1:W-:Y:S04]  /*142830*/  STL.64 [R1+0x418], R6 ;  /* 0x0004180601007387 */ /* 0x0003e80000100a00 */
[----:B------:R-:W3:Y:S04]  /*142840*/  LDL.LU R18, [R1+0x1da0] ;  /* 0x001da00001127983 */ /* 0x000ee80000300800 */
[----:B------:R-:W3:Y:S04]  /*142850*/  LDL.LU R19, [R1+0x198c] ;  /* 0x00198c0001137983 */ /* 0x000ee80000300800 */
[----:B------:R-:W3:Y:S04]  /*142860*/  LDL.LU R20, [R1+0x1984] ;  /* 0x0019840001147983 */ /* 0x000ee80000300800 */
[----:B------:R-:W3:Y:S04]  /*142870*/  LDL.LU R21, [R1+0x1988] ;  /* 0x0019880001157983 */ /* 0x000ee80000300800 */
[----:B------:R-:W3:Y:S01]  /*142880*/  LDL.LU R22, [R1+0x197c] ;  /* 0x00197c0001167983 */ /* 0x000ee20000300800 */
[----:B0-----:R-:W-:-:S03]  /*142890*/  LOP3.LUT R8, R23, 0xffff, RZ, 0xc0, !PT ;  /* 0x0000ffff17087812 */ /* 0x001fc600078ec0ff */
[----:B------:R-:W3:Y:S01]  /*1428a0*/  LDL.LU R23, [R1+0x33c] ;  /* 0x00033c0001177983 */ /* 0x000ee20000300800 */
[----:B-1----:R-:W-:-:S03]  /*1428b0*/  LOP3.LUT R6, R26, 0xffff, RZ, 0xc0, !PT ;  /* 0x0000ffff1a067812 */ /* 0x002fc600078ec0ff */
[----:B------:R-:W3:Y:S01]  /*1428c0*/  LDL.LU R26, [R1+0x338] ;  /* 0x00033800011a7983 */ /* 0x000ee20000300800 */
[----:B------:R-:W-:-:S03]  /*1428d0*/  LOP3.LUT R5, R28, 0xffff, RZ, 0xc0, !PT ;  /* 0x0000ffff1c057812 */ /* 0x000fc600078ec0ff */
[----:B------:R-:W3:Y:S01]  /*1428e0*/  LDL.LU R28, [R1+0x340] ;  /* 0x00034000011c7983 */ /* 0x000ee20000300800 */
[----:B------:R-:W-:-:S03]  /*1428f0*/  LOP3.LUT R7, R24, 0xffff, RZ, 0xc0, !PT ;  /* 0x0000ffff18077812 */ /* 0x000fc600078ec0ff */
[----:B------:R0:W-:Y:S01]  /*142900*/  STSM.16.M88.4 [R46], R48 ;  /* 0x000000302e007844 */ /* 0x0001e20000000200 */
[----:B------:R-:W-:-:S03]  /*142910*/  NOP ;  /* 0x0000000000007918 */ /* 0x000fc60000000000 */
[----:B------:R-:W3:Y:S04]  /*142920*/  LDL.LU R24, [R1+0x2f0] ;  /* 0x0002f00001187983 */ /* 0x000ee80000300800 */
[----:B------:R-:W1:Y:S01]  /*142930*/  LDS.128 R12, [R46] ;  /* 0x000000002e0c7984 */ /* 0x000e620000000c00 */
[----:B0-----:R-:W-:Y:S02]  /*142940*/  PRMT R48, R25, 0x4210, R8 ;  /* 0x0000421019307816 */ /* 0x001fe40000000008 */
[----:B----4-:R-:W-:Y:S01]  /*142950*/  PRMT R51, R32, 0x4210, R5 ;  /* 0x0000421020337816 */ /* 0x010fe20000000005 */
[----:B-1----:R-:W-:Y:S01]  /*142960*/  IMAD.MOV.U32 R32, RZ, RZ, R13 ;  /* 0x000000ffff207224 */ /* 0x002fe200078e000d */
[----:B------:R-:W-:Y:S04]  /*142970*/  STL [R1+0x400], R12 ;  /* 0x0004000c01007387 */ /* 0x000fe80000100800 */
[----:B------:R-:W-:Y:S04]  /*142980*/  STL [R1+0x40c], R15 ;  /* 0x00040c0f01007387 */ /* 0x000fe80000100800 */
[----:B------:R-:W-:Y:S04]  /*142990*/  STL.64 [R1+0x5cd8], R32 ;  /* 0x005cd82001007387 */ /* 0x000fe80000100a00 */
[----:B------:R-:W4:Y:S01]  /*1429a0*/  LDL.LU R25, [R1+0x348] ;  /* 0x0003480001197983 */ /* 0x000f220000300800 */
[----:B------:R-:W-:-:S02]  /*1429b0*/  PRMT R49, R27, 0x4210, R7 ;  /* 0x000042101b317816 */ /* 0x000fc40000000007 */
[----:B------:R-:W-:Y:S01]  /*1429c0*/  PRMT R50, R29, 0x4210, R6 ;  /* 0x000042101d327816 */ /* 0x000fe20000000006 */
[----:B------:R-:W-:-:S04]  /*1429d0*/  NOP ;  /* 0x0000000000007918 */ /* 0x000fc80000000000 */
[----:B------:R-:W-:Y:S01]  /*1429e0*/  STSM.16.M88.4 [R46], R48 ;  /* 0x000000302e007844 */ /* 0x000fe20000000200 */
[----:B------:R-:W-:Y:S01]  /*1429f0*/  IMAD.MOV.U32 R31, RZ, RZ, R14 ;  /* 0x000000ffff1f7224 */ /* 0x000fe200078e000e */
[----:B------:R-:W-:Y:S02]  /*142a00*/  NOP ;  /* 0x0000000000007918 */ /* 0x000fe40000000000 */
[----:B------:R-:W0:Y:S04]  /*142a10*/  LDS.128 R12, [R46] ;  /* 0x000000002e0c7984 */ /* 0x000e280000000c00 */
[----:B------:R-:W4:Y:S04]  /*142a20*/  LDL.LU R27, [R1+0x344] ;  /* 0x00034400011b7983 */ /* 0x000f280000300800 */
[----:B------:R-:W4:Y:S01]  /*142a30*/  LDL.LU R29, [R1+0x34c] ;  /* 0x00034c00011d7983 */ /* 0x000f220000300800 */
[----:B--2---:R-:W-:-:S03]  /*142a40*/  LOP3.LUT R4, R30, 0xffff, RZ, 0xc0, !PT ;  /* 0x0000ffff1e047812 */ /* 0x004fc600078ec0ff */
[----:B------:R-:W2:Y:S04]  /*142a50*/  LDL.LU R30, [R1+0x300] ;  /* 0x00030000011e7983 */ /* 0x000ea80000300800 */
[----:B0-----:R-:W-:Y:S04]  /*142a60*/  STL.64 [R1+0x3f0], R12 ;  /* 0x0003f00c01007387 */ /* 0x001fe80000100a00 */
[----:B------:R-:W-:Y:S01]  /*142a70*/  STL.64 [R1+0x3f8], R14 ;  /* 0x0003f80e01007387 */ /* 0x000fe20000100a00 */
[----:B---3--:R-:W-:-:S04]  /*142a80*/  LOP3.LUT R0, R18, 0xffff, RZ, 0xc0, !PT ;  /* 0x0000ffff12007812 */ /* 0x008fc800078ec0ff */
[----:B------:R-:W-:Y:S02]  /*142a90*/  PRMT R51, R22, 0x4210, R0 ;  /* 0x0000421016337816 */ /* 0x000fe40000000000 */
[----:B------:R-:W3:Y:S01]  /*142aa0*/  LDL.LU R22, [R1+0x5aa4] ;  /* 0x005aa40001167983 */ /* 0x000ee20000300800 */
[----:B------:R-:W-:Y:S02]  /*142ab0*/  LOP3.LUT R3, R17, 0xffff, RZ, 0xc0, !PT ;  /* 0x0000ffff11037812 */ /* 0x000fe400078ec0ff */
[----:B------:R-:W-:Y:S02]  /*142ac0*/  LOP3.LUT R2, R40, 0xffff, RZ, 0xc0, !PT ;  /* 0x0000ffff28027812 */ /* 0x000fe400078ec0ff */
[----:B------:R-:W-:Y:S02]  /*142ad0*/  PRMT R48, R19, 0x4210, R4 ;  /* 0x0000421013307816 */ /* 0x000fe40000000004 */
[----:B------:R-:W-:Y:S02]  /*142ae0*/  PRMT R49, R20, 0x4210, R3 ;  /* 0x0000421014317816 */ /* 0x000fe40000000003 */
[----:B------:R-:W-:Y:S01]  /*142af0*/  PRMT R50, R21, 0x4210, R2 ;  /* 0x0000421015327816 */ /* 0x000fe20000000002 */
[----:B------:R-:W-:-:S04]  /*142b00*/  NOP ;  /* 0x0000000000007918 */ /* 0x000fc80000000000 */
[----:B------:R0:W-:Y:S02]  /*142b10*/  STSM.16.M88.4 [R46], R48 ;  /* 0x000000302e007844 */ /* 0x0001e40000000200 */
[----:B0-----:R-:W-:Y:S01]  /*142b20*/  PRMT R48, R23, 0x5210, R8 ;  /* 0x0000521017307816 */ /* 0x001fe20000000008 */
[----:B------:R-:W-:Y:S01]  /*142b30*/  NOP ;  /* 0x0000000000007918 */ /* 0x000fe20000000000 */
[----:B------:R-:W3:Y:S01]  /*142b40*/  LDL.LU R23, [R1+0x5aa0] ;  /* 0x005aa00001177983 */ /* 0x000ee20000300800 */
[----:B------:R-:W-:-:S03]  /*142b50*/  PRMT R49, R26, 0x5210, R7 ;  /* 0x000052101a317816 */ /* 0x000fc60000000007 */
[----:B------:R-:W3:Y:S01]  /*142b60*/  LDL.LU R26, [R1+0x5a58] ;  /* 0x005a5800011a7983 */ /* 0x000ee20000300800 */
[----:B------:R-:W-:-:S03]  /*142b70*/  PRMT R50, R28, 0x5210, R6 ;  /* 0x000052101c327816 */ /* 0x000fc60000000006 */
[----:B------:R-:W3:Y:S04]  /*142b80*/  LDL.LU R28, [R1+0x5a54] ;  /* 0x005a5400011c7983 */ /* 0x000ee80000300800 */
[----:B------:R-:W3:Y:S04]  /*142b90*/  LDL.LU R15, [R1+0x1aa0] ;  /* 0x001aa000010f7983 */ /* 0x000ee80000300800 */
[----:B------:R-:W0:Y:S04]  /*142ba0*/  LDS.128 R8, [R46] ;  /* 0x000000002e087984 */ /* 0x000e280000000c00 */
[----:B------:R-:W3:Y:S01]  /*142bb0*/  LDL.LU R16, [R1+0x1a90] ;  /* 0x001a900001107983 */ /* 0x000ee20000300800 */
[----:B------:R-:W-:Y:S01]  /*142bc0*/  PRMT R51, R24, 0x5210, R5 ;  /* 0x0000521018337816 */ /* 0x000fe20000000005 */
[----:B------:R-:W-:-:S02]  /*142bd0*/  NOP ;  /* 0x0000000000007918 */ /* 0x000fc40000000000 */
[----:B0-----:R-:W-:Y:S04]  /*142be0*/  STL.64 [R1+0x3e0], R8 ;  /* 0x0003e00801007387 */ /* 0x001fe80000100a00 */
[----:B------:R-:W-:Y:S04]  /*142bf0*/  STL.64 [R1+0x3e8], R10 ;  /* 0x0003e80a01007387 */ /* 0x000fe80000100a00 */
[----:B------:R-:W3:Y:S04]  /*142c00*/  LDL.LU R17, [R1+0x1a54] ;  /* 0x001a540001117983 */ /* 0x000ee80000300800 */
[----:B------:R-:W3:Y:S04]  /*142c10*/  LDL.LU R40, [R1+0x19dc] ;  /* 0x0019dc0001287983 */ /* 0x000ee80000300800 */
        /* <DEDUP_REMOVED lines=8> */
[----:B------:R-:W4:Y:S01]  /*142ca0*/  LDL.LU R27, [R1+0x1db0] ;  /* 0x001db000011b7983 */ /* 0x000f220000300800 */
[----:B------:R-:W-:-:S03]  /*142cb0*/  PRMT R50, R29, 0x5210, R2 ;  /* 0x000052101d327816 */ /* 0x000fc60000000002 */
[----:B0-----:R-:W-:Y:S04]  /*142cc0*/  STL [R1+0x3d0], R4 ;  /* 0x0003d00401007387 */ /* 0x001fe80000100800 */
[----:B------:R0:W-:Y:S04]  /*142cd0*/  STL.64 [R1+0x3d8], R6 ;  /* 0x0003d80601007387 */ /* 0x0001e80000100a00 */
[----:B------:R-:W4:Y:S04]  /*142ce0*/  LDL.LU R18, [R1+0x1afc] ;  /* 0x001afc0001127983 */ /* 0x000f280000300800 */
[----:B------:R-:W4:Y:S04]  /*142cf0*/  LDL.LU R19, [R1+0x1af0] ;  /* 0x001af00001137983 */ /* 0x000f280000300800 */
[----:B------:R-:W4:Y:S04]  /*142d00*/  LDL.LU R21, [R1+0x1abc] ;  /* 0x001abc0001157983 */ /* 0x000f280000300800 */
[----:B------:R-:W4:Y:S01]  /*142d10*/  LDL.LU R29, [R1+0x1a98] ;  /* 0x001a9800011d7983 */ /* 0x000f220000300800 */
[----:B--2---:R-:W-:Y:S01]  /*142d20*/  PRMT R51, R30, 0x5210, R0 ;  /* 0x000052101e337816 */ /* 0x004fe20000000000 */
[----:B------:R-:W-:Y:S01]  /*142d30*/  IMAD.MOV.U32 R30, RZ, RZ, R5 ;  /* 0x000000ffff1e7224 */ /* 0x000fe200078e0005 */
[----:B------:R-:W-:-:S04]  /*142d40*/  NOP ;  /* 0x0000000000007918 */ /* 0x000fc80000000000 */
[----:B------:R-:W-:Y:S01]  /*142d50*/  STL [R1+0x5ca4], R30 ;  /* 0x005ca41e01007387 */ /* 0x000fe20000100800 */
[----:B---3--:R-:W-:-:S03]  /*142d60*/  LOP3.LUT R8, R22, 0xffff, RZ, 0xc0, !PT ;  /* 0x0000ffff16087812 */ /* 0x008fc600078ec0ff */
[----:B------:R-:W2:Y:S01]  /*142d70*/  LDL.LU R22, [R1+0x354] ;  /* 0x0003540001167983 */ /* 0x000ea20000300800 */
[----:B0-----:R-:W-:-:S03]  /*142d80*/  LOP3.LUT R7, R23, 0xffff, RZ, 0xc0, !PT ;  /* 0x0000ffff17077812 */ /* 0x001fc600078ec0ff */
[----:B------:R-:W3:Y:S01]  /*142d90*/  LDL.LU R23, [R1+0x350] ;  /* 0x0003500001177983 */ /* 0x000ee20000300800 */
[----:B------:R-:W-:-:S03]  /*142da0*/  LOP3.LUT R6, R26, 0xffff, RZ, 0xc0, !PT ;  /* 0x0000ffff1a067812 */ /* 0x000fc600078ec0ff */
[----:B------:R-:W3:Y:S04]  /*142db0*/  LDL.LU R26, [R1+0x358] ;  /* 0x00035800011a7983 */ /* 0x000ee80000300800 */
[----:B------:R0:W-:Y:S02]  /*142dc0*/  STSM.16.M88.4 [R46], R48 ;  /* 0x000000302e007844 */ /* 0x0001e40000000200 */
[----:B0-----:R-:W-:Y:S01]  /*142dd0*/  PRMT R48, R15, 0x4210, R8 ;  /* 0x000042100f307816 */ /* 0x001fe20000000008 */
[----:B------:R-:W-:Y:S01]  /*142de0*/  NOP ;  /* 0x0000000000007918 */ /* 0x000fe20000000000 */
[----:B------:R-:W0:Y:S01]  /*142df0*/  LDS.128 R12, [R46] ;  /* 0x000000002e0c7984 */ /* 0x000e220000000c00 */
[----:B------:R-:W-:-:S03]  /*142e00*/  LOP3.LUT R5, R28, 0xffff, RZ, 0xc0, !PT ;  /* 0x0000ffff1c057812 */ /* 0x000fc600078ec0ff */
[----:B------:R-:W3:Y:S01]  /*142e10*/  LDL.LU R28, [R1+0x310] ;  /* 0x00031000011c7983 */ /* 0x000ee20000300800 */
[----:B0-----:R-:W-:-:S03]  /*142e20*/  IMAD.MOV.U32 R30, RZ, RZ, R12 ;  /* 0x000000ffff1e7224 */ /* 0x001fc600078e000c */
[----:B------:R-:W-:Y:S01]  /*142e30*/  STL [R1+0x3c4], R13 ;  /* 0x0003c40d01007387 */ /* 0x000fe20000100800 */
[----:B------:R-:W-:-:S03]  /*142e40*/  LOP3.LUT R4, R20, 0xffff, RZ, 0xc0, !PT ;  /* 0x0000ffff14047812 */ /* 0x000fc600078ec0ff */
[----:B------:R-:W-:Y:S01]  /*142e50*/  STL.64 [R1+0x3c8], R14 ;  /* 0x0003c80e01007387 */ /* 0x000fe20000100a00 */
[----:B------:R-:W-:Y:S01]  /*142e60*/  LOP3.LUT R3, R24, 0xffff, RZ, 0xc0, !PT ;  /* 0x0000ffff18037812 */ /* 0x000fe200078ec0ff */
[----:B------:R-:W-:Y:S02]  /*142e70*/  NOP ;  /* 0x0000000000007918 */ /* 0x000fe40000000000 */
[----:B------:R-:W-:Y:S04]  /*142e80*/  STL.64 [R1+0x5cc0], R30 ;  /* 0x005cc01e01007387 */ /* 0x000fe80000100a00 */
[----:B------:R-:W3:Y:S04]  /*142e90*/  LDL.LU R20, [R1+0x364] ;  /* 0x0003640001147983 */ /* 0x000ee80000300800 */
[----:B------:R-:W3:Y:S01]  /*142ea0*/  LDL.LU R24, [R1+0x360] ;  /* 0x0003600001187983 */ /* 0x000ee20000300800 */
[----:B----4-:R-:W-:-:S03]  /*142eb0*/  LOP3.LUT R2, R25, 0xffff, RZ, 0xc0, !PT ;  /* 0x0000ffff19027812 */ /* 0x010fc600078ec0ff */
[----:B------:R-:W4:Y:S01]  /*142ec0*/  LDL.LU R25, [R1+0x35c] ;  /* 0x00035c0001197983 */ /* 0x000f220000300800 */
[----:B------:R-:W-:Y:S02]  /*142ed0*/  PRMT R49, R16, 0x4210, R7 ;  /* 0x0000421010317816 */ /* 0x000fe40000000007 */
[----:B------:R-:W-:Y:S02]  /*142ee0*/  PRMT R50, R17, 0x4210, R6 ;  /* 0x0000421011327816 */ /* 0x000fe40000000006 */
[----:B------:R-:W-:-:S05]  /*142ef0*/  PRMT R51, R40, 0x4210, R5 ;  /* 0x0000421028337816 */ /* 0x000fca0000000005 */
[----:B------:R0:W-:Y:S01]  /*142f00*/  STSM.16.M88.4 [R46], R48 ;  /* 0x000000302e007844 */ /* 0x0001e20000000200 */
[----:B------:R-:W-:-:S03]  /*142f10*/  NOP ;  /* 0x0000000000007918 */ /* 0x000fc60000000000 */
[----:B------:R-:W1:Y:S01]  /*142f20*/  LDS.128 R12, [R46] ;  /* 0x000000002e0c7984 */ /* 0x000e620000000c00 */
[----:B------:R-:W-:-:S03]  /*142f30*/  LOP3.LUT R0, R27, 0xffff, RZ, 0xc0, !PT ;  /* 0x0000ffff1b007812 */ /* 0x000fc600078ec0ff */
[----:B------:R-:W4:Y:S01]  /*142f40*/  LDL.LU R27, [R1+0x314] ;  /* 0x00031400011b7983 */ /* 0x000f220000300800 */
[----:B0-----:R-:W-:Y:S02]  /*142f50*/  PRMT R48, R18, 0x4210, R4 ;  /* 0x0000421012307816 */ /* 0x001fe40000000004 */
[----:B------:R-:W-:Y:S02]  /*142f60*/  PRMT R49, R19, 0x4210, R3 ;  /* 0x0000421013317816 */ /* 0x000fe40000000003 */
[----:B------:R-:W-:Y:S02]  /*142f70*/  PRMT R50, R21, 0x4210, R2 ;  /* 0x0000421015327816 */ /* 0x000fe40000000002 */
[----:B------:R-:W-:Y:S01]  /*142f80*/  PRMT R51, R29, 0x4210, R0 ;  /* 0x000042101d337816 */ /* 0x000fe20000000000 */
[----:B------:R-:W-:-:S04]  /*142f90*/  NOP ;  /* 0x0000000000007918 */ /* 0x000fc80000000000 */
[----:B------:R-:W-:Y:S01]  /*142fa0*/  STSM.16.M88.4 [R46], R48 ;  /* 0x000000302e007844 */ /* 0x000fe20000000200 */
[----:B-1----:R-:W-:-:S03]  /*142fb0*/  IMAD.MOV.U32 R29, RZ, RZ, R12 ;  /* 0x000000ffff1d7224 */ /* 0x002fc600078e000c */
[----:B------:R0:W-:Y:S04]  /*142fc0*/  STL [R1+0x3b4], R13 ;  /* 0x0003b40d01007387 */ /* 0x0001e80000100800 */
[----:B------:R-:W-:Y:S04]  /*142fd0*/  STL.64 [R1+0x3b8], R14 ;  /* 0x0003b80e01007387 */ /* 0x000fe80000100a00 */
[----:B------:R-:W4:Y:S04]  /*142fe0*/  LDL.LU R12, [R1+0x5ab8] ;  /* 0x005ab800010c7983 */ /* 0x000f280000300800 */
[----:B0-----:R-:W4:Y:S04]  /*142ff0*/  LDL.LU R13, [R1+0x5ab4] ;  /* 0x005ab400010d7983 */ /* 0x001f280000300800 */
[----:B------:R-:W4:Y:S01]  /*143000*/  LDL.LU R21, [R1+0x5a78] ;  /* 0x005a780001157983 */ /* 0x000f220000300800 */
[----:B--2---:R-:W-:Y:S01]  /*143010*/  PRMT R48, R22, 0x5210, R8 ;  /* 0x0000521016307816 */ /* 0x004fe20000000008 */
[----:B------:R-:W-:-:S02]  /*143020*/  NOP ;  /* 0x0000000000007918 */ /* 0x000fc40000000000 */
[----:B------:R-:W0:Y:S04]  /*143030*/  LDS.128 R8, [R46] ;  /* 0x000000002e087984 */ /* 0x000e280000000c00 */
[----:B------:R-:W2:Y:S01]  /*143040*/  LDL.LU R22, [R1+0x5a74] ;  /* 0x005a740001167983 */ /* 0x000ea20000300800 */
[----:B---3--:R-:W-:-:S03]  /*143050*/  PRMT R49, R23, 0x5210, R7 ;  /* 0x0000521017317816 */ /* 0x008fc60000000007 */
[----:B------:R-:W3:Y:S04]  /*143060*/  LDL.LU R23, [R1+0x1bb0] ;  /* 0x001bb00001177983 */ /* 0x000ee80000300800 */
[----:B0-----:R-:W-:Y:S04]  /*143070*/  STL [R1+0x3a0], R8 ;  /* 0x0003a00801007387 */ /* 0x001fe80000100800 */
[----:B------:R-:W-:Y:S04]  /*143080*/  STL.64 [R1+0x3a8], R10 ;  /* 0x0003a80a01007387 */ /* 0x000fe80000100a00 */
[----:B------:R-:W3:Y:S04]  /*143090*/  LDL.LU R14, [R1+0x1b5c] ;  /* 0x001b5c00010e7983 */ /* 0x000ee80000300800 */
[----:B------:R-:W3:Y:S01]  /*1430a0*/  LDL.LU R15, [R1+0x1b54] ;  /* 0x001b5400010f7983 */ /* 0x000ee20000300800 */
[----:B------:R-:W-:-:S03]  /*1430b0*/  PRMT R50, R26, 0x5210, R6 ;  /* 0x000052101a327816 */ /* 0x000fc60000000006 */
[----:B------:R-:W3:Y:S01]  /*1430c0*/  LDL.LU R26, [R1+0x17e0] ;  /* 0x0017e000011a7983 */ /* 0x000ee20000300800 */
[----:B------:R-:W-:Y:S01]  /*1430d0*/  PRMT R51, R28, 0x5210, R5 ;  /* 0x000052101c337816 */ /* 0x000fe20000000005 */
[----:B------:R-:W-:Y:S01]  /*1430e0*/  IMAD.MOV.U32 R28, RZ, RZ, R9 ;  /* 0x000000ffff1c7224 */ /* 0x000fe200078e0009 */
[----:B------:R-:W-:-:S04]  /*1430f0*/  NOP ;  /* 0x0000000000007918 */ /* 0x000fc80000000000 */
[----:B------:R-:W-:Y:S04]  /*143100*/  STL [R1+0x5c8c], R28 ;  /* 0x005c8c1c01007387 */ /* 0x000fe80000100800 */
[----:B------:R0:W-:Y:S04]  /*143110*/  STSM.16.M88.4 [R46], R48 ;  /* 0x000000302e007844 */ /* 0x0001e80000000200 */
[----:B------:R-:W3:Y:S04]  /*143120*/  LDL.LU R16, [R1+0x1e20] ;  /* 0x001e200001107983 */ /* 0x000ee80000300800 */
[----:B------:R-:W3:Y:S01]  /*143130*/  LDL.LU R17, [R1+0x1e1c] ;  /* 0x001e1c0001117983 */ /* 0x000ee20000300800 */
[----:B0-----:R-:W-:Y:S01]  /*143140*/  PRMT R48, R20, 0x5210, R4 ;  /* 0x0000521014307816 */ /* 0x001fe20000000004 */
[----:B------:R-:W-:Y:S01]  /*143150*/  NOP ;  /* 0x0000000000007918 */ /* 0x000fe20000000000 */
[----:B------:R-:W-:Y:S01]  /*143160*/  PRMT R49, R24, 0x5210, R3 ;  /* 0x0000521018317816 */ /* 0x000fe20000000003 */
[----:B------:R-:W0:Y:S04]  /*143170*/  LDS.128 R4, [R46] ;  /* 0x000000002e047984 */ /* 0x000e280000000c00 */
[----:B------:R-:W3:Y:S01]  /*143180*/  LDL.LU R24, [R1+0x1dc8] ;  /* 0x001dc80001187983 */ /* 0x000ee20000300800 */
[----:B----4-:R-:W-:-:S03]  /*143190*/  PRMT R50, R25, 0x5210, R2 ;  /* 0x0000521019327816 */ /* 0x010fc60000000002 */
[----:B0-----:R-:W-:Y:S04]  /*1431a0*/  STL.64 [R1+0x390], R4 ;  /* 0x0003900401007387 */ /* 0x001fe80000100a00 */
[----:B------:R0:W-:Y:S04]  /*1431b0*/  STL [R1+0x398], R6 ;  /* 0x0003980601007387 */ /* 0x0001e80000100800 */
[----:B------:R-:W4:Y:S04]  /*1431c0*/  LDL.LU R40, [R1+0x1dc4] ;  /* 0x001dc40001287983 */ /* 0x000f280000300800 */
[----:B------:R-:W4:Y:S04]  /*1431d0*/  LDL.LU R18, [R1+0x1bf8] ;  /* 0x001bf80001127983 */ /* 0x000f280000300800 */
[----:B------:R-:W4:Y:S04]  /*1431e0*/  LDL.LU R19, [R1+0x1bdc] ;  /* 0x001bdc0001137983 */ /* 0x000f280000300800 */
[----:B------:R-:W4:Y:S04]  /*1431f0*/  LDL.LU R20, [R1+0x1bac] ;  /* 0x001bac0001147983 */ /* 0x000f280000300800 */
[----:B------:R-:W4:Y:S01]  /*143200*/  LDL.LU R25, [R1+0x1ba0] ;  /* 0x001ba00001197983 */ /* 0x000f220000300800 */
[----:B------:R-:W-:Y:S01]  /*143210*/  PRMT R51, R27, 0x5210, R0 ;  /* 0x000052101b337816 */ /* 0x000fe20000000000 */
[----:B------:R-:W-:Y:S01]  /*143220*/  IMAD.MOV.U32 R27, RZ, RZ, R7 ;  /* 0x000000ffff1b7224 */ /* 0x000fe200078e0007 */
[----:B------:R-:W-:-:S03]  /*143230*/  NOP ;  /* 0x0000000000007918 */ /* 0x000fc60000000000 */
[----:B------:R3:W-:Y:S01]  /*143240*/  STSM.16.M88.4 [R46], R48 ;  /* 0x000000302e007844 */ /* 0x0007e20000000200 */
[----:B0-----:R-:W-:-:S03]  /*143250*/  LOP3.LUT R6, R21, 0xffff, RZ, 0xc0, !PT ;  /* 0x0000ffff15067812 */ /* 0x001fc600078ec0ff */
[----:B------:R-:W4:Y:S01]  /*143260*/  LDL.LU R21, [R1+0x36c] ;  /* 0x00036c0001157983 */ /* 0x000f220000300800 */
[----:B------:R-:W-:Y:S02]  /*143270*/  LOP3.LUT R7, R13, 0xffff, RZ, 0xc0, !PT ;  /* 0x0000ffff0d077812 */ /* 0x000fe400078ec0ff */
[----:B------:R-:W-:Y:S02]  /*143280*/  LOP3.LUT R8, R12, 0xffff, RZ, 0xc0, !PT ;  /* 0x0000ffff0c087812 */ /* 0x000fe400078ec0ff */
[----:B--2---:R-:W-:Y:S02]  /*143290*/  LOP3.LUT R5, R22, 0xffff, RZ, 0xc0, !PT ;  /* 0x0000ffff16057812 */ /* 0x004fe400078ec0ff */
[----:B------:R-:W2:Y:S01]  /*1432a0*/  LDL.LU R22, [R1+0x368] ;  /* 0x0003680001167983 */ /* 0x000ea20000300800 */
[----:B---3--:R-:W-:Y:S02]  /*1432b0*/  PRMT R49, R14, 0x4210, R7 ;  /* 0x000042100e317816 */ /* 0x008fe40000000007 */
[----:B------:R-:W-:Y:S01]  /*1432c0*/  PRMT R50, R15, 0x4210, R6 ;  /* 0x000042100f327816 */ /* 0x000fe20000000006 */
[----:B------:R-:W-:Y:S01]  /*1432d0*/  NOP ;  /* 0x0000000000007918 */ /* 0x000fe20000000000 */
[----:B------:R-:W0:Y:S01]  /*1432e0*/  LDS.128 R12, [R46] ;  /* 0x000000002e0c7984 */ /* 0x000e220000000c00 */
[----:B------:R-:W-:-:S02]  /*1432f0*/  PRMT R48, R23, 0x4210, R8 ;  /* 0x0000421017307816 */ /* 0x000fc40000000008 */
[----:B------:R-:W-:Y:S01]  /*143300*/  PRMT R51, R26, 0x4210, R5 ;  /* 0x000042101a337816 */ /* 0x000fe20000000005 */
[----:B------:R-:W3:Y:S01]  /*143310*/  LDL.LU R23, [R1+0x6ec] ;  /* 0x0006ec0001177983 */ /* 0x000ee20000300800 */
[----:B------:R-:W-:-:S03]  /*143320*/  NOP ;  /* 0x0000000000007918 */ /* 0x000fc60000000000 */
[----:B------:R-:W3:Y:S01]  /*143330*/  LDL.LU R26, [R1+0x330] ;  /* 0x00033000011a7983 */ /* 0x000ee20000300800 */
[----:B0-----:R-:W-:-:S03]  /*143340*/  IMAD.MOV.U32 R28, RZ, RZ, R12 ;  /* 0x000000ffff1c7224 */ /* 0x001fc600078e000c */
[----:B------:R-:W-:Y:S04]  /*143350*/  STL [R1+0x384], R13 ;  /* 0x0003840d01007387 */ /* 0x000fe80000100800 */
[----:B------:R0:W-:Y:S04]  /*143360*/  STL.64 [R1+0x388], R14 ;  /* 0x0003880e01007387 */ /* 0x0001e80000100a00 */
[----:B------:R-:W-:Y:S04]  /*143370*/  STL.64 [R1+0x5c98], R28 ;  /* 0x005c981c01007387 */ /* 0x000fe80000100a00 */
[----:B0-----:R-:W3:Y:S01]  /*143380*/  LDL.LU R15, [R1+0x71c] ;  /* 0x00071c00010f7983 */ /* 0x001ee20000300800 */
[----:B------:R-:W-:-:S02]  /*143390*/  LOP3.LUT R4, R16, 0xffff, RZ, 0xc0, !PT ;  /* 0x0000ffff10047812 */ /* 0x000fc400078ec0ff */
[----:B------:R-:W-:Y:S01]  /*1433a0*/  LOP3.LUT R3, R17, 0xffff, RZ, 0xc0, !PT ;  /* 0x0000ffff11037812 */ /* 0x000fe200078ec0ff */
[----:B------:R-:W3:Y:S04]  /*1433b0*/  LDL.LU R16, [R1+0x70c] ;  /* 0x00070c0001107983 */ /* 0x000ee80000300800 */
[----:B------:R-:W3:Y:S01]  /*1433c0*/  LDL.LU R17, [R1+0x6fc] ;  /* 0x0006fc0001117983 */ /* 0x000ee20000300800 */
[----:B------:R-:W-:-:S03]  /*1433d0*/  LOP3.LUT R2, R24, 0xffff, RZ, 0xc0, !PT ;  /* 0x0000ffff18027812 */ /* 0x000fc600078ec0ff */
[----:B------:R-:W3:Y:S04]  /*1433e0*/  LDL.LU R24, [R1+0x334] ;  /* 0x0003340001187983 */ /* 0x000ee80000300800 */
[----:B------:R0:W-:Y:S01]  /*1433f0*/  STSM.16.M88.4 [R46], R48 ;  /* 0x000000302e007844 */ /* 0x0001e20000000200 */
[----:B------:R-:W-:-:S03]  /*143400*/  NOP ;  /* 0x0000000000007918 */ /* 0x000fc60000000000 */
[----:B------:R-:W1:Y:S01]  /*143410*/  LDS.128 R28, [R46] ;  /* 0x000000002e1c7984 */ /* 0x000e620000000c00 */
[----:B----4-:R-:W-:Y:S02]  /*143420*/  LOP3.LUT R0, R40, 0xffff, RZ, 0xc0, !PT ;  /* 0x0000ffff28007812 */ /* 0x010fe400078ec0ff */
[----:B0-----:R-:W-:Y:S01]  /*143430*/  PRMT R48, R18, 0x4210, R4 ;  /* 0x0000421012307816 */ /* 0x001fe20000000004 */
[----:B-1----:R-:W-:Y:S01]  /*143440*/  STL.64 [R1+0x370], R28 ;  /* 0x0003701c01007387 */ /* 0x002fe20000100a00 */
[----:B------:R-:W-:Y:S01]  /*143450*/  PRMT R51, R25, 0x4210, R0 ;  /* 0x0000421019337816 */ /* 0x000fe20000000000 */
[----:B------:R-:W-:Y:S02]  /*143460*/  IMAD.MOV.U32 R25, RZ, RZ, R31 ;  /* 0x000000ffff197224 */ /* 0x000fe400078e001f */
[----:B------:R-:W-:Y:S01]  /*143470*/  STL [R1+0x378], R30 ;  /* 0x0003781e01007387 */ /* 0x000fe20000100800 */
[----:B------:R-:W-:Y:S01]  /*143480*/  PRMT R49, R19, 0x4210, R3 ;  /* 0x0000421013317816 */ /* 0x000fe20000000003 */
[----:B------:R-:W-:-:S02]  /*143490*/  NOP ;  /* 0x0000000000007918 */ /* 0x000fc40000000000 */
[----:B------:R-:W-:Y:S01]  /*1434a0*/  STL [R1+0x5c64], R25 ;  /* 0x005c641901007387 */ /* 0x000fe20000100800 */
[----:B------:R-:W-:-:S03]  /*1434b0*/  PRMT R50, R20, 0x4210, R2 ;  /* 0x0000421014327816 */ /* 0x000fc60000000002 */
[----:B------:R-:W4:Y:S04]  /*1434c0*/  LDL.LU R40, [R1+0x5acc] ;  /* 0x005acc0001287983 */ /* 0x000f280000300800 */
[----:B------:R-:W4:Y:S04]  /*1434d0*/  LDL.LU R18, [R1+0x5ac4] ;  /* 0x005ac40001127983 */ /* 0x000f280000300800 */
        /* <DEDUP_REMOVED lines=9> */
[----:B0-----:R-:W-:Y:S04]  /*143570*/  STL.64 [R1+0x360], R8 ;  /* 0x0003600801007387 */ /* 0x001fe80000100a00 */
[----:B------:R-:W-:Y:S01]  /*143580*/  STL.64 [R1+0x368], R10 ;  /* 0x0003680a01007387 */ /* 0x000fe20000100a00 */
[----:B---3--:R-:W-:-:S03]  /*143590*/  PRMT R50, R23, 0x5210, R6 ;  /* 0x0000521017327816 */ /* 0x008fc60000000006 */
[----:B------:R-:W3:Y:S01]  /*1435a0*/  LDL.LU R23, [R1+0x1c90] ;  /* 0x001c900001177983 */ /* 0x000ee20000300800 */
[----:B------:R-:W-:Y:S01]  /*1435b0*/  PRMT R51, R26, 0x5210, R5 ;  /* 0x000052101a337816 */ /* 0x000fe20000000005 */
[----:B------:R-:W-:Y:S02]  /*1435c0*/  NOP ;  /* 0x0000000000007918 */ /* 0x000fe40000000000 */
[----:B------:R-:W2:Y:S04]  /*1435d0*/  LDL.LU R26, [R1+0x1c30] ;  /* 0x001c3000011a7983 */ /* 0x000ea80000300800 */
[----:B------:R0:W-:Y:S02]  /*1435e0*/  STSM.16.M88.4 [R46], R48 ;  /* 0x000000302e007844 */ /* 0x0001e40000000200 */
[----:B0-----:R-:W-:Y:S01]  /*1435f0*/  PRMT R48, R15, 0x5210, R4 ;  /* 0x000052100f307816 */ /* 0x001fe20000000004 */
[----:B------:R-:W-:Y:S01]  /*143600*/  NOP ;  /* 0x0000000000007918 */ /* 0x000fe20000000000 */
[----:B------:R-:W0:Y:S01]  /*143610*/  LDS.128 R4, [R46] ;  /* 0x000000002e047984 */ /* 0x000e220000000c00 */
[----:B------:R-:W-:-:S03]  /*143620*/  PRMT R51, R24, 0x5210, R0 ;  /* 0x0000521018337816 */ /* 0x000fc60000000000 */
[----:B------:R-:W2:Y:S04]  /*143630*/  LDL.LU R24, [R1+0x1e38] ;  /* 0x001e380001187983 */ /* 0x000ea80000300800 */
[----:B0-----:R-:W-:Y:S04]  /*143640*/  STL.64 [R1+0x350], R4 ;  /* 0x0003500401007387 */ /* 0x001fe80000100a00 */
[----:B------:R0:W-:Y:S04]  /*143650*/  STL [R1+0x35c], R7 ;  /* 0x00035c0701007387 */ /* 0x0001e80000100800 */
[----:B------:R-:W2:Y:S04]  /*143660*/  LDL.LU R11, [R1+0x1e34] ;  /* 0x001e3400010b7983 */ /* 0x000ea80000300800 */
[----:B------:R-:W2:Y:S04]  /*143670*/  LDL.LU R12, [R1+0x1de0] ;  /* 0x001de000010c7983 */ /* 0x000ea80000300800 */
[----:B------:R-:W2:Y:S04]  /*143680*/  LDL.LU R13, [R1+0x1ddc] ;  /* 0x001ddc00010d7983 */ /* 0x000ea80000300800 */
[----:B------:R-:W2:Y:S04]  /*143690*/  LDL.LU R14, [R1+0x1cf8] ;  /* 0x001cf800010e7983 */ /* 0x000ea80000300800 */
[----:B------:R-:W2:Y:S01]  /*1436a0*/  LDL.LU R15, [R1+0x1ce4] ;  /* 0x001ce400010f7983 */ /* 0x000ea20000300800 */
[----:B------:R-:W-:Y:S01]  /*1436b0*/  PRMT R49, R16, 0x5210, R3 ;  /* 0x0000521010317816 */ /* 0x000fe20000000003 */
[----:B------:R-:W-:Y:S01]  /*1436c0*/  IMAD.MOV.U32 R25, RZ, RZ, R6 ;  /* 0x000000ffff197224 */ /* 0x000fe200078e0006 */
[----:B------:R-:W-:Y:S01]  /*1436d0*/  PRMT R50, R17, 0x5210, R2 ;  /* 0x0000521011327816 */ /* 0x000fe20000000002 */
[----:B------:R-:W2:Y:S01]  /*1436e0*/  LDL.LU R16, [R1+0x1cd0] ;  /* 0x001cd00001107983 */ /* 0x000ea20000300800 */
[----:B------:R-:W-:-:S03]  /*1436f0*/  NOP ;  /* 0x0000000000007918 */ /* 0x000fc60000000000 */
[----:B------:R-:W2:Y:S04]  /*143700*/  LDL.LU R17, [R1+0x1cac] ;  /* 0x001cac0001117983 */ /* 0x000ea80000300800 */
[----:B------:R-:W-:Y:S01]  /*143710*/  STL [R1+0x5c6c], R25 ;  /* 0x005c6c1901007387 */ /* 0x000fe20000100800 */
[----:B----4-:R-:W-:-:S03]  /*143720*/  LOP3.LUT R8, R40, 0xffff, RZ, 0xc0, !PT ;  /* 0x0000ffff28087812 */ /* 0x010fc600078ec0ff */
[----:B------:R-:W4:Y:S01]  /*143730*/  LDL.LU R40, [R1+0x734] ;  /* 0x0007340001287983 */ /* 0x000f220000300800 */
[----:B0-----:R-:W-:-:S03]  /*143740*/  LOP3.LUT R7, R18, 0xffff, RZ, 0xc0, !PT ;  /* 0x0000ffff12077812 */ /* 0x001fc600078ec0ff */
[----:B------:R-:W4:Y:S01]  /*143750*/  LDL.LU R18, [R1+0x730] ;  /* 0x0007300001127983 */ /* 0x000f220000300800 */
[----:B------:R-:W-:-:S03]  /*143760*/  LOP3.LUT R5, R20, 0xffff, RZ, 0xc0, !PT ;  /* 0x0000ffff14057812 */ /* 0x000fc600078ec0ff */
[----:B------:R-:W4:Y:S04]  /*143770*/  LDL.LU R20, [R1+0x738] ;  /* 0x0007380001147983 */ /* 0x000f280000300800 */
[----:B------:R0:W-:Y:S01]  /*143780*/  STSM.16.M88.4 [R46], R48 ;  /* 0x000000302e007844 */ /* 0x0001e20000000200 */
[----:B------:R-:W-:-:S03]  /*143790*/  NOP ;  /* 0x0000000000007918 */ /* 0x000fc60000000000 */
[----:B------:R-:W1:Y:S01]  /*1437a0*/  LDS.128 R28, [R46] ;  /* 0x000000002e1c7984 */ /* 0x000e620000000c00 */
[----:B------:R-:W-:Y:S02]  /*1437b0*/  LOP3.LUT R6, R19, 0xffff, RZ, 0xc0, !PT ;  /* 0x0000ffff13067812 */ /* 0x000fe400078ec0ff */
[----:B0-----:R-:W-:Y:S02]  /*1437c0*/  PRMT R48, R21, 0x4210, R8 ;  /* 0x0000421015307816 */ /* 0x001fe40000000008 */
[----:B---3--:R-:W-:Y:S02]  /*1437d0*/  PRMT R50, R23, 0x4210, R6 ;  /* 0x0000421017327816 */ /* 0x008fe40000000006 */
[----:B------:R-:W3:Y:S04]  /*1437e0*/  LDL.LU R23, [R1+0x68c] ;  /* 0x00068c0001177983 */ /* 0x000ee80000300800 */
[----:B-1----:R-:W-:Y:S01]  /*1437f0*/  STL.64 [R1+0x348], R30 ;  /* 0x0003481e01007387 */ /* 0x002fe20000100a00 */
[----:B--2---:R-:W-:Y:S01]  /*143800*/  PRMT R51, R26, 0x4210, R5 ;  /* 0x000042101a337816 */ /* 0x004fe20000000005 */
[----:B------:R-:W-:-:S05]  /*143810*/  IMAD.MOV.U32 R26, RZ, RZ, R29 ;  /* 0x000000ffff1a7224 */ /* 0x000fca00078e001d */
[----:B------:R-:W-:Y:S04]  /*143820*/  STL.64 [R1+0x5c78], R26 ;  /* 0x005c781a01007387 */ /* 0x000fe80000100a00 */
[----:B------:R-:W2:Y:S01]  /*143830*/  LDL.LU R19, [R1+0x740] ;  /* 0x0007400001137983 */ /* 0x000ea20000300800 */
[----:B------:R-:W-:Y:S01]  /*143840*/  PRMT R49, R22, 0x4210, R7 ;  /* 0x0000421016317816 */ /* 0x000fe20000000007 */
[----:B------:R-:W-:-:S04]  /*143850*/  NOP ;  /* 0x0000000000007918 */ /* 0x000fc80000000000 */
[----:B------:R0:W-:Y:S04]  /*143860*/  STSM.16.M88.4 [R46], R48 ;  /* 0x000000302e007844 */ /* 0x0001e80000000200 */
[----:B------:R-:W2:Y:S04]  /*143870*/  LDL.LU R21, [R1+0x73c] ;  /* 0x00073c0001157983 */ /* 0x000ea80000300800 */
[----:B------:R-:W2:Y:S01]  /*143880*/  LDL.LU R22, [R1+0x744] ;  /* 0x0007440001167983 */ /* 0x000ea20000300800 */
[----:B------:R-:W-:-:S03]  /*143890*/  LOP3.LUT R4, R24, 0xffff, RZ, 0xc0, !PT ;  /* 0x0000ffff18047812 */ /* 0x000fc600078ec0ff */
[----:B------:R-:W2:Y:S01]  /*1438a0*/  LDL.LU R24, [R1+0x69c] ;  /* 0x00069c0001187983 */ /* 0x000ea20000300800 */
[----:B------:R-:W-:Y:S02]  /*1438b0*/  LOP3.LUT R3, R11, 0xffff, RZ, 0xc0, !PT ;  /* 0x0000ffff0b037812 */ /* 0x000fe400078ec0ff */
[----:B------:R-:W-:Y:S02]  /*1438c0*/  LOP3.LUT R2, R12, 0xffff, RZ, 0xc0, !PT ;  /* 0x0000ffff0c027812 */ /* 0x000fe400078ec0ff */
[----:B------:R-:W-:Y:S02]  /*1438d0*/  LOP3.LUT R0, R13, 0xffff, RZ, 0xc0, !PT ;  /* 0x0000ffff0d007812 */ /* 0x000fe400078ec0ff */
[----:B0-----:R-:W-:Y:S02]  /*1438e0*/  PRMT R48, R14, 0x4210, R4 ;  /* 0x000042100e307816 */ /* 0x001fe40000000004 */
[----:B------:R-:W-:Y:S01]  /*1438f0*/  PRMT R49, R15, 0x4210, R3 ;  /* 0x000042100f317816 */ /* 0x000fe20000000003 */
[----:B------:R-:W-:Y:S01]  /*143900*/  NOP ;  /* 0x0000000000007918 */ /* 0x000fe20000000000 */
[----:B------:R-:W0:Y:S01]  /*143910*/  LDS.128 R12, [R46] ;  /* 0x000000002e0c7984 */ /* 0x000e220000000c00 */
[----:B------:R-:W-:-:S02]  /*143920*/  PRMT R50, R16, 0x4210, R2 ;  /* 0x0000421010327816 */ /* 0x000fc40000000002 */
[----:B------:R-:W-:Y:S01]  /*143930*/  PRMT R51, R17, 0x4210, R0 ;  /* 0x0000421011337816 */ /* 0x000fe20000000000 */
[----:B------:R-:W-:-:S04]  /*143940*/  NOP ;  /* 0x0000000000007918 */ /* 0x000fc80000000000 */
[----:B------:R4:W-:Y:S02]  /*143950*/  STSM.16.M88.4 [R46], R48 ;  /* 0x000000302e007844 */ /* 0x0009e40000000200 */
[----:B----4-:R-:W-:Y:S02]  /*143960*/  PRMT R48, R40, 0x5210, R8 ;  /* 0x0000521028307816 */ /* 0x010fe40000000008 */
[----:B------:R-:W-:Y:S01]  /*143970*/  PRMT R50, R20, 0x5210, R6 ;  /* 0x0000521014327816 */ /* 0x000fe20000000006 */
[----:B0-----:R-:W-:Y:S04]  /*143980*/  STL.64 [R1+0x330], R12 ;  /* 0x0003300c01007387 */ /* 0x001fe80000100a00 */
[----:B------:R0:W-:Y:S04]  /*143990*/  STL.64 [R1+0x338], R14 ;  /* 0x0003380e01007387 */ /* 0x0001e80000100a00 */
[----:B------:R-:W4:Y:S04]  /*1439a0*/  LDL.LU R9, [R1+0x5adc] ;  /* 0x005adc0001097983 */ /* 0x000f280000300800 */
[----:B------:R-:W4:Y:S04]  /*1439b0*/  LDL.LU R10, [R1+0x5ad4] ;  /* 0x005ad400010a7983 */ /* 0x000f280000300800 */
[----:B0-----:R-:W4:Y:S04]  /*1439c0*/  LDL.LU R15, [R1+0x5a9c] ;  /* 0x005a9c00010f7983 */ /* 0x001f280000300800 */
[----:B------:R-:W4:Y:S04]  /*1439d0*/  LDL.LU R16, [R1+0x5a98] ;  /* 0x005a980001107983 */ /* 0x000f280000300800 */
[----:B------:R-:W4:Y:S04]  /*1439e0*/  LDL.LU R40, [R1+0x1d64] ;  /* 0x001d640001287983 */ /* 0x000f280000300800 */
[----:B------:R-:W4:Y:S04]  /*1439f0*/  LDL.LU R20, [R1+0x1d4c] ;  /* 0x001d4c0001147983 */ /* 0x000f280000300800 */
[----:B------:R-:W4:Y:S01]  /*143a00*/  LDL.LU R17, [R1+0x1d40] ;  /* 0x001d400001117983 */ /* 0x000f220000300800 */
[----:B------:R-:W-:Y:S01]  /*143a10*/  IMAD.MOV.U32 R25, RZ, RZ, R28 ;  /* 0x000000ffff197224 */ /* 0x000fe200078e001c */
[----:B------:R-:W-:-:S02]  /*143a20*/  NOP ;  /* 0x0000000000007918 */ /* 0x000fc40000000000 */
[----:B------:R-:W0:Y:S01]  /*143a30*/  LDS.128 R28, [R46] ;  /* 0x000000002e1c7984 */ /* 0x000e220000000c00 */
[----:B------:R-:W-:Y:S02]  /*143a40*/  PRMT R49, R18, 0x5210, R7 ;  /* 0x0000521012317816 */ /* 0x000fe40000000007 */
[----:B---3--:R-:W-:Y:S01]  /*143a50*/  PRMT R51, R23, 0x5210, R5 ;  /* 0x0000521017337816 */ /* 0x008fe20000000005 */
[----:B------:R-:W-:Y:S01]  /*143a60*/  NOP ;  /* 0x0000000000007918 */ /* 0x000fe20000000000 */
[----:B------:R-:W3:Y:S04]  /*143a70*/  LDL.LU R23, [R1+0x1d28] ;  /* 0x001d280001177983 */ /* 0x000ee80000300800 */
[----:B0-----:R-:W-:Y:S04]  /*143a80*/  STL.64 [R1+0x320], R28 ;  /* 0x0003201c01007387 */ /* 0x001fe80000100a00 */
[----:B------:R-:W-:Y:S04]  /*143a90*/  STL.64 [R1+0x328], R30 ;  /* 0x0003281e01007387 */ /* 0x000fe80000100a00 */
[----:B------:R2:W-:Y:S04]  /*143aa0*/  STSM.16.M88.4 [R46], R48 ;  /* 0x000000302e007844 */ /* 0x0005e80000000200 */
[----:B------:R-:W3:Y:S01]  /*143ab0*/  LDL.LU R18, [R1+0x1e48] ;  /* 0x001e480001127983 */ /* 0x000ee20000300800 */
[----:B--2---:R-:W-:Y:S01]  /*143ac0*/  PRMT R48, R19, 0x5210, R4 ;  /* 0x0000521013307816 */ /* 0x004fe20000000004 */
[----:B------:R-:W-:-:S02]  /*143ad0*/  NOP ;  /* 0x0000000000007918 */ /* 0x000fc40000000000 */
[----:B------:R-:W2:Y:S04]  /*143ae0*/  LDL.LU R19, [R1+0x1e44] ;  /* 0x001e440001137983 */ /* 0x000ea80000300800 */
[----:B------:R-:W0:Y:S01]  /*143af0*/  LDS.128 R4, [R46] ;  /* 0x000000002e047984 */ /* 0x000e220000000c00 */
[----:B------:R-:W-:-:S03]  /*143b00*/  PRMT R49, R21, 0x5210, R3 ;  /* 0x0000521015317816 */ /* 0x000fc60000000003 */
[----:B------:R-:W2:Y:S01]  /*143b10*/  LDL.LU R21, [R1+0x1dfc] ;  /* 0x001dfc0001157983 */ /* 0x000ea20000300800 */
[----:B------:R-:W-:Y:S02]  /*143b20*/  PRMT R50, R22, 0x5210, R2 ;  /* 0x0000521016327816 */ /* 0x000fe40000000002 */
[----:B------:R-:W-:Y:S01]  /*143b30*/  PRMT R51, R24, 0x5210, R0 ;  /* 0x0000521018337816 */ /* 0x000fe20000000000 */
[----:B------:R-:W-:Y:S01]  /*143b40*/  NOP ;  /* 0x0000000000007918 */ /* 0x000fe20000000000 */
[----:B0-----:R-:W-:Y:S04]  /*143b50*/  STL [R1+0x310], R4 ;  /* 0x0003100401007387 */ /* 0x001fe80000100800 */
[----:B------:R0:W-:Y:S04]  /*143b60*/  STL.64 [R1+0x318], R6 ;  /* 0x0003180601007387 */ /* 0x0001e80000100a00 */
[----:B------:R-:W2:Y:S01]  /*143b70*/  LDL.LU R11, [R1+0x1df8] ;  /* 0x001df800010b7983 */ /* 0x000ea20000300800 */
[----:B------:R-:W-:-:S03]  /*143b80*/  IMAD.MOV.U32 R24, RZ, RZ, R5 ;  /* 0x000000ffff187224 */ /* 0x000fc600078e0005 */
[----:B------:R-:W2:Y:S04]  /*143b90*/  LDL.LU R12, [R1+0x1d9c] ;  /* 0x001d9c00010c7983 */ /* 0x000ea80000300800 */
[----:B------:R-:W2:Y:S04]  /*143ba0*/  LDL.LU R13, [R1+0x1d78] ;  /* 0x001d7800010d7983 */ /* 0x000ea80000300800 */
[----:B------:R-:W2:Y:S04]  /*143bb0*/  LDL.LU R14, [R1+0x1d8c] ;  /* 0x001d8c00010e7983 */ /* 0x000ea80000300800 */
[----:B------:R-:W2:Y:S04]  /*143bc0*/  LDL.LU R22, [R1+0x1d60] ;  /* 0x001d600001167983 */ /* 0x000ea80000300800 */
[----:B------:R-:W-:Y:S04]  /*143bd0*/  STL [R1+0x5c50], R24 ;  /* 0x005c501801007387 */ /* 0x000fe80000100800 */
[----:B------:R1:W-:Y:S01]  /*143be0*/  STSM.16.M88.4 [R46], R48 ;  /* 0x000000302e007844 */ /* 0x0003e20000000200 */
[----:B------:R-:W-:-:S03]  /*143bf0*/  NOP ;  /* 0x0000000000007918 */ /* 0x000fc60000000000 */
[----:B------:R-:W1:Y:S01]  /*143c00*/  LDS.128 R28, [R46] ;  /* 0x000000002e1c7984 */ /* 0x000e620000000c00 */
[----:B----4-:R-:W-:Y:S02]  /*143c10*/  LOP3.LUT R8, R9, 0xffff, RZ, 0xc0, !PT ;  /* 0x0000ffff09087812 */ /* 0x010fe400078ec0ff */
[----:B0-----:R-:W-:Y:S02]  /*143c20*/  LOP3.LUT R7, R10, 0xffff, RZ, 0xc0, !PT ;  /* 0x0000ffff0a077812 */ /* 0x001fe400078ec0ff */
[----:B------:R-:W-:Y:S02]  /*143c30*/  LOP3.LUT R6, R15, 0xffff, RZ, 0xc0, !PT ;  /* 0x0000ffff0f067812 */ /* 0x000fe400078ec0ff */
[----:B------:R-:W4:Y:S01]  /*143c40*/  LDL.LU R15, [R1+0x75c] ;  /* 0x00075c00010f7983 */ /* 0x000f220000300800 */
[----:B------:R-:W-:-:S03]  /*143c50*/  LOP3.LUT R5, R16, 0xffff, RZ, 0xc0, !PT ;  /* 0x0000ffff10057812 */ /* 0x000fc600078ec0ff */
[----:B------:R-:W4:Y:S01]  /*143c60*/  LDL.LU R16, [R1+0x758] ;  /* 0x0007580001107983 */ /* 0x000f220000300800 */
[----:B-1----:R-:W-:-:S03]  /*143c70*/  PRMT R48, R40, 0x4210, R8 ;  /* 0x0000421028307816 */ /* 0x002fc60000000008 */
[----:B------:R-:W4:Y:S01]  /*143c80*/  LDL.LU R40, [R1+0x760] ;  /* 0x0007600001287983 */ /* 0x000f220000300800 */
[----:B------:R-:W-:-:S03]  /*143c90*/  PRMT R49, R20, 0x4210, R7 ;  /* 0x0000421014317816 */ /* 0x000fc60000000007 */
[----:B------:R-:W4:Y:S01]  /*143ca0*/  LDL.LU R20, [R1+0x6ac] ;  /* 0x0006ac0001147983 */ /* 0x000f220000300800 */
[----:B------:R-:W-:Y:S01]  /*143cb0*/  IMAD.MOV.U32 R24, RZ, RZ, R28 ;  /* 0x000000ffff187224 */ /* 0x000fe200078e001c */
[----:B------:R-:W-:Y:S02]  /*143cc0*/  PRMT R50, R17, 0x4210, R6 ;  /* 0x0000421011327816 */ /* 0x000fe40000000006 */
[----:B------:R-:W-:Y:S04]  /*143cd0*/  STL [R1+0x304], R29 ;  /* 0x0003041d01007387 */ /* 0x000fe80000100800 */
[----:B------:R-:W-:Y:S04]  /*143ce0*/  STL [R1+0x308], R30 ;  /* 0x0003081e01007387 */ /* 0x000fe80000100800 */
[----:B------:R-:W-:Y:S01]  /*143cf0*/  STL.64 [R1+0x5c80], R24 ;  /* 0x005c801801007387 */ /* 0x000fe20000100a00 */
[----:B------:R-:W-:-:S03]  /*143d00*/  NOP ;  /* 0x0000000000007918 */ /* 0x000fc60000000000 */
[----:B------:R-:W4:Y:S01]  /*143d10*/  LDL.LU R17, [R1+0x770] ;  /* 0x0007700001117983 */ /* 0x000f220000300800 */
[----:B---3--:R-:W-:-:S03]  /*143d20*/  LOP3.LUT R4, R18, 0xffff, RZ, 0xc0, !PT ;  /* 0x0000ffff12047812 */ /* 0x008fc600078ec0ff */
[----:B------:R-:W3:Y:S01]  /*143d30*/  LDL.LU R18, [R1+0x76c] ;  /* 0x00076c0001127983 */ /* 0x000ee20000300800 */
[----:B--2---:R-:W-:-:S03]  /*143d40*/  LOP3.LUT R3, R19, 0xffff, RZ, 0xc0, !PT ;  /* 0x0000ffff13037812 */ /* 0x004fc600078ec0ff */
[----:B------:R-:W2:Y:S01]  /*143d50*/  LDL.LU R19, [R1+0x768] ;  /* 0x0007680001137983 */ /* 0x000ea20000300800 */
[----:B------:R-:W-:-:S05]  /*143d60*/  PRMT R51, R23, 0x4210, R5 ;  /* 0x0000421017337816 */ /* 0x000fca0000000005 */
[----:B------:R0:W-:Y:S01]  /*143d70*/  STSM.16.M88.4 [R46], R48 ;  /* 0x000000302e007844 */ /* 0x0001e20000000200 */
[----:B------:R-:W-:-:S03]  /*143d80*/  NOP ;  /* 0x0000000000007918 */ /* 0x000fc60000000000 */
[----:B------:R-:W1:Y:S01]  /*143d90*/  LDS.128 R24, [R46] ;  /* 0x000000002e187984 */ /* 0x000e620000000c00 */
[----:B------:R-:W-:-:S03]  /*143da0*/  LOP3.LUT R2, R21, 0xffff, RZ, 0xc0, !PT ;  /* 0x0000ffff15027812 */ /* 0x000fc600078ec0ff */
[----:B------:R-:W2:Y:S01]  /*143db0*/  LDL.LU R21, [R1+0x6bc] ;  /* 0x0006bc0001157983 */ /* 0x000ea20000300800 */
[----:B------:R-:W-:Y:S02]  /*143dc0*/  LOP3.LUT R0, R11, 0xffff, RZ, 0xc0, !PT ;  /* 0x0000ffff0b007812 */ /* 0x000fe400078ec0ff */
[----:B0-----:R-:W-:Y:S02]  /*143dd0*/  PRMT R48, R12, 0x4210, R4 ;  /* 0x000042100c307816 */ /* 0x001fe40000000004 */
[----:B------:R-:W-:Y:S02]  /*143de0*/  PRMT R49, R13, 0x4210, R3 ;  /* 0x000042100d317816 */ /* 0x000fe40000000003 */
[----:B------:R-:W-:Y:S02]  /*143df0*/  PRMT R50, R14, 0x4210, R2 ;  /* 0x000042100e327816 */ /* 0x000fe40000000002 */
[----:B------:R-:W-:Y:S01]  /*143e00*/  PRMT R51, R22, 0x4210, R0 ;  /* 0x0000421016337816 */ /* 0x000fe20000000000 */
[----:B-1----:R-:W-:Y:S01]  /*143e10*/  IMAD.MOV.U32 R22, RZ, RZ, R25 ;  /* 0x000000ffff167224 */ /* 0x002fe200078e0019 */
[----:B------:R-:W-:Y:S01]  /*143e20*/  STL [R1+0x2f0], R24 ;  /* 0x0002f01801007387 */ /* 0x000fe20000100800 */
[----:B------:R-:W-:-:S03]  /*143e30*/  NOP ;  /* 0x0000000000007918 */ /* 0x000fc60000000000 */
[----:B------:R-:W-:Y:S04]  /*143e40*/  STL.64 [R1+0x2f8], R26 ;  /* 0x0002f81a01007387 */ /* 0x000fe80000100a00 */
[----:B------:R4:W-:Y:S01]  /*143e50*/  STSM.16.M88.4 [R46], R48 ;  /* 0x000000302e007844 */ /* 0x0009e20000000200 */
[----:B------:R-:W-:-:S03]  /*143e60*/  NOP ;  /* 0x0000000000007918 */ /* 0x000fc60000000000 */
[----:B------:R-:W-:Y:S04]  /*143e70*/  STL [R1+0x5c44], R22 ;  /* 0x005c441601007387 */ /* 0x000fe80000100800 */
[----:B------:R-:W0:Y:S01]  /*143e80*/  LDS.128 R24, [R46] ;  /* 0x000000002e187984 */ /* 0x000e220000000c00 */
[----:B----4-:R-:W-:-:S03]  /*143e90*/  PRMT R48, R15, 0x5210, R8 ;  /* 0x000052100f307816 */ /* 0x010fc60000000008 */
[----:B------:R-:W4:Y:S04]  /*143ea0*/  LDL.LU R8, [R1+0x5aec] ;  /* 0x005aec0001087983 */ /* 0x000f280000300800 */
[----:B------:R-:W4:Y:S01]  /*143eb0*/  LDL.LU R12, [R1+0x5ae4] ;  /* 0x005ae400010c7983 */ /* 0x000f220000300800 */
[----:B------:R-:W-:-:S03]  /*143ec0*/  PRMT R50, R40, 0x5210, R6 ;  /* 0x0000521028327816 */ /* 0x000fc60000000006 */
[----:B------:R-:W4:Y:S04]  /*143ed0*/  LDL.LU R13, [R1+0x5aac] ;  /* 0x005aac00010d7983 */ /* 0x000f280000300800 */
[----:B------:R-:W4:Y:S01]  /*143ee0*/  LDL.LU R40, [R1+0x5aa8] ;  /* 0x005aa80001287983 */ /* 0x000f220000300800 */
[----:B------:R-:W-:-:S03]  /*143ef0*/  PRMT R51, R20, 0x5210, R5 ;  /* 0x0000521014337816 */ /* 0x000fc60000000005 */
[----:B------:R-:W4:Y:S01]  /*143f00*/  LDL.LU R20, [R1+0x1de8] ;  /* 0x001de80001147983 */ /* 0x000f220000300800 */
[----:B------:R-:W-:Y:S01]  /*143f10*/  PRMT R49, R16, 0x5210, R7 ;  /* 0x0000521010317816 */ /* 0x000fe20000000007 */
[----:B------:R-:W-:Y:S02]  /*143f20*/  NOP ;  /* 0x0000000000007918 */ /* 0x000fe40000000000 */
[----:B------:R-:W4:Y:S04]  /*143f30*/  LDL.LU R14, [R1+0x1dd0] ;  /* 0x001dd000010e7983 */ /* 0x000f280000300800 */
[----:B------:R-:W4:Y:S04]  /*143f40*/  LDL.LU R15, [R1+0x1dcc] ;  /* 0x001dcc00010f7983 */ /* 0x000f280000300800 */
[----:B0-----:R-:W-:Y:S04]  /*143f50*/  STL.64 [R1+0x2e0], R24 ;  /* 0x0002e01801007387 */ /* 0x001fe80000100a00 */
[----:B------:R-:W-:Y:S04]  /*143f60*/  STL.64 [R1+0x2e8], R26 ;  /* 0x0002e81a01007387 */ /* 0x000fe80000100a00 */
[----:B------:R0:W-:Y:S04]  /*143f70*/  STSM.16.M88.4 [R46], R48 ;  /* 0x000000302e007844 */ /* 0x0001e80000000200 */
[----:B------:R-:W4:Y:S01]  /*143f80*/  LDL.LU R16, [R1+0x1db8] ;  /* 0x001db80001107983 */ /* 0x000f220000300800 */
[----:B0-----:R-:W-:Y:S01]  /*143f90*/  PRMT R48, R17, 0x5210, R4 ;  /* 0x0000521011307816 */ /* 0x001fe20000000004 */
[----:B------:R-:W-:-:S02]  /*143fa0*/  NOP ;  /* 0x0000000000007918 */ /* 0x000fc40000000000 */
[----:B------:R-:W4:Y:S04]  /*143fb0*/  LDL.LU R17, [R1+0x1e60] ;  /* 0x001e600001117983 */ /* 0x000f280000300800 */
[----:B------:R-:W0:Y:S04]  /*143fc0*/  LDS.128 R4, [R46] ;  /* 0x000000002e047984 */ /* 0x000e280000000c00 */
[----:B0-----:R0:W-:Y:S04]  /*143fd0*/  STL [R1+0x2d4], R5 ;  /* 0x0002d40501007387 */ /* 0x0011e80000100800 */
[----:B------:R-:W-:Y:S01]  /*143fe0*/  STL [R1+0x2d8], R6 ;  /* 0x0002d80601007387 */ /* 0x000fe20000100800 */
[----:B---3--:R-:W-:-:S03]  /*143ff0*/  PRMT R49, R18, 0x5210, R3 ;  /* 0x0000521012317816 */ /* 0x008fc60000000003 */
[----:B------:R-:W3:Y:S01]  /*144000*/  LDL.LU R3, [R1+0x1e58] ;  /* 0x001e580001037983 */ /* 0x000ee20000300800 */
[----:B--2---:R-:W-:-:S03]  /*144010*/  PRMT R50, R19, 0x5210, R2 ;  /* 0x0000521013327816 */ /* 0x004fc60000000002 */
[----:B------:R-:W2:Y:S04]  /*144020*/  LDL.LU R2, [R1+0x1e10] ;  /* 0x001e100001027983 */ /* 0x000ea80000300800 */
[----:B------:R-:W2:Y:S04]  /*144030*/  LDL.LU R9, [R1+0x1e0c] ;  /* 0x001e0c0001097983 */ /* 0x000ea80000300800 */
[----:B------:R-:W3:Y:S01]  /*144040*/  LDL.LU R18, [R1+0x1e28] ;  /* 0x001e280001127983 */ /* 0x000ee20000300800 */
[----:B------:R-:W-:Y:S02]  /*144050*/  IMAD.MOV.U32 R23, RZ, RZ, R31 ;  /* 0x000000ffff177224 */ /* 0x000fe400078e001f */
[----:B------:R-:W-:Y:S01]  /*144060*/  IMAD.MOV.U32 R22, RZ, RZ, R4 ;  /* 0x000000ffff167224 */ /* 0x000fe200078e0004 */
[----:B------:R-:W2:Y:S01]  /*144070*/  LDL.LU R10, [R1+0x1e08] ;  /* 0x001e0800010a7983 */ /* 0x000ea20000300800 */
[----:B------:R-:W-:Y:S01]  /*144080*/  PRMT R51, R21, 0x5210, R0 ;  /* 0x0000521015337816 */ /* 0x000fe20000000000 */
[----:B------:R-:W-:-:S02]  /*144090*/  IMAD.MOV.U32 R21, RZ, RZ, R7 ;  /* 0x000000ffff157224 */ /* 0x000fc400078e0007 */
[----:B------:R-:W2:Y:S01]  /*1440a0*/  LDL.LU R11, [R1+0x1e14] ;  /* 0x001e1400010b7983 */ /* 0x000ea20000300800 */
[----:B------:R-:W-:-:S03]  /*1440b0*/  NOP ;  /* 0x0000000000007918 */ /* 0x000fc60000000000 */
[----:B------:R-:W2:Y:S04]  /*1440c0*/  LDL.LU R19, [R1+0x1dec] ;  /* 0x001dec0001137983 */ /* 0x000ea80000300800 */
[----:B------:R-:W-:Y:S04]  /*1440d0*/  STL.64 [R1+0x5c58], R22 ;  /* 0x005c581601007387 */ /* 0x000fe80000100a00 */
[----:B------:R-:W-:Y:S04]  /*1440e0*/  STL [R1+0x5c34], R21 ;  /* 0x005c341501007387 */ /* 0x000fe80000100800 */
[----:B------:R1:W-:Y:S01]  /*1440f0*/  STSM.16.M88.4 [R46], R48 ;  /* 0x000000302e007844 */ /* 0x0003e20000000200 */
[----:B------:R-:W-:-:S03]  /*144100*/  NOP ;  /* 0x0000000000007918 */ /* 0x000fc60000000000 */
[----:B------:R-:W1:Y:S01]  /*144110*/  LDS.128 R24, [R46] ;  /* 0x000000002e187984 */ /* 0x000e620000000c00 */
[----:B----4-:R-:W-:Y:S02]  /*144120*/  LOP3.LUT R8, R8, 0xffff, RZ, 0xc0, !PT ;  /* 0x0000ffff08087812 */ /* 0x010fe400078ec0ff */
[----:B------:R-:W-:Y:S02]  /*144130*/  LOP3.LUT R7, R12, 0xffff, RZ, 0xc0, !PT ;  /* 0x0000ffff0c077812 */ /* 0x000fe400078ec0ff */
[----:B------:R-:W4:Y:S01]  /*144140*/  LDL.LU R12, [R1+0x784] ;  /* 0x00078400010c7983 */ /* 0x000f220000300800 */
[----:B0-----:R-:W-:-:S03]  /*144150*/  LOP3.LUT R5, R40, 0xffff, RZ, 0xc0, !PT ;  /* 0x0000ffff28057812 */ /* 0x001fc600078ec0ff */
[----:B------:R-:W4:Y:S01]  /*144160*/  LDL.LU R40, [R1+0x780] ;  /* 0x0007800001287983 */ /* 0x000f220000300800 */
[----:B-1----:R-:W-:-:S03]  /*144170*/  PRMT R48, R20, 0x4210, R8 ;  /* 0x0000421014307816 */ /* 0x002fc60000000008 */
[----:B------:R-:W4:Y:S01]  /*144180*/  LDL.LU R20, [R1+0x788] ;  /* 0x0007880001147983 */ /* 0x000f220000300800 */
[----:B------:R-:W-:-:S03]  /*144190*/  LOP3.LUT R6, R13, 0xffff, RZ, 0xc0, !PT ;  /* 0x0000ffff0d067812 */ /* 0x000fc600078ec0ff */
[----:B------:R-:W4:Y:S01]  /*1441a0*/  LDL.LU R13, [R1+0x6cc] ;  /* 0x0006cc00010d7983 */ /* 0x000f220000300800 */
[----:B------:R-:W-:-:S03]  /*1441b0*/  PRMT R49, R14, 0x4210, R7 ;  /* 0x000042100e317816 */ /* 0x000fc60000000007 */
[----:B------:R-:W-:Y:S01]  /*1441c0*/  STL.64 [R1+0x2c0], R24 ;  /* 0x0002c01801007387 */ /* 0x000fe20000100a00 */
[----:B------:R-:W-:-:S03]  /*1441d0*/  PRMT R50, R15, 0x4210, R6 ;  /* 0x000042100f327816 */ /* 0x000fc60000000006 */
[----:B------:R-:W-:Y:S04]  /*1441e0*/  STL [R1+0x2cc], R27 ;  /* 0x0002cc1b01007387 */ /* 0x000fe80000100800 */
[----:B------:R-:W4:Y:S04]  /*1441f0*/  LDL.LU R14, [R1+0x7a4] ;  /* 0x0007a400010e7983 */ /* 0x000f280000300800 */
[----:B------:R-:W4:Y:S01]  /*144200*/  LDL.LU R15, [R1+0x7a0] ;  /* 0x0007a000010f7983 */ /* 0x000f220000300800 */
[----:B------:R-:W-:Y:S01]  /*144210*/  PRMT R51, R16, 0x4210, R5 ;  /* 0x0000421010337816 */ /* 0x000fe20000000005 */
[----:B------:R-:W-:-:S02]  /*144220*/  NOP ;  /* 0x0000000000007918 */ /* 0x000fc40000000000 */
[----:B------:R-:W4:Y:S01]  /*144230*/  LDL.LU R16, [R1+0x79c] ;  /* 0x00079c0001107983 */ /* 0x000f220000300800 */
[----:B------:R-:W-:-:S03]  /*144240*/  LOP3.LUT R4, R17, 0xffff, RZ, 0xc0, !PT ;  /* 0x0000ffff11047812 */ /* 0x000fc600078ec0ff */
[----:B------:R-:W4:Y:S04]  /*144250*/  LDL.LU R17, [R1+0x6dc] ;  /* 0x0006dc0001117983 */ /* 0x000f280000300800 */
[----:B------:R3:W-:Y:S01]  /*144260*/  STSM.16.M88.4 [R46], R48 ;  /* 0x000000302e007844 */ /* 0x0007e20000000200 */
[----:B------:R-:W-:Y:S01]  /*144270*/  IMAD.MOV.U32 R21, RZ, RZ, R26 ;  /* 0x000000ffff157224 */ /* 0x000fe200078e001a */
[----:B------:R-:W-:Y:S02]  /*144280*/  NOP ;  /* 0x0000000000007918 */ /* 0x000fe40000000000 */
[----:B------:R-:W0:Y:S01]  /*144290*/  LDS.128 R24, [R46] ;  /* 0x000000002e187984 */ /* 0x000e220000000c00 */
[----:B---3--:R-:W-:-:S03]  /*1442a0*/  PRMT R48, R18, 0x4210, R4 ;  /* 0x0000421012307816 */ /* 0x008fc60000000004 */
[----:B------:R-:W3:Y:S01]  /*1442b0*/  LDL.LU R18, [R1+0x5abc] ;  /* 0x005abc0001127983 */ /* 0x000ee20000300800 */
[----:B------:R-:W-:Y:S02]  /*1442c0*/  LOP3.LUT R3, R3, 0xffff, RZ, 0xc0, !PT ;  /* 0x0000ffff03037812 */ /* 0x000fe400078ec0ff */
[----:B--2---:R-:W-:Y:S02]  /*1442d0*/  LOP3.LUT R2, R2, 0xffff, RZ, 0xc0, !PT ;  /* 0x0000ffff02027812 */ /* 0x004fe400078ec0ff */
[----:B------:R-:W-:Y:S02]  /*1442e0*/  LOP3.LUT R0, R9, 0xffff, RZ, 0xc0, !PT ;  /* 0x0000ffff09007812 */ /* 0x000fe400078ec0ff */
[----:B------:R-:W-:Y:S02]  /*1442f0*/  PRMT R49, R10, 0x4210, R3 ;  /* 0x000042100a317816 */ /* 0x000fe40000000003 */
[----:B------:R-:W-:Y:S01]  /*144300*/  PRMT R50, R11, 0x4210, R2 ;  /* 0x000042100b327816 */ /* 0x000fe20000000002 */
[----:B0-----:R-:W-:Y:S01]  /*144310*/  STL.64 [R1+0x2b0], R24 ;  /* 0x0002b01801007387 */ /* 0x001fe20000100a00 */
[----:B------:R-:W-:Y:S01]  /*144320*/  PRMT R51, R19, 0x4210, R0 ;  /* 0x0000421013337816 */ /* 0x000fe20000000000 */
[----:B------:R-:W-:Y:S01]  /*144330*/  IMAD.MOV.U32 R19, RZ, RZ, R27 ;  /* 0x000000ffff137224 */ /* 0x000fe200078e001b */
[----:B------:R-:W-:Y:S01]  /*144340*/  NOP ;  /* 0x0000000000007918 */ /* 0x000fe20000000000 */
[----:B------:R-:W-:Y:S04]  /*144350*/  STL [R1+0x2b8], R26 ;  /* 0x0002b81a01007387 */ /* 0x000fe80000100800 */
[----:B------:R4:W-:Y:S04]  /*144360*/  STSM.16.M88.4 [R46], R48 ;  /* 0x000000302e007844 */ /* 0x0009e80000000200 */
[----:B------:R-:W-:Y:S01]  /*144370*/  STL [R1+0x5c1c], R19 ;  /* 0x005c1c1301007387 */ /* 0x000fe20000100800 */
[----:B----4-:R-:W-:Y:S01]  /*144380*/  PRMT R48, R12, 0x5210, R8 ;  /* 0x000052100c307816 */ /* 0x010fe20000000008 */
[----:B------:R-:W-:-:S02]  /*144390*/  NOP ;  /* 0x0000000000007918 */ /* 0x000fc40000000000 */
[----:B------:R-:W0:Y:S01]  /*1443a0*/  LDS.128 R8, [R46] ;  /* 0x000000002e087984 */ /* 0x000e220000000c00 */
[----:B------:R-:W-:-:S03]  /*1443b0*/  PRMT R49, R40, 0x5210, R7 ;  /* 0x0000521028317816 */ /* 0x000fc60000000007 */
[----:B------:R-:W2:Y:S01]  /*1443c0*/  LDL.LU R40, [R1+0x1e18] ;  /* 0x001e180001287983 */ /* 0x000ea20000300800 */
[----:B------:R-:W-:-:S03]  /*1443d0*/  PRMT R50, R20, 0x5210, R6 ;  /* 0x0000521014327816 */ /* 0x000fc60000000006 */
[----:B------:R-:W4:Y:S04]  /*1443e0*/  LDL.LU R36, [R1+0xd0] ;  /* 0x0000d00001247983 */ /* 0x000f280000300800 */
[----:B------:R-:W4:Y:S04]  /*1443f0*/  LDL.LU R37, [R1+0xd4] ;  /* 0x0000d40001257983 */ /* 0x000f280000300800 */
[----:B------:R-:W4:Y:S04]  /*144400*/  LDL.LU R38, [R1+0xd8] ;  /* 0x0000d80001267983 */ /* 0x000f280000300800 */
[----:B------:R-:W4:Y:S01]  /*144410*/  LDL.LU R20, [R1+0x1828] ;  /* 0x0018280001147983 */ /* 0x000f220000300800 */
[----:B------:R-:W-:Y:S01]  /*144420*/  PRMT R51, R13, 0x5210, R5 ;  /* 0x000052100d337816 */ /* 0x000fe20000000005 */
[----:B------:R-:W-:-:S04]  /*144430*/  NOP ;  /* 0x0000000000007918 */ /* 0x000fc80000000000 */
[----:B------:R1:W-:Y:S04]  /*144440*/  STSM.16.M88.4 [R46], R48 ;  /* 0x000000302e007844 */ /* 0x0003e80000000200 */
[----:B0-----:R-:W-:Y:S04]  /*144450*/  STL.64 [R1+0x2a0], R8 ;  /* 0x0002a00801007387 */ /* 0x001fe80000100a00 */
[----:B------:R-:W-:Y:S04]  /*144460*/  STL.64 [R1+0x2a8], R10 ;  /* 0x0002a80a01007387 */ /* 0x000fe80000100a00 */
[----:B------:R-:W4:Y:S04]  /*144470*/  LDL.LU R52, [R1+0xe0] ;  /* 0x0000e00001347983 */ /* 0x000f280000300800 */
[----:B------:R-:W4:Y:S01]  /*144480*/  LDL.LU R53, [R1+0xe4] ;  /* 0x0000e40001357983 */ /* 0x000f220000300800 */
[----:B-1----:R-:W-:-:S03]  /*144490*/  PRMT R51, R17, 0x5210, R0 ;  /* 0x0000521011337816 */ /* 0x002fc60000000000 */
[----:B------:R-:W4:Y:S04]  /*1444a0*/  LDL.LU R54, [R1+0xe8] ;  /* 0x0000e80001367983 */ /* 0x000f280000300800 */
[----:B------:R-:W4:Y:S01]  /*1444b0*/  LDL.LU R17, [R1+0x1e5c] ;  /* 0x001e5c0001117983 */ /* 0x000f220000300800 */
[----:B------:R-:W-:Y:S01]  /*1444c0*/  PRMT R48, R14, 0x5210, R4 ;  /* 0x000052100e307816 */ /* 0x000fe20000000004 */
[----:B------:R-:W-:Y:S02]  /*1444d0*/  NOP ;  /* 0x0000000000007918 */ /* 0x000fe40000000000 */
[----:B------:R-:W4:Y:S04]  /*1444e0*/  LDL.LU R56, [R1+0x10] ;  /* 0x0000100001387983 */ /* 0x000f280000300800 */
[----:B------:R-:W0:Y:S04]  /*1444f0*/  LDS.128 R4, [R46] ;  /* 0x000000002e047984 */ /* 0x000e280000000c00 */
[----:B------:R-:W4:Y:S04]  /*144500*/  LDL.LU R57, [R1+0x14] ;  /* 0x0000140001397983 */ /* 0x000f280000300800 */
[----:B------:R-:W4:Y:S01]  /*144510*/  LDL.LU R58, [R1+0x18] ;  /* 0x00001800013a7983 */ /* 0x000f220000300800 */
[----:B------:R-:W-:-:S02]  /*144520*/  PRMT R50, R16, 0x5210, R2 ;  /* 0x0000521010327816 */ /* 0x000fc40000000002 */
[----:B------:R-:W-:Y:S01]  /*144530*/  PRMT R49, R15, 0x5210, R3 ;  /* 0x000052100f317816 */ /* 0x000fe20000000003 */
[----:B------:R-:W-:Y:S01]  /*144540*/  NOP ;  /* 0x0000000000007918 */ /* 0x000fe20000000000 */
[----:B0-----:R-:W-:Y:S01]  /*144550*/  IMAD.MOV.U32 R19, RZ, RZ, R6 ;  /* 0x000000ffff137224 */ /* 0x001fe200078e0006 */
[----:B---3--:R-:W-:Y:S02]  /*144560*/  LOP3.LUT R0, R18, 0xffff, RZ, 0xc0, !PT ;  /* 0x0000ffff12007812 */ /* 0x008fe400078ec0ff */
[----:B------:R-:W3:Y:S04]  /*144570*/  LDL.LU R18, [R1+0x720] ;  /* 0x0007200001127983 */ /* 0x000ee80000300800 */
[----:B------:R-:W-:Y:S04]  /*144580*/  STL.64 [R1+0x290], R4 ;  /* 0x0002900401007387 */ /* 0x000fe80000100a00 */
[----:B------:R-:W-:Y:S04]  /*144590*/  STL [R1+0x29c], R7 ;  /* 0x00029c0701007387 */ /* 0x000fe80000100800 */
[----:B------:R-:W3:Y:S04]  /*1445a0*/  LDL.LU R8, [R1+0x20] ;  /* 0x0000200001087983 */ /* 0x000ee80000300800 */
[----:B------:R-:W3:Y:S04]  /*1445b0*/  LDL.LU R9, [R1+0x24] ;  /* 0x0000240001097983 */ /* 0x000ee80000300800 */
[----:B------:R-:W3:Y:S04]  /*1445c0*/  LDL.LU R10, [R1+0x28] ;  /* 0x00002800010a7983 */ /* 0x000ee80000300800 */
[----:B------:R-:W-:Y:S04]  /*1445d0*/  STL [R1+0x5c24], R19 ;  /* 0x005c241301007387 */ /* 0x000fe80000100800 */
[----:B------:R-:W3:Y:S04]  /*1445e0*/  LDL.LU R14, [R1+0x724] ;  /* 0x00072400010e7983 */ /* 0x000ee80000300800 */
[----:B------:R-:W3:Y:S04]  /*1445f0*/  LDL.LU R16, [R1+0x5ac0] ;  /* 0x005ac00001107983 */ /* 0x000ee80000300800 */
[----:B------:R-:W-:Y:S01]  /*144600*/  STSM.16.M88.4 [R46], R48 ;  /* 0x000000302e007844 */ /* 0x000fe20000000200 */
[----:B------:R-:W-:-:S03]  /*144610*/  NOP ;  /* 0x0000000000007918 */ /* 0x000fc60000000000 */
[----:B------:R-:W0:Y:S02]  /*144620*/  LDS.128 R4, [R46] ;  /* 0x000000002e047984 */ /* 0x000e240000000c00 */
[----:B0-----:R-:W-:Y:S02]  /*144630*/  IMAD.MOV.U32 R19, RZ, RZ, R4 ;  /* 0x000000ffff137224 */ /* 0x001fe400078e0004 */
[----:B------:R0:W-:Y:S04]  /*144640*/  STL.64 [R1+0x288], R6 ;  /* 0x0002880601007387 */ /* 0x0001e80000100a00 */
[----:B------:R-:W3:Y:S01]  /*144650*/  LDL.LU R4, [R1+0xf0] ;  /* 0x0000f00001047983 */ /* 0x000ee20000300800 */
[----:B--2---:R-:W-:Y:S02]  /*144660*/  LOP3.LUT R48, R40, 0xffff, RZ, 0xc0, !PT ;  /* 0x0000ffff28307812 */ /* 0x004fe400078ec0ff */
[----:B----4-:R-:W-:Y:S01]  /*144670*/  PRMT R39, R20, 0x4210, R0 ;  /* 0x0000421014277816 */ /* 0x010fe20000000000 */
[----:B------:R-:W-:Y:S01]  /*144680*/  IMAD.MOV.U32 R20, RZ, RZ, R5 ;  /* 0x000000ffff147224 */ /* 0x000fe200078e0005 */
[----:B------:R-:W-:Y:S01]  /*144690*/  NOP ;  /* 0x0000000000007918 */ /* 0x000fe20000000000 */
[----:B------:R-:W2:Y:S04]  /*1446a0*/  LDL.LU R5, [R1+0xf4] ;  /* 0x0000f40001057983 */ /* 0x000ea80000300800 */
[----:B0-----:R-:W2:Y:S04]  /*1446b0*/  LDL.LU R6, [R1+0xf8] ;  /* 0x0000f80001067983 */ /* 0x001ea80000300800 */
[----:B------:R-:W4:Y:S04]  /*1446c0*/  LDL.LU R15, [R1+0x1e24] ;  /* 0x001e2400010f7983 */ /* 0x000f280000300800 */
[----:B------:R-:W2:Y:S04]  /*1446d0*/  LDL.LU R40, [R1+0x1e84] ;  /* 0x001e840001287983 */ /* 0x000ea80000300800 */
[----:B------:R-:W-:Y:S04]  /*1446e0*/  STSM.16.M88.4 [R46], R36 ;  /* 0x000000242e007844 */ /* 0x000fe80000000200 */
[----:B------:R-:W-:Y:S01]  /*1446f0*/  STL.64 [R1+0x5c38], R20 ;  /* 0x005c381401007387 */ /* 0x000fe20000100a00 */
[----:B------:R-:W-:-:S03]  /*144700*/  NOP ;  /* 0x0000000000007918 */ /* 0x000fc60000000000 */
[----:B------:R-:W0:Y:S01]  /*144710*/  LDS.128 R20, [R46] ;  /* 0x000000002e147984 */ /* 0x000e220000000c00 */
[----:B------:R-:W-:Y:S01]  /*144720*/  PRMT R55, R17, 0x4210, R48 ;  /* 0x0000421011377816 */ /* 0x000fe20000000030 */
[----:B------:R-:W-:-:S04]  /*144730*/  NOP ;  /* 0x0000000000007918 */ /* 0x000fc80000000000 */
[----:B------:R1:W-:Y:S04]  /*144740*/  STSM.16.M88.4 [R46], R52 ;  /* 0x000000342e007844 */ /* 0x0003e80000000200 */
[----:B0-----:R-:W-:Y:S04]  /*144750*/  STL.64 [R1+0x270], R20 ;  /* 0x0002701401007387 */ /* 0x001fe80000100a00 */
[----:B------:R-:W-:Y:S01]  /*144760*/  STL.64 [R1+0x278], R22 ;  /* 0x0002781601007387 */ /* 0x000fe20000100a00 */
[----:B------:R-:W-:-:S03]  /*144770*/  NOP ;  /* 0x0000000000007918 */ /* 0x000fc60000000000 */
[----:B-1----:R-:W4:Y:S04]  /*144780*/  LDL.LU R52, [R1+0x100] ;  /* 0x0001000001347983 */ /* 0x002f280000300800 */
[----:B------:R-:W4:Y:S04]  /*144790*/  LDL.LU R53, [R1+0x104] ;  /* 0x0001040001357983 */ /* 0x000f280000300800 */
[----:B------:R-:W4:Y:S04]  /*1447a0*/  LDL.LU R54, [R1+0x108] ;  /* 0x0001080001367983 */ /* 0x000f280000300800 */
[----:B------:R-:W4:Y:S04]  /*1447b0*/  LDL.LU R17, [R1+0x1ea0] ;  /* 0x001ea00001117983 */ /* 0x000f280000300800 */
[----:B------:R-:W0:Y:S01]  /*1447c0*/  LDS.128 R20, [R46] ;  /* 0x000000002e147984 */ /* 0x000e220000000c00 */
[----:B---3--:R-:W-:Y:S01]  /*1447d0*/  PRMT R59, R18, 0x5210, R0 ;  /* 0x00005210123b7816 */ /* 0x008fe20000000000 */
[----:B------:R-:W-:-:S02]  /*1447e0*/  NOP ;  /* 0x0000000000007918 */ /* 0x000fc40000000000 */
[----:B0-----:R-:W-:Y:S01]  /*1447f0*/  STL [R1+0x260], R20 ;  /* 0x0002601401007387 */ /* 0x001fe20000100800 */
[----:B------:R-:W-:-:S03]  /*144800*/  IMAD.MOV.U32 R18, RZ, RZ, R21 ;  /* 0x000000ffff127224 */ /* 0x000fc600078e0015 */
[----:B------:R0:W-:Y:S04]  /*144810*/  STSM.16.M88.4 [R46], R56 ;  /* 0x000000382e007844 */ /* 0x0001e80000000200 */
[----:B------:R-:W-:Y:S01]  /*144820*/  STL.64 [R1+0x268], R22 ;  /* 0x0002681601007387 */ /* 0x000fe20000100a00 */
[----:B------:R-:W-:-:S03]  /*144830*/  NOP ;  /* 0x0000000000007918 */ /* 0x000fc60000000000 */
[----:B------:R-:W1:Y:S04]  /*144840*/  LDS.128 R20, [R46] ;  /* 0x000000002e147984 */ /* 0x000e680000000c00 */
[----:B------:R-:W-:Y:S01]  /*144850*/  STL [R1+0x5c14], R18 ;  /* 0x005c141201007387 */ /* 0x000fe20000100800 */
[----:B------:R-:W-:Y:S01]  /*144860*/  PRMT R11, R14, 0x5210, R48 ;  /* 0x000052100e0b7816 */ /* 0x000fe20000000030 */
[----:B------:R-:W-:Y:S02]  /*144870*/  NOP ;  /* 0x0000000000007918 */ /* 0x000fe40000000000 */
[----:B0-----:R-:W3:Y:S01]  /*144880*/  LDL.LU R56, [R1+0x30] ;  /* 0x0000300001387983 */ /* 0x001ee20000300800 */
[----:B------:R-:W-:-:S03]  /*144890*/  LOP3.LUT R48, R16, 0xffff, RZ, 0xc0, !PT ;  /* 0x0000ffff10307812 */ /* 0x000fc600078ec0ff */
[----:B------:R-:W3:Y:S04]  /*1448a0*/  LDL.LU R57, [R1+0x34] ;  /* 0x0000340001397983 */ /* 0x000ee80000300800 */
[----:B------:R-:W3:Y:S04]  /*1448b0*/  LDL.LU R58, [R1+0x38] ;  /* 0x00003800013a7983 */ /* 0x000ee80000300800 */
[----:B------:R-:W3:Y:S04]  /*1448c0*/  LDL.LU R16, [R1+0x728] ;  /* 0x0007280001107983 */ /* 0x000ee80000300800 */
[----:B------:R0:W-:Y:S04]  /*1448d0*/  STSM.16.M88.4 [R46], R8 ;  /* 0x000000082e007844 */ /* 0x0001e80000000200 */
[----:B-1----:R-:W-:Y:S04]  /*1448e0*/  STL.64 [R1+0x250], R20 ;  /* 0x0002501401007387 */ /* 0x002fe80000100a00 */
[----:B------:R-:W-:Y:S01]  /*1448f0*/  STL.64 [R1+0x258], R22 ;  /* 0x0002581601007387 */ /* 0x000fe20000100a00 */
[----:B------:R-:W-:-:S03]  /*144900*/  NOP ;  /* 0x0000000000007918 */ /* 0x000fc60000000000 */
[----:B------:R-:W3:Y:S04]  /*144910*/  LDL.LU R32, [R1+0x40] ;  /* 0x0000400001207983 */ /* 0x000ee80000300800 */
[----:B------:R-:W3:Y:S04]  /*144920*/  LDL.LU R33, [R1+0x44] ;  /* 0x0000440001217983 */ /* 0x000ee80000300800 */
[----:B------:R-:W3:Y:S04]  /*144930*/  LDL.LU R34, [R1+0x48] ;  /* 0x0000480001227983 */ /* 0x000ee80000300800 */
[----:B0-----:R-:W3:Y:S04]  /*144940*/  LDL.LU R11, [R1+0x72c] ;  /* 0x00072c00010b7983 */ /* 0x001ee80000300800 */
[----:B------:R-:W0:Y:S04]  /*144950*/  LDS.128 R20, [R46] ;  /* 0x000000002e147984 */ /* 0x000e280000000c00 */
[----:B------:R-:W3:Y:S01]  /*144960*/  LDL.LU R13, [R1+0x5ac8] ;  /* 0x005ac800010d7983 */ /* 0x000ee20000300800 */
[----:B0-----:R-:W-:-:S03]  /*144970*/  IMAD.MOV.U32 R18, RZ, RZ, R20 ;  /* 0x000000ffff127224 */ /* 0x001fc600078e0014 */
[----:B------:R-:W-:Y:S04]  /*144980*/  STL [R1+0x244], R21 ;  /* 0x0002441501007387 */ /* 0x000fe80000100800 */
[----:B------:R-:W-:Y:S01]  /*144990*/  STL [R1+0x248], R22 ;  /* 0x0002481601007387 */ /* 0x000fe20000100800 */
[----:B--2---:R-:W-:Y:S01]  /*1449a0*/  PRMT R7, R40, 0x4210, R48 ;  /* 0x0000421028077816 */ /* 0x004fe20000000030 */
[----:B------:R-:W-:-:S04]  /*1449b0*/  NOP ;  /* 0x0000000000007918 */ /* 0x000fc80000000000 */
[----:B------:R-:W-:Y:S01]  /*1449c0*/  STSM.16.M88.4 [R46], R4 ;  /* 0x000000042e007844 */ /* 0x000fe20000000200 */
[----:B------:R-:W-:-:S03]  /*1449d0*/  NOP ;  /* 0x0000000000007918 */ /* 0x000fc60000000000 */
[----:B------:R-:W0:Y:S01]  /*1449e0*/  LDS.128 R4, [R46] ;  /* 0x000000002e047984 */ /* 0x000e220000000c00 */
[----:B----4-:R-:W-:-:S03]  /*1449f0*/  LOP3.LUT R49, R15, 0xffff, RZ, 0xc0, !PT ;  /* 0x0000ffff0f317812 */ /* 0x010fc600078ec0ff */
[----:B------:R-:W-:Y:S04]  /*144a00*/  STL.64 [R1+0x5c28], R18 ;  /* 0x005c281201007387 */ /* 0x000fe80000100a00 */
[----:B0-----:R0:W-:Y:S04]  /*144a10*/  STL [R1+0x230], R4 ;  /* 0x0002300401007387 */ /* 0x0011e80000100800 */
[----:B------:R1:W-:Y:S04]  /*144a20*/  STL.64 [R1+0x238], R6 ;  /* 0x0002380601007387 */ /* 0x0003e80000100a00 */
[----:B0-----:R-:W2:Y:S01]  /*144a30*/  LDL.LU R4, [R1+0x110] ;  /* 0x0001100001047983 */ /* 0x001ea20000300800 */
[----:B------:R-:W-:Y:S01]  /*144a40*/  PRMT R55, R17, 0x4210, R49 ;  /* 0x0000421011377816 */ /* 0x000fe20000000031 */
[----:B------:R-:W-:Y:S01]  /*144a50*/  IMAD.MOV.U32 R17, RZ, RZ, R5 ;  /* 0x000000ffff117224 */ /* 0x000fe200078e0005 */
[----:B------:R-:W-:Y:S01]  /*144a60*/  NOP ;  /* 0x0000000000007918 */ /* 0x000fe20000000000 */
[----:B------:R-:W2:Y:S04]  /*144a70*/  LDL.LU R5, [R1+0x114] ;  /* 0x0001140001057983 */ /* 0x000ea80000300800 */
[----:B-1----:R-:W2:Y:S04]  /*144a80*/  LDL.LU R6, [R1+0x118] ;  /* 0x0001180001067983 */ /* 0x002ea80000300800 */
[----:B------:R-:W4:Y:S04]  /*144a90*/  LDL.LU R12, [R1+0x1e2c] ;  /* 0x001e2c00010c7983 */ /* 0x000f280000300800 */
[----:B------:R-:W2:Y:S04]  /*144aa0*/  LDL.LU R14, [R1+0x1ee0] ;  /* 0x001ee000010e7983 */ /* 0x000ea80000300800 */
[----:B------:R-:W-:Y:S04]  /*144ab0*/  STL [R1+0x5c08], R17 ;  /* 0x005c081101007387 */ /* 0x000fe80000100800 */
[----:B------:R0:W-:Y:S04]  /*144ac0*/  STSM.16.M88.4 [R46], R52 ;  /* 0x000000342e007844 */ /* 0x0001e80000000200 */
[----:B0-----:R-:W4:Y:S04]  /*144ad0*/  LDL.LU R52, [R1+0x120] ;  /* 0x0001200001347983 */ /* 0x001f280000300800 */
[----:B------:R-:W4:Y:S04]  /*144ae0*/  LDL.LU R53, [R1+0x124] ;  /* 0x0001240001357983 */ /* 0x000f280000300800 */
[----:B------:R-:W4:Y:S04]  /*144af0*/  LDL.LU R54, [R1+0x128] ;  /* 0x0001280001367983 */ /* 0x000f280000300800 */
[----:B------:R-:W4:Y:S01]  /*144b00*/  LDL.LU R15, [R1+0x1ef4] ;  /* 0x001ef400010f7983 */ /* 0x000f220000300800 */
[----:B---3--:R-:W-:Y:S01]  /*144b10*/  PRMT R59, R16, 0x5210, R48 ;  /* 0x00005210103b7816 */ /* 0x008fe20000000030 */
[----:B------:R-:W-:-:S02]  /*144b20*/  NOP ;  /* 0x0000000000007918 */ /* 0x000fc40000000000 */
[----:B------:R-:W0:Y:S01]  /*144b30*/  LDS.128 R16, [R46] ;  /* 0x000000002e107984 */ /* 0x000e220000000c00 */
[----:B------:R-:W-:-:S03]  /*144b40*/  NOP ;  /* 0x0000000000007918 */ /* 0x000fc60000000000 */
[----:B------:R-:W-:Y:S01]  /*144b50*/  STSM.16.M88.4 [R46], R56 ;  /* 0x000000382e007844 */ /* 0x000fe20000000200 */
[----:B------:R-:W-:Y:S01]  /*144b60*/  PRMT R35, R11, 0x5210, R49 ;  /* 0x000052100b237816 */ /* 0x000fe20000000031 */
[----:B------:R-:W-:Y:S02]  /*144b70*/  NOP ;  /* 0x0000000000007918 */ /* 0x000fe40000000000 */
[----:B------:R-:W1:Y:S01]  /*144b80*/  LDS.128 R8, [R46] ;  /* 0x000000002e087984 */ /* 0x000e620000000c00 */
[----:B------:R-:W-:-:S03]  /*144b90*/  NOP ;  /* 0x0000000000007918 */ /* 0x000fc60000000000 */
[----:B0-----:R0:W-:Y:S04]  /*144ba0*/  STL.64 [R1+0x220], R16 ;  /* 0x0002201001007387 */ /* 0x0011e80000100a00 */
[----:B------:R-:W-:Y:S01]  /*144bb0*/  STL [R1+0x228], R18 ;  /* 0x0002281201007387 */ /* 0x000fe20000100800 */
[----:B0-----:R-:W-:-:S05]  /*144bc0*/  IMAD.MOV.U32 R16, RZ, RZ, R19 ;  /* 0x000000ffff107224 */ /* 0x001fca00078e0013 */
[----:B------:R-:W-:Y:S04]  /*144bd0*/  STL [R1+0x5c00], R16 ;  /* 0x005c001001007387 */ /* 0x000fe80000100800 */
[----:B-1----:R0:W-:Y:S04]  /*144be0*/  STL [R1+0x214], R9 ;  /* 0x0002140901007387 */ /* 0x0021e80000100800 */
[----:B------:R1:W-:Y:S04]  /*144bf0*/  STL.64 [R1+0x218], R10 ;  /* 0x0002180a01007387 */ /* 0x0003e80000100a00 */
[----:B------:R-:W3:Y:S04]  /*144c00*/  LDL.LU R56, [R1+0x50] ;  /* 0x0000500001387983 */ /* 0x000ee80000300800 */
[----:B------:R-:W3:Y:S04]  /*144c10*/  LDL.LU R57, [R1+0x54] ;  /* 0x0000540001397983 */ /* 0x000ee80000300800 */
[----:B------:R-:W3:Y:S04]  /*144c20*/  LDL.LU R58, [R1+0x58] ;  /* 0x00005800013a7983 */ /* 0x000ee80000300800 */
[----:B0-----:R-:W3:Y:S01]  /*144c30*/  LDL.LU R9, [R1+0x748] ;  /* 0x0007480001097983 */ /* 0x001ee20000300800 */
[----:B------:R-:W-:-:S03]  /*144c40*/  IMAD.MOV.U32 R40, RZ, RZ, R23 ;  /* 0x000000ffff287224 */ /* 0x000fc600078e0017 */
[----:B------:R-:W-:Y:S01]  /*144c50*/  STSM.16.M88.4 [R46], R32 ;  /* 0x000000202e007844 */ /* 0x000fe20000000200 */
[----:B------:R-:W-:-:S03]  /*144c60*/  NOP ;  /* 0x0000000000007918 */ /* 0x000fc60000000000 */
[----:B------:R-:W0:Y:S01]  /*144c70*/  LDS.128 R20, [R46] ;  /* 0x000000002e147984 */ /* 0x000e220000000c00 */
[----:B------:R-:W-:-:S03]  /*144c80*/  LOP3.LUT R48, R13, 0xffff, RZ, 0xc0, !PT ;  /* 0x0000ffff0d307812 */ /* 0x000fc600078ec0ff */
[----:B------:R-:W3:Y:S04]  /*144c90*/  LDL.LU R36, [R1+0x60] ;  /* 0x0000600001247983 */ /* 0x000ee80000300800 */
[----:B------:R-:W3:Y:S04]  /*144ca0*/  LDL.LU R37, [R1+0x64] ;  /* 0x0000640001257983 */ /* 0x000ee80000300800 */
[----:B------:R-:W3:Y:S04]  /*144cb0*/  LDL.LU R38, [R1+0x68] ;  /* 0x0000680001267983 */ /* 0x000ee80000300800 */
[----:B------:R-:W3:Y:S01]  /*144cc0*/  LDL.LU R13, [R1+0x74c] ;  /* 0x00074c00010d7983 */ /* 0x000ee20000300800 */
[----:B------:R-:W-:-:S03]  /*144cd0*/  IMAD.MOV.U32 R17, RZ, RZ, R8 ;  /* 0x000000ffff117224 */ /* 0x000fc600078e0008 */
[----:B-1----:R-:W3:Y:S01]  /*144ce0*/  LDL.LU R11, [R1+0x5ad0] ;  /* 0x005ad000010b7983 */ /* 0x002ee20000300800 */
[----:B0-----:R-:W-:-:S03]  /*144cf0*/  IMAD.MOV.U32 R16, RZ, RZ, R22 ;  /* 0x000000ffff107224 */ /* 0x001fc600078e0016 */
[----:B------:R-:W-:Y:S04]  /*144d00*/  STL.64 [R1+0x200], R20 ;  /* 0x0002001401007387 */ /* 0x000fe80000100a00 */
[----:B------:R-:W-:Y:S04]  /*144d10*/  STL [R1+0x20c], R23 ;  /* 0x00020c1701007387 */ /* 0x000fe80000100800 */
[----:B------:R-:W-:Y:S01]  /*144d20*/  STL.64 [R1+0x5ca8], R16 ;  /* 0x005ca81001007387 */ /* 0x000fe20000100a00 */
[----:B------:R-:W-:Y:S01]  /*144d30*/  NOP ;  /* 0x0000000000007918 */ /* 0x000fe20000000000 */
[----:B--2---:R-:W-:-:S02]  /*144d40*/  PRMT R7, R14, 0x4210, R48 ;  /* 0x000042100e077816 */ /* 0x004fc40000000030 */
[----:B----4-:R-:W-:-:S03]  /*144d50*/  LOP3.LUT R49, R12, 0xffff, RZ, 0xc0, !PT ;  /* 0x0000ffff0c317812 */ /* 0x010fc600078ec0ff */
[----:B------:R0:W-:Y:S01]  /*144d60*/  STSM.16.M88.4 [R46], R4 ;  /* 0x000000042e007844 */ /* 0x0001e20000000200 */
[----:B------:R-:W-:-:S03]  /*144d70*/  NOP ;  /* 0x0000000000007918 */ /* 0x000fc60000000000 */
[----:B------:R-:W1:Y:S04]  /*144d80*/  LDS.128 R16, [R46] ;  /* 0x000000002e107984 */ /* 0x000e680000000c00 */
[----:B0-----:R-:W2:Y:S04]  /*144d90*/  LDL.LU R4, [R1+0x130] ;  /* 0x0001300001047983 */ /* 0x001ea80000300800 */
[----:B------:R-:W2:Y:S04]  /*144da0*/  LDL.LU R5, [R1+0x134] ;  /* 0x0001340001057983 */ /* 0x000ea80000300800 */
[----:B------:R-:W2:Y:S04]  /*144db0*/  LDL.LU R6, [R1+0x138] ;  /* 0x0001380001067983 */ /* 0x000ea80000300800 */
[----:B------:R-:W4:Y:S01]  /*144dc0*/  LDL.LU R12, [R1+0x1e3c] ;  /* 0x001e3c00010c7983 */ /* 0x000f220000300800 */
[----:B------:R-:W-:Y:S01]  /*144dd0*/  PRMT R55, R15, 0x4210, R49 ;  /* 0x000042100f377816 */ /* 0x000fe20000000031 */
[----:B------:R-:W-:-:S02]  /*144de0*/  NOP ;  /* 0x0000000000007918 */ /* 0x000fc40000000000 */
[----:B------:R-:W2:Y:S04]  /*144df0*/  LDL.LU R15, [R1+0x1f04] ;  /* 0x001f0400010f7983 */ /* 0x000ea80000300800 */
[----:B------:R0:W-:Y:S04]  /*144e00*/  STSM.16.M88.4 [R46], R52 ;  /* 0x000000342e007844 */ /* 0x0001e80000000200 */
[----:B-1----:R-:W-:Y:S01]  /*144e10*/  STL.64 [R1+0x1f0], R16 ;  /* 0x0001f01001007387 */ /* 0x002fe20000100a00 */
[----:B------:R-:W-:-:S03]  /*144e20*/  IMAD.MOV.U32 R14, RZ, RZ, R19 ;  /* 0x000000ffff0e7224 */ /* 0x000fc600078e0013 */
[----:B------:R-:W-:Y:S01]  /*144e30*/  STL [R1+0x1f8], R18 ;  /* 0x0001f81201007387 */ /* 0x000fe20000100800 */
[----:B------:R-:W-:-:S03]  /*144e40*/  NOP ;  /* 0x0000000000007918 */ /* 0x000fc60000000000 */
[----:B------:R-:W1:Y:S04]  /*144e50*/  LDS.128 R16, [R46] ;  /* 0x000000002e107984 */ /* 0x000e680000000c00 */
[----:B------:R-:W-:Y:S04]  /*144e60*/  STL [R1+0x5bf0], R14 ;  /* 0x005bf00e01007387 */ /* 0x000fe80000100800 */
[----:B0-----:R-:W2:Y:S04]  /*144e70*/  LDL.LU R52, [R1+0x140] ;  /* 0x0001400001347983 */ /* 0x001ea80000300800 */
[----:B------:R-:W2:Y:S04]  /*144e80*/  LDL.LU R53, [R1+0x144] ;  /* 0x0001440001357983 */ /* 0x000ea80000300800 */
[----:B------:R-:W2:Y:S04]  /*144e90*/  LDL.LU R54, [R1+0x148] ;  /* 0x0001480001367983 */ /* 0x000ea80000300800 */
[----:B------:R-:W2:Y:S04]  /*144ea0*/  LDL.LU R10, [R1+0x1f08] ;  /* 0x001f0800010a7983 */ /* 0x000ea80000300800 */
[----:B-1----:R-:W-:Y:S04]  /*144eb0*/  STL.64 [R1+0x1e0], R16 ;  /* 0x0001e01001007387 */ /* 0x002fe80000100a00 */
[----:B------:R-:W-:Y:S01]  /*144ec0*/  STL.64 [R1+0x1e8], R18 ;  /* 0x0001e81201007387 */ /* 0x000fe20000100a00 */
[----:B------:R-:W-:Y:S01]  /*144ed0*/  NOP ;  /* 0x0000000000007918 */ /* 0x000fe20000000000 */
[----:B---3--:R-:W-:-:S05]  /*144ee0*/  PRMT R59, R9, 0x5210, R48 ;  /* 0x00005210093b7816 */ /* 0x008fca0000000030 */
[----:B------:R0:W-:Y:S01]  /*144ef0*/  STSM.16.M88.4 [R46], R56 ;  /* 0x000000382e007844 */ /* 0x0001e20000000200 */
[----:B------:R-:W-:-:S03]  /*144f00*/  NOP ;  /* 0x0000000000007918 */ /* 0x000fc60000000000 */
[----:B------:R-:W1:Y:S04]  /*144f10*/  LDS.128 R16, [R46] ;  /* 0x000000002e107984 */ /* 0x000e680000000c00 */
[----:B0-----:R-:W3:Y:S04]  /*144f20*/  LDL.LU R56, [R1+0x70] ;  /* 0x0000700001387983 */ /* 0x001ee80000300800 */
[----:B------:R-:W3:Y:S01]  /*144f30*/  LDL.LU R57, [R1+0x74] ;  /* 0x0000740001397983 */ /* 0x000ee20000300800 */
[----:B------:R-:W-:Y:S01]  /*144f40*/  PRMT R39, R13, 0x5210, R49 ;  /* 0x000052100d277816 */ /* 0x000fe20000000031 */
[----:B------:R-:W-:-:S02]  /*144f50*/  NOP ;  /* 0x0000000000007918 */ /* 0x000fc40000000000 */
[----:B------:R-:W3:Y:S04]  /*144f60*/  LDL.LU R58, [R1+0x78] ;  /* 0x00007800013a7983 */ /* 0x000ee80000300800 */
[----:B------:R-:W3:Y:S04]  /*144f70*/  LDL.LU R13, [R1+0x750] ;  /* 0x00075000010d7983 */ /* 0x000ee80000300800 */
[----:B------:R-:W-:Y:S04]  /*144f80*/  STSM.16.M88.4 [R46], R36 ;  /* 0x000000242e007844 */ /* 0x000fe80000000200 */
[----:B-1----:R-:W-:Y:S01]  /*144f90*/  STL.64 [R1+0x1d0], R16 ;  /* 0x0001d01001007387 */ /* 0x002fe20000100a00 */
[----:B------:R-:W-:-:S03]  /*144fa0*/  IMAD.MOV.U32 R14, RZ, RZ, R18 ;  /* 0x000000ffff0e7224 */ /* 0x000fc600078e0012 */
[----:B------:R-:W-:Y:S01]  /*144fb0*/  STL [R1+0x1dc], R19 ;  /* 0x0001dc1301007387 */ /* 0x000fe20000100800 */
[----:B------:R-:W-:-:S03]  /*144fc0*/  NOP ;  /* 0x0000000000007918 */ /* 0x000fc60000000000 */
[----:B------:R-:W0:Y:S01]  /*144fd0*/  LDS.128 R16, [R46] ;  /* 0x000000002e107984 */ /* 0x000e220000000c00 */
[----:B------:R-:W-:-:S03]  /*144fe0*/  LOP3.LUT R48, R11, 0xffff, RZ, 0xc0, !PT ;  /* 0x0000ffff0b307812 */ /* 0x000fc600078ec0ff */
[----:B------:R-:W3:Y:S04]  /*144ff0*/  LDL.LU R32, [R1+0x80] ;  /* 0x0000800001207983 */ /* 0x000ee80000300800 */
[----:B------:R-:W3:Y:S04]  /*145000*/  LDL.LU R33, [R1+0x84] ;  /* 0x0000840001217983 */ /* 0x000ee80000300800 */
[----:B------:R-:W3:Y:S04]  /*145010*/  LDL.LU R34, [R1+0x88] ;  /* 0x0000880001227983 */ /* 0x000ee80000300800 */
[----:B------:R0:W-:Y:S04]  /*145020*/  STL [R1+0x5bf8], R14 ;  /* 0x005bf80e01007387 */ /* 0x0001e80000100800 */
[----:B------:R-:W3:Y:S01]  /*145030*/  LDL.LU R11, [R1+0x754] ;  /* 0x00075400010b7983 */ /* 0x000ee20000300800 */
[----:B0-----:R-:W-:Y:S01]  /*145040*/  IMAD.MOV.U32 R14, RZ, RZ, R16 ;  /* 0x000000ffff0e7224 */ /* 0x001fe200078e0010 */
[----:B----4-:R-:W-:-:S02]  /*145050*/  LOP3.LUT R49, R12, 0xffff, RZ, 0xc0, !PT ;  /* 0x0000ffff0c317812 */ /* 0x010fc400078ec0ff */
[----:B------:R-:W4:Y:S01]  /*145060*/  LDL.LU R12, [R1+0x5ad8] ;  /* 0x005ad800010c7983 */ /* 0x000f220000300800 */
[----:B--2---:R-:W-:Y:S01]  /*145070*/  PRMT R7, R15, 0x4210, R48 ;  /* 0x000042100f077816 */ /* 0x004fe20000000030 */
[----:B------:R-:W-:-:S04]  /*145080*/  NOP ;  /* 0x0000000000007918 */ /* 0x000fc80000000000 */
[----:B------:R0:W-:Y:S01]  /*145090*/  STSM.16.M88.4 [R46], R4 ;  /* 0x000000042e007844 */ /* 0x0001e20000000200 */
[----:B------:R-:W-:-:S03]  /*1450a0*/  IMAD.MOV.U32 R15, RZ, RZ, R17 ;  /* 0x000000ffff0f7224 */ /* 0x000fc600078e0011 */
[----:B------:R-:W-:Y:S01]  /*1450b0*/  STL.64 [R1+0x1c8], R18 ;  /* 0x0001c81201007387 */ /* 0x000fe20000100a00 */
[----:B------:R-:W-:-:S03]  /*1450c0*/  NOP ;  /* 0x0000000000007918 */ /* 0x000fc60000000000 */
[----:B------:R-:W1:Y:S04]  /*1450d0*/  LDS.128 R16, [R46] ;  /* 0x000000002e107984 */ /* 0x000e680000000c00 */
[----:B0-----:R-:W2:Y:S04]  /*1450e0*/  LDL.LU R4, [R1+0x150] ;  /* 0x0001500001047983 */ /* 0x001ea80000300800 */
[----:B-1----:R-:W-:Y:S04]  /*1450f0*/  STL.64 [R1+0x1b0], R16 ;  /* 0x0001b01001007387 */ /* 0x002fe80000100a00 */
[----:B------:R-:W-:Y:S01]  /*145100*/  STL.64 [R1+0x1b8], R18 ;  /* 0x0001b81201007387 */ /* 0x000fe20000100a00 */
[----:B------:R-:W-:Y:S01]  /*145110*/  PRMT R55, R10, 0x4210, R49 ;  /* 0x000042100a377816 */ /* 0x000fe20000000031 */
[----:B------:R-:W-:-:S02]  /*145120*/  NOP ;  /* 0x0000000000007918 */ /* 0x000fc40000000000 */
        /* <DEDUP_REMOVED lines=8> */
[----:B------:R-:W-:Y:S01]  /*1451b0*/  STSM.16.M88.4 [R46], R52 ;  /* 0x000000342e007844 */ /* 0x000fe20000000200 */
[----:B------:R-:W-:-:S03]  /*1451c0*/  NOP ;  /* 0x0000000000007918 */ /* 0x000fc60000000000 */
[----:B------:R-:W0:Y:S04]  /*1451d0*/  LDS.128 R16, [R46] ;  /* 0x000000002e107984 */ /* 0x000e280000000c00 */
[----:B0-----:R-:W-:Y:S04]  /*1451e0*/  STL [R1+0x1a0], R16 ;  /* 0x0001a01001007387 */ /* 0x001fe80000100800 */
[----:B------:R-:W-:Y:S01]  /*1451f0*/  STL.64 [R1+0x1a8], R18 ;  /* 0x0001a81201007387 */ /* 0x000fe20000100a00 */
[----:B---3--:R-:W-:Y:S01]  /*145200*/  PRMT R59, R13, 0x5210, R48 ;  /* 0x000052100d3b7816 */ /* 0x008fe20000000030 */
[----:B------:R-:W-:Y:S01]  /*145210*/  IMAD.MOV.U32 R13, RZ, RZ, R17 ;  /* 0x000000ffff0d7224 */ /* 0x000fe200078e0011 */
[----:B------:R-:W-:-:S04]  /*145220*/  NOP ;  /* 0x0000000000007918 */ /* 0x000fc80000000000 */
[----:B------:R-:W-:Y:S04]  /*145230*/  STL [R1+0x5be8], R13 ;  /* 0x005be80d01007387 */ /* 0x000fe80000100800 */
[----:B------:R-:W3:Y:S04]  /*145240*/  LDL.LU R52, [R1+0x90] ;  /* 0x0000900001347983 */ /* 0x000ee80000300800 */
[----:B------:R-:W3:Y:S04]  /*145250*/  LDL.LU R53, [R1+0x94] ;  /* 0x0000940001357983 */ /* 0x000ee80000300800 */
[----:B------:R-:W3:Y:S04]  /*145260*/  LDL.LU R54, [R1+0x98] ;  /* 0x0000980001367983 */ /* 0x000ee80000300800 */
[----:B------:R-:W3:Y:S04]  /*145270*/  LDL.LU R8, [R1+0x764] ;  /* 0x0007640001087983 */ /* 0x000ee80000300800 */
[----:B------:R-:W-:Y:S01]  /*145280*/  STSM.16.M88.4 [R46], R56 ;  /* 0x000000382e007844 */ /* 0x000fe20000000200 */
[----:B------:R-:W-:-:S03]  /*145290*/  NOP ;  /* 0x0000000000007918 */ /* 0x000fc60000000000 */
[----:B------:R-:W0:Y:S01]  /*1452a0*/  LDS.128 R16, [R46] ;  /* 0x000000002e107984 */ /* 0x000e220000000c00 */
[----:B------:R-:W-:Y:S01]  /*1452b0*/  PRMT R35, R11, 0x5210, R49 ;  /* 0x000052100b237816 */ /* 0x000fe20000000031 */
[----:B------:R-:W-:-:S04]  /*1452c0*/  NOP ;  /* 0x0000000000007918 */ /* 0x000fc80000000000 */
[----:B------:R-:W-:Y:S04]  /*1452d0*/  STSM.16.M88.4 [R46], R32 ;  /* 0x000000202e007844 */ /* 0x000fe80000000200 */
[----:B0-----:R-:W-:Y:S04]  /*1452e0*/  STL.64 [R1+0x190], R16 ;  /* 0x0001901001007387 */ /* 0x001fe80000100a00 */
[----:B------:R-:W-:Y:S04]  /*1452f0*/  STL [R1+0x198], R18 ;  /* 0x0001981201007387 */ /* 0x000fe80000100800 */
[----:B------:R-:W3:Y:S04]  /*145300*/  LDL.LU R56, [R1+0xa0] ;  /* 0x0000a00001387983 */ /* 0x000ee80000300800 */
[----:B------:R-:W3:Y:S04]  /*145310*/  LDL.LU R57, [R1+0xa4] ;  /* 0x0000a40001397983 */ /* 0x000ee80000300800 */
[----:B------:R-:W3:Y:S01]  /*145320*/  LDL.LU R58, [R1+0xa8] ;  /* 0x0000a800013a7983 */ /* 0x000ee20000300800 */
[----:B----4-:R-:W-:Y:S01]  /*145330*/  LOP3.LUT R48, R12, 0xffff, RZ, 0xc0, !PT ;  /* 0x0000ffff0c307812 */ /* 0x010fe200078ec0ff */
[----:B------:R-:W-:Y:S01]  /*145340*/  IMAD.MOV.U32 R12, RZ, RZ, R19 ;  /* 0x000000ffff0c7224 */ /* 0x000fe200078e0013 */
[----:B------:R-:W-:Y:S01]  /*145350*/  NOP ;  /* 0x0000000000007918 */ /* 0x000fe20000000000 */
[----:B------:R-:W0:Y:S04]  /*145360*/  LDS.128 R16, [R46] ;  /* 0x000000002e107984 */ /* 0x000e280000000c00 */
[----:B------:R-:W-:Y:S04]  /*145370*/  STL [R1+0x5be0], R12 ;  /* 0x005be00c01007387 */ /* 0x000fe80000100800 */
[----:B------:R-:W4:Y:S04]  /*145380*/  LDL.LU R10, [R1+0x774] ;  /* 0x00077400010a7983 */ /* 0x000f280000300800 */
[----:B------:R-:W4:Y:S01]  /*145390*/  LDL.LU R11, [R1+0x5ae0] ;  /* 0x005ae000010b7983 */ /* 0x000f220000300800 */
[----:B--2---:R-:W-:Y:S01]  /*1453a0*/  PRMT R7, R7, 0x4210, R48 ;  /* 0x0000421007077816 */ /* 0x004fe20000000030 */
[----:B------:R-:W-:-:S04]  /*1453b0*/  NOP ;  /* 0x0000000000007918 */ /* 0x000fc80000000000 */
[----:B------:R-:W-:Y:S01]  /*1453c0*/  STSM.16.M88.4 [R46], R4 ;  /* 0x000000042e007844 */ /* 0x000fe20000000200 */
[----:B------:R-:W-:-:S03]  /*1453d0*/  NOP ;  /* 0x0000000000007918 */ /* 0x000fc60000000000 */
[----:B------:R-:W1:Y:S01]  /*1453e0*/  LDS.128 R4, [R46] ;  /* 0x000000002e047984 */ /* 0x000e620000000c00 */
[----:B------:R-:W-:-:S03]  /*1453f0*/  LOP3.LUT R49, R3, 0xffff, RZ, 0xc0, !PT ;  /* 0x0000ffff03317812 */ /* 0x000fc600078ec0ff */
[----:B0-----:R-:W-:Y:S04]  /*145400*/  STL [R1+0x184], R17 ;  /* 0x0001841101007387 */ /* 0x001fe80000100800 */
[----:B------:R-:W-:Y:S04]  /*145410*/  STL [R1+0x18c], R19 ;  /* 0x00018c1301007387 */ /* 0x000fe80000100800 */
[----:B------:R-:W2:Y:S01]  /*145420*/  LDL.LU R28, [R1+0x6c0] ;  /* 0x0006c000011c7983 */ /* 0x000ea20000300800 */
[----:B------:R-:W-:Y:S01]  /*145430*/  PRMT R39, R9, 0x4210, R49 ;  /* 0x0000421009277816 */ /* 0x000fe20000000031 */
[----:B------:R-:W-:-:S02]  /*145440*/  NOP ;  /* 0x0000000000007918 */ /* 0x000fc40000000000 */
[----:B-1----:R-:W-:Y:S04]  /*145450*/  STL.64 [R1+0x170], R4 ;  /* 0x0001700401007387 */ /* 0x002fe80000100a00 */
[----:B------:R0:W-:Y:S04]  /*145460*/  STL.64 [R1+0x178], R6 ;  /* 0x0001780601007387 */ /* 0x0001e80000100a00 */
[----:B------:R-:W2:Y:S04]  /*145470*/  LDL.LU R29, [R1+0x6c4] ;  /* 0x0006c400011d7983 */ /* 0x000ea80000300800 */
[----:B------:R-:W2:Y:S04]  /*145480*/  LDL.LU R30, [R1+0x6c8] ;  /* 0x0006c800011e7983 */ /* 0x000ea80000300800 */
[----:B0-----:R-:W2:Y:S04]  /*145490*/  LDL.LU R7, [R1+0x1e4c] ;  /* 0x001e4c0001077983 */ /* 0x001ea80000300800 */
[----:B------:R-:W2:Y:S01]  /*1454a0*/  LDL.LU R9, [R1+0x1840] ;  /* 0x0018400001097983 */ /* 0x000ea20000300800 */
[----:B------:R-:W-:-:S02]  /*1454b0*/  IMAD.MOV.U32 R13, RZ, RZ, R16 ;  /* 0x000000ffff0d7224 */ /* 0x000fc400078e0010 */
[----:B------:R-:W-:Y:S01]  /*1454c0*/  IMAD.MOV.U32 R12, RZ, RZ, R18 ;  /* 0x000000ffff0c7224 */ /* 0x000fe200078e0012 */
[----:B------:R-:W-:Y:S01]  /*1454d0*/  STSM.16.M88.4 [R46], R36 ;  /* 0x000000242e007844 */ /* 0x000fe20000000200 */
[----:B------:R-:W-:-:S03]  /*1454e0*/  NOP ;  /* 0x0000000000007918 */ /* 0x000fc60000000000 */
[----:B------:R-:W0:Y:S01]  /*1454f0*/  LDS.128 R16, [R46] ;  /* 0x000000002e107984 */ /* 0x000e220000000c00 */
[----:B---3--:R-:W-:Y:S01]  /*145500*/  PRMT R55, R8, 0x5210, R48 ;  /* 0x0000521008377816 */ /* 0x008fe20000000030 */
[----:B------:R-:W-:-:S04]  /*145510*/  NOP ;  /* 0x0000000000007918 */ /* 0x000fc80000000000 */
[----:B------:R-:W-:Y:S01]  /*145520*/  STSM.16.M88.4 [R46], R52 ;  /* 0x000000342e007844 */ /* 0x000fe20000000200 */
[----:B0-----:R-:W-:-:S03]  /*145530*/  IMAD.MOV.U32 R41, RZ, RZ, R19 ;  /* 0x000000ffff297224 */ /* 0x001fc600078e0013 */
[----:B------:R-:W-:Y:S04]  /*145540*/  STL.64 [R1+0x160], R16 ;  /* 0x0001601001007387 */ /* 0x000fe80000100a00 */
[----:B------:R-:W-:Y:S01]  /*145550*/  STL [R1+0x168], R18 ;  /* 0x0001681201007387 */ /* 0x000fe20000100800 */
[----:B------:R-:W-:-:S03]  /*145560*/  NOP ;  /* 0x0000000000007918 */ /* 0x000fc60000000000 */
[----:B------:R-:W-:Y:S04]  /*145570*/  STL [R1+0x5bd0], R41 ;  /* 0x005bd02901007387 */ /* 0x000fe80000100800 */
[----:B------:R-:W3:Y:S04]  /*145580*/  LDL.LU R32, [R1+0x6d0] ;  /* 0x0006d00001207983 */ /* 0x000ee80000300800 */
[----:B------:R-:W0:Y:S04]  /*145590*/  LDS.128 R16, [R46] ;  /* 0x000000002e107984 */ /* 0x000e280000000c00 */
[----:B------:R-:W3:Y:S04]  /*1455a0*/  LDL.LU R33, [R1+0x6d4] ;  /* 0x0006d40001217983 */ /* 0x000ee80000300800 */
[----:B------:R-:W3:Y:S04]  /*1455b0*/  LDL.LU R34, [R1+0x6d8] ;  /* 0x0006d80001227983 */ /* 0x000ee80000300800 */
[----:B------:R-:W3:Y:S04]  /*1455c0*/  LDL.LU R8, [R1+0x1f1c] ;  /* 0x001f1c0001087983 */ /* 0x000ee80000300800 */
[----:B0-----:R-:W-:Y:S04]  /*1455d0*/  STL [R1+0x150], R16 ;  /* 0x0001501001007387 */ /* 0x001fe80000100800 */
[----:B------:R-:W-:Y:S04]  /*1455e0*/  STL.64 [R1+0x158], R18 ;  /* 0x0001581201007387 */ /* 0x000fe80000100a00 */
        /* <DEDUP_REMOVED lines=8> */
[----:B----4-:R-:W-:Y:S01]  /*145670*/  PRMT R59, R10, 0x5210, R49 ;  /* 0x000052100a3b7816 */ /* 0x010fe20000000031 */
[----:B------:R-:W-:-:S02]  /*145680*/  NOP ;  /* 0x0000000000007918 */ /* 0x000fc40000000000 */
[----:B------:R-:W4:Y:S01]  /*145690*/  LDL.LU R10, [R1+0x5ae8] ;  /* 0x005ae800010a7983 */ /* 0x000f220000300800 */
[----:B------:R-:W-:Y:S01]  /*1456a0*/  LOP3.LUT R48, R11, 0xffff, RZ, 0xc0, !PT ;  /* 0x0000ffff0b307812 */ /* 0x000fe200078ec0ff */
[----:B------:R-:W-:Y:S02]  /*1456b0*/  IMAD.MOV.U32 R11, RZ, RZ, R17 ;  /* 0x000000ffff0b7224 */ /* 0x000fe400078e0011 */
[----:B------:R0:W-:Y:S01]  /*1456c0*/  STSM.16.M88.4 [R46], R56 ;  /* 0x000000382e007844 */ /* 0x0001e20000000200 */
[----:B------:R-:W-:-:S03]  /*1456d0*/  NOP ;  /* 0x0000000000007918 */ /* 0x000fc60000000000 */
[----:B------:R-:W-:Y:S04]  /*1456e0*/  STL [R1+0x5bd8], R11 ;  /* 0x005bd80b01007387 */ /* 0x000fe80000100800 */
[----:B------:R-:W1:Y:S04]  /*1456f0*/  LDS.128 R16, [R46] ;  /* 0x000000002e107984 */ /* 0x000e680000000c00 */
[----:B0-----:R-:W4:Y:S04]  /*145700*/  LDL.LU R56, [R1+0x6e0] ;  /* 0x0006e00001387983 */ /* 0x001f280000300800 */
[----:B------:R-:W4:Y:S04]  /*145710*/  LDL.LU R57, [R1+0x6e4] ;  /* 0x0006e40001397983 */ /* 0x000f280000300800 */
[----:B------:R-:W4:Y:S01]  /*145720*/  LDL.LU R58, [R1+0x6e8] ;  /* 0x0006e800013a7983 */ /* 0x000f220000300800 */
[----:B--2---:R-:W-:-:S03]  /*145730*/  LOP3.LUT R49, R7, 0xffff, RZ, 0xc0, !PT ;  /* 0x0000ffff07317812 */ /* 0x004fc600078ec0ff */
[----:B------:R-:W2:Y:S01]  /*145740*/  LDL.LU R7, [R1+0x1e54] ;  /* 0x001e540001077983 */ /* 0x000ea20000300800 */
[----:B------:R-:W-:Y:S01]  /*145750*/  PRMT R31, R9, 0x4210, R48 ;  /* 0x00004210091f7816 */ /* 0x000fe20000000030 */
[----:B------:R-:W-:Y:S02]  /*145760*/  NOP ;  /* 0x0000000000007918 */ /* 0x000fe40000000000 */
[----:B------:R-:W2:Y:S01]  /*145770*/  LDL.LU R9, [R1+0x1f28] ;  /* 0x001f280001097983 */ /* 0x000ea20000300800 */
[----:B-1----:R-:W-:Y:S02]  /*145780*/  IMAD.MOV.U32 R11, RZ, RZ, R16 ;  /* 0x000000ffff0b7224 */ /* 0x002fe400078e0010 */
[----:B------:R-:W-:Y:S01]  /*145790*/  IMAD.MOV.U32 R41, RZ, RZ, R18 ;  /* 0x000000ffff297224 */ /* 0x000fe200078e0012 */
[----:B------:R-:W-:Y:S04]  /*1457a0*/  STL [R1+0x144], R17 ;  /* 0x0001441101007387 */ /* 0x000fe80000100800 */
[----:B------:R-:W-:Y:S04]  /*1457b0*/  STSM.16.M88.4 [R46], R28 ;  /* 0x0000001c2e007844 */ /* 0x000fe80000000200 */
[----:B------:R-:W-:Y:S01]  /*1457c0*/  STL [R1+0x14c], R19 ;  /* 0x00014c1301007387 */ /* 0x000fe20000100800 */
[----:B------:R-:W-:-:S03]  /*1457d0*/  NOP ;  /* 0x0000000000007918 */ /* 0x000fc60000000000 */
[----:B------:R-:W0:Y:S04]  /*1457e0*/  LDS.128 R16, [R46] ;  /* 0x000000002e107984 */ /* 0x000e280000000c00 */
[----:B0-----:R-:W-:Y:S04]  /*1457f0*/  STL.64 [R1+0x130], R16 ;  /* 0x0001301001007387 */ /* 0x001fe80000100a00 */
[----:B------:R-:W-:Y:S01]  /*145800*/  STL.64 [R1+0x138], R18 ;  /* 0x0001381201007387 */ /* 0x000fe20000100a00 */
[----:B------:R-:W-:Y:S01]  /*145810*/  NOP ;  /* 0x0000000000007918 */ /* 0x000fe20000000000 */
[----:B---3--:R-:W-:-:S05]  /*145820*/  PRMT R35, R8, 0x4210, R49 ;  /* 0x0000421008237816 */ /* 0x008fca0000000031 */
[----:B------:R0:W-:Y:S01]  /*145830*/  STSM.16.M88.4 [R46], R32 ;  /* 0x000000202e007844 */ /* 0x0001e20000000200 */
[----:B------:R-:W-:-:S03]  /*145840*/  NOP ;  /* 0x0000000000007918 */ /* 0x000fc60000000000 */
[----:B------:R-:W1:Y:S04]  /*145850*/  LDS.128 R16, [R46] ;  /* 0x000000002e107984 */ /* 0x000e680000000c00 */
[----:B0-----:R-:W3:Y:S04]  /*145860*/  LDL.LU R32, [R1+0x6f0] ;  /* 0x0006f00001207983 */ /* 0x001ee80000300800 */
[----:B------:R-:W3:Y:S04]  /*145870*/  LDL.LU R33, [R1+0x6f4] ;  /* 0x0006f40001217983 */ /* 0x000ee80000300800 */
[----:B------:R-:W3:Y:S04]  /*145880*/  LDL.LU R34, [R1+0x6f8] ;  /* 0x0006f80001227983 */ /* 0x000ee80000300800 */
[----:B------:R-:W3:Y:S01]  /*145890*/  LDL.LU R8, [R1+0x1f30] ;  /* 0x001f300001087983 */ /* 0x000ee20000300800 */
[----:B------:R-:W-:Y:S01]  /*1458a0*/  PRMT R55, R5, 0x5210, R48 ;  /* 0x0000521005377816 */ /* 0x000fe20000000030 */
[----:B------:R-:W-:-:S04]  /*1458b0*/  NOP ;  /* 0x0000000000007918 */ /* 0x000fc80000000000 */
[----:B------:R-:W-:Y:S04]  /*1458c0*/  STSM.16.M88.4 [R46], R52 ;  /* 0x000000342e007844 */ /* 0x000fe80000000200 */
[----:B-1----:R-:W-:Y:S04]  /*1458d0*/  STL.64 [R1+0x120], R16 ;  /* 0x0001201001007387 */ /* 0x002fe80000100a00 */
[----:B------:R-:W-:Y:S01]  /*1458e0*/  STL.64 [R1+0x128], R18 ;  /* 0x0001281201007387 */ /* 0x000fe20000100a00 */
[----:B------:R-:W-:-:S03]  /*1458f0*/  NOP ;  /* 0x0000000000007918 */ /* 0x000fc60000000000 */
[----:B------:R-:W0:Y:S01]  /*145900*/  LDS.128 R16, [R46] ;  /* 0x000000002e107984 */ /* 0x000e220000000c00 */
[----:B------:R-:W-:Y:S01]  /*145910*/  PRMT R39, R6, 0x5210, R49 ;  /* 0x0000521006277816 */ /* 0x000fe20000000031 */
[----:B------:R-:W-:Y:S01]  /*145920*/  NOP ;  /* 0x0000000000007918 */ /* 0x000fe20000000000 */
[----:B----4-:R-:W-:-:S03]  /*145930*/  LOP3.LUT R48, R10, 0xffff, RZ, 0xc0, !PT ;  /* 0x0000ffff0a307812 */ /* 0x010fc600078ec0ff */
[----:B------:R-:W-:Y:S04]  /*145940*/  STSM.16.M88.4 [R46], R36 ;  /* 0x000000242e007844 */ /* 0x000fe80000000200 */
[----:B0-----:R-:W-:Y:S01]  /*145950*/  STL [R1+0x110], R16 ;  /* 0x0001101001007387 */ /* 0x001fe20000100800 */
[----:B------:R-:W-:-:S03]  /*145960*/  IMAD.MOV.U32 R10, RZ, RZ, R17 ;  /* 0x000000ffff0a7224 */ /* 0x000fc600078e0011 */
[----:B------:R-:W-:Y:S01]  /*145970*/  STL.64 [R1+0x118], R18 ;  /* 0x0001181201007387 */ /* 0x000fe20000100a00 */
[----:B------:R-:W-:-:S03]  /*145980*/  NOP ;  /* 0x0000000000007918 */ /* 0x000fc60000000000 */
[----:B------:R-:W0:Y:S04]  /*145990*/  LDS.128 R16, [R46] ;  /* 0x000000002e107984 */ /* 0x000e280000000c00 */
        /* <DEDUP_REMOVED lines=8> */
[----:B------:R-:W4:Y:S01]  /*145a20*/  LDL.LU R4, [R1+0x790] ;  /* 0x0007900001047983 */ /* 0x000f220000300800 */
[----:B0-----:R-:W-:Y:S01]  /*145a30*/  IMAD.MOV.U32 R10, RZ, RZ, R16 ;  /* 0x000000ffff0a7224 */ /* 0x001fe200078e0010 */
[----:B--2---:R-:W-:-:S02]  /*145a40*/  LOP3.LUT R49, R7, 0xffff, RZ, 0xc0, !PT ;  /* 0x0000ffff07317812 */ /* 0x004fc400078ec0ff */
[----:B------:R-:W2:Y:S01]  /*145a50*/  LDL.LU R7, [R1+0x5af0] ;  /* 0x005af00001077983 */ /* 0x000ea20000300800 */
[----:B------:R-:W-:Y:S01]  /*145a60*/  PRMT R59, R9, 0x4210, R48 ;  /* 0x00004210093b7816 */ /* 0x000fe20000000030 */
[----:B------:R-:W-:Y:S02]  /*145a70*/  NOP ;  /* 0x0000000000007918 */ /* 0x000fe40000000000 */
[----:B------:R-:W-:Y:S01]  /*145a80*/  STL [R1+0x104], R17 ;  /* 0x0001041101007387 */ /* 0x000fe20000100800 */
[----:B------:R-:W-:-:S03]  /*145a90*/  IMAD.MOV.U32 R9, RZ, RZ, R18 ;  /* 0x000000ffff097224 */ /* 0x000fc600078e0012 */
[----:B------:R-:W-:Y:S04]  /*145aa0*/  STSM.16.M88.4 [R46], R56 ;  /* 0x000000382e007844 */ /* 0x000fe80000000200 */
[----:B------:R-:W-:Y:S01]  /*145ab0*/  STL [R1+0x10c], R19 ;  /* 0x00010c1301007387 */ /* 0x000fe20000100800 */
[----:B------:R-:W-:-:S03]  /*145ac0*/  NOP ;  /* 0x0000000000007918 */ /* 0x000fc60000000000 */
[----:B------:R-:W0:Y:S04]  /*145ad0*/  LDS.128 R16, [R46] ;  /* 0x000000002e107984 */ /* 0x000e280000000c00 */
[----:B0-----:R-:W-:Y:S04]  /*145ae0*/  STL [R1+0xf0], R16 ;  /* 0x0000f01001007387 */ /* 0x001fe80000100800 */
[----:B------:R-:W-:Y:S04]  /*145af0*/  STL.64 [R1+0xf8], R18 ;  /* 0x0000f81201007387 */ /* 0x000fe80000100a00 */
        /* <DEDUP_REMOVED lines=9> */
[----:B---3--:R-:W-:Y:S01]  /*145b90*/  PRMT R35, R8, 0x4210, R49 ;  /* 0x0000421008237816 */ /* 0x008fe20000000031 */
[----:B------:R-:W-:-:S04]  /*145ba0*/  NOP ;  /* 0x0000000000007918 */ /* 0x000fc80000000000 */
[----:B------:R-:W-:Y:S01]  /*145bb0*/  STSM.16.M88.4 [R46], R32 ;  /* 0x000000202e007844 */ /* 0x000fe20000000200 */
[----:B------:R-:W-:Y:S01]  /*145bc0*/  IMAD.MOV.U32 R8, RZ, RZ, R17 ;  /* 0x000000ffff087224 */ /* 0x000fe200078e0011 */
[----:B------:R-:W-:Y:S02]  /*145bd0*/  NOP ;  /* 0x0000000000007918 */ /* 0x000fe40000000000 */
[----:B------:R-:W0:Y:S04]  /*145be0*/  LDS.128 R16, [R46] ;  /* 0x000000002e107984 */ /* 0x000e280000000c00 */
[----:B------:R-:W-:Y:S04]  /*145bf0*/  STL [R1+0x5bbc], R8 ;  /* 0x005bbc0801007387 */ /* 0x000fe80000100800 */
[----:B0-----:R-:W-:Y:S04]  /*145c00*/  STL.64 [R1+0xe0], R16 ;  /* 0x0000e01001007387 */ /* 0x001fe80000100a00 */
[----:B------:R-:W-:Y:S01]  /*145c10*/  STL.64 [R1+0xe8], R18 ;  /* 0x0000e81201007387 */ /* 0x000fe20000100a00 */
[----:B------:R-:W-:Y:S01]  /*145c20*/  NOP ;  /* 0x0000000000007918 */ /* 0x000fe20000000000 */
[----:B----4-:R-:W-:-:S05]  /*145c30*/  PRMT R55, R6, 0x5210, R48 ;  /* 0x0000521006377816 */ /* 0x010fca0000000030 */
[----:B------:R0:W-:Y:S01]  /*145c40*/  STSM.16.M88.4 [R46], R52 ;  /* 0x000000342e007844 */ /* 0x0001e20000000200 */
[----:B------:R-:W-:-:S03]  /*145c50*/  NOP ;  /* 0x0000000000007918 */ /* 0x000fc60000000000 */
[----:B------:R-:W1:Y:S01]  /*145c60*/  LDS.128 R16, [R46] ;  /* 0x000000002e107984 */ /* 0x000e620000000c00 */
[----:B------:R-:W-:-:S03]  /*145c70*/  PRMT R31, R4, 0x5210, R49 ;  /* 0x00005210041f7816 */ /* 0x000fc60000000031 */
[----:B0-----:R-:W3:Y:S01]  /*145c80*/  LDL.LU R52, [R1+0x6a0] ;  /* 0x0006a00001347983 */ /* 0x001ee20000300800 */
[----:B------:R-:W-:-:S03]  /*145c90*/  NOP ;  /* 0x0000000000007918 */ /* 0x000fc60000000000 */
[----:B------:R-:W3:Y:S04]  /*145ca0*/  LDL.LU R53, [R1+0x6a4] ;  /* 0x0006a40001357983 */ /* 0x000ee80000300800 */
[----:B------:R-:W3:Y:S04]  /*145cb0*/  LDL.LU R54, [R1+0x6a8] ;  /* 0x0006a80001367983 */ /* 0x000ee80000300800 */
[----:B------:R-:W4:Y:S04]  /*145cc0*/  LDL.LU R6, [R1+0x794] ;  /* 0x0007940001067983 */ /* 0x000f280000300800 */
[----:B------:R-:W-:Y:S01]  /*145cd0*/  STSM.16.M88.4 [R46], R28 ;  /* 0x0000001c2e007844 */ /* 0x000fe20000000200 */
[----:B------:R-:W-:-:S03]  /*145ce0*/  NOP ;  /* 0x0000000000007918 */ /* 0x000fc60000000000 */
[----:B-1----:R-:W-:Y:S01]  /*145cf0*/  STL [R1+0xd4], R17 ;  /* 0x0000d41101007387 */ /* 0x002fe20000100800 */
[----:B------:R-:W-:-:S03]  /*145d00*/  IMAD.MOV.U32 R8, RZ, RZ, R16 ;  /* 0x000000ffff087224 */ /* 0x000fc600078e0010 */
[----:B------:R-:W-:Y:S04]  /*145d10*/  STL [R1+0xd8], R18 ;  /* 0x0000d81201007387 */ /* 0x000fe80000100800 */
[----:B------:R-:W3:Y:S04]  /*145d20*/  LDL.LU R32, [R1+0x6b0] ;  /* 0x0006b00001207983 */ /* 0x000ee80000300800 */
[----:B------:R-:W3:Y:S04]  /*145d30*/  LDL.LU R33, [R1+0x6b4] ;  /* 0x0006b40001217983 */ /* 0x000ee80000300800 */
[----:B------:R-:W3:Y:S04]  /*145d40*/  LDL.LU R34, [R1+0x6b8] ;  /* 0x0006b80001227983 */ /* 0x000ee80000300800 */
[----:B------:R-:W3:Y:S01]  /*145d50*/  LDL.LU R4, [R1+0x7b8] ;  /* 0x0007b80001047983 */ /* 0x000ee20000300800 */
[----:B--2---:R-:W-:Y:S01]  /*145d60*/  LOP3.LUT R48, R7, 0xffff, RZ, 0xc0, !PT ;  /* 0x0000ffff07307812 */ /* 0x004fe200078ec0ff */
[----:B------:R-:W-:-:S02]  /*145d70*/  IMAD.MOV.U32 R7, RZ, RZ, R19 ;  /* 0x000000ffff077224 */ /* 0x000fc400078e0013 */
[----:B------:R-:W0:Y:S04]  /*145d80*/  LDS.128 R16, [R46] ;  /* 0x000000002e107984 */ /* 0x000e280000000c00 */
[----:B------:R1:W-:Y:S04]  /*145d90*/  STL [R1+0x5bb4], R7 ;  /* 0x005bb40701007387 */ /* 0x0003e80000100800 */
[----:B0-----:R-:W-:Y:S01]  /*145da0*/  STL.64 [R1+0xc0], R16 ;  /* 0x0000c01001007387 */ /* 0x001fe20000100a00 */
[----:B-1----:R-:W-:-:S03]  /*145db0*/  IMAD.MOV.U32 R7, RZ, RZ, R18 ;  /* 0x000000ffff077224 */ /* 0x002fc600078e0012 */
[----:B------:R-:W-:Y:S01]  /*145dc0*/  STL [R1+0xcc], R19 ;  /* 0x0000cc1301007387 */ /* 0x000fe20000100800 */
[----:B------:R-:W-:Y:S01]  /*145dd0*/  NOP ;  /* 0x0000000000007918 */ /* 0x000fe20000000000 */
[----:B------:R-:W-:-:S05]  /*145de0*/  PRMT R59, R3, 0x4210, R48 ;  /* 0x00004210033b7816 */ /* 0x000fca0000000030 */
[----:B------:R-:W-:Y:S01]  /*145df0*/  STSM.16.M88.4 [R46], R56 ;  /* 0x000000382e007844 */ /* 0x000fe20000000200 */
[----:B------:R-:W-:-:S03]  /*145e00*/  NOP ;  /* 0x0000000000007918 */ /* 0x000fc60000000000 */
[----:B------:R-:W0:Y:S04]  /*145e10*/  LDS.128 R16, [R46] ;  /* 0x000000002e107984 */ /* 0x000e280000000c00 */
[----:B0-----:R-:W-:Y:S04]  /*145e20*/  STL.64 [R1+0xb0], R16 ;  /* 0x0000b01001007387 */ /* 0x001fe80000100a00 */
[----:B------:R-:W-:Y:S04]  /*145e30*/  STL [R1+0xb8], R18 ;  /* 0x0000b81201007387 */ /* 0x000fe80000100800 */
[----:B------:R-:W2:Y:S04]  /*145e40*/  LDL.LU R58, [R1+0x5b18] ;  /* 0x005b1800013a7983 */ /* 0x000ea80000300800 */
[----:B------:R-:W2:Y:S01]  /*145e50*/  LDL.LU R59, [R1+0x5b14] ;  /* 0x005b1400013b7983 */ /* 0x000ea20000300800 */
[----:B------:R-:W-:-:S03]  /*145e60*/  LOP3.LUT R49, R2, 0xffff, RZ, 0xc0, !PT ;  /* 0x0000ffff02317812 */ /* 0x000fc600078ec0ff */
[----:B------:R-:W2:Y:S01]  /*145e70*/  LDL.LU R0, [R1+0x5af8] ;  /* 0x005af80001007983 */ /* 0x000ea20000300800 */
[----:B------:R-:W-:Y:S01]  /*145e80*/  PRMT R39, R5, 0x4210, R49 ;  /* 0x0000421005277816 */ /* 0x000fe20000000031 */
[----:B------:R-:W-:-:S04]  /*145e90*/  NOP ;  /* 0x0000000000007918 */ /* 0x000fc80000000000 */
[----:B------:R0:W-:Y:S01]  /*145ea0*/  STSM.16.M88.4 [R46], R36 ;  /* 0x000000242e007844 */ /* 0x0001e20000000200 */
[----:B------:R-:W-:Y:S01]  /*145eb0*/  IMAD.MOV.U32 R5, RZ, RZ, R19 ;  /* 0x000000ffff057224 */ /* 0x000fe200078e0013 */
[----:B------:R-:W-:Y:S02]  /*145ec0*/  NOP ;  /* 0x0000000000007918 */ /* 0x000fe40000000000 */
[----:B------:R-:W1:Y:S04]  /*145ed0*/  LDS.128 R16, [R46] ;  /* 0x000000002e107984 */ /* 0x000e680000000c00 */
[----:B------:R-:W-:Y:S04]  /*145ee0*/  STL [R1+0x5ba4], R5 ;  /* 0x005ba40501007387 */ /* 0x000fe80000100800 */
[----:B0-----:R-:W2:Y:S04]  /*145ef0*/  LDL.LU R36, [R1+0x5af4] ;  /* 0x005af40001247983 */ /* 0x001ea80000300800 */
[----:B------:R-:W2:Y:S04]  /*145f00*/  LDL.LU R56, [R1+0x1f60] ;  /* 0x001f600001387983 */ /* 0x000ea80000300800 */
[----:B------:R-:W2:Y:S04]  /*145f10*/  LDL.LU R57, [R1+0x1f5c] ;  /* 0x001f5c0001397983 */ /* 0x000ea80000300800 */
[----:B------:R-:W2:Y:S01]  /*145f20*/  LDL.LU R3, [R1+0x1f58] ;  /* 0x001f580001037983 */ /* 0x000ea20000300800 */
[----:B----4-:R-:W-:Y:S01]  /*145f30*/  PRMT R55, R6, 0x5210, R48 ;  /* 0x0000521006377816 */ /* 0x010fe20000000030 */
[----:B------:R-:W-:-:S02]  /*145f40*/  NOP ;  /* 0x0000000000007918 */ /* 0x000fc40000000000 */
[----:B------:R-:W4:Y:S04]  /*145f50*/  LDL.LU R6, [R1+0x1f50] ;  /* 0x001f500001067983 */ /* 0x000f280000300800 */
[----:B---3--:R-:W-:Y:S04]  /*145f60*/  STSM.16.M88.4 [R46], R52 ;  /* 0x000000342e007844 */ /* 0x008fe80000000200 */
[----:B-1----:R-:W-:Y:S04]  /*145f70*/  STL.64 [R1+0xa0], R16 ;  /* 0x0000a01001007387 */ /* 0x002fe80000100a00 */
[----:B------:R-:W-:Y:S01]  /*145f80*/  STL.64 [R1+0xa8], R18 ;  /* 0x0000a81201007387 */ /* 0x000fe20000100a00 */
[----:B------:R-:W-:-:S03]  /*145f90*/  NOP ;  /* 0x0000000000007918 */ /* 0x000fc60000000000 */
[----:B------:R-:W0:Y:S01]  /*145fa0*/  LDS.128 R16, [R46] ;  /* 0x000000002e107984 */ /* 0x000e220000000c00 */
[----:B------:R-:W-:Y:S01]  /*145fb0*/  PRMT R35, R4, 0x5210, R49 ;  /* 0x0000521004237816 */ /* 0x000fe20000000031 */
[----:B------:R-:W-:Y:S02]  /*145fc0*/  NOP ;  /* 0x0000000000007918 */ /* 0x000fe40000000000 */
[----:B------:R-:W3:Y:S04]  /*145fd0*/  LDL.LU R4, [R1+0x1e94] ;  /* 0x001e940001047983 */ /* 0x000ee80000300800 */
[----:B0-----:R-:W-:Y:S04]  /*145fe0*/  STL.64 [R1+0x90], R16 ;  /* 0x0000901001007387 */ /* 0x001fe80000100a00 */
[----:B------:R-:W-:Y:S04]  /*145ff0*/  STL [R1+0x9c], R19 ;  /* 0x00009c1301007387 */ /* 0x000fe80000100800 */
        /* <DEDUP_REMOVED lines=8> */
[----:B------:R-:W-:Y:S04]  /*146080*/  STL [R1+0x5ba8], R5 ;  /* 0x005ba80501007387 */ /* 0x000fe80000100800 */
[----:B------:R-:W3:Y:S01]  /*146090*/  LDL.LU R53, [R1+0x7bc] ;  /* 0x0007bc0001357983 */ /* 0x000ee20000300800 */
[----:B--2---:R-:W-:-:S03]  /*1460a0*/  LOP3.LUT R22, R58, 0xffff, RZ, 0xc0, !PT ;  /* 0x0000ffff3a167812 */ /* 0x004fc600078ec0ff */
[----:B------:R-:W2:Y:S01]  /*1460b0*/  LDL.LU R58, [R1+0x7c4] ;  /* 0x0007c400013a7983 */ /* 0x000ea20000300800 */
[----:B------:R-:W-:-:S03]  /*1460c0*/  LOP3.LUT R21, R59, 0xffff, RZ, 0xc0, !PT ;  /* 0x0000ffff3b157812 */ /* 0x000fc600078ec0ff */
[----:B------:R-:W2:Y:S04]  /*1460d0*/  LDL.LU R59, [R1+0x7c0] ;  /* 0x0007c000013b7983 */ /* 0x000ea80000300800 */
[----:B------:R-:W-:Y:S01]  /*1460e0*/  STSM.16.M88.4 [R46], R32 ;  /* 0x000000202e007844 */ /* 0x000fe20000000200 */
[----:B------:R-:W-:-:S03]  /*1460f0*/  NOP ;  /* 0x0000000000007918 */ /* 0x000fc60000000000 */
[----:B------:R-:W0:Y:S01]  /*146100*/  LDS.128 R24, [R46] ;  /* 0x000000002e187984 */ /* 0x000e220000000c00 */
[----:B------:R-:W-:-:S03]  /*146110*/  LOP3.LUT R20, R0, 0xffff, RZ, 0xc0, !PT ;  /* 0x0000ffff00147812 */ /* 0x000fc600078ec0ff */
[----:B------:R-:W2:Y:S01]  /*146120*/  LDL.LU R0, [R1+0x798] ;  /* 0x0007980001007983 */ /* 0x000ea20000300800 */
[----:B------:R-:W-:Y:S02]  /*146130*/  PRMT R48, R56, 0x4210, R22 ;  /* 0x0000421038307816 */ /* 0x000fe40000000016 */
[----:B------:R-:W-:Y:S02]  /*146140*/  PRMT R49, R57, 0x4210, R21 ;  /* 0x0000421039317816 */ /* 0x000fe40000000015 */
[----:B------:R-:W-:Y:S01]  /*146150*/  PRMT R50, R3, 0x4210, R20 ;  /* 0x0000421003327816 */ /* 0x000fe20000000014 */
[----:B0-----:R-:W-:Y:S04]  /*146160*/  STL.64 [R1+0x88], R26 ;  /* 0x0000881a01007387 */ /* 0x001fe80000100a00 */
[----:B------:R-:W2:Y:S04]  /*146170*/  LDL.LU R56, [R1+0x7d0] ;  /* 0x0007d00001387983 */ /* 0x000ea80000300800 */
[----:B------:R-:W2:Y:S04]  /*146180*/  LDL.LU R57, [R1+0x7cc] ;  /* 0x0007cc0001397983 */ /* 0x000ea80000300800 */
[----:B------:R-:W2:Y:S01]  /*146190*/  LDL.LU R3, [R1+0x7c8] ;  /* 0x0007c80001037983 */ /* 0x000ea20000300800 */
[----:B------:R-:W-:Y:S01]  /*1461a0*/  LOP3.LUT R19, R36, 0xffff, RZ, 0xc0, !PT ;  /* 0x0000ffff24137812 */ /* 0x000fe200078ec0ff */
[----:B------:R-:W-:-:S03]  /*1461b0*/  IMAD.MOV.U32 R5, RZ, RZ, R25 ;  /* 0x000000ffff057224 */ /* 0x000fc600078e0019 */
[----:B----4-:R-:W-:Y:S01]  /*1461c0*/  PRMT R51, R6, 0x4210, R19 ;  /* 0x0000421006337816 */ /* 0x010fe20000000013 */
[----:B------:R-:W-:-:S04]  /*1461d0*/  NOP ;  /* 0x0000000000007918 */ /* 0x000fc80000000000 */
[----:B------:R-:W-:Y:S01]  /*1461e0*/  STSM.16.M88.4 [R46], R48 ;  /* 0x000000302e007844 */ /* 0x000fe20000000200 */
[----:B------:R-:W-:Y:S01]  /*1461f0*/  IMAD.MOV.U32 R6, RZ, RZ, R24 ;  /* 0x000000ffff067224 */ /* 0x000fe200078e0018 */
[----:B------:R-:W-:Y:S02]  /*146200*/  NOP ;  /* 0x0000000000007918 */ /* 0x000fe40000000000 */
[----:B------:R-:W0:Y:S01]  /*146210*/  LDS.128 R24, [R46] ;  /* 0x000000002e187984 */ /* 0x000e220000000c00 */
[----:B---3--:R-:W-:-:S03]  /*146220*/  LOP3.LUT R18, R4, 0xffff, RZ, 0xc0, !PT ;  /* 0x0000ffff04127812 */ /* 0x008fc600078ec0ff */
[----:B------:R-:W3:Y:S04]  /*146230*/  LDL.LU R4, [R1+0x7d4] ;  /* 0x0007d40001047983 */ /* 0x000ee80000300800 */
[----:B0-----:R-:W-:Y:S01]  /*146240*/  STL.64 [R1+0x70], R24 ;  /* 0x0000701801007387 */ /* 0x001fe20000100a00 */
[----:B------:R-:W-:Y:S02]  /*146250*/  LOP3.LUT R17, R37, 0xffff, RZ, 0xc0, !PT ;  /* 0x0000ffff25117812 */ /* 0x000fe400078ec0ff */
[----:B------:R-:W-:Y:S02]  /*146260*/  LOP3.LUT R16, R38, 0xffff, RZ, 0xc0, !PT ;  /* 0x0000ffff26107812 */ /* 0x000fe400078ec0ff */
[----:B------:R-:W-:Y:S02]  /*146270*/  LOP3.LUT R2, R2, 0xffff, RZ, 0xc0, !PT ;  /* 0x0000ffff02027812 */ /* 0x000fe400078ec0ff */
[----:B------:R-:W-:-:S02]  /*146280*/  PRMT R48, R39, 0x4210, R18 ;  /* 0x0000421027307816 */ /* 0x000fc40000000012 */
[----:B------:R-:W-:Y:S02]  /*146290*/  PRMT R49, R54, 0x4210, R17 ;  /* 0x0000421036317816 */ /* 0x000fe40000000011 */
[----:B------:R-:W-:Y:S02]  /*1462a0*/  PRMT R50, R55, 0x4210, R16 ;  /* 0x0000421037327816 */ /* 0x000fe40000000010 */
[----:B------:R-:W-:Y:S01]  /*1462b0*/  PRMT R51, R52, 0x4210, R2 ;  /* 0x0000421034337816 */ /* 0x000fe20000000002 */
[----:B------:R-:W-:-:S04]  /*1462c0*/  NOP ;  /* 0x0000000000007918 */ /* 0x000fc80000000000 */
[----:B------:R0:W-:Y:S04]  /*1462d0*/  STSM.16.M88.4 [R46], R48 ;  /* 0x000000302e007844 */ /* 0x0001e80000000200 */
[----:B------:R-:W-:Y:S01]  /*1462e0*/  STL.64 [R1+0x78], R26 ;  /* 0x0000781a01007387 */ /* 0x000fe20000100a00 */
[----:B------:R-:W-:-:S03]  /*1462f0*/  NOP ;  /* 0x0000000000007918 */ /* 0x000fc60000000000 */
[----:B------:R-:W4:Y:S01]  /*146300*/  LDL.LU R34, [R1+0x5b28] ;  /* 0x005b280001227983 */ /* 0x000f220000300800 */
[----:B0-----:R-:W-:-:S03]  /*146310*/  PRMT R48, R53, 0x5210, R22 ;  /* 0x0000521035307816 */ /* 0x001fc60000000016 */
[----:B------:R-:W4:Y:S01]  /*146320*/  LDL.LU R53, [R1+0x5b24] ;  /* 0x005b240001357983 */ /* 0x000f220000300800 */
[----:B--2---:R-:W-:-:S03]  /*146330*/  PRMT R49, R58, 0x5210, R21 ;  /* 0x000052103a317816 */ /* 0x004fc60000000015 */
[----:B------:R-:W2:Y:S01]  /*146340*/  LDL.LU R58, [R1+0x5b00] ;  /* 0x005b0000013a7983 */ /* 0x000ea20000300800 */
[----:B------:R-:W-:-:S03]  /*146350*/  PRMT R50, R59, 0x5210, R20 ;  /* 0x000052103b327816 */ /* 0x000fc60000000014 */
[----:B------:R-:W2:Y:S04]  /*146360*/  LDL.LU R59, [R1+0x5afc] ;  /* 0x005afc00013b7983 */ /* 0x000ea80000300800 */
[----:B------:R-:W0:Y:S01]  /*146370*/  LDS.128 R20, [R46] ;  /* 0x000000002e147984 */ /* 0x000e220000000c00 */
[----:B------:R-:W-:Y:S01]  /*146380*/  PRMT R51, R0, 0x5210, R19 ;  /* 0x0000521000337816 */ /* 0x000fe20000000013 */
[----:B------:R-:W-:Y:S02]  /*146390*/  NOP ;  /* 0x0000000000007918 */ /* 0x000fe40000000000 */
[----:B------:R-:W2:Y:S04]  /*1463a0*/  LDL.LU R0, [R1+0x1f88] ;  /* 0x001f880001007983 */ /* 0x000ea80000300800 */
[----:B------:R1:W-:Y:S02]  /*1463b0*/  STSM.16.M88.4 [R46], R48 ;  /* 0x000000302e007844 */ /* 0x0003e40000000200 */
[----:B-1----:R-:W-:-:S02]  /*1463c0*/  PRMT R48, R56, 0x5210, R18 ;  /* 0x0000521038307816 */ /* 0x002fc40000000012 */
[----:B------:R-:W-:Y:S02]  /*1463d0*/  PRMT R49, R57, 0x5210, R17 ;  /* 0x0000521039317816 */ /* 0x000fe40000000011 */
[----:B------:R-:W-:Y:S01]  /*1463e0*/  PRMT R50, R3, 0x5210, R16 ;  /* 0x0000521003327816 */ /* 0x000fe20000000010 */
[----:B------:R-:W-:Y:S01]  /*1463f0*/  NOP ;  /* 0x0000000000007918 */ /* 0x000fe20000000000 */
[----:B------:R-:W1:Y:S04]  /*146400*/  LDS.128 R16, [R46] ;  /* 0x000000002e107984 */ /* 0x000e680000000c00 */
[----:B0-----:R-:W-:Y:S04]  /*146410*/  STL.64 [R1+0x60], R20 ;  /* 0x0000601401007387 */ /* 0x001fe80000100a00 */
        /* <DEDUP_REMOVED lines=9> */
[----:B-1----:R-:W-:Y:S04]  /*1464b0*/  STL [R1+0x50], R16 ;  /* 0x0000501001007387 */ /* 0x002fe80000100800 */
[----:B------:R-:W-:Y:S04]  /*1464c0*/  STL [R1+0x58], R18 ;  /* 0x0000581201007387 */ /* 0x000fe80000100800 */
[----:B------:R-:W2:Y:S01]  /*1464d0*/  LDL.LU R57, [R1+0x1fa0] ;  /* 0x001fa00001397983 */ /* 0x000ea20000300800 */
[----:B------:R-:W-:-:S03]  /*1464e0*/  IMAD.MOV.U32 R3, RZ, RZ, R19 ;  /* 0x000000ffff037224 */ /* 0x000fc600078e0013 */
[----:B------:R-:W2:Y:S01]  /*1464f0*/  LDL.LU R54, [R1+0x1f98] ;  /* 0x001f980001367983 */ /* 0x000ea20000300800 */
[----:B---3--:R-:W-:Y:S01]  /*146500*/  PRMT R51, R4, 0x5210, R2 ;  /* 0x0000521004337816 */ /* 0x008fe20000000002 */
[----:B------:R-:W-:Y:S02]  /*146510*/  IMAD.MOV.U32 R4, RZ, RZ, R17 ;  /* 0x000000ffff047224 */ /* 0x000fe400078e0011 */
[----:B------:R-:W3:Y:S01]  /*146520*/  LDL.LU R2, [R1+0x1f94] ;  /* 0x001f940001027983 */ /* 0x000ee20000300800 */
[----:B------:R-:W-:-:S03]  /*146530*/  NOP ;  /* 0x0000000000007918 */ /* 0x000fc60000000000 */
[----:B------:R-:W-:Y:S04]  /*146540*/  STL [R1+0x5b9c], R4 ;  /* 0x005b9c0401007387 */ /* 0x000fe80000100800 */
[----:B------:R-:W-:Y:S01]  /*146550*/  STL [R1+0x5b94], R3 ;  /* 0x005b940301007387 */ /* 0x000fe20000100800 */
[----:B----4-:R-:W-:-:S03]  /*146560*/  LOP3.LUT R22, R53, 0xffff, RZ, 0xc0, !PT ;  /* 0x0000ffff35167812 */ /* 0x010fc600078ec0ff */
[----:B------:R-:W4:Y:S01]  /*146570*/  LDL.LU R53, [R1+0x7f8] ;  /* 0x0007f80001357983 */ /* 0x000f220000300800 */
[----:B--2---:R-:W-:-:S03]  /*146580*/  LOP3.LUT R21, R58, 0xffff, RZ, 0xc0, !PT ;  /* 0x0000ffff3a157812 */ /* 0x004fc600078ec0ff */
[----:B------:R-:W2:Y:S01]  /*146590*/  LDL.LU R58, [R1+0x7dc] ;  /* 0x0007dc00013a7983 */ /* 0x000ea20000300800 */
[----:B------:R-:W-:-:S03]  /*1465a0*/  LOP3.LUT R20, R59, 0xffff, RZ, 0xc0, !PT ;  /* 0x0000ffff3b147812 */ /* 0x000fc600078ec0ff */
[----:B------:R-:W4:Y:S01]  /*1465b0*/  LDL.LU R59, [R1+0x7d8] ;  /* 0x0007d800013b7983 */ /* 0x000f220000300800 */
[----:B------:R-:W-:-:S03]  /*1465c0*/  LOP3.LUT R23, R34, 0xffff, RZ, 0xc0, !PT ;  /* 0x0000ffff22177812 */ /* 0x000fc600078ec0ff */
[----:B------:R0:W-:Y:S01]  /*1465d0*/  STSM.16.M88.4 [R46], R48 ;  /* 0x000000302e007844 */ /* 0x0001e20000000200 */
[----:B------:R-:W-:-:S03]  /*1465e0*/  NOP ;  /* 0x0000000000007918 */ /* 0x000fc60000000000 */
[----:B------:R-:W1:Y:S01]  /*1465f0*/  LDS.128 R16, [R46] ;  /* 0x000000002e107984 */ /* 0x000e620000000c00 */
[----:B0-----:R-:W-:-:S03]  /*146600*/  PRMT R48, R0, 0x4210, R23 ;  /* 0x0000421000307816 */ /* 0x001fc60000000017 */
[----:B------:R-:W4:Y:S04]  /*146610*/  LDL.LU R0, [R1+0x7a8] ;  /* 0x0007a80001007983 */ /* 0x000f280000300800 */
[----:B-1----:R-:W-:Y:S01]  /*146620*/  STL [R1+0x44], R17 ;  /* 0x0000441101007387 */ /* 0x002fe20000100800 */
[----:B------:R-:W-:-:S03]  /*146630*/  IMAD.MOV.U32 R3, RZ, RZ, R18 ;  /* 0x000000ffff037224 */ /* 0x000fc600078e0012 */
[----:B------:R0:W-:Y:S01]  /*146640*/  STL [R1+0x4c], R19 ;  /* 0x00004c1301007387 */ /* 0x0001e20000100800 */
[----:B------:R-:W-:Y:S01]  /*146650*/  IMAD.MOV.U32 R4, RZ, RZ, R16 ;  /* 0x000000ffff047224 */ /* 0x000fe200078e0010 */
[----:B------:R-:W-:Y:S02]  /*146660*/  PRMT R49, R35, 0x4210, R22 ;  /* 0x0000421023317816 */ /* 0x000fe40000000016 */
[----:B------:R-:W-:Y:S02]  /*146670*/  PRMT R50, R36, 0x4210, R21 ;  /* 0x0000421024327816 */ /* 0x000fe40000000015 */
[----:B------:R-:W-:Y:S01]  /*146680*/  PRMT R51, R37, 0x4210, R20 ;  /* 0x0000421025337816 */ /* 0x000fe20000000014 */
[----:B------:R-:W-:-:S04]  /*146690*/  NOP ;  /* 0x0000000000007918 */ /* 0x000fc80000000000 */
[----:B------:R1:W-:Y:S01]  /*1466a0*/  STSM.16.M88.4 [R46], R48 ;  /* 0x000000302e007844 */ /* 0x0003e20000000200 */
[----:B0-----:R-:W-:Y:S01]  /*1466b0*/  LOP3.LUT R19, R38, 0xffff, RZ, 0xc0, !PT ;  /* 0x0000ffff26137812 */ /* 0x001fe200078ec0ff */
[----:B------:R-:W-:Y:S01]  /*1466c0*/  NOP ;  /* 0x0000000000007918 */ /* 0x000fe20000000000 */
[----:B------:R-:W-:Y:S01]  /*1466d0*/  LOP3.LUT R18, R39, 0xffff, RZ, 0xc0, !PT ;  /* 0x0000ffff27127812 */ /* 0x000fe200078ec0ff */
[----:B------:R-:W0:Y:S01]  /*1466e0*/  LDS.128 R24, [R46] ;  /* 0x000000002e187984 */ /* 0x000e220000000c00 */
[----:B------:R-:W-:Y:S02]  /*1466f0*/  LOP3.LUT R17, R55, 0xffff, RZ, 0xc0, !PT ;  /* 0x0000ffff37117812 */ /* 0x000fe400078ec0ff */
[----:B------:R-:W-:Y:S01]  /*146700*/  LOP3.LUT R16, R52, 0xffff, RZ, 0xc0, !PT ;  /* 0x0000ffff34107812 */ /* 0x000fe200078ec0ff */
[----:B------:R-:W4:Y:S01]  /*146710*/  LDL.LU R55, [R1+0x12b8] ;  /* 0x0012b80001377983 */ /* 0x000f220000300800 */
[----:B-1----:R-:W-:-:S03]  /*146720*/  PRMT R48, R56, 0x4210, R19 ;  /* 0x0000421038307816 */ /* 0x002fc60000000013 */
[----:B------:R-:W4:Y:S04]  /*146730*/  LDL.LU R52, [R1+0x12b4] ;  /* 0x0012b40001347983 */ /* 0x000f280000300800 */
[----:B------:R-:W4:Y:S01]  /*146740*/  LDL.LU R56, [R1+0x1078] ;  /* 0x0010780001387983 */ /* 0x000f220000300800 */
[----:B------:R-:W-:-:S03]  /*146750*/  PRMT R49, R57, 0x4210, R18 ;  /* 0x0000421039317816 */ /* 0x000fc60000000012 */
[----:B------:R-:W4:Y:S01]  /*146760*/  LDL.LU R57, [R1+0x12b0] ;  /* 0x0012b00001397983 */ /* 0x000f220000300800 */
[----:B------:R-:W-:Y:S02]  /*146770*/  PRMT R50, R54, 0x4210, R17 ;  /* 0x0000421036327816 */ /* 0x000fe40000000011 */
[----:B---3--:R-:W-:Y:S01]  /*146780*/  PRMT R51, R2, 0x4210, R16 ;  /* 0x0000421002337816 */ /* 0x008fe20000000010 */
[----:B------:R-:W-:Y:S01]  /*146790*/  NOP ;  /* 0x0000000000007918 */ /* 0x000fe20000000000 */
[----:B0-----:R-:W-:Y:S01]  /*1467a0*/  IMAD.MOV.U32 R2, RZ, RZ, R25 ;  /* 0x000000ffff027224 */ /* 0x001fe200078e0019 */
[----:B------:R-:W-:Y:S04]  /*1467b0*/  STL [R1+0x30], R24 ;  /* 0x0000301801007387 */ /* 0x000fe80000100800 */
[----:B------:R-:W-:Y:S04]  /*1467c0*/  STL.64 [R1+0x38], R26 ;  /* 0x0000381a01007387 */ /* 0x000fe80000100a00 */
[----:B------:R2:W-:Y:S04]  /*1467d0*/  STSM.16.M88.4 [R46], R48 ;  /* 0x000000302e007844 */ /* 0x0005e80000000200 */
[----:B------:R-:W-:Y:S01]  /*1467e0*/  STL [R1+0x5b8c], R2 ;  /* 0x005b8c0201007387 */ /* 0x000fe20000100800 */
[----:B--2---:R-:W-:-:S03]  /*1467f0*/  PRMT R49, R58, 0x5210, R22 ;  /* 0x000052103a317816 */ /* 0x004fc60000000016 */
[----:B------:R-:W2:Y:S01]  /*146800*/  LDL.LU R58, [R1+0x5b38] ;  /* 0x005b3800013a7983 */ /* 0x000ea20000300800 */
[----:B----4-:R-:W-:-:S03]  /*146810*/  PRMT R50, R59, 0x5210, R21 ;  /* 0x000052103b327816 */ /* 0x010fc60000000015 */
[----:B------:R-:W3:Y:S01]  /*146820*/  LDL.LU R59, [R1+0x5b34] ;  /* 0x005b3400013b7983 */ /* 0x000ee20000300800 */
[----:B------:R-:W-:Y:S02]  /*146830*/  PRMT R48, R53, 0x5210, R23 ;  /* 0x0000521035307816 */ /* 0x000fe40000000017 */
[----:B------:R-:W-:Y:S01]  /*146840*/  PRMT R51, R0, 0x5210, R20 ;  /* 0x0000521000337816 */ /* 0x000fe20000000014 */
[----:B------:R-:W-:Y:S01]  /*146850*/  NOP ;  /* 0x0000000000007918 */ /* 0x000fe20000000000 */
[----:B------:R-:W0:Y:S01]  /*146860*/  LDS.128 R20, [R46] ;  /* 0x000000002e147984 */ /* 0x000e220000000c00 */
[----:B------:R-:W-:-:S03]  /*146870*/  NOP ;  /* 0x0000000000007918 */ /* 0x000fc60000000000 */
[----:B------:R1:W-:Y:S04]  /*146880*/  STSM.16.M88.4 [R46], R48 ;  /* 0x000000302e007844 */ /* 0x0003e80000000200 */
[----:B0-----:R-:W-:Y:S04]  /*146890*/  STL.64 [R1+0x20], R20 ;  /* 0x0000201401007387 */ /* 0x001fe80000100a00 */
[----:B------:R-:W-:Y:S04]  /*1468a0*/  STL [R1+0x28], R22 ;  /* 0x0000281601007387 */ /* 0x000fe80000100800 */
[----:B------:R-:W4:Y:S04]  /*1468b0*/  LDL.LU R53, [R1+0x5b08] ;  /* 0x005b080001357983 */ /* 0x000f280000300800 */
[----:B------:R-:W4:Y:S04]  /*1468c0*/  LDL.LU R54, [R1+0x5b04] ;  /* 0x005b040001367983 */ /* 0x000f280000300800 */
[----:B------:R-:W4:Y:S04]  /*1468d0*/  LDL.LU R32, [R1+0x1fb4] ;  /* 0x001fb40001207983 */ /* 0x000f280000300800 */
[----:B------:R-:W4:Y:S04]  /*1468e0*/  LDL.LU R33, [R1+0x1fb0] ;  /* 0x001fb00001217983 */ /* 0x000f280000300800 */
[----:B------:R-:W4:Y:S04]  /*1468f0*/  LDL.LU R34, [R1+0x1fac] ;  /* 0x001fac0001227983 */ /* 0x000f280000300800 */
[----:B------:R-:W4:Y:S01]  /*146900*/  LDL.LU R35, [R1+0x1fa8] ;  /* 0x001fa80001237983 */ /* 0x000f220000300800 */
[----:B------:R-:W-:Y:S01]  /*146910*/  IMAD.MOV.U32 R0, RZ, RZ, R23 ;  /* 0x000000ffff007224 */ /* 0x000fe200078e0017 */
[----:B-1----:R-:W-:-:S02]  /*146920*/  PRMT R48, R55, 0x5210, R19 ;  /* 0x0000521037307816 */ /* 0x002fc40000000013 */
[----:B------:R-:W-:Y:S02]  /*146930*/  PRMT R49, R52, 0x5210, R18 ;  /* 0x0000521034317816 */ /* 0x000fe40000000012 */
[----:B------:R-:W-:Y:S01]  /*146940*/  PRMT R50, R56, 0x5210, R17 ;  /* 0x0000521038327816 */ /* 0x000fe20000000011 */
[----:B------:R-:W-:Y:S04]  /*146950*/  STL [R1+0x5b84], R0 ;  /* 0x005b840001007387 */ /* 0x000fe80000100800 */
[----:B------:R-:W4:Y:S01]  /*146960*/  LDL.LU R56, [R1+0x1eb8] ;  /* 0x001eb80001387983 */ /* 0x000f220000300800 */
[----:B------:R-:W-:Y:S01]  /*146970*/  PRMT R51, R57, 0x5210, R16 ;  /* 0x0000521039337816 */ /* 0x000fe20000000010 */
[----:B------:R-:W-:Y:S02]  /*146980*/  NOP ;  /* 0x0000000000007918 */ /* 0x000fe40000000000 */
[----:B------:R-:W0:Y:S01]  /*146990*/  LDS.128 R16, [R46] ;  /* 0x000000002e107984 */ /* 0x000e220000000c00 */
[----:B------:R-:W-:-:S03]  /*1469a0*/  NOP ;  /* 0x0000000000007918 */ /* 0x000fc60000000000 */
[----:B------:R-:W4:Y:S04]  /*1469b0*/  LDL.LU R57, [R1+0x1eb4] ;  /* 0x001eb40001397983 */ /* 0x000f280000300800 */
[----:B------:R-:W4:Y:S04]  /*1469c0*/  LDL.LU R55, [R1+0x1e80] ;  /* 0x001e800001377983 */ /* 0x000f280000300800 */
[----:B------:R-:W4:Y:S04]  /*1469d0*/  LDL.LU R52, [R1+0x1e7c] ;  /* 0x001e7c0001347983 */ /* 0x000f280000300800 */
[----:B------:R-:W4:Y:S04]  /*1469e0*/  LDL.LU R36, [R1+0x1fc4] ;  /* 0x001fc40001247983 */ /* 0x000f280000300800 */
[----:B------:R-:W4:Y:S04]  /*1469f0*/  LDL.LU R37, [R1+0x1fc8] ;  /* 0x001fc80001257983 */ /* 0x000f280000300800 */
[----:B------:R-:W4:Y:S04]  /*146a00*/  LDL.LU R38, [R1+0x1fc0] ;  /* 0x001fc00001267983 */ /* 0x000f280000300800 */
[----:B------:R-:W4:Y:S04]  /*146a10*/  LDL.LU R39, [R1+0x1fbc] ;  /* 0x001fbc0001277983 */ /* 0x000f280000300800 */
[----:B0-----:R0:W-:Y:S04]  /*146a20*/  STL [R1+0x14], R17 ;  /* 0x0000141101007387 */ /* 0x0011e80000100800 */
[----:B------:R1:W-:Y:S01]  /*146a30*/  STL [R1+0x1c], R19 ;  /* 0x00001c1301007387 */ /* 0x0003e20000100800 */
[----:B--2---:R-:W-:-:S03]  /*146a40*/  LOP3.LUT R20, R58, 0xffff, RZ, 0xc0, !PT ;  /* 0x0000ffff3a147812 */ /* 0x004fc600078ec0ff */
[----:B------:R-:W2:Y:S01]  /*146a50*/  LDL.LU R58, [R1+0x12e4] ;  /* 0x0012e400013a7983 */ /* 0x000ea20000300800 */
[----:B---3--:R-:W-:-:S03]  /*146a60*/  LOP3.LUT R21, R59, 0xffff, RZ, 0xc0, !PT ;  /* 0x0000ffff3b157812 */ /* 0x008fc600078ec0ff */
[----:B------:R-:W3:Y:S01]  /*146a70*/  LDL.LU R59, [R1+0x12e0] ;  /* 0x0012e000013b7983 */ /* 0x000ee20000300800 */
[----:B------:R-:W-:Y:S02]  /*146a80*/  IMAD.MOV.U32 R2, RZ, RZ, R16 ;  /* 0x000000ffff027224 */ /* 0x000fe400078e0010 */
[----:B------:R-:W-:Y:S01]  /*146a90*/  IMAD.MOV.U32 R0, RZ, RZ, R18 ;  /* 0x000000ffff007224 */ /* 0x000fe200078e0012 */
[----:B------:R-:W-:Y:S01]  /*146aa0*/  STSM.16.M88.4 [R46], R48 ;  /* 0x000000302e007844 */ /* 0x000fe20000000200 */
[----:B------:R-:W-:-:S03]  /*146ab0*/  NOP ;  /* 0x0000000000007918 */ /* 0x000fc60000000000 */
[----:B------:R-:W-:Y:S01]  /*146ac0*/  LDS.128 R48, [R46] ;  /* 0x000000002e307984 */ /* 0x000fe20000000c00 */
[----:B----4-:R-:W-:-:S03]  /*146ad0*/  LOP3.LUT R22, R53, 0xffff, RZ, 0xc0, !PT ;  /* 0x0000ffff35167812 */ /* 0x010fc600078ec0ff */
[----:B------:R-:W4:Y:S01]  /*146ae0*/  LDL.LU R53, [R1+0x12bc] ;  /* 0x0012bc0001357983 */ /* 0x000f220000300800 */
[----:B------:R-:W-:-:S03]  /*146af0*/  LOP3.LUT R23, R54, 0xffff, RZ, 0xc0, !PT ;  /* 0x0000ffff36177812 */ /* 0x000fc600078ec0ff */
[----:B------:R-:W4:Y:S01]  /*146b00*/  LDL.LU R54, [R1+0x7ac] ;  /* 0x0007ac0001367983 */ /* 0x000f220000300800 */
[----:B------:R-:W-:Y:S02]  /*146b10*/  PRMT R16, R32, 0x4210, R20 ;  /* 0x0000421020107816 */ /* 0x000fe40000000014 */
[----:B0-----:R-:W-:Y:S02]  /*146b20*/  PRMT R17, R33, 0x4210, R21 ;  /* 0x0000421021117816 */ /* 0x001fe40000000015 */
[----:B------:R-:W-:Y:S02]  /*146b30*/  PRMT R18, R34, 0x4210, R22 ;  /* 0x0000421022127816 */ /* 0x000fe40000000016 */
[----:B-1----:R-:W-:Y:S01]  /*146b40*/  PRMT R19, R35, 0x4210, R23 ;  /* 0x0000421023137816 */ /* 0x002fe20000000017 */
[----:B------:R-:W-:-:S04]  /*146b50*/  NOP ;  /* 0x0000000000007918 */ /* 0x000fc80000000000 */
[----:B------:R0:W-:Y:S01]  /*146b60*/  STSM.16.M88.4 [R46], R16 ;  /* 0x000000102e007844 */ /* 0x0001e20000000200 */
[----:B------:R-:W-:-:S03]  /*146b70*/  NOP ;  /* 0x0000000000007918 */ /* 0x000fc60000000000 */
[----:B------:R-:W1:Y:S01]  /*146b80*/  LDS.128 R28, [R46] ;  /* 0x000000002e1c7984 */ /* 0x000e620000000c00 */
[----:B0-----:R-:W-:-:S03]  /*146b90*/  LOP3.LUT R16, R56, 0xffff, RZ, 0xc0, !PT ;  /* 0x0000ffff38107812 */ /* 0x001fc600078ec0ff */
[----:B------:R-:W4:Y:S01]  /*146ba0*/  LDL.LU R56, [R1+0x1390] ;  /* 0x0013900001387983 */ /* 0x000f220000300800 */
[----:B------:R-:W-:-:S03]  /*146bb0*/  LOP3.LUT R17, R57, 0xffff, RZ, 0xc0, !PT ;  /* 0x0000ffff39117812 */ /* 0x000fc600078ec0ff */
[----:B------:R-:W4:Y:S01]  /*146bc0*/  LDL.LU R57, [R1+0x12ec] ;  /* 0x0012ec0001397983 */ /* 0x000f220000300800 */
[----:B------:R-:W-:-:S03]  /*146bd0*/  LOP3.LUT R18, R55, 0xffff, RZ, 0xc0, !PT ;  /* 0x0000ffff37127812 */ /* 0x000fc600078ec0ff */
[----:B------:R-:W4:Y:S01]  /*146be0*/  LDL.LU R55, [R1+0x12e8] ;  /* 0x0012e80001377983 */ /* 0x000f220000300800 */
[----:B------:R-:W-:-:S03]  /*146bf0*/  LOP3.LUT R19, R52, 0xffff, RZ, 0xc0, !PT ;  /* 0x0000ffff34137812 */ /* 0x000fc600078ec0ff */
[----:B------:R-:W4:Y:S04]  /*146c00*/  LDL.LU R52, [R1+0x1394] ;  /* 0x0013940001347983 */ /* 0x000f280000300800 */
[----:B-1----:R-:W-:Y:S04]  /*146c10*/  STL.64 [R1+0x690], R28 ;  /* 0x0006901c01007387 */ /* 0x002fe80000100a00 */
[----:B------:R0:W-:Y:S01]  /*146c20*/  STL.64 [R1+0x698], R30 ;  /* 0x0006981e01007387 */ /* 0x0001e20000100a00 */
[----:B--2---:R-:W-:-:S03]  /*146c30*/  PRMT R20, R58, 0x5210, R20 ;  /* 0x000052103a147816 */ /* 0x004fc60000000014 */
[----:B------:R-:W2:Y:S01]  /*146c40*/  LDL.LU R58, [R1+0x5b48] ;  /* 0x005b4800013a7983 */ /* 0x000ea20000300800 */
[----:B---3--:R-:W-:-:S03]  /*146c50*/  PRMT R21, R59, 0x5210, R21 ;  /* 0x000052103b157816 */ /* 0x008fc60000000015 */
[----:B------:R-:W3:Y:S01]  /*146c60*/  LDL.LU R59, [R1+0x5b44] ;  /* 0x005b4400013b7983 */ /* 0x000ee20000300800 */
[----:B------:R-:W-:Y:S02]  /*146c70*/  PRMT R24, R36, 0x4210, R16 ;  /* 0x0000421024187816 */ /* 0x000fe40000000010 */
[----:B------:R-:W-:Y:S02]  /*146c80*/  PRMT R25, R37, 0x4210, R17 ;  /* 0x0000421025197816 */ /* 0x000fe40000000011 */
[----:B------:R-:W-:Y:S02]  /*146c90*/  PRMT R26, R38, 0x4210, R18 ;  /* 0x00004210261a7816 */ /* 0x000fe40000000012 */
[----:B------:R-:W-:Y:S01]  /*146ca0*/  PRMT R27, R39, 0x4210, R19 ;  /* 0x00004210271b7816 */ /* 0x000fe20000000013 */
[----:B------:R-:W-:-:S04]  /*146cb0*/  NOP ;  /* 0x0000000000007918 */ /* 0x000fc80000000000 */
[----:B------:R-:W-:Y:S01]  /*146cc0*/  STSM.16.M88.4 [R46], R24 ;  /* 0x000000182e007844 */ /* 0x000fe20000000200 */
[----:B------:R-:W-:-:S03]  /*146cd0*/  NOP ;  /* 0x0000000000007918 */ /* 0x000fc60000000000 */
[----:B------:R-:W1:Y:S01]  /*146ce0*/  LDS.128 R24, [R46] ;  /* 0x000000002e187984 */ /* 0x000e620000000c00 */
[----:B----4-:R-:W-:-:S03]  /*146cf0*/  PRMT R22, R53, 0x5210, R22 ;  /* 0x0000521035167816 */ /* 0x010fc60000000016 */
[----:B------:R-:W4:Y:S04]  /*146d00*/  LDL.LU R53, [R1+0x5b10] ;  /* 0x005b100001357983 */ /* 0x000f280000300800 */
[----:B0-----:R-:W4:Y:S01]  /*146d10*/  LDL.LU R31, [R1+0x5b0c] ;  /* 0x005b0c00011f7983 */ /* 0x001f220000300800 */
[----:B------:R-:W-:Y:S01]  /*146d20*/  PRMT R23, R54, 0x5210, R23 ;  /* 0x0000521036177816 */ /* 0x000fe20000000017 */
[----:B------:R-:W-:Y:S02]  /*146d30*/  NOP ;  /* 0x0000000000007918 */ /* 0x000fe40000000000 */
[----:B------:R-:W4:Y:S04]  /*146d40*/  LDL.LU R32, [R1+0x1fdc] ;  /* 0x001fdc0001207983 */ /* 0x000f280000300800 */
[----:B------:R-:W4:Y:S04]  /*146d50*/  LDL.LU R33, [R1+0x1fd4] ;  /* 0x001fd40001217983 */ /* 0x000f280000300800 */
[----:B------:R-:W4:Y:S04]  /*146d60*/  LDL.LU R34, [R1+0x1fd0] ;  /* 0x001fd00001227983 */ /* 0x000f280000300800 */
[----:B------:R-:W4:Y:S04]  /*146d70*/  LDL.LU R39, [R1+0x1fcc] ;  /* 0x001fcc0001277983 */ /* 0x000f280000300800 */
[----:B------:R-:W-:Y:S01]  /*146d80*/  STSM.16.M88.4 [R46], R20 ;  /* 0x000000142e007844 */ /* 0x000fe20000000200 */
[----:B------:R-:W-:-:S03]  /*146d90*/  NOP ;  /* 0x0000000000007918 */ /* 0x000fc60000000000 */
[----:B------:R-:W0:Y:S04]  /*146da0*/  LDS.128 R20, [R46] ;  /* 0x000000002e147984 */ /* 0x000e280000000c00 */
[----:B-1----:R-:W-:Y:S01]  /*146db0*/  STL.64 [R1+0x700], R24 ;  /* 0x0007001801007387 */ /* 0x002fe20000100a00 */
[----:B------:R-:W-:-:S03]  /*146dc0*/  PRMT R16, R56, 0x5210, R16 ;  /* 0x0000521038107816 */ /* 0x000fc60000000010 */
[----:B------:R-:W-:Y:S01]  /*146dd0*/  STL.64 [R1+0x708], R26 ;  /* 0x0007081a01007387 */ /* 0x000fe20000100a00 */
[----:B------:R-:W-:-:S03]  /*146de0*/  NOP ;  /* 0x0000000000007918 */ /* 0x000fc60000000000 */
[----:B------:R-:W4:Y:S01]  /*146df0*/  LDL.LU R56, [R1+0x1ecc] ;  /* 0x001ecc0001387983 */ /* 0x000f220000300800 */
[----:B------:R-:W-:-:S03]  /*146e00*/  PRMT R17, R57, 0x5210, R17 ;  /* 0x0000521039117816 */ /* 0x000fc60000000011 */
[----:B------:R-:W4:Y:S04]  /*146e10*/  LDL.LU R57, [R1+0x1ec8] ;  /* 0x001ec80001397983 */ /* 0x000f280000300800 */
[----:B------:R-:W4:Y:S01]  /*146e20*/  LDL.LU R54, [R1+0x1e8c] ;  /* 0x001e8c0001367983 */ /* 0x000f220000300800 */
[----:B------:R-:W-:-:S03]  /*146e30*/  PRMT R18, R55, 0x5210, R18 ;  /* 0x0000521037127816 */ /* 0x000fc60000000012 */
[----:B------:R-:W4:Y:S04]  /*146e40*/  LDL.LU R35, [R1+0x1e88] ;  /* 0x001e880001237983 */ /* 0x000f280000300800 */
[----:B------:R-:W4:Y:S04]  /*146e50*/  LDL.LU R36, [R1+0x1fec] ;  /* 0x001fec0001247983 */ /* 0x000f280000300800 */
[----:B------:R-:W4:Y:S04]  /*146e60*/  LDL.LU R37, [R1+0x1fe8] ;  /* 0x001fe80001257983 */ /* 0x000f280000300800 */
[----:B------:R-:W4:Y:S04]  /*146e70*/  LDL.LU R38, [R1+0x1fe4] ;  /* 0x001fe40001267983 */ /* 0x000f280000300800 */
[----:B------:R-:W4:Y:S04]  /*146e80*/  LDL.LU R55, [R1+0x1fd8] ;  /* 0x001fd80001377983 */ /* 0x000f280000300800 */
[----:B0-----:R2:W-:Y:S04]  /*146e90*/  STL.64 [R1+0x6f0], R20 ;  /* 0x0006f01401007387 */ /* 0x0015e80000100a00 */
[----:B------:R4:W-:Y:S01]  /*146ea0*/  STL.64 [R1+0x6f8], R22 ;  /* 0x0006f81601007387 */ /* 0x0009e20000100a00 */
[----:B--2---:R-:W-:-:S03]  /*146eb0*/  LOP3.LUT R20, R58, 0xffff, RZ, 0xc0, !PT ;  /* 0x0000ffff3a147812 */ /* 0x004fc600078ec0ff */
[----:B------:R-:W2:Y:S01]  /*146ec0*/  LDL.LU R58, [R1+0x139c] ;  /* 0x00139c00013a7983 */ /* 0x000ea20000300800 */
[----:B---3--:R-:W-:-:S03]  /*146ed0*/  LOP3.LUT R21, R59, 0xffff, RZ, 0xc0, !PT ;  /* 0x0000ffff3b157812 */ /* 0x008fc600078ec0ff */
[----:B------:R-:W3:Y:S01]  /*146ee0*/  LDL.LU R59, [R1+0x1398] ;  /* 0x00139800013b7983 */ /* 0x000ee20000300800 */
[----:B------:R-:W-:-:S03]  /*146ef0*/  PRMT R19, R52, 0x5210, R19 ;  /* 0x0000521034137816 */ /* 0x000fc60000000013 */
[----:B------:R-:W3:Y:S04]  /*146f00*/  LDL.LU R52, [R1+0x1680] ;  /* 0x0016800001347983 */ /* 0x000ee80000300800 */
[----:B------:R0:W-:Y:S01]  /*146f10*/  STSM.16.M88.4 [R46], R16 ;  /* 0x000000102e007844 */ /* 0x0001e20000000200 */
[----:B------:R-:W-:-:S03]  /*146f20*/  NOP ;  /* 0x0000000000007918 */ /* 0x000fc60000000000 */
[----:B------:R-:W1:Y:S01]  /*146f30*/  LDS.128 R24, [R46] ;  /* 0x000000002e187984 */ /* 0x000e620000000c00 */
[----:B----4-:R-:W-:-:S03]  /*146f40*/  LOP3.LUT R22, R53, 0xffff, RZ, 0xc0, !PT ;  /* 0x0000ffff35167812 */ /* 0x010fc600078ec0ff */
[----:B------:R-:W4:Y:S01]  /*146f50*/  LDL.LU R53, [R1+0x7b0] ;  /* 0x0007b00001357983 */ /* 0x000f220000300800 */
[----:B------:R-:W-:Y:S01]  /*146f60*/  LOP3.LUT R23, R31, 0xffff, RZ, 0xc0, !PT ;  /* 0x0000ffff1f177812 */ /* 0x000fe200078ec0ff */
[----:B------:R-:W-:Y:S01]  /*146f70*/  NOP ;  /* 0x0000000000007918 */ /* 0x000fe20000000000 */
[----:B0-----:R-:W-:Y:S02]  /*146f80*/  PRMT R16, R32, 0x4210, R20 ;  /* 0x0000421020107816 */ /* 0x001fe40000000014 */
[----:B------:R-:W-:Y:S02]  /*146f90*/  PRMT R17, R33, 0x4210, R21 ;  /* 0x0000421021117816 */ /* 0x000fe40000000015 */
[----:B------:R-:W-:Y:S02]  /*146fa0*/  PRMT R18, R34, 0x4210, R22 ;  /* 0x0000421022127816 */ /* 0x000fe40000000016 */
[----:B------:R-:W-:Y:S01]  /*146fb0*/  PRMT R19, R39, 0x4210, R23 ;  /* 0x0000421027137816 */ /* 0x000fe20000000017 */
[----:B-1----:R-:W-:Y:S04]  /*146fc0*/  STL.64 [R1+0x7d0], R24 ;  /* 0x0007d01801007387 */ /* 0x002fe80000100a00 */
[----:B------:R0:W-:Y:S01]  /*146fd0*/  STSM.16.M88.4 [R46], R16 ;  /* 0x000000102e007844 */ /* 0x0001e20000000200 */
[----:B------:R-:W-:-:S03]  /*146fe0*/  NOP ;  /* 0x0000000000007918 */ /* 0x000fc60000000000 */
[----:B------:R-:W1:Y:S04]  /*146ff0*/  LDS.128 R28, [R46] ;  /* 0x000000002e1c7984 */ /* 0x000e680000000c00 */
[----:B------:R-:W-:Y:S01]  /*147000*/  STL.64 [R1+0x7d8], R26 ;  /* 0x0007d81a01007387 */ /* 0x000fe20000100a00 */
[----:B0-----:R-:W-:-:S03]  /*147010*/  LOP3.LUT R16, R56, 0xffff, RZ, 0xc0, !PT ;  /* 0x0000ffff38107812 */ /* 0x001fc600078ec0ff */
[----:B------:R-:W4:Y:S01]  /*147020*/  LDL.LU R56, [R1+0x168c] ;  /* 0x00168c0001387983 */ /* 0x000f220000300800 */
[----:B------:R-:W-:-:S03]  /*147030*/  LOP3.LUT R17, R57, 0xffff, RZ, 0xc0, !PT ;  /* 0x0000ffff39117812 */ /* 0x000fc600078ec0ff */
[----:B------:R-:W4:Y:S01]  /*147040*/  LDL.LU R57, [R1+0x1688] ;  /* 0x0016880001397983 */ /* 0x000f220000300800 */
[----:B------:R-:W-:-:S03]  /*147050*/  LOP3.LUT R18, R54, 0xffff, RZ, 0xc0, !PT ;  /* 0x0000ffff36127812 */ /* 0x000fc600078ec0ff */
[----:B------:R-:W4:Y:S04]  /*147060*/  LDL.LU R39, [R1+0x1684] ;  /* 0x0016840001277983 */ /* 0x000f280000300800 */
[----:B------:R-:W4:Y:S04]  /*147070*/  LDL.LU R54, [R1+0x7b4] ;  /* 0x0007b40001367983 */ /* 0x000f280000300800 */
[----:B-1----:R-:W-:Y:S04]  /*147080*/  STL.64 [R1+0x6d0], R28 ;  /* 0x0006d01c01007387 */ /* 0x002fe80000100a00 */
[----:B------:R0:W-:Y:S01]  /*147090*/  STL.64 [R1+0x6d8], R30 ;  /* 0x0006d81e01007387 */ /* 0x0001e20000100a00 */
[----:B--2---:R-:W-:-:S03]  /*1470a0*/  PRMT R20, R58, 0x5210, R20 ;  /* 0x000052103a147816 */ /* 0x004fc60000000014 */
[----:B------:R-:W2:Y:S01]  /*1470b0*/  LDL.LU R58, [R1+0x5b58] ;  /* 0x005b5800013a7983 */ /* 0x000ea20000300800 */
[----:B---3--:R-:W-:-:S03]  /*1470c0*/  PRMT R21, R59, 0x5210, R21 ;  /* 0x000052103b157816 */ /* 0x008fc60000000015 */
[----:B------:R-:W3:Y:S01]  /*1470d0*/  LDL.LU R59, [R1+0x5b54] ;  /* 0x005b5400013b7983 */ /* 0x000ee20000300800 */
[----:B------:R-:W-:Y:S02]  /*1470e0*/  LOP3.LUT R19, R35, 0xffff, RZ, 0xc0, !PT ;  /* 0x0000ffff23137812 */ /* 0x000fe400078ec0ff */
[----:B------:R-:W-:Y:S01]  /*1470f0*/  PRMT R24, R36, 0x4210, R16 ;  /* 0x0000421024187816 */ /* 0x000fe20000000010 */
[----:B0-----:R-:W3:Y:S01]  /*147100*/  LDL.LU R31, [R1+0x5b20] ;  /* 0x005b2000011f7983 */ /* 0x001ee20000300800 */
[----:B------:R-:W-:Y:S02]  /*147110*/  PRMT R25, R37, 0x4210, R17 ;  /* 0x0000421025197816 */ /* 0x000fe40000000011 */
[----:B------:R-:W-:Y:S01]  /*147120*/  PRMT R26, R38, 0x4210, R18 ;  /* 0x00004210261a7816 */ /* 0x000fe20000000012 */
[----:B------:R-:W3:Y:S01]  /*147130*/  LDL.LU R32, [R1+0x5b1c] ;  /* 0x005b1c0001207983 */ /* 0x000ee20000300800 */
[----:B------:R-:W-:Y:S01]  /*147140*/  PRMT R27, R55, 0x4210, R19 ;  /* 0x00004210371b7816 */ /* 0x000fe20000000013 */
[----:B------:R-:W-:-:S04]  /*147150*/  NOP ;  /* 0x0000000000007918 */ /* 0x000fc80000000000 */
[----:B------:R-:W-:Y:S01]  /*147160*/  STSM.16.M88.4 [R46], R24 ;  /* 0x000000182e007844 */ /* 0x000fe20000000200 */
[----:B------:R-:W-:-:S03]  /*147170*/  NOP ;  /* 0x0000000000007918 */ /* 0x000fc60000000000 */
[----:B------:R-:W0:Y:S01]  /*147180*/  LDS.128 R24, [R46] ;  /* 0x000000002e187984 */ /* 0x000e220000000c00 */
[----:B------:R-:W-:-:S03]  /*147190*/  PRMT R22, R52, 0x5210, R22 ;  /* 0x0000521034167816 */ /* 0x000fc60000000016 */
[----:B------:R-:W3:Y:S04]  /*1471a0*/  LDL.LU R33, [R1+0x2004] ;  /* 0x0020040001217983 */ /* 0x000ee80000300800 */
[----:B------:R-:W3:Y:S04]  /*1471b0*/  LDL.LU R55, [R1+0x1ff4] ;  /* 0x001ff40001377983 */ /* 0x000ee80000300800 */
[----:B------:R-:W3:Y:S01]  /*1471c0*/  LDL.LU R52, [R1+0x1ff0] ;  /* 0x001ff00001347983 */ /* 0x000ee20000300800 */
[----:B----4-:R-:W-:Y:S01]  /*1471d0*/  PRMT R23, R53, 0x5210, R23 ;  /* 0x0000521035177816 */ /* 0x010fe20000000017 */
[----:B------:R-:W-:-:S02]  /*1471e0*/  NOP ;  /* 0x0000000000007918 */ /* 0x000fc40000000000 */
[----:B------:R-:W4:Y:S04]  /*1471f0*/  LDL.LU R53, [R1+0x1844] ;  /* 0x0018440001357983 */ /* 0x000f280000300800 */
[----:B------:R-:W-:Y:S01]  /*147200*/  STSM.16.M88.4 [R46], R20 ;  /* 0x000000142e007844 */ /* 0x000fe20000000200 */
[----:B------:R-:W-:-:S03]  /*147210*/  NOP ;  /* 0x0000000000007918 */ /* 0x000fc60000000000 */
[----:B------:R-:W1:Y:S04]  /*147220*/  LDS.128 R20, [R46] ;  /* 0x000000002e147984 */ /* 0x000e680000000c00 */
[----:B0-----:R-:W-:Y:S04]  /*147230*/  STL.64 [R1+0x7c0], R24 ;  /* 0x0007c01801007387 */ /* 0x001fe80000100a00 */
[----:B------:R-:W-:Y:S01]  /*147240*/  STL.64 [R1+0x7c8], R26 ;  /* 0x0007c81a01007387 */ /* 0x000fe20000100a00 */
[----:B------:R-:W-:Y:S01]  /*147250*/  NOP ;  /* 0x0000000000007918 */ /* 0x000fe20000000000 */
[----:B------:R-:W-:-:S02]  /*147260*/  PRMT R16, R56, 0x5210, R16 ;  /* 0x0000521038107816 */ /* 0x000fc40000000010 */
        /* <DEDUP_REMOVED lines=10> */
[----:B-1----:R2:W-:Y:S04]  /*147310*/  STL.64 [R1+0x7b0], R20 ;  /* 0x0007b01401007387 */ /* 0x0025e80000100a00 */
[----:B------:R0:W-:Y:S01]  /*147320*/  STL.64 [R1+0x7b8], R22 ;  /* 0x0007b81601007387 */ /* 0x0001e20000100a00 */
[----:B------:R-:W-:-:S02]  /*147330*/  PRMT R19, R54, 0x5210, R19 ;  /* 0x0000521036137816 */ /* 0x000fc40000000013 */
[----:B--2---:R-:W-:Y:S02]  /*147340*/  LOP3.LUT R20, R58, 0xffff, RZ, 0xc0, !PT ;  /* 0x0000ffff3a147812 */ /* 0x004fe400078ec0ff */
[----:B------:R-:W2:Y:S01]  /*147350*/  LDL.LU R58, [R1+0x16b8] ;  /* 0x0016b800013a7983 */ /* 0x000ea20000300800 */
[----:B---3--:R-:W-:-:S03]  /*147360*/  LOP3.LUT R21, R59, 0xffff, RZ, 0xc0, !PT ;  /* 0x0000ffff3b157812 */ /* 0x008fc600078ec0ff */
[----:B------:R-:W3:Y:S04]  /*147370*/  LDL.LU R54, [R1+0x16b4] ;  /* 0x0016b40001367983 */ /* 0x000ee80000300800 */
[----:B------:R-:W3:Y:S04]  /*147380*/  LDL.LU R59, [R1+0x16b0] ;  /* 0x0016b000013b7983 */ /* 0x000ee80000300800 */
[----:B------:R1:W-:Y:S01]  /*147390*/  STSM.16.M88.4 [R46], R16 ;  /* 0x000000102e007844 */ /* 0x0003e20000000200 */
[----:B------:R-:W-:-:S03]  /*1473a0*/  NOP ;  /* 0x0000000000007918 */ /* 0x000fc60000000000 */
[----:B------:R-:W4:Y:S01]  /*1473b0*/  LDS.128 R24, [R46] ;  /* 0x000000002e187984 */ /* 0x000f220000000c00 */
[----:B0-----:R-:W-:Y:S01]  /*1473c0*/  LOP3.LUT R22, R31, 0xffff, RZ, 0xc0, !PT ;  /* 0x0000ffff1f167812 */ /* 0x001fe200078ec0ff */
[----:B------:R-:W-:Y:S01]  /*1473d0*/  NOP ;  /* 0x0000000000007918 */ /* 0x000fe20000000000 */
[----:B------:R-:W-:Y:S02]  /*1473e0*/  LOP3.LUT R23, R32, 0xffff, RZ, 0xc0, !PT ;  /* 0x0000ffff20177812 */ /* 0x000fe400078ec0ff */
[----:B-1----:R-:W-:Y:S02]  /*1473f0*/  PRMT R16, R33, 0x4210, R20 ;  /* 0x0000421021107816 */ /* 0x002fe40000000014 */
[----:B------:R-:W-:Y:S02]  /*147400*/  PRMT R17, R55, 0x4210, R21 ;  /* 0x0000421037117816 */ /* 0x000fe40000000015 */
[----:B------:R-:W3:Y:S01]  /*147410*/  LDL.LU R55, [R1+0x7e0] ;  /* 0x0007e00001377983 */ /* 0x000ee20000300800 */
[----:B------:R-:W-:-:S03]  /*147420*/  PRMT R18, R52, 0x4210, R22 ;  /* 0x0000421034127816 */ /* 0x000fc60000000016 */
[----:B----4-:R-:W-:Y:S04]  /*147430*/  STL.64 [R1+0x7a0], R24 ;  /* 0x0007a01801007387 */ /* 0x010fe80000100a00 */
[----:B------:R-:W-:Y:S04]  /*147440*/  STL.64 [R1+0x7a8], R26 ;  /* 0x0007a81a01007387 */ /* 0x000fe80000100a00 */
[----:B------:R-:W4:Y:S01]  /*147450*/  LDL.LU R52, [R1+0x16c4] ;  /* 0x0016c40001347983 */ /* 0x000f220000300800 */
[----:B------:R-:W-:-:S03]  /*147460*/  PRMT R19, R53, 0x4210, R23 ;  /* 0x0000421035137816 */ /* 0x000fc60000000017 */
[----:B------:R-:W4:Y:S04]  /*147470*/  LDL.LU R53, [R1+0x16c0] ;  /* 0x0016c00001357983 */ /* 0x000f280000300800 */
        /* <DEDUP_REMOVED lines=8> */
[----:B-1----:R-:W-:Y:S01]  /*147500*/  STL.64 [R1+0x6c0], R28 ;  /* 0x0006c01c01007387 */ /* 0x002fe20000100a00 */
[----:B------:R-:W-:-:S03]  /*147510*/  LOP3.LUT R19, R35, 0xffff, RZ, 0xc0, !PT ;  /* 0x0000ffff23137812 */ /* 0x000fc600078ec0ff */
[----:B------:R0:W-:Y:S01]  /*147520*/  STL.64 [R1+0x6c8], R30 ;  /* 0x0006c81e01007387 */ /* 0x0001e20000100a00 */
[----:B------:R-:W-:Y:S02]  /*147530*/  PRMT R25, R37, 0x4210, R17 ;  /* 0x0000421025197816 */ /* 0x000fe40000000011 */
[----:B------:R-:W-:Y:S02]  /*147540*/  PRMT R26, R38, 0x4210, R18 ;  /* 0x00004210261a7816 */ /* 0x000fe40000000012 */
[----:B------:R-:W-:Y:S02]  /*147550*/  PRMT R27, R39, 0x4210, R19 ;  /* 0x00004210271b7816 */ /* 0x000fe40000000013 */
[----:B--2---:R-:W-:Y:S02]  /*147560*/  PRMT R20, R58, 0x5210, R20 ;  /* 0x000052103a147816 */ /* 0x004fe40000000014 */
[----:B------:R-:W2:Y:S04]  /*147570*/  LDL.LU R58, [R1+0x5b60] ;  /* 0x005b6000013a7983 */ /* 0x000ea80000300800 */
[----:B0-----:R-:W2:Y:S01]  /*147580*/  LDL.LU R31, [R1+0x5b5c] ;  /* 0x005b5c00011f7983 */ /* 0x001ea20000300800 */
[----:B---3--:R-:W-:-:S03]  /*147590*/  PRMT R21, R54, 0x5210, R21 ;  /* 0x0000521036157816 */ /* 0x008fc60000000015 */
[----:B------:R-:W3:Y:S01]  /*1475a0*/  LDL.LU R32, [R1+0x5b30] ;  /* 0x005b300001207983 */ /* 0x000ee20000300800 */
[----:B------:R-:W-:-:S03]  /*1475b0*/  PRMT R22, R59, 0x5210, R22 ;  /* 0x000052103b167816 */ /* 0x000fc60000000016 */
[----:B------:R-:W3:Y:S04]  /*1475c0*/  LDL.LU R37, [R1+0x5b2c] ;  /* 0x005b2c0001257983 */ /* 0x000ee80000300800 */
[----:B------:R-:W3:Y:S04]  /*1475d0*/  LDL.LU R38, [R1+0x2020] ;  /* 0x0020200001267983 */ /* 0x000ee80000300800 */
[----:B------:R-:W3:Y:S04]  /*1475e0*/  LDL.LU R39, [R1+0x2010] ;  /* 0x0020100001277983 */ /* 0x000ee80000300800 */
[----:B------:R-:W3:Y:S04]  /*1475f0*/  LDL.LU R54, [R1+0x2018] ;  /* 0x0020180001367983 */ /* 0x000ee80000300800 */
[----:B------:R-:W3:Y:S01]  /*147600*/  LDL.LU R59, [R1+0x1848] ;  /* 0x00184800013b7983 */ /* 0x000ee20000300800 */
[----:B------:R-:W-:Y:S01]  /*147610*/  PRMT R24, R36, 0x4210, R16 ;  /* 0x0000421024187816 */ /* 0x000fe20000000010 */
[----:B------:R-:W-:-:S04]  /*147620*/  NOP ;  /* 0x0000000000007918 */ /* 0x000fc80000000000 */
[----:B------:R-:W-:Y:S01]  /*147630*/  STSM.16.M88.4 [R46], R24 ;  /* 0x000000182e007844 */ /* 0x000fe20000000200 */
[----:B------:R-:W-:-:S03]  /*147640*/  NOP ;  /* 0x0000000000007918 */ /* 0x000fc60000000000 */
[----:B------:R-:W0:Y:S01]  /*147650*/  LDS.128 R24, [R46] ;  /* 0x000000002e187984 */ /* 0x000e220000000c00 */
[----:B------:R-:W-:Y:S01]  /*147660*/  PRMT R23, R55, 0x5210, R23 ;  /* 0x0000521037177816 */ /* 0x000fe20000000017 */
[----:B------:R-:W-:-:S04]  /*147670*/  NOP ;  /* 0x0000000000007918 */ /* 0x000fc80000000000 */
[----:B------:R-:W-:Y:S01]  /*147680*/  STSM.16.M88.4 [R46], R20 ;  /* 0x000000142e007844 */ /* 0x000fe20000000200 */
[----:B------:R-:W-:-:S03]  /*147690*/  NOP ;  /* 0x0000000000007918 */ /* 0x000fc60000000000 */
[----:B------:R-:W1:Y:S01]  /*1476a0*/  LDS.128 R20, [R46] ;  /* 0x000000002e147984 */ /* 0x000e620000000c00 */
[----:B----4-:R-:W-:-:S03]  /*1476b0*/  PRMT R16, R52, 0x5210, R16 ;  /* 0x0000521034107816 */ /* 0x010fc60000000010 */
[----:B0-----:R-:W-:Y:S04]  /*1476c0*/  STL.64 [R1+0x790], R24 ;  /* 0x0007901801007387 */ /* 0x001fe80000100a00 */
[----:B------:R-:W-:Y:S01]  /*1476d0*/  STL.64 [R1+0x798], R26 ;  /* 0x0007981a01007387 */ /* 0x000fe20000100a00 */
[----:B------:R-:W-:Y:S01]  /*1476e0*/  PRMT R17, R53, 0x5210, R17 ;  /* 0x0000521035117816 */ /* 0x000fe20000000011 */
[----:B------:R-:W-:Y:S02]  /*1476f0*/  NOP ;  /* 0x0000000000007918 */ /* 0x000fe40000000000 */
[----:B------:R-:W4:Y:S04]  /*147700*/  LDL.LU R55, [R1+0x1ee8] ;  /* 0x001ee80001377983 */ /* 0x000f280000300800 */
[----:B------:R-:W4:Y:S04]  /*147710*/  LDL.LU R33, [R1+0x1ee4] ;  /* 0x001ee40001217983 */ /* 0x000f280000300800 */
[----:B------:R-:W4:Y:S04]  /*147720*/  LDL.LU R34, [R1+0x1eb0] ;  /* 0x001eb00001227983 */ /* 0x000f280000300800 */
[----:B------:R-:W4:Y:S04]  /*147730*/  LDL.LU R35, [R1+0x1eac] ;  /* 0x001eac0001237983 */ /* 0x000f280000300800 */
[----:B------:R-:W4:Y:S04]  /*147740*/  LDL.LU R36, [R1+0x2030] ;  /* 0x0020300001247983 */ /* 0x000f280000300800 */
[----:B------:R-:W4:Y:S04]  /*147750*/  LDL.LU R52, [R1+0x202c] ;  /* 0x00202c0001347983 */ /* 0x000f280000300800 */
[----:B------:R-:W4:Y:S01]  /*147760*/  LDL.LU R53, [R1+0x2028] ;  /* 0x0020280001357983 */ /* 0x000f220000300800 */
[----:B------:R-:W-:-:S03]  /*147770*/  PRMT R18, R56, 0x5210, R18 ;  /* 0x0000521038127816 */ /* 0x000fc60000000012 */
[----:B------:R-:W4:Y:S04]  /*147780*/  LDL.LU R56, [R1+0x201c] ;  /* 0x00201c0001387983 */ /* 0x000f280000300800 */
[----:B-1----:R2:W-:Y:S01]  /*147790*/  STL.64 [R1+0x780], R20 ;  /* 0x0007801401007387 */ /* 0x0025e20000100a00 */
[----:B------:R-:W-:-:S03]  /*1477a0*/  PRMT R19, R57, 0x5210, R19 ;  /* 0x0000521039137816 */ /* 0x000fc60000000013 */
[----:B------:R3:W-:Y:S04]  /*1477b0*/  STL.64 [R1+0x788], R22 ;  /* 0x0007881601007387 */ /* 0x0007e80000100a00 */
[----:B------:R-:W4:Y:S04]  /*1477c0*/  LDL.LU R57, [R1+0x16f0] ;  /* 0x0016f00001397983 */ /* 0x000f280000300800 */
[----:B------:R0:W-:Y:S01]  /*1477d0*/  STSM.16.M88.4 [R46], R16 ;  /* 0x000000102e007844 */ /* 0x0001e20000000200 */
[----:B------:R-:W-:-:S03]  /*1477e0*/  NOP ;  /* 0x0000000000007918 */ /* 0x000fc60000000000 */
[----:B------:R-:W1:Y:S01]  /*1477f0*/  LDS.128 R24, [R46] ;  /* 0x000000002e187984 */ /* 0x000e620000000c00 */
[----:B--2---:R-:W-:-:S03]  /*147800*/  LOP3.LUT R20, R58, 0xffff, RZ, 0xc0, !PT ;  /* 0x0000ffff3a147812 */ /* 0x004fc600078ec0ff */
[----:B------:R-:W2:Y:S01]  /*147810*/  LDL.LU R58, [R1+0x16cc] ;  /* 0x0016cc00013a7983 */ /* 0x000ea20000300800 */
[----:B---3--:R-:W-:-:S03]  /*147820*/  LOP3.LUT R23, R37, 0xffff, RZ, 0xc0, !PT ;  /* 0x0000ffff25177812 */ /* 0x008fc600078ec0ff */
[----:B------:R-:W3:Y:S01]  /*147830*/  LDL.LU R37, [R1+0x16c8] ;  /* 0x0016c80001257983 */ /* 0x000ee20000300800 */
[----:B0-----:R-:W-:-:S03]  /*147840*/  PRMT R19, R59, 0x4210, R23 ;  /* 0x000042103b137816 */ /* 0x001fc60000000017 */
[----:B------:R-:W3:Y:S01]  /*147850*/  LDL.LU R59, [R1+0x7e8] ;  /* 0x0007e800013b7983 */ /* 0x000ee20000300800 */
[----:B------:R-:W-:Y:S01]  /*147860*/  LOP3.LUT R21, R31, 0xffff, RZ, 0xc0, !PT ;  /* 0x0000ffff1f157812 */ /* 0x000fe200078ec0ff */
[----:B------:R-:W-:Y:S01]  /*147870*/  NOP ;  /* 0x0000000000007918 */ /* 0x000fe20000000000 */
[----:B------:R-:W-:Y:S02]  /*147880*/  LOP3.LUT R22, R32, 0xffff, RZ, 0xc0, !PT ;  /* 0x0000ffff20167812 */ /* 0x000fe400078ec0ff */
[----:B------:R-:W-:Y:S02]  /*147890*/  PRMT R16, R38, 0x4210, R20 ;  /* 0x0000421026107816 */ /* 0x000fe40000000014 */
[----:B------:R-:W-:Y:S02]  /*1478a0*/  PRMT R17, R39, 0x4210, R21 ;  /* 0x0000421027117816 */ /* 0x000fe40000000015 */
[----:B------:R-:W-:Y:S01]  /*1478b0*/  PRMT R18, R54, 0x4210, R22 ;  /* 0x0000421036127816 */ /* 0x000fe20000000016 */
[----:B-1----:R-:W-:Y:S04]  /*1478c0*/  STL.64 [R1+0x770], R24 ;  /* 0x0007701801007387 */ /* 0x002fe80000100a00 */
[----:B------:R4:W-:Y:S01]  /*1478d0*/  STSM.16.M88.4 [R46], R16 ;  /* 0x000000102e007844 */ /* 0x0009e20000000200 */
[----:B------:R-:W-:-:S03]  /*1478e0*/  NOP ;  /* 0x0000000000007918 */ /* 0x000fc60000000000 */
[----:B------:R-:W-:Y:S04]  /*1478f0*/  STL.64 [R1+0x778], R26 ;  /* 0x0007781a01007387 */ /* 0x000fe80000100a00 */
[----:B------:R-:W3:Y:S04]  /*147900*/  LDL.LU R38, [R1+0x16fc] ;  /* 0x0016fc0001267983 */ /* 0x000ee80000300800 */
[----:B------:R-:W3:Y:S04]  /*147910*/  LDL.LU R39, [R1+0x16f8] ;  /* 0x0016f80001277983 */ /* 0x000ee80000300800 */
[----:B------:R-:W0:Y:S04]  /*147920*/  LDS.128 R28, [R46] ;  /* 0x000000002e1c7984 */ /* 0x000e280000000c00 */
[----:B------:R-:W3:Y:S01]  /*147930*/  LDL.LU R54, [R1+0x16f4] ;  /* 0x0016f40001367983 */ /* 0x000ee20000300800 */
[----:B----4-:R-:W-:-:S03]  /*147940*/  LOP3.LUT R16, R55, 0xffff, RZ, 0xc0, !PT ;  /* 0x0000ffff37107812 */ /* 0x010fc600078ec0ff */
[----:B------:R-:W4:Y:S01]  /*147950*/  LDL.LU R55, [R1+0x7ec] ;  /* 0x0007ec0001377983 */ /* 0x000f220000300800 */
[----:B------:R-:W-:Y:S02]  /*147960*/  LOP3.LUT R17, R33, 0xffff, RZ, 0xc0, !PT ;  /* 0x0000ffff21117812 */ /* 0x000fe400078ec0ff */
[----:B------:R-:W-:Y:S02]  /*147970*/  LOP3.LUT R18, R34, 0xffff, RZ, 0xc0, !PT ;  /* 0x0000ffff22127812 */ /* 0x000fe400078ec0ff */
[----:B------:R-:W-:Y:S01]  /*147980*/  LOP3.LUT R19, R35, 0xffff, RZ, 0xc0, !PT ;  /* 0x0000ffff23137812 */ /* 0x000fe200078ec0ff */
[----:B0-----:R-:W-:Y:S04]  /*147990*/  STL.64 [R1+0x6b0], R28 ;  /* 0x0006b01c01007387 */ /* 0x001fe80000100a00 */
[----:B------:R0:W-:Y:S01]  /*1479a0*/  STL.64 [R1+0x6b8], R30 ;  /* 0x0006b81e01007387 */ /* 0x0001e20000100a00 */
[----:B------:R-:W-:-:S02]  /*1479b0*/  PRMT R25, R52, 0x4210, R17 ;  /* 0x0000421034197816 */ /* 0x000fc40000000011 */
[----:B------:R-:W-:Y:S01]  /*1479c0*/  PRMT R26, R53, 0x4210, R18 ;  /* 0x00004210351a7816 */ /* 0x000fe20000000012 */
[----:B0-----:R-:W4:Y:S04]  /*1479d0*/  LDL.LU R31, [R1+0x5b68] ;  /* 0x005b6800011f7983 */ /* 0x001f280000300800 */
[----:B------:R-:W4:Y:S01]  /*1479e0*/  LDL.LU R32, [R1+0x5b64] ;  /* 0x005b640001207983 */ /* 0x000f220000300800 */
[----:B------:R-:W-:-:S03]  /*1479f0*/  PRMT R27, R56, 0x4210, R19 ;  /* 0x00004210381b7816 */ /* 0x000fc60000000013 */
[----:B------:R-:W4:Y:S04]  /*147a00*/  LDL.LU R52, [R1+0x5b40] ;  /* 0x005b400001347983 */ /* 0x000f280000300800 */
[----:B------:R-:W4:Y:S04]  /*147a10*/  LDL.LU R53, [R1+0x5b3c] ;  /* 0x005b3c0001357983 */ /* 0x000f280000300800 */
[----:B------:R-:W4:Y:S01]  /*147a20*/  LDL.LU R56, [R1+0x2040] ;  /* 0x0020400001387983 */ /* 0x000f220000300800 */
[----:B------:R-:W-:-:S03]  /*147a30*/  PRMT R20, R57, 0x5210, R20 ;  /* 0x0000521039147816 */ /* 0x000fc60000000014 */
[----:B------:R-:W4:Y:S01]  /*147a40*/  LDL.LU R57, [R1+0x2038] ;  /* 0x0020380001397983 */ /* 0x000f220000300800 */
[----:B------:R-:W-:Y:S01]  /*147a50*/  PRMT R24, R36, 0x4210, R16 ;  /* 0x0000421024187816 */ /* 0x000fe20000000010 */
[----:B------:R-:W-:Y:S01]  /*147a60*/  NOP ;  /* 0x0000000000007918 */ /* 0x000fe20000000000 */
[----:B--2---:R-:W-:Y:S02]  /*147a70*/  PRMT R21, R58, 0x5210, R21 ;  /* 0x000052103a157816 */ /* 0x004fe40000000015 */
[----:B------:R-:W2:Y:S01]  /*147a80*/  LDL.LU R58, [R1+0x2034] ;  /* 0x00203400013a7983 */ /* 0x000ea20000300800 */
[----:B---3--:R-:W-:-:S03]  /*147a90*/  PRMT R23, R59, 0x5210, R23 ;  /* 0x000052103b177816 */ /* 0x008fc60000000017 */
[----:B------:R-:W3:Y:S04]  /*147aa0*/  LDL.LU R59, [R1+0x1ab8] ;  /* 0x001ab800013b7983 */ /* 0x000ee80000300800 */
        /* <DEDUP_REMOVED lines=8> */
[----:B------:R-:W-:Y:S02]  /*147b30*/  PRMT R16, R38, 0x5210, R16 ;  /* 0x0000521026107816 */ /* 0x000fe40000000010 */
[----:B------:R-:W-:Y:S02]  /*147b40*/  PRMT R17, R39, 0x5210, R17 ;  /* 0x0000521027117816 */ /* 0x000fe40000000011 */
[----:B------:R-:W-:Y:S01]  /*147b50*/  PRMT R18, R54, 0x5210, R18 ;  /* 0x0000521036127816 */ /* 0x000fe20000000012 */
[----:B0-----:R-:W-:Y:S04]  /*147b60*/  STL.64 [R1+0x760], R24 ;  /* 0x0007601801007387 */ /* 0x001fe80000100a00 */
[----:B------:R-:W-:Y:S01]  /*147b70*/  STL.64 [R1+0x768], R26 ;  /* 0x0007681a01007387 */ /* 0x000fe20000100a00 */
[----:B------:R-:W-:-:S03]  /*147b80*/  NOP ;  /* 0x0000000000007918 */ /* 0x000fc60000000000 */
        /* <DEDUP_REMOVED lines=8> */
[----:B----4-:R-:W-:-:S03]  /*147c10*/  PRMT R19, R55, 0x5210, R19 ;  /* 0x0000521037137816 */ /* 0x010fc60000000013 */
[----:B-1----:R0:W-:Y:S04]  /*147c20*/  STL.64 [R1+0x750], R20 ;  /* 0x0007501401007387 */ /* 0x0021e80000100a00 */
[----:B------:R1:W-:Y:S04]  /*147c30*/  STL.64 [R1+0x758], R22 ;  /* 0x0007581601007387 */ /* 0x0003e80000100a00 */
[----:B------:R-:W4:Y:S01]  /*147c40*/  LDL.LU R55, [R1+0x1714] ;  /* 0x0017140001377983 */ /* 0x000f220000300800 */
[----:B0-----:R-:W-:-:S03]  /*147c50*/  LOP3.LUT R20, R31, 0xffff, RZ, 0xc0, !PT ;  /* 0x0000ffff1f147812 */ /* 0x001fc600078ec0ff */
[----:B------:R0:W-:Y:S01]  /*147c60*/  STSM.16.M88.4 [R46], R16 ;  /* 0x000000102e007844 */ /* 0x0001e20000000200 */
[----:B------:R-:W-:Y:S01]  /*147c70*/  NOP ;  /* 0x0000000000007918 */ /* 0x000fe20000000000 */
[----:B-1----:R-:W-:Y:S02]  /*147c80*/  LOP3.LUT R22, R52, 0xffff, RZ, 0xc0, !PT ;  /* 0x0000ffff34167812 */ /* 0x002fe400078ec0ff */
[----:B------:R-:W1:Y:S01]  /*147c90*/  LDS.128 R24, [R46] ;  /* 0x000000002e187984 */ /* 0x000e620000000c00 */
[----:B------:R-:W-:-:S03]  /*147ca0*/  LOP3.LUT R23, R53, 0xffff, RZ, 0xc0, !PT ;  /* 0x0000ffff35177812 */ /* 0x000fc600078ec0ff */
[----:B------:R-:W4:Y:S01]  /*147cb0*/  LDL.LU R52, [R1+0x1710] ;  /* 0x0017100001347983 */ /* 0x000f220000300800 */
[----:B0-----:R-:W-:-:S03]  /*147cc0*/  PRMT R16, R56, 0x4210, R20 ;  /* 0x0000421038107816 */ /* 0x001fc60000000014 */
[----:B------:R-:W4:Y:S04]  /*147cd0*/  LDL.LU R53, [R1+0x1718] ;  /* 0x0017180001357983 */ /* 0x000f280000300800 */
[----:B------:R-:W4:Y:S01]  /*147ce0*/  LDL.LU R56, [R1+0x7f0] ;  /* 0x0007f00001387983 */ /* 0x000f220000300800 */
[----:B------:R-:W-:-:S04]  /*147cf0*/  LOP3.LUT R21, R32, 0xffff, RZ, 0xc0, !PT ;  /* 0x0000ffff20157812 */ /* 0x000fc800078ec0ff */
[----:B------:R-:W-:Y:S01]  /*147d00*/  PRMT R17, R57, 0x4210, R21 ;  /* 0x0000421039117816 */ /* 0x000fe20000000015 */
[----:B-1----:R-:W-:Y:S04]  /*147d10*/  STL.64 [R1+0x740], R24 ;  /* 0x0007401801007387 */ /* 0x002fe80000100a00 */
[----:B------:R-:W-:Y:S04]  /*147d20*/  STL.64 [R1+0x748], R26 ;  /* 0x0007481a01007387 */ /* 0x000fe80000100a00 */
[----:B------:R-:W4:Y:S01]  /*147d30*/  LDL.LU R57, [R1+0x1744] ;  /* 0x0017440001397983 */ /* 0x000f220000300800 */
[----:B--2---:R-:W-:-:S03]  /*147d40*/  PRMT R18, R58, 0x4210, R22 ;  /* 0x000042103a127816 */ /* 0x004fc60000000016 */
[----:B------:R-:W2:Y:S01]  /*147d50*/  LDL.LU R58, [R1+0x1740] ;  /* 0x00174000013a7983 */ /* 0x000ea20000300800 */
[----:B---3--:R-:W-:Y:S01]  /*147d60*/  PRMT R19, R59, 0x4210, R23 ;  /* 0x000042103b137816 */ /* 0x008fe20000000017 */
[----:B------:R-:W-:Y:S02]  /*147d70*/  NOP ;  /* 0x0000000000007918 */ /* 0x000fe40000000000 */
[----:B------:R-:W3:Y:S04]  /*147d80*/  LDL.LU R59, [R1+0x171c] ;  /* 0x00171c00013b7983 */ /* 0x000ee80000300800 */
[----:B------:R0:W-:Y:S01]  /*147d90*/  STSM.16.M88.4 [R46], R16 ;  /* 0x000000102e007844 */ /* 0x0001e20000000200 */
[----:B------:R-:W-:-:S03]  /*147da0*/  NOP ;  /* 0x0000000000007918 */ /* 0x000fc60000000000 */
[----:B------:R-:W1:Y:S01]  /*147db0*/  LDS.128 R28, [R46] ;  /* 0x000000002e1c7984 */ /* 0x000e620000000c00 */
[----:B0-----:R-:W-:Y:S02]  /*147dc0*/  LOP3.LUT R16, R33, 0xffff, RZ, 0xc0, !PT ;  /* 0x0000ffff21107812 */ /* 0x001fe400078ec0ff */
[----:B------:R-:W-:Y:S02]  /*147dd0*/  LOP3.LUT R17, R34, 0xffff, RZ, 0xc0, !PT ;  /* 0x0000ffff22117812 */ /* 0x000fe400078ec0ff */
[----:B------:R-:W-:Y:S02]  /*147de0*/  LOP3.LUT R18, R35, 0xffff, RZ, 0xc0, !PT ;  /* 0x0000ffff23127812 */ /* 0x000fe400078ec0ff */
[----:B------:R-:W-:Y:S02]  /*147df0*/  LOP3.LUT R19, R36, 0xffff, RZ, 0xc0, !PT ;  /* 0x0000ffff24137812 */ /* 0x000fe400078ec0ff */
[----:B------:R-:W-:Y:S02]  /*147e00*/  PRMT R24, R37, 0x4210, R16 ;  /* 0x0000421025187816 */ /* 0x000fe40000000010 */
[----:B------:R-:W-:-:S02]  /*147e10*/  PRMT R25, R38, 0x4210, R17 ;  /* 0x0000421026197816 */ /* 0x000fc40000000011 */
[----:B------:R-:W-:Y:S02]  /*147e20*/  PRMT R26, R39, 0x4210, R18 ;  /* 0x00004210271a7816 */ /* 0x000fe40000000012 */
[----:B------:R-:W-:Y:S01]  /*147e30*/  PRMT R27, R54, 0x4210, R19 ;  /* 0x00004210361b7816 */ /* 0x000fe20000000013 */
[----:B------:R-:W-:-:S04]  /*147e40*/  NOP ;  /* 0x0000000000007918 */ /* 0x000fc80000000000 */
[----:B------:R-:W-:Y:S01]  /*147e50*/  STSM.16.M88.4 [R46], R24 ;  /* 0x000000182e007844 */ /* 0x000fe20000000200 */
[----:B------:R-:W-:-:S03]  /*147e60*/  NOP ;  /* 0x0000000000007918 */ /* 0x000fc60000000000 */
[----:B------:R-:W0:Y:S04]  /*147e70*/  LDS.128 R24, [R46] ;  /* 0x000000002e187984 */ /* 0x000e280000000c00 */
[----:B-1----:R-:W-:Y:S04]  /*147e80*/  STL.64 [R1+0x730], R28 ;  /* 0x0007301c01007387 */ /* 0x002fe80000100a00 */
[----:B------:R-:W-:Y:S04]  /*147e90*/  STL.64 [R1+0x738], R30 ;  /* 0x0007381e01007387 */ /* 0x000fe80000100a00 */
[----:B------:R-:W3:Y:S04]  /*147ea0*/  LDL.LU R33, [R1+0x5b70] ;  /* 0x005b700001217983 */ /* 0x000ee80000300800 */
[----:B------:R-:W3:Y:S04]  /*147eb0*/  LDL.LU R34, [R1+0x5b6c] ;  /* 0x005b6c0001227983 */ /* 0x000ee80000300800 */
[----:B------:R-:W3:Y:S04]  /*147ec0*/  LDL.LU R35, [R1+0x5b50] ;  /* 0x005b500001237983 */ /* 0x000ee80000300800 */
[----:B------:R-:W3:Y:S01]  /*147ed0*/  LDL.LU R36, [R1+0x5b4c] ;  /* 0x005b4c0001247983 */ /* 0x000ee20000300800 */
[----:B----4-:R-:W-:-:S03]  /*147ee0*/  PRMT R23, R56, 0x5210, R23 ;  /* 0x0000521038177816 */ /* 0x010fc60000000017 */
[----:B------:R-:W4:Y:S04]  /*147ef0*/  LDL.LU R37, [R1+0x2060] ;  /* 0x0020600001257983 */ /* 0x000f280000300800 */
[----:B------:R-:W4:Y:S04]  /*147f00*/  LDL.LU R38, [R1+0x2054] ;  /* 0x0020540001267983 */ /* 0x000f280000300800 */
[----:B------:R-:W4:Y:S01]  /*147f10*/  LDL.LU R39, [R1+0x2058] ;  /* 0x0020580001277983 */ /* 0x000f220000300800 */
[----:B------:R-:W-:-:S03]  /*147f20*/  PRMT R20, R55, 0x5210, R20 ;  /* 0x0000521037147816 */ /* 0x000fc60000000014 */
[----:B------:R-:W4:Y:S01]  /*147f30*/  LDL.LU R56, [R1+0x1b30] ;  /* 0x001b300001387983 */ /* 0x000f220000300800 */
[----:B------:R-:W-:-:S03]  /*147f40*/  PRMT R21, R52, 0x5210, R21 ;  /* 0x0000521034157816 */ /* 0x000fc60000000015 */
[----:B0-----:R-:W-:Y:S01]  /*147f50*/  STL.64 [R1+0x720], R24 ;  /* 0x0007201801007387 */ /* 0x001fe20000100a00 */
[----:B------:R-:W-:Y:S01]  /*147f60*/  PRMT R22, R53, 0x5210, R22 ;  /* 0x0000521035167816 */ /* 0x000fe20000000016 */
[----:B------:R-:W-:Y:S02]  /*147f70*/  NOP ;  /* 0x0000000000007918 */ /* 0x000fe40000000000 */
[----:B------:R-:W-:Y:S04]  /*147f80*/  STL.64 [R1+0x728], R26 ;  /* 0x0007281a01007387 */ /* 0x000fe80000100a00 */
[----:B------:R-:W4:Y:S04]  /*147f90*/  LDL.LU R54, [R1+0x1efc] ;  /* 0x001efc0001367983 */ /* 0x000f280000300800 */
[----:B------:R-:W4:Y:S04]  /*147fa0*/  LDL.LU R55, [R1+0x1ef8] ;  /* 0x001ef80001377983 */ /* 0x000f280000300800 */
[----:B------:R-:W4:Y:S04]  /*147fb0*/  LDL.LU R52, [R1+0x1ed8] ;  /* 0x001ed80001347983 */ /* 0x000f280000300800 */
[----:B------:R-:W4:Y:S01]  /*147fc0*/  LDL.LU R53, [R1+0x1ed0] ;  /* 0x001ed00001357983 */ /* 0x000f220000300800 */
[----:B------:R-:W-:-:S03]  /*147fd0*/  PRMT R16, R57, 0x5210, R16 ;  /* 0x0000521039107816 */ /* 0x000fc60000000010 */
[----:B------:R-:W4:Y:S01]  /*147fe0*/  LDL.LU R57, [R1+0x2070] ;  /* 0x0020700001397983 */ /* 0x000f220000300800 */
[----:B------:R-:W-:Y:S02]  /*147ff0*/  PRMT R19, R61, 0x5210, R19 ;  /* 0x000052103d137816 */ /* 0x000fe40000000013 */
[----:B--2---:R-:W-:Y:S02]  /*148000*/  PRMT R17, R58, 0x5210, R17 ;  /* 0x000052103a117816 */ /* 0x004fe40000000011 */
[----:B------:R-:W2:Y:S01]  /*148010*/  LDL.LU R58, [R1+0x206c] ;  /* 0x00206c00013a7983 */ /* 0x000ea20000300800 */
[----:B---3--:R-:W-:-:S03]  /*148020*/  PRMT R18, R59, 0x5210, R18 ;  /* 0x000052103b127816 */ /* 0x008fc60000000012 */
[----:B------:R-:W3:Y:S04]  /*148030*/  LDL.LU R59, [R1+0x2068] ;  /* 0x00206800013b7983 */ /* 0x000ee80000300800 */
[----:B------:R-:W3:Y:S04]  /*148040*/  LDL.LU R61, [R1+0x2064] ;  /* 0x00206400013d7983 */ /* 0x000ee80000300800 */
[----:B------:R-:W-:Y:S01]  /*148050*/  STSM.16.M88.4 [R46], R20 ;  /* 0x000000142e007844 */ /* 0x000fe20000000200 */
[----:B------:R-:W-:-:S03]  /*148060*/  NOP ;  /* 0x0000000000007918 */ /* 0x000fc60000000000 */
[----:B------:R-:W0:Y:S01]  /*148070*/  LDS.128 R20, [R46] ;  /* 0x000000002e147984 */ /* 0x000e220000000c00 */
[----:B------:R-:W-:-:S03]  /*148080*/  NOP ;  /* 0x0000000000007918 */ /* 0x000fc60000000000 */
[----:B------:R-:W-:Y:S01]  /*148090*/  STSM.16.M88.4 [R46], R16 ;  /* 0x000000102e007844 */ /* 0x000fe20000000200 */
[----:B------:R-:W-:-:S03]  /*1480a0*/  NOP ;  /* 0x0000000000007918 */ /* 0x000fc60000000000 */
[----:B------:R-:W1:Y:S04]  /*1480b0*/  LDS.128 R24, [R46] ;  /* 0x000000002e187984 */ /* 0x000e680000000c00 */
[----:B0-----:R0:W-:Y:S04]  /*1480c0*/  STL.64 [R1+0x710], R20 ;  /* 0x0007101401007387 */ /* 0x0011e80000100a00 */
[----:B------:R1:W-:Y:S04]  /*1480d0*/  STL.64 [R1+0x718], R22 ;  /* 0x0007181601007387 */ /* 0x0003e80000100a00 */
[----:B------:R-:W3:Y:S04]  /*1480e0*/  LDL.LU R31, [R1+0x174c] ;  /* 0x00174c00011f7983 */ /* 0x000ee80000300800 */
[----:B------:R-:W3:Y:S01]  /*1480f0*/  LDL.LU R32, [R1+0x1748] ;  /* 0x0017480001207983 */ /* 0x000ee20000300800 */
[----:B0-----:R-:W-:-:S03]  /*148100*/  LOP3.LUT R20, R33, 0xffff, RZ, 0xc0, !PT ;  /* 0x0000ffff21147812 */ /* 0x001fc600078ec0ff */
[----:B------:R-:W3:Y:S01]  /*148110*/  LDL.LU R33, [R1+0x1760] ;  /* 0x0017600001217983 */ /* 0x000ee20000300800 */
[----:B------:R-:W-:Y:S02]  /*148120*/  LOP3.LUT R21, R34, 0xffff, RZ, 0xc0, !PT ;  /* 0x0000ffff22157812 */ /* 0x000fe400078ec0ff */
[----:B-1----:R-:W-:Y:S02]  /*148130*/  LOP3.LUT R22, R35, 0xffff, RZ, 0xc0, !PT ;  /* 0x0000ffff23167812 */ /* 0x002fe400078ec0ff */
[----:B------:R-:W-:Y:S02]  /*148140*/  LOP3.LUT R23, R36, 0xffff, RZ, 0xc0, !PT ;  /* 0x0000ffff24177812 */ /* 0x000fe400078ec0ff */
[----:B----4-:R-:W-:Y:S02]  /*148150*/  PRMT R16, R37, 0x4210, R20 ;  /* 0x0000421025107816 */ /* 0x010fe40000000014 */
[----:B------:R-:W-:Y:S02]  /*148160*/  PRMT R17, R38, 0x4210, R21 ;  /* 0x0000421026117816 */ /* 0x000fe40000000015 */
[----:B------:R-:W-:-:S02]  /*148170*/  PRMT R18, R39, 0x4210, R22 ;  /* 0x0000421027127816 */ /* 0x000fc40000000016 */
[----:B------:R-:W-:Y:S01]  /*148180*/  PRMT R19, R56, 0x4210, R23 ;  /* 0x0000421038137816 */ /* 0x000fe20000000017 */
[----:B------:R-:W-:-:S04]  /*148190*/  NOP ;  /* 0x0000000000007918 */ /* 0x000fc80000000000 */
[----:B------:R0:W-:Y:S02]  /*1481a0*/  STSM.16.M88.4 [R46], R16 ;  /* 0x000000102e007844 */ /* 0x0001e40000000200 */
[----:B0-----:R-:W-:Y:S02]  /*1481b0*/  LOP3.LUT R16, R54, 0xffff, RZ, 0xc0, !PT ;  /* 0x0000ffff36107812 */ /* 0x001fe400078ec0ff */
[----:B------:R-:W-:Y:S02]  /*1481c0*/  LOP3.LUT R17, R55, 0xffff, RZ, 0xc0, !PT ;  /* 0x0000ffff37117812 */ /* 0x000fe400078ec0ff */
[----:B------:R-:W-:Y:S02]  /*1481d0*/  LOP3.LUT R18, R52, 0xffff, RZ, 0xc0, !PT ;  /* 0x0000ffff34127812 */ /* 0x000fe400078ec0ff */
[----:B------:R-:W-:Y:S01]  /*1481e0*/  LOP3.LUT R19, R53, 0xffff, RZ, 0xc0, !PT ;  /* 0x0000ffff35137812 */ /* 0x000fe200078ec0ff */
[----:B------:R-:W-:Y:S01]  /*1481f0*/  NOP ;  /* 0x0000000000007918 */ /* 0x000fe20000000000 */
[----:B------:R-:W0:Y:S04]  /*148200*/  LDS.128 R52, [R46] ;  /* 0x000000002e347984 */ /* 0x000e280000000c00 */
[----:B------:R1:W-:Y:S04]  /*148210*/  STL.64 [R1+0x7e0], R24 ;  /* 0x0007e01801007387 */ /* 0x0003e80000100a00 */
[----:B------:R3:W-:Y:S04]  /*148220*/  STL.64 [R1+0x7e8], R26 ;  /* 0x0007e81a01007387 */ /* 0x0007e80000100a00 */
[----:B------:R-:W4:Y:S04]  /*148230*/  LDL.LU R34, [R1+0x176c] ;  /* 0x00176c0001227983 */ /* 0x000f280000300800 */
[----:B------:R-:W4:Y:S01]  /*148240*/  LDL.LU R35, [R1+0x1768] ;  /* 0x0017680001237983 */ /* 0x000f220000300800 */
[----:B-1----:R-:W-:-:S03]  /*148250*/  PRMT R24, R57, 0x4210, R16 ;  /* 0x0000421039187816 */ /* 0x002fc60000000010 */
[----:B------:R-:W4:Y:S04]  /*148260*/  LDL.LU R56, [R1+0x1764] ;  /* 0x0017640001387983 */ /* 0x000f280000300800 */
[----:B------:R-:W4:Y:S04]  /*148270*/  LDL.LU R57, [R1+0x670] ;  /* 0x0006700001397983 */ /* 0x000f280000300800 */
[----:B------:R-:W4:Y:S04]  /*148280*/  LDL.LU.64 R36, [R1+0xb10] ;  /* 0x000b100001247983 */ /* 0x000f280000300a00 */
[----:B0-----:R-:W-:Y:S04]  /*148290*/  STL.64 [R1+0x6a0], R52 ;  /* 0x0006a03401007387 */ /* 0x001fe80000100a00 */
[----:B------:R0:W-:Y:S01]  /*1482a0*/  STL [R1+0x6a8], R54 ;  /* 0x0006a83601007387 */ /* 0x0001e20000100800 */
[----:B--2---:R-:W-:-:S02]  /*1482b0*/  PRMT R25, R58, 0x4210, R17 ;  /* 0x000042103a197816 */ /* 0x004fc40000000011 */
[----:B---3--:R-:W-:Y:S01]  /*1482c0*/  PRMT R27, R61, 0x4210, R19 ;  /* 0x000042103d1b7816 */ /* 0x008fe20000000013 */
[----:B------:R-:W-:Y:S02]  /*1482d0*/  IMAD.MOV.U32 R61, RZ, RZ, R55 ;  /* 0x000000ffff3d7224 */ /* 0x000fe400078e0037 */
[----:B0-----:R-:W2:Y:S04]  /*1482e0*/  LDL.LU.64 R54, [R1+0x5da0] ;  /* 0x005da00001367983 */ /* 0x001ea80000300a00 */
[----:B------:R-:W3:Y:S04]  /*1482f0*/  LDL.LU.64 R38, [R1+0xb08] ;  /* 0x000b080001267983 */ /* 0x000ee80000300a00 */
[----:B------:R-:W2:Y:S04]  /*148300*/  LDL.LU.64 R52, [R1+0xb00] ;  /* 0x000b000001347983 */ /* 0x000ea80000300a00 */
[----:B------:R0:W-:Y:S04]  /*148310*/  STL [R1+0x5b7c], R61 ;  /* 0x005b7c3d01007387 */ /* 0x0001e80000100800 */
[----:B0-----:R-:W3:Y:S01]  /*148320*/  LDL.LU R61, [R1+0x107c] ;  /* 0x00107c00013d7983 */ /* 0x001ee20000300800 */
[----:B------:R-:W-:Y:S01]  /*148330*/  PRMT R26, R59, 0x4210, R18 ;  /* 0x000042103b1a7816 */ /* 0x000fe20000000012 */
[----:B------:R-:W-:-:S02]  /*148340*/  NOP ;  /* 0x0000000000007918 */ /* 0x000fc40000000000 */
[----:B------:R-:W2:Y:S01]  /*148350*/  LDL.LU.64 R58, [R1+0xaf8] ;  /* 0x000af800013a7983 */ /* 0x000ea20000300a00 */
[----:B------:R-:W-:-:S03]  /*148360*/  PRMT R23, R43, 0x5210, R23 ;  /* 0x000052102b177816 */ /* 0x000fc60000000017 */
[----:B------:R-:W-:Y:S01]  /*148370*/  STSM.16.M88.4 [R46], R24 ;  /* 0x000000182e007844 */ /* 0x000fe20000000200 */
[----:B------:R-:W-:-:S03]  /*148380*/  NOP ;  /* 0x0000000000007918 */ /* 0x000fc60000000000 */
[----:B------:R-:W0:Y:S01]  /*148390*/  LDS.128 R24, [R46] ;  /* 0x000000002e187984 */ /* 0x000e220000000c00 */
[----:B------:R-:W-:-:S03]  /*1483a0*/  PRMT R20, R31, 0x5210, R20 ;  /* 0x000052101f147816 */ /* 0x000fc60000000014 */
[----:B------:R-:W2:Y:S01]  /*1483b0*/  LDL.LU R43, [R1+0x5d98] ;  /* 0x005d9800012b7983 */ /* 0x000ea20000300800 */
[----:B------:R-:W-:Y:S02]  /*1483c0*/  PRMT R21, R32, 0x5210, R21 ;  /* 0x0000521020157816 */ /* 0x000fe40000000015 */
[----:B------:R-:W-:Y:S02]  /*1483d0*/  PRMT R19, R60, 0x5210, R19 ;  /* 0x000052103c137816 */ /* 0x000fe40000000013 */
[----:B------:R-:W-:Y:S01]  /*1483e0*/  PRMT R22, R33, 0x5210, R22 ;  /* 0x0000521021167816 */ /* 0x000fe20000000016 */
[----:B------:R-:W-:-:S04]  /*1483f0*/  NOP ;  /* 0x0000000000007918 */ /* 0x000fc80000000000 */
[----:B------:R-:W-:Y:S01]  /*148400*/  STSM.16.M88.4 [R46], R20 ;  /* 0x000000142e007844 */ /* 0x000fe20000000200 */
[----:B------:R-:W-:-:S03]  /*148410*/  NOP ;  /* 0x0000000000007918 */ /* 0x000fc60000000000 */
[----:B------:R-:W1:Y:S04]  /*148420*/  LDS.128 R20, [R46] ;  /* 0x000000002e147984 */ /* 0x000e680000000c00 */
[----:B0-----:R-:W-:Y:S04]  /*148430*/  STL.64 [R1+0x680], R24 ;  /* 0x0006801801007387 */ /* 0x001fe80000100a00 */
[----:B------:R-:W-:Y:S01]  /*148440*/  STL.64 [R1+0x688], R26 ;  /* 0x0006881a01007387 */ /* 0x000fe20000100a00 */
[----:B----4-:R-:W-:Y:S02]  /*148450*/  PRMT R16, R34, 0x5210, R16 ;  /* 0x0000521022107816 */ /* 0x010fe40000000010 */
[----:B------:R-:W-:-:S02]  /*148460*/  PRMT R17, R35, 0x5210, R17 ;  /* 0x0000521023117816 */ /* 0x000fc40000000011 */
[----:B------:R-:W-:Y:S01]  /*148470*/  PRMT R18, R56, 0x5210, R18 ;  /* 0x0000521038127816 */ /* 0x000fe20000000012 */
[----:B------:R-:W-:-:S04]  /*148480*/  NOP ;  /* 0x0000000000007918 */ /* 0x000fc80000000000 */
[----:B------:R0:W-:Y:S02]  /*148490*/  STSM.16.M88.4 [R46], R16 ;  /* 0x000000102e007844 */ /* 0x0001e40000000200 */
[----:B0-----:R-:W-:Y:S02]  /*1484a0*/  PRMT R16, R57, 0x7770, RZ ;  /* 0x0000777039107816 */ /* 0x001fe400000000ff */
[----:B-1----:R-:W-:Y:S04]  /*1484b0*/  STL.64 [R1+0x6e0], R20 ;  /* 0x0006e01401007387 */ /* 0x002fe80000100a00 */
[----:B------:R-:W-:Y:S01]  /*1484c0*/  STL [R1+0x6ec], R23 ;  /* 0x0006ec1701007387 */ /* 0x000fe20000100800 */
[----:B---3--:R-:W-:Y:S01]  /*1484d0*/  ISETP.LT.AND P0, PT, R61, UR27, !P0 ;  /* 0x0000001b3d007c0c */ /* 0x008fe2000c701270 */
[----:B------:R-:W-:-:S12]  /*1484e0*/  NOP ;  /* 0x0000000000007918 */ /* 0x000fd80000000000 */
[----:B------:R0:W-:Y:S02]  /*1484f0*/  @P0 STG.E.U8 desc[UR4][R36.64], R16 ;  /* 0x0000001024000986 */ /* 0x0001e4000c101104 */
[----:B0-----:R-:W-:-:S05]  /*148500*/  PRMT R16, R57, 0x7771, RZ ;  /* 0x0000777139107816 */ /* 0x001fca00000000ff */
[----:B------:R0:W-:Y:S02]  /*148510*/  @P6 STG.E.U8 desc[UR4][R38.64], R16 ;  /* 0x0000001026006986 */ /* 0x0001e4000c101104 */
[----:B0-----:R-:W-:-:S05]  /*148520*/  PRMT R16, R57, 0x7772, RZ ;  /* 0x0000777239107816 */ /* 0x001fca00000000ff */
[----:B--2---:R0:W-:Y:S02]  /*148530*/  @P5 STG.E.U8 desc[UR4][R52.64], R16 ;  /* 0x0000001034005986 */ /* 0x0041e4000c101104 */
[----:B0-----:R-:W-:Y:S02]  /*148540*/  PRMT R16, R57, 0x7773, RZ ;  /* 0x0000777339107816 */ /* 0x001fe400000000ff */
[----:B------:R-:W2:Y:S04]  /*148550*/  LDL.LU.64 R56, [R1+0xaf0] ;  /* 0x000af00001387983 */ /* 0x000ea80000300a00 */
[----:B------:R0:W-:Y:S04]  /*148560*/  @P4 STG.E.U8 desc[UR4][R58.64], R16 ;  /* 0x000000103a004986 */ /* 0x0001e8000c101104 */
[----:B------:R-:W3:Y:S04]  /*148570*/  LDL.LU.64 R30, [R1+0xae8] ;  /* 0x000ae800011e7983 */ /* 0x000ee80000300a00 */
[----:B0-----:R-:W4:Y:S04]  /*148580*/  LDL.LU.64 R58, [R1+0xae0] ;  /* 0x000ae000013a7983 */ /* 0x001f280000300a00 */
[----:B------:R-:W2:Y:S04]  /*148590*/  LDL.LU R52, [R1+0x660] ;  /* 0x0006600001347983 */ /* 0x000ea80000300800 */
[----:B------:R-:W4:Y:S04]  /*1485a0*/  LDL.LU.64 R32, [R1+0xa00] ;  /* 0x000a000001207983 */ /* 0x000f280000300a00 */
[----:B------:R-:W4:Y:S04]  /*1485b0*/  LDL.LU.64 R34, [R1+0xb50] ;  /* 0x000b500001227983 */ /* 0x000f280000300a00 */
[----:B------:R-:W4:Y:S04]  /*1485c0*/  LDL.LU.64 R36, [R1+0xb48] ;  /* 0x000b480001247983 */ /* 0x000f280000300a00 */
[----:B------:R-:W4:Y:S04]  /*1485d0*/  LDL.LU.64 R38, [R1+0xb40] ;  /* 0x000b400001267983 */ /* 0x000f280000300a00 */
[----:B------:R-:W4:Y:S01]  /*1485e0*/  LDL.LU R53, [R1+0x650] ;  /* 0x0006500001357983 */ /* 0x000f220000300800 */
[----:B------:R-:W-:Y:S01]  /*1485f0*/  IMAD.MOV.U32 R60, RZ, RZ, R22 ;  /* 0x000000ffff3c7224 */ /* 0x000fe200078e0016 */
[----:B------:R-:W-:-:S02]  /*148600*/  LOP3.LUT P4, RZ, R43, 0x8000, RZ, 0xc0, !PT ;  /* 0x000080002bff7812 */ /* 0x000fc4000788c0ff */
[C---:B------:R-:W-:Y:S02]  /*148610*/  LOP3.LUT P0, RZ, R42.reuse, 0x8000000, RZ, 0xc0, !PT ;  /* 0x080000002aff7812 */ /* 0x040fe4000780c0ff */
[----:B------:R-:W-:-:S09]  /*148620*/  LOP3.LUT R42, R42, 0xfff7ffff, RZ, 0xc0, !PT ;  /* 0xfff7ffff2a2a7812 */ /* 0x000fd200078ec0ff */
[----:B------:R-:W-:Y:S02]  /*148630*/  @P4 LOP3.LUT R42, R42, 0x80000, RZ, 0xfc, !PT ;  /* 0x000800002a2a4812 */ /* 0x000fe400078efcff */
[----:B------:R-:W-:Y:S02]  /*148640*/  LOP3.LUT P4, RZ, R43, 0x400, RZ, 0xc0, !PT ;  /* 0x000004002bff7812 */ /* 0x000fe4000788c0ff */
[----:B------:R-:W-:-:S11]  /*148650*/  LOP3.LUT R42, R42, 0xffefffff, RZ, 0xc0, !PT ;  /* 0xffefffff2a2a7812 */ /* 0x000fd600078ec0ff */
[----:B------:R-:W-:Y:S02]  /*148660*/  @P4 LOP3.LUT R42, R42, 0x100000, RZ, 0xfc, !PT ;  /* 0x001000002a2a4812 */ /* 0x000fe400078efcff */
[----:B------:R-:W-:Y:S02]  /*148670*/  LOP3.LUT P4, RZ, R43, 0x200, RZ, 0xc0, !PT ;  /* 0x000002002bff7812 */ /* 0x000fe4000788c0ff */
[----:B------:R-:W-:-:S11]  /*148680*/  LOP3.LUT R42, R42, 0xffdfffff, RZ, 0xc0, !PT ;  /* 0xffdfffff2a2a7812 */ /* 0x000fd600078ec0ff */
[----:B------:R-:W-:Y:S02]  /*148690*/  @P4 LOP3.LUT R42, R42, 0x200000, RZ, 0xfc, !PT ;  /* 0x002000002a2a4812 */ /* 0x000fe400078efcff */
[----:B------:R-:W-:Y:S02]  /*1486a0*/  LOP3.LUT P4, RZ, R43, 0x100, RZ, 0xc0, !PT ;  /* 0x000001002bff7812 */ /* 0x000fe4000788c0ff */
[----:B------:R-:W-:Y:S02]  /*1486b0*/  LOP3.LUT R42, R42, 0xffbfffff, RZ, 0xc0, !PT ;  /* 0xffbfffff2a2a7812 */ /* 0x000fe400078ec0ff */
[----:B--2---:R-:W-:-:S05]  /*1486c0*/  PRMT R16, R52, 0x7770, RZ ;  /* 0x0000777034107816 */ /* 0x004fca00000000ff */
[----:B------:R0:W-:Y:S04]  /*1486d0*/  @P3 STG.E.U8 desc[UR4][R56.64], R16 ;  /* 0x0000001038003986 */ /* 0x0001e8000c101104 */
[----:B0-----:R-:W2:Y:S01]  /*1486e0*/  LDL.LU.64 R56, [R1+0xb38] ;  /* 0x000b380001387983 */ /* 0x001ea20000300a00 */
[----:B------:R-:W-:-:S05]  /*1486f0*/  PRMT R16, R52, 0x7771, RZ ;  /* 0x0000777134107816 */ /* 0x000fca00000000ff */
[----:B---3--:R0:W-:Y:S02]  /*148700*/  @P2 STG.E.U8 desc[UR4][R30.64], R16 ;  /* 0x000000101e002986 */ /* 0x0081e4000c101104 */
[----:B0-----:R-:W-:-:S05]  /*148710*/  PRMT R16, R52, 0x7772, RZ ;  /* 0x0000777234107816 */ /* 0x001fca00000000ff */
[----:B----4-:R0:W-:Y:S04]  /*148720*/  @P1 STG.E.U8 desc[UR4][R58.64], R16 ;  /* 0x000000103a001986 */ /* 0x0101e8000c101104 */
[----:B0-----:R-:W3:Y:S04]  /*148730*/  LDL.LU.64 R58, [R1+0xb30] ;  /* 0x000b3000013a7983 */ /* 0x001ee80000300a00 */
[----:B------:R-:W4:Y:S04]  /*148740*/  LDL.LU.64 R20, [R1+0xb28] ;  /* 0x000b280001147983 */ /* 0x000f280000300a00 */
[----:B------:R-:W4:Y:S01]  /*148750*/  LDL.LU.64 R22, [R1+0xb20] ;  /* 0x000b200001167983 */ /* 0x000f220000300a00 */
[----:B------:R-:W-:-:S02]  /*148760*/  @P4 LOP3.LUT R42, R42, 0x400000, RZ, 0xfc, !PT ;  /* 0x004000002a2a4812 */ /* 0x000fc400078efcff */
[----:B------:R-:W-:Y:S02]  /*148770*/  LOP3.LUT P4, RZ, R43, 0x80, RZ, 0xc0, !PT ;  /* 0x000000802bff7812 */ /* 0x000fe4000788c0ff */
[----:B------:R-:W-:-:S11]  /*148780*/  LOP3.LUT R42, R42, 0xff7fffff, RZ, 0xc0, !PT ;  /* 0xff7fffff2a2a7812 */ /* 0x000fd600078ec0ff */
[----:B------:R-:W-:Y:S02]  /*148790*/  @P4 LOP3.LUT R42, R42, 0x800000, RZ, 0xfc, !PT ;  /* 0x008000002a2a4812 */ /* 0x000fe400078efcff */
[----:B------:R-:W-:Y:S02]  /*1487a0*/  LOP3.LUT P4, RZ, R43, 0x40, RZ, 0xc0, !PT ;  /* 0x000000402bff7812 */ /* 0x000fe4000788c0ff */
[----:B------:R-:W-:-:S11]  /*1487b0*/  LOP3.LUT R42, R42, 0xfeffffff, RZ, 0xc0, !PT ;  /* 0xfeffffff2a2a7812 */ /* 0x000fd600078ec0ff */
[----:B------:R-:W-:Y:S02]  /*1487c0*/  @P4 LOP3.LUT R42, R42, 0x1000000, RZ, 0xfc, !PT ;  /* 0x010000002a2a4812 */ /* 0x000fe400078efcff */
[C---:B------:R-:W-:Y:S02]  /*1487d0*/  LOP3.LUT P4, RZ, R43.reuse, 0x20, RZ, 0xc0, !PT ;  /* 0x000000202bff7812 */ /* 0x040fe4000788c0ff */
[----:B------:R-:W-:Y:S02]  /*1487e0*/  LOP3.LUT R42, R42, 0xfdffffff, RZ, 0xc0, !PT ;  /* 0xfdffffff2a2a7812 */ /* 0x000fe400078ec0ff */
[----:B------:R-:W-:Y:S02]  /*1487f0*/  LOP3.LUT P5, RZ, R43, 0x2, RZ, 0xc0, !PT ;  /* 0x000000022bff7812 */ /* 0x000fe400078ac0ff */
[----:B------:R-:W-:-:S07]  /*148800*/  PRMT R16, R52, 0x7773, RZ ;  /* 0x0000777334107816 */ /* 0x000fce00000000ff */
[----:B------:R-:W-:Y:S02]  /*148810*/  @P4 LOP3.LUT R42, R42, 0x2000000, RZ, 0xfc, !PT ;  /* 0x020000002a2a4812 */ /* 0x000fe400078efcff */
[C---:B------:R-:W-:Y:S01]  /*148820*/  LOP3.LUT P4, RZ, R43.reuse, 0x10, RZ, 0xc0, !PT ;  /* 0x000000102bff7812 */ /* 0x040fe2000788c0ff */
[----:B------:R0:W-:Y:S01]  /*148830*/  @P0 STG.E.U8 desc[UR4][R32.64], R16 ;  /* 0x0000001020000986 */ /* 0x0001e2000c101104 */
[----:B------:R-:W-:Y:S02]  /*148840*/  LOP3.LUT P6, RZ, R43, 0x4, RZ, 0xc0, !PT ;  /* 0x000000042bff7812 */ /* 0x000fe400078cc0ff */
[----:B------:R-:W-:Y:S02]  /*148850*/  LOP3.LUT R42, R42, 0xfbffffff, RZ, 0xc0, !PT ;  /* 0xfbffffff2a2a7812 */ /* 0x000fe400078ec0ff */
[----:B0-----:R-:W-:Y:S01]  /*148860*/  PRMT R16, R53, 0x7770, RZ ;  /* 0x0000777035107816 */ /* 0x001fe200000000ff */
[----:B------:R-:W4:Y:S06]  /*148870*/  LDL.LU R32, [R1+0x674] ;  /* 0x0006740001207983 */ /* 0x000f2c0000300800 */
[----:B------:R-:W-:-:S02]  /*148880*/  @P4 LOP3.LUT R42, R42, 0x4000000, RZ, 0xfc, !PT ;  /* 0x040000002a2a4812 */ /* 0x000fc400078efcff */
[----:B------:R-:W-:Y:S01]  /*148890*/  LOP3.LUT P4, RZ, R43, 0x8, RZ, 0xc0, !PT ;  /* 0x000000082bff7812 */ /* 0x000fe2000788c0ff */
[----:B------:R0:W-:Y:S04]  /*1488a0*/  @P5 STG.E.U8 desc[UR4][R34.64], R16 ;  /* 0x0000001022005986 */ /* 0x0001e8000c101104 */
[----:B------:R-:W4:Y:S04]  /*1488b0*/  LDL.LU.64 R24, [R1+0xb18] ;  /* 0x000b180001187983 */ /* 0x000f280000300a00 */
[----:B------:R-:W4:Y:S01]  /*1488c0*/  LDL.LU.64 R26, [R1+0xb58] ;  /* 0x000b5800011a7983 */ /* 0x000f220000300a00 */
[----:B0-----:R-:W-:-:S03]  /*1488d0*/  PRMT R16, R53, 0x7771, RZ ;  /* 0x0000777135107816 */ /* 0x001fc600000000ff */
[----:B------:R-:W4:Y:S04]  /*1488e0*/  LDL.LU.64 R28, [R1+0xc38] ;  /* 0x000c3800011c7983 */ /* 0x000f280000300a00 */
[----:B------:R0:W-:Y:S04]  /*1488f0*/  @P6 STG.E.U8 desc[UR4][R36.64], R16 ;  /* 0x0000001024006986 */ /* 0x0001e8000c101104 */
[----:B------:R-:W4:Y:S04]  /*148900*/  LDL.LU.64 R30, [R1+0xc30] ;  /* 0x000c3000011e7983 */ /* 0x000f280000300a00 */
[----:B------:R-:W4:Y:S01]  /*148910*/  LDL.LU.64 R34, [R1+0xb78] ;  /* 0x000b780001227983 */ /* 0x000f220000300a00 */
[----:B0-----:R-:W-:-:S03]  /*148920*/  PRMT R16, R53, 0x7772, RZ ;  /* 0x0000777235107816 */ /* 0x001fc600000000ff */
[----:B------:R-:W4:Y:S04]  /*148930*/  LDL.LU.64 R36, [R1+0xb70] ;  /* 0x000b700001247983 */ /* 0x000f280000300a00 */
[----:B------:R0:W-:Y:S01]  /*148940*/  @P4 STG.E.U8 desc[UR4][R38.64], R16 ;  /* 0x0000001026004986 */ /* 0x0001e2000c101104 */
[C---:B------:R-:W-:Y:S02]  /*148950*/  LOP3.LUT P4, RZ, R42.reuse, 0x4000000, RZ, 0xc0, !PT ;  /* 0x040000002aff7812 */ /* 0x040fe4000788c0ff */
[----:B0-----:R-:W-:Y:S01]  /*148960*/  PRMT R16, R53, 0x7773, RZ ;  /* 0x0000777335107816 */ /* 0x001fe200000000ff */
[----:B------:R-:W4:Y:S04]  /*148970*/  LDL.LU.64 R38, [R1+0xb68] ;  /* 0x000b680001267983 */ /* 0x000f280000300a00 */
[----:B------:R-:W4:Y:S06]  /*148980*/  LDL.LU.64 R52, [R1+0xb60] ;  /* 0x000b600001347983 */ /* 0x000f2c0000300a00 */
[----:B--2---:R0:W-:Y:S01]  /*148990*/  @P4 STG.E.U8 desc[UR4][R56.64], R16 ;  /* 0x0000001038004986 */ /* 0x0041e2000c101104 */
[----:B------:R-:W-:-:S02]  /*1489a0*/  LOP3.LUT P4, RZ, R42, 0x2000000, RZ, 0xc0, !PT ;  /* 0x020000002aff7812 */ /* 0x000fc4000788c0ff */
[----:B0-----:R-:W-:Y:S01]  /*1489b0*/  PRMT R16, R44, 0x7770, RZ ;  /* 0x000077702c107816 */ /* 0x001fe200000000ff */
[----:B------:R-:W2:Y:S04]  /*1489c0*/  LDL.LU.64 R56, [R1+0xc48] ;  /* 0x000c480001387983 */ /* 0x000ea80000300a00 */
[----:B------:R-:W2:Y:S06]  /*1489d0*/  LDL.LU R33, [R1+0x654] ;  /* 0x0006540001217983 */ /* 0x000eac0000300800 */
[----:B---3--:R0:W-:Y:S01]  /*1489e0*/  @P4 STG.E.U8 desc[UR4][R58.64], R16 ;  /* 0x000000103a004986 */ /* 0x0081e2000c101104 */
[----:B------:R-:W-:-:S02]  /*1489f0*/  LOP3.LUT P4, RZ, R42, 0x1000000, RZ, 0xc0, !PT ;  /* 0x010000002aff7812 */ /* 0x000fc4000788c0ff */
[----:B0-----:R-:W-:Y:S01]  /*148a00*/  PRMT R16, R44, 0x7771, RZ ;  /* 0x000077712c107816 */ /* 0x001fe200000000ff */
[----:B------:R-:W3:Y:S10]  /*148a10*/  LDL.LU.64 R58, [R1+0xc40] ;  /* 0x000c4000013a7983 */ /* 0x000ef40000300a00 */
[----:B----4-:R0:W-:Y:S01]  /*148a20*/  @P4 STG.E.U8 desc[UR4][R20.64], R16 ;  /* 0x0000001014004986 */ /* 0x0101e2000c101104 */
[----:B------:R-:W-:-:S02]  /*148a30*/  LOP3.LUT P4, RZ, R42, 0x800000, RZ, 0xc0, !PT ;  /* 0x008000002aff7812 */ /* 0x000fc4000788c0ff */
[----:B0-----:R-:W-:-:S11]  /*148a40*/  PRMT R16, R44, 0x7772, RZ ;  /* 0x000077722c107816 */ /* 0x001fd600000000ff */
[----:B------:R0:W-:Y:S02]  /*148a50*/  @P4 STG.E.U8 desc[UR4][R22.64], R16 ;  /* 0x0000001016004986 */ /* 0x0001e4000c101104 */
[----:B0-----:R-:W-:Y:S02]  /*148a60*/  PRMT R16, R44, 0x7773, RZ ;  /* 0x000077732c107816 */ /* 0x001fe400000000ff */
[----:B------:R-:W4:Y:S01]  /*148a70*/  LDL.LU R44, [R1+0x5d94] ;  /* 0x005d9400012c7983 */ /* 0x000f220000300800 */
[----:B------:R-:W-:Y:S02]  /*148a80*/  LOP3.LUT P4, RZ, R42, 0x400000, RZ, 0xc0, !PT ;  /* 0x004000002aff7812 */ /* 0x000fe4000788c0ff */
[----:B------:R-:W-:-:S11]  /*148a90*/  LOP3.LUT P0, RZ, R43, 0x800, RZ, 0xc0, !PT ;  /* 0x000008002bff7812 */ /* 0x000fd6000780c0ff */
[----:B------:R0:W-:Y:S01]  /*148aa0*/  @P4 STG.E.U8 desc[UR4][R24.64], R16 ;  /* 0x0000001018004986 */ /* 0x0001e2000c101104 */
[----:B------:R-:W-:Y:S02]  /*148ab0*/  LOP3.LUT P4, RZ, R42, 0x200000, RZ, 0xc0, !PT ;  /* 0x002000002aff7812 */ /* 0x000fe4000788c0ff */
[----:B0-----:R-:W-:-:S11]  /*148ac0*/  PRMT R16, R32, 0x7770, RZ ;  /* 0x0000777020107816 */ /* 0x001fd600000000ff */
[----:B------:R0:W-:Y:S01]  /*148ad0*/  @P4 STG.E.U8 desc[UR4][R26.64], R16 ;  /* 0x000000101a004986 */ /* 0x0001e2000c101104 */
[----:B------:R-:W-:Y:S02]  /*148ae0*/  LOP3.LUT P4, RZ, R42, 0x100000, RZ, 0xc0, !PT ;  /* 0x001000002aff7812 */ /* 0x000fe4000788c0ff */
[----:B------:R-:W-:Y:S02]  /*148af0*/  LOP3.LUT P1, RZ, R43, 0x1000, RZ, 0xc0, !PT ;  /* 0x000010002bff7812 */ /* 0x000fe4000782c0ff */
[----:B0-----:R-:W-:-:S09]  /*148b00*/  PRMT R16, R32, 0x7771, RZ ;  /* 0x0000777120107816 */ /* 0x001fd200000000ff */
[----:B------:R0:W-:Y:S01]  /*148b10*/  @P4 STG.E.U8 desc[UR4][R28.64], R16 ;  /* 0x000000101c004986 */ /* 0x0001e2000c101104 */
[----:B------:R-:W-:Y:S02]  /*148b20*/  LOP3.LUT P2, RZ, R43, 0x2000, RZ, 0xc0, !PT ;  /* 0x000020002bff7812 */ /* 0x000fe4000784c0ff */
[----:B0-----:R-:W-:-:S05]  /*148b30*/  PRMT R16, R32, 0x7772, RZ ;  /* 0x0000777220107816 */ /* 0x001fca00000000ff */
[----:B------:R0:W-:Y:S01]  /*148b40*/  @P0 STG.E.U8 desc[UR4][R30.64], R16 ;  /* 0x000000101e000986 */ /* 0x0001e2000c101104 */
[----:B------:R-:W-:Y:S02]  /*148b50*/  LOP3.LUT P3, RZ, R43, 0x4000, RZ, 0xc0, !PT ;  /* 0x000040002bff7812 */ /* 0x000fe4000786c0ff */
[----:B0-----:R-:W-:-:S05]  /*148b60*/  PRMT R16, R32, 0x7773, RZ ;  /* 0x0000777320107816 */ /* 0x001fca00000000ff */
[----:B------:R4:W-:Y:S01]  /*148b70*/  @P1 STG.E.U8 desc[UR4][R34.64], R16 ;  /* 0x0000001022001986 */ /* 0x0009e2000c101104 */
[----:B------:R-:W-:Y:S02]  /*148b80*/  LOP3.LUT P4, RZ, R42, 0x80000, RZ, 0xc0, !PT ;  /* 0x000800002aff7812 */ /* 0x000fe4000788c0ff */
[----:B------:R-:W-:Y:S02]  /*148b90*/  LOP3.LUT P5, RZ, R43, 0x10000, RZ, 0xc0, !PT ;  /* 0x000100002bff7812 */ /* 0x000fe400078ac0ff */
[----:B----4-:R-:W-:-:S05]  /*148ba0*/  PRMT R16, R44, 0x7770, RZ ;  /* 0x000077702c107816 */ /* 0x010fca00000000ff */
[----:B------:R0:W-:Y:S02]  /*148bb0*/  @P2 STG.E.U8 desc[UR4][R36.64], R16 ;  /* 0x0000001024002986 */ /* 0x0001e4000c101104 */
[----:B0-----:R-:W-:-:S05]  /*148bc0*/  PRMT R16, R44, 0x7771, RZ ;  /* 0x000077712c107816 */ /* 0x001fca00000000ff */
[----:B------:R0:W-:Y:S02]  /*148bd0*/  @P3 STG.E.U8 desc[UR4][R38.64], R16 ;  /* 0x0000001026003986 */ /* 0x0001e4000c101104 */
[----:B0-----:R-:W-:-:S05]  /*148be0*/  PRMT R16, R44, 0x7772, RZ ;  /* 0x000077722c107816 */ /* 0x001fca00000000ff */
[----:B------:R0:W-:Y:S02]  /*148bf0*/  @P4 STG.E.U8 desc[UR4][R52.64], R16 ;  /* 0x0000001034004986 */ /* 0x0001e4000c101104 */
[----:B0-----:R-:W-:Y:S02]  /*148c00*/  PRMT R16, R44, 0x7773, RZ ;  /* 0x000077732c107816 */ /* 0x001fe400000000ff */
[----:B------:R-:W4:Y:S04]  /*148c10*/  LDL.LU R44, [R1+0x5d90] ;  /* 0x005d9000012c7983 */ /* 0x000f280000300800 */
[----:B--2---:R0:W-:Y:S04]  /*148c20*/  @P5 STG.E.U8 desc[UR4][R56.64], R16 ;  /* 0x0000001038005986 */ /* 0x0041e8000c101104 */
[----:B0-----:R-:W2:Y:S01]  /*148c30*/  LDL.LU.64 R56, [R1+0xdc0] ;  /* 0x000dc00001387983 */ /* 0x001ea20000300a00 */
[----:B------:R-:W-:-:S02]  /*148c40*/  LOP3.LUT P6, RZ, R43, 0x20000, RZ, 0xc0, !PT ;  /* 0x000200002bff7812 */ /* 0x000fc400078cc0ff */
[----:B------:R-:W-:-:S11]  /*148c50*/  PRMT R16, R33, 0x7770, RZ ;  /* 0x0000777021107816 */ /* 0x000fd600000000ff */
[----:B---3--:R0:W-:Y:S04]  /*148c60*/  @P6 STG.E.U8 desc[UR4][R58.64], R16 ;  /* 0x000000103a006986 */ /* 0x0081e8000c101104 */
[----:B0-----:R-:W3:Y:S04]  /*148c70*/  LDL.LU.64 R58, [R1+0xdb8] ;  /* 0x000db800013a7983 */ /* 0x001ee80000300a00 */
[----:B------:R-:W4:Y:S04]  /*148c80*/  LDL.LU.64 R52, [R1+0xdb0] ;  /* 0x000db00001347983 */ /* 0x000f280000300a00 */
[----:B------:R-:W4:Y:S04]  /*148c90*/  LDL.LU.64 R34, [R1+0xda8] ;  /* 0x000da80001227983 */ /* 0x000f280000300a00 */
[----:B------:R-:W4:Y:S04]  /*148ca0*/  LDL.LU.64 R36, [R1+0xda0] ;  /* 0x000da00001247983 */ /* 0x000f280000300a00 */
[----:B------:R-:W4:Y:S04]  /*148cb0*/  LDL.LU.64 R38, [R1+0xc58] ;  /* 0x000c580001267983 */ /* 0x000f280000300a00 */
[----:B------:R-:W4:Y:S01]  /*148cc0*/  LDL.LU R22, [R1+0x644] ;  /* 0x0006440001167983 */ /* 0x000f220000300800 */
[----:B------:R-:W-:-:S02]  /*148cd0*/  LOP3.LUT P3, RZ, R43, 0x40000, RZ, 0xc0, !PT ;  /* 0x000400002bff7812 */ /* 0x000fc4000786c0ff */
[----:B------:R-:W-:Y:S02]  /*148ce0*/  PRMT R16, R33, 0x7771, RZ ;  /* 0x0000777121107816 */ /* 0x000fe400000000ff */
[----:B------:R-:W-:Y:S02]  /*148cf0*/  LOP3.LUT P0, RZ, R43, 0x40000000, RZ, 0xc0, !PT ;  /* 0x400000002bff7812 */ /* 0x000fe4000780c0ff */
[----:B------:R-:W-:-:S11]  /*148d00*/  LOP3.LUT R42, R42, 0xfffff7ff, RZ, 0xc0, !PT ;  /* 0xfffff7ff2a2a7812 */ /* 0x000fd600078ec0ff */
[----:B------:R-:W-:Y:S02]  /*148d10*/  @P0 LOP3.LUT R42, R42, 0x800, RZ, 0xfc, !PT ;  /* 0x000008002a2a0812 */ /* 0x000fe400078efcff */
[C---:B------:R-:W-:Y:S02]  /*148d20*/  LOP3.LUT P0, RZ, R43.reuse, 0x20000000, RZ, 0xc0, !PT ;  /* 0x200000002bff7812 */ /* 0x040fe4000780c0ff */
[----:B------:R-:W-:Y:S02]  /*148d30*/  LOP3.LUT R42, R42, 0xffffefff, RZ, 0xc0, !PT ;  /* 0xffffefff2a2a7812 */ /* 0x000fe400078ec0ff */
[----:B------:R-:W-:-:S09]  /*148d40*/  LOP3.LUT P4, RZ, R43, 0x80000, RZ, 0xc0, !PT ;  /* 0x000800002bff7812 */ /* 0x000fd2000788c0ff */
[----:B------:R-:W-:Y:S02]  /*148d50*/  @P0 LOP3.LUT R42, R42, 0x1000, RZ, 0xfc, !PT ;  /* 0x000010002a2a0812 */ /* 0x000fe400078efcff */
[----:B------:R-:W-:Y:S02]  /*148d60*/  LOP3.LUT P0, RZ, R43, 0x10000000, RZ, 0xc0, !PT ;  /* 0x100000002bff7812 */ /* 0x000fe4000780c0ff */
[----:B------:R-:W-:-:S11]  /*148d70*/  LOP3.LUT R42, R42, 0xffffdfff, RZ, 0xc0, !PT ;  /* 0xffffdfff2a2a7812 */ /* 0x000fd600078ec0ff */
[----:B------:R-:W-:Y:S02]  /*148d80*/  @P0 LOP3.LUT R42, R42, 0x2000, RZ, 0xfc, !PT ;  /* 0x000020002a2a0812 */ /* 0x000fe400078efcff */
[----:B------:R-:W-:Y:S02]  /*148d90*/  LOP3.LUT P0, RZ, R43, 0x8000000, RZ, 0xc0, !PT ;  /* 0x080000002bff7812 */ /* 0x000fe4000780c0ff */
[----:B------:R-:W-:Y:S01]  /*148da0*/  LOP3.LUT R42, R42, 0xffffbfff, RZ, 0xc0, !PT ;  /* 0xffffbfff2a2a7812 */ /* 0x000fe200078ec0ff */
[----:B--2---:R0:W-:Y:S04]  /*148db0*/  @P3 STG.E.U8 desc[UR4][R56.64], R16 ;  /* 0x0000001038003986 */ /* 0x0041e8000c101104 */
[----:B0-----:R-:W2:Y:S01]  /*148dc0*/  LDL.LU.64 R56, [R1+0xc50] ;  /* 0x000c500001387983 */ /* 0x001ea20000300a00 */
[----:B------:R-:W-:-:S03]  /*148dd0*/  PRMT R16, R33, 0x7772, RZ ;  /* 0x0000777221107816 */ /* 0x000fc600000000ff */
[----:B------:R-:W2:Y:S02]  /*148de0*/  LDL.LU R23, [R1+0x678] ;  /* 0x0006780001177983 */ /* 0x000ea40000300800 */
[----:B------:R-:W-:Y:S02]  /*148df0*/  @P0 LOP3.LUT R42, R42, 0x4000, RZ, 0xfc, !PT ;  /* 0x000040002a2a0812 */ /* 0x000fe400078efcff */
[----:B---3--:R0:W-:Y:S01]  /*148e00*/  @P4 STG.E.U8 desc[UR4][R58.64], R16 ;  /* 0x000000103a004986 */ /* 0x0081e2000c101104 */
[----:B------:R-:W-:-:S03]  /*148e10*/  LOP3.LUT P0, RZ, R43, 0x4000000, RZ, 0xc0, !PT ;  /* 0x040000002bff7812 */ /* 0x000fc6000780c0ff */
[----:B0-----:R-:W3:Y:S01]  /*148e20*/  LDL.LU.64 R58, [R1+0xdc8] ;  /* 0x000dc800013a7983 */ /* 0x001ee20000300a00 */
[----:B------:R-:W-:-:S03]  /*148e30*/  LOP3.LUT R42, R42, 0xffff7fff, RZ, 0xc0, !PT ;  /* 0xffff7fff2a2a7812 */ /* 0x000fc600078ec0ff */
[----:B------:R-:W3:Y:S06]  /*148e40*/  LDL.LU.64 R18, [R1+0xdf8] ;  /* 0x000df80001127983 */ /* 0x000eec0000300a00 */
[----:B------:R-:W-:Y:S02]  /*148e50*/  @P0 LOP3.LUT R42, R42, 0x8000, RZ, 0xfc, !PT ;  /* 0x000080002a2a0812 */ /* 0x000fe400078efcff */
[----:B------:R-:W-:Y:S01]  /*148e60*/  LOP3.LUT P0, RZ, R43, 0x2000000, RZ, 0xc0, !PT ;  /* 0x020000002bff7812 */ /* 0x000fe2000780c0ff */
[----:B------:R-:W3:Y:S01]  /*148e70*/  LDL.LU.64 R20, [R1+0xdf0] ;  /* 0x000df00001147983 */ /* 0x000ee20000300a00 */
[----:B------:R-:W-:-:S02]  /*148e80*/  LOP3.LUT R42, R42, 0xfffeffff, RZ, 0xc0, !PT ;  /* 0xfffeffff2a2a7812 */ /* 0x000fc400078ec0ff */
[C---:B------:R-:W-:Y:S01]  /*148e90*/  LOP3.LUT P5, RZ, R43.reuse, 0x100000, RZ, 0xc0, !PT ;  /* 0x001000002bff7812 */ /* 0x040fe200078ac0ff */
[----:B------:R-:W3:Y:S08]  /*148ea0*/  LDL.LU.64 R24, [R1+0xde8] ;  /* 0x000de80001187983 */ /* 0x000ef00000300a00 */
[----:B------:R-:W-:Y:S02]  /*148eb0*/  @P0 LOP3.LUT R42, R42, 0x10000, RZ, 0xfc, !PT ;  /* 0x000100002a2a0812 */ /* 0x000fe400078efcff */
[----:B------:R-:W-:-:S02]  /*148ec0*/  LOP3.LUT P0, RZ, R43, 0x1000000, RZ, 0xc0, !PT ;  /* 0x010000002bff7812 */ /* 0x000fc4000780c0ff */
[----:B------:R-:W-:Y:S02]  /*148ed0*/  LOP3.LUT R42, R42, 0xfffdffff, RZ, 0xc0, !PT ;  /* 0xfffdffff2a2a7812 */ /* 0x000fe400078ec0ff */
[----:B------:R-:W-:-:S05]  /*148ee0*/  PRMT R16, R33, 0x7773, RZ ;  /* 0x0000777321107816 */ /* 0x000fca00000000ff */
[----:B----4-:R0:W-:Y:S04]  /*148ef0*/  @P5 STG.E.U8 desc[UR4][R52.64], R16 ;  /* 0x0000001034005986 */ /* 0x0101e8000c101104 */
[----:B------:R-:W-:Y:S02]  /*148f00*/  @P0 LOP3.LUT R42, R42, 0x20000, RZ, 0xfc, !PT ;  /* 0x000200002a2a0812 */ /* 0x000fe400078efcff */
[C---:B------:R-:W-:Y:S01]  /*148f10*/  LOP3.LUT P0, RZ, R43.reuse, 0x800000, RZ, 0xc0, !PT ;  /* 0x008000002bff7812 */ /* 0x040fe2000780c0ff */
[----:B0-----:R-:W4:Y:S01]  /*148f20*/  LDL.LU R52, [R1+0x668] ;  /* 0x0006680001347983 */ /* 0x001f220000300800 */
[----:B------:R-:W-:-:S03]  /*148f30*/  LOP3.LUT P6, RZ, R43, 0x200000, RZ, 0xc0, !PT ;  /* 0x002000002bff7812 */ /* 0x000fc600078cc0ff */
[----:B------:R-:W4:Y:S01]  /*148f40*/  LDL.LU.64 R26, [R1+0xde0] ;  /* 0x000de000011a7983 */ /* 0x000f220000300a00 */
[----:B------:R-:W-:Y:S02]  /*148f50*/  LOP3.LUT R42, R42, 0xfffbffff, RZ, 0xc0, !PT ;  /* 0xfffbffff2a2a7812 */ /* 0x000fe400078ec0ff */
[----:B------:R-:W-:Y:S01]  /*148f60*/  PRMT R16, R22, 0x7770, RZ ;  /* 0x0000777016107816 */ /* 0x000fe200000000ff */
[----:B------:R-:W4:Y:S04]  /*148f70*/  LDL.LU.64 R28, [R1+0xdd8] ;  /* 0x000dd800011c7983 */ /* 0x000f280000300a00 */
[----:B------:R-:W-:Y:S02]  /*148f80*/  @P0 LOP3.LUT R42, R42, 0x40000, RZ, 0xfc, !PT ;  /* 0x000400002a2a0812 */ /* 0x000fe400078efcff */
[----:B------:R-:W-:Y:S01]  /*148f90*/  LOP3.LUT P0, RZ, R43, 0x400000, RZ, 0xc0, !PT ;  /* 0x004000002bff7812 */ /* 0x000fe2000780c0ff */
[----:B------:R-:W4:Y:S04]  /*148fa0*/  LDL.LU R53, [R1+0x658] ;  /* 0x0006580001357983 */ /* 0x000f280000300800 */
[----:B------:R0:W-:Y:S04]  /*148fb0*/  @P6 STG.E.U8 desc[UR4][R34.64], R16 ;  /* 0x0000001022006986 */ /* 0x0001e8000c101104 */
[----:B------:R-:W4:Y:S04]  /*148fc0*/  LDL.LU.64 R30, [R1+0xdd0] ;  /* 0x000dd000011e7983 */ /* 0x000f280000300a00 */
[----:B------:R-:W4:Y:S01]  /*148fd0*/  LDL.LU.64 R32, [R1+0xe08] ;  /* 0x000e080001207983 */ /* 0x000f220000300a00 */
[----:B0-----:R-:W-:-:S03]  /*148fe0*/  PRMT R16, R22, 0x7771, RZ ;  /* 0x0000777116107816 */ /* 0x001fc600000000ff */
[----:B------:R-:W4:Y:S04]  /*148ff0*/  LDL.LU.64 R34, [R1+0xe00] ;  /* 0x000e000001227983 */ /* 0x000f280000300a00 */
[----:B------:R0:W-:Y:S01]  /*149000*/  @P0 STG.E.U8 desc[UR4][R36.64], R16 ;  /* 0x0000001024000986 */ /* 0x0001e2000c101104 */
[----:B------:R-:W-:Y:S02]  /*149010*/  LOP3.LUT P0, RZ, R42, 0x40000, RZ, 0xc0, !PT ;  /* 0x000400002aff7812 */ /* 0x000fe4000780c0ff */
[----:B0-----:R-:W-:Y:S01]  /*149020*/  PRMT R16, R22, 0x7772, RZ ;  /* 0x0000777216107816 */ /* 0x001fe200000000ff */
[----:B------:R-:W4:Y:S10]  /*149030*/  LDL.LU.64 R36, [R1+0xe60] ;  /* 0x000e600001247983 */ /* 0x000f340000300a00 */
[----:B------:R0:W-:Y:S01]  /*149040*/  @P0 STG.E.U8 desc[UR4][R38.64], R16 ;  /* 0x0000001026000986 */ /* 0x0001e2000c101104 */
[----:B------:R-:W-:-:S03]  /*149050*/  LOP3.LUT P0, RZ, R42, 0x20000, RZ, 0xc0, !PT ;  /* 0x000200002aff7812 */ /* 0x000fc6000780c0ff */
[----:B0-----:R-:W4:Y:S01]  /*149060*/  LDL.LU.64 R38, [R1+0xe58] ;  /* 0x000e580001267983 */ /* 0x001f220000300a00 */
[----:B------:R-:W-:-:S09]  /*149070*/  PRMT R16, R22, 0x7773, RZ ;  /* 0x0000777316107816 */ /* 0x000fd200000000ff */
[----:B--2---:R0:W-:Y:S04]  /*149080*/  @P0 STG.E.U8 desc[UR4][R56.64], R16 ;  /* 0x0000001038000986 */ /* 0x0041e8000c101104 */
[----:B0-----:R-:W2:Y:S01]  /*149090*/  LDL.LU.64 R56, [R1+0xe50] ;  /* 0x000e500001387983 */ /* 0x001ea20000300a00 */
[----:B------:R-:W-:Y:S02]  /*1490a0*/  LOP3.LUT P0, RZ, R42, 0x10000, RZ, 0xc0, !PT ;  /* 0x000100002aff7812 */ /* 0x000fe4000780c0ff */
[----:B------:R-:W-:-:S11]  /*1490b0*/  PRMT R16, R23, 0x7770, RZ ;  /* 0x0000777017107816 */ /* 0x000fd600000000ff */
[----:B---3--:R0:W-:Y:S01]  /*1490c0*/  @P0 STG.E.U8 desc[UR4][R58.64], R16 ;  /* 0x000000103a000986 */ /* 0x0081e2000c101104 */
[C---:B------:R-:W-:Y:S02]  /*1490d0*/  LOP3.LUT P0, RZ, R42.reuse, 0x8000, RZ, 0xc0, !PT ;  /* 0x000080002aff7812 */ /* 0x040fe4000780c0ff */
[----:B0-----:R-:W-:Y:S01]  /*1490e0*/  PRMT R16, R23, 0x7771, RZ ;  /* 0x0000777117107816 */ /* 0x001fe200000000ff */
[----:B------:R-:W3:Y:S10]  /*1490f0*/  LDL.LU.64 R58, [R1+0x5d88] ;  /* 0x005d8800013a7983 */ /* 0x000ef40000300a00 */
[----:B------:R0:W-:Y:S01]  /*149100*/  @P0 STG.E.U8 desc[UR4][R18.64], R16 ;  /* 0x0000001012000986 */ /* 0x0001e2000c101104 */
[----:B------:R-:W-:-:S02]  /*149110*/  LOP3.LUT P0, RZ, R42, 0x4000, RZ, 0xc0, !PT ;  /* 0x000040002aff7812 */ /* 0x000fc4000780c0ff */
[----:B0-----:R-:W-:-:S11]  /*149120*/  PRMT R16, R23, 0x7772, RZ ;  /* 0x0000777217107816 */ /* 0x001fd600000000ff */
[----:B------:R0:W-:Y:S01]  /*149130*/  @P0 STG.E.U8 desc[UR4][R20.64], R16 ;  /* 0x0000001014000986 */ /* 0x0001e2000c101104 */
[----:B------:R-:W-:Y:S02]  /*149140*/  LOP3.LUT P0, RZ, R42, 0x2000, RZ, 0xc0, !PT ;  /* 0x000020002aff7812 */ /* 0x000fe4000780c0ff */
[----:B0-----:R-:W-:-:S11]  /*149150*/  PRMT R16, R23, 0x7773, RZ ;  /* 0x0000777317107816 */ /* 0x001fd600000000ff */
[----:B------:R4:W-:Y:S01]  /*149160*/  @P0 STG.E.U8 desc[UR4][R24.64], R16 ;  /* 0x0000001018000986 */ /* 0x0009e2000c101104 */
[----:B------:R-:W-:Y:S02]  /*149170*/  LOP3.LUT P0, RZ, R42, 0x1000, RZ, 0xc0, !PT ;  /* 0x000010002aff7812 */ /* 0x000fe4000780c0ff */
[----:B----4-:R-:W-:-:S11]  /*149180*/  PRMT R16, R52, 0x7770, RZ ;  /* 0x0000777034107816 */ /* 0x010fd600000000ff */
[----:B------:R0:W-:Y:S01]  /*149190*/  @P0 STG.E.U8 desc[UR4][R26.64], R16 ;  /* 0x000000101a000986 */ /* 0x0001e2000c101104 */
[----:B------:R-:W-:Y:S02]  /*1491a0*/  LOP3.LUT P0, RZ, R42, 0x800, RZ, 0xc0, !PT ;  /* 0x000008002aff7812 */ /* 0x000fe4000780c0ff */
[----:B------:R-:W-:Y:S02]  /*1491b0*/  LOP3.LUT P1, RZ, R43, 0x80000000, RZ, 0xc0, !PT ;  /* 0x800000002bff7812 */ /* 0x000fe4000782c0ff */
[----:B------:R-:W-:Y:S02]  /*1491c0*/  LOP3.LUT P2, RZ, R44, 0x1, RZ, 0xc0, !PT ;  /* 0x000000012cff7812 */ /* 0x000fe4000784c0ff */
[----:B0-----:R-:W-:-:S07]  /*1491d0*/  PRMT R16, R52, 0x7771, RZ ;  /* 0x0000777134107816 */ /* 0x001fce00000000ff */
        /* <DEDUP_REMOVED lines=12> */
[----:B------:R0:W-:Y:S02]  /*1492a0*/  @P4 STG.E.U8 desc[UR4][R36.64], R16 ;  /* 0x0000001024004986 */ /* 0x0001e4000c101104 */
[----:B0-----:R-:W-:-:S05]  /*1492b0*/  PRMT R16, R53, 0x7772, RZ ;  /* 0x0000777235107816 */ /* 0x001fca00000000ff */
[----:B------:R0:W-:Y:S02]  /*1492c0*/  @P5 STG.E.U8 desc[UR4][R38.64], R16 ;  /* 0x0000001026005986 */ /* 0x0001e4000c101104 */
[----:B0-----:R-:W-:-:S05]  /*1492d0*/  PRMT R16, R53, 0x7773, RZ ;  /* 0x0000777335107816 */ /* 0x001fca00000000ff */
[----:B--2---:R0:W-:Y:S04]  /*1492e0*/  @P6 STG.E.U8 desc[UR4][R56.64], R16 ;  /* 0x0000001038006986 */ /* 0x0041e8000c101104 */
[----:B0-----:R-:W2:Y:S04]  /*1492f0*/  LDL.LU.64 R56, [R1+0xe48] ;  /* 0x000e480001387983 */ /* 0x001ea80000300a00 */
[----:B------:R-:W4:Y:S04]  /*149300*/  LDL.LU.64 R30, [R1+0xe40] ;  /* 0x000e4000011e7983 */ /* 0x000f280000300a00 */
[----:B------:R-:W3:Y:S04]  /*149310*/  LDL.LU.64 R32, [R1+0xe38] ;  /* 0x000e380001207983 */ /* 0x000ee80000300a00 */
[----:B------:R-:W3:Y:S04]  /*149320*/  LDL.LU.64 R34, [R1+0xe30] ;  /* 0x000e300001227983 */ /* 0x000ee80000300a00 */
[----:B------:R-:W3:Y:S04]  /*149330*/  LDL.LU.64 R36, [R1+0xe68] ;  /* 0x000e680001247983 */ /* 0x000ee80000300a00 */
[----:B------:R-:W3:Y:S04]  /*149340*/  LDL.LU.64 R52, [R1+0xed8] ;  /* 0x000ed80001347983 */ /* 0x000ee80000300a00 */
[----:B------:R-:W3:Y:S01]  /*149350*/  LDL.LU R17, [R1+0x67c] ;  /* 0x00067c0001117983 */ /* 0x000ee20000300800 */
[----:B------:R-:W-:-:S02]  /*149360*/  LOP3.LUT P3, RZ, R44, 0x20, RZ, 0xc0, !PT ;  /* 0x000000202cff7812 */ /* 0x000fc4000786c0ff */
[----:B------:R-:W-:Y:S02]  /*149370*/  PRMT R16, R45, 0x7770, RZ ;  /* 0x000077702d107816 */ /* 0x000fe400000000ff */
[----:B------:R-:W-:Y:S02]  /*149380*/  LOP3.LUT P0, RZ, R44, 0x20000, RZ, 0xc0, !PT ;  /* 0x000200002cff7812 */ /* 0x000fe4000780c0ff */
[----:B------:R-:W-:-:S11]  /*149390*/  LOP3.LUT R42, R42, 0xfffffff7, RZ, 0xc0, !PT ;  /* 0xfffffff72a2a7812 */ /* 0x000fd600078ec0ff */
        /* <DEDUP_REMOVED lines=10> */
[----:B------:R-:W-:Y:S01]  /*149440*/  LOP3.LUT P0, RZ, R44, 0x2000, RZ, 0xc0, !PT ;  /* 0x000020002cff7812 */ /* 0x000fe2000780c0ff */
[----:B--2---:R0:W-:Y:S04]  /*149450*/  @P3 STG.E.U8 desc[UR4][R56.64], R16 ;  /* 0x0000001038003986 */ /* 0x0041e8000c101104 */
[----:B0-----:R-:W2:Y:S04]  /*149460*/  LDL.LU.64 R56, [R1+0xed0] ;  /* 0x000ed00001387983 */ /* 0x001ea80000300a00 */
[----:B------:R-:W2:Y:S04]  /*149470*/  LDL.LU R38, [R1+0x66c] ;  /* 0x00066c0001267983 */ /* 0x000ea80000300800 */
[----:B------:R-:W2:Y:S01]  /*149480*/  LDL.LU.64 R18, [R1+0xec8] ;  /* 0x000ec80001127983 */ /* 0x000ea20000300a00 */
[----:B------:R-:W-:-:S03]  /*149490*/  LOP3.LUT R42, R42, 0xffffff7f, RZ, 0xc0, !PT ;  /* 0xffffff7f2a2a7812 */ /* 0x000fc600078ec0ff */
[----:B------:R-:W2:Y:S01]  /*1494a0*/  LDL.LU.64 R20, [R1+0xec0] ;  /* 0x000ec00001147983 */ /* 0x000ea20000300a00 */
[----:B------:R-:W-:Y:S02]  /*1494b0*/  LOP3.LUT P4, RZ, R44, 0x40, RZ, 0xc0, !PT ;  /* 0x000000402cff7812 */ /* 0x000fe4000788c0ff */
[----:B------:R-:W-:Y:S01]  /*1494c0*/  @P0 LOP3.LUT R42, R42, 0x80, RZ, 0xfc, !PT ;  /* 0x000000802a2a0812 */ /* 0x000fe200078efcff */
[----:B------:R-:W2:Y:S01]  /*1494d0*/  LDL.LU.64 R22, [R1+0xe78] ;  /* 0x000e780001167983 */ /* 0x000ea20000300a00 */
[C---:B------:R-:W-:Y:S02]  /*1494e0*/  LOP3.LUT P0, RZ, R44.reuse, 0x1000, RZ, 0xc0, !PT ;  /* 0x000010002cff7812 */ /* 0x040fe4000780c0ff */
[----:B------:R-:W-:Y:S02]  /*1494f0*/  LOP3.LUT P5, RZ, R44, 0x80, RZ, 0xc0, !PT ;  /* 0x000000802cff7812 */ /* 0x000fe400078ac0ff */
[----:B------:R-:W-:Y:S02]  /*149500*/  PRMT R16, R45, 0x7771, RZ ;  /* 0x000077712d107816 */ /* 0x000fe400000000ff */
[----:B------:R-:W-:-:S03]  /*149510*/  LOP3.LUT R42, R42, 0xfffffeff, RZ, 0xc0, !PT ;  /* 0xfffffeff2a2a7812 */ /* 0x000fc600078ec0ff */
[----:B----4-:R0:W-:Y:S04]  /*149520*/  @P4 STG.E.U8 desc[UR4][R30.64], R16 ;  /* 0x000000101e004986 */ /* 0x0101e8000c101104 */
[----:B------:R-:W-:Y:S02]  /*149530*/  @P0 LOP3.LUT R42, R42, 0x100, RZ, 0xfc, !PT ;  /* 0x000001002a2a0812 */ /* 0x000fe400078efcff */
[----:B------:R-:W-:Y:S02]  /*149540*/  LOP3.LUT P0, RZ, R44, 0x800, RZ, 0xc0, !PT ;  /* 0x000008002cff7812 */ /* 0x000fe4000780c0ff */
[----:B0-----:R-:W-:-:S05]  /*149550*/  PRMT R16, R45, 0x7772, RZ ;  /* 0x000077722d107816 */ /* 0x001fca00000000ff */
[----:B---3--:R0:W-:Y:S01]  /*149560*/  @P5 STG.E.U8 desc[UR4][R32.64], R16 ;  /* 0x0000001020005986 */ /* 0x0081e2000c101104 */
[----:B------:R-:W-:Y:S02]  /*149570*/  LOP3.LUT R42, R42, 0xfffffdff, RZ, 0xc0, !PT ;  /* 0xfffffdff2a2a7812 */ /* 0x000fe400078ec0ff */
[----:B0-----:R-:W-:Y:S02]  /*149580*/  PRMT R16, R45, 0x7773, RZ ;  /* 0x000077732d107816 */ /* 0x001fe400000000ff */
[----:B------:R-:W3:Y:S04]  /*149590*/  LDL.LU R45, [R1+0x5d80] ;  /* 0x005d8000012d7983 */ /* 0x000ee80000300800 */
[----:B------:R-:W4:Y:S01]  /*1495a0*/  LDL.LU.64 R24, [R1+0xe70] ;  /* 0x000e700001187983 */ /* 0x000f220000300a00 */
[----:B------:R-:W-:-:S02]  /*1495b0*/  @P0 LOP3.LUT R42, R42, 0x200, RZ, 0xfc, !PT ;  /* 0x000002002a2a0812 */ /* 0x000fc400078efcff */
[C---:B------:R-:W-:Y:S01]  /*1495c0*/  LOP3.LUT P0, RZ, R44.reuse, 0x400, RZ, 0xc0, !PT ;  /* 0x000004002cff7812 */ /* 0x040fe2000780c0ff */
[----:B------:R-:W3:Y:S01]  /*1495d0*/  LDL.LU.64 R26, [R1+0xee8] ;  /* 0x000ee800011a7983 */ /* 0x000ee20000300a00 */
[----:B------:R-:W-:Y:S02]  /*1495e0*/  LOP3.LUT P6, RZ, R44, 0x100, RZ, 0xc0, !PT ;  /* 0x000001002cff7812 */ /* 0x000fe400078cc0ff */
[----:B------:R-:W-:Y:S01]  /*1495f0*/  LOP3.LUT R42, R42, 0xfffffbff, RZ, 0xc0, !PT ;  /* 0xfffffbff2a2a7812 */ /* 0x000fe200078ec0ff */
[----:B------:R-:W3:Y:S04]  /*149600*/  LDL.LU.64 R28, [R1+0xee0] ;  /* 0x000ee000011c7983 */ /* 0x000ee80000300a00 */
[----:B------:R-:W3:Y:S04]  /*149610*/  LDL.LU.64 R30, [R1+0xf18] ;  /* 0x000f1800011e7983 */ /* 0x000ee80000300a00 */
[----:B------:R-:W-:Y:S01]  /*149620*/  @P0 LOP3.LUT R42, R42, 0x400, RZ, 0xfc, !PT ;  /* 0x000004002a2a0812 */ /* 0x000fe200078efcff */
[----:B------:R-:W3:Y:S01]  /*149630*/  LDL.LU.64 R32, [R1+0xf10] ;  /* 0x000f100001207983 */ /* 0x000ee20000300a00 */
[----:B------:R-:W-:-:S03]  /*149640*/  LOP3.LUT P0, RZ, R44, 0x200, RZ, 0xc0, !PT ;  /* 0x000002002cff7812 */ /* 0x000fc6000780c0ff */
[----:B------:R0:W-:Y:S02]  /*149650*/  @P6 STG.E.U8 desc[UR4][R34.64], R16 ;  /* 0x0000001022006986 */ /* 0x0001e4000c101104 */
[----:B0-----:R-:W-:Y:S02]  /*149660*/  PRMT R16, R17, 0x7770, RZ ;  /* 0x0000777011107816 */ /* 0x001fe400000000ff */
[----:B------:R-:W3:Y:S06]  /*149670*/  LDL.LU.64 R34, [R1+0xf08] ;  /* 0x000f080001227983 */ /* 0x000eec0000300a00 */
[----:B------:R0:W-:Y:S01]  /*149680*/  @P0 STG.E.U8 desc[UR4][R36.64], R16 ;  /* 0x0000001024000986 */ /* 0x0001e2000c101104 */
[----:B------:R-:W-:-:S03]  /*149690*/  LOP3.LUT P0, RZ, R42, 0x400, RZ, 0xc0, !PT ;  /* 0x000004002aff7812 */ /* 0x000fc6000780c0ff */
[----:B------:R-:W3:Y:S01]  /*1496a0*/  LDL.LU R39, [R1+0x64c] ;  /* 0x00064c0001277983 */ /* 0x000ee20000300800 */
[----:B0-----:R-:W-:-:S03]  /*1496b0*/  PRMT R16, R17, 0x7771, RZ ;  /* 0x0000777111107816 */ /* 0x001fc600000000ff */
[----:B------:R-:W3:Y:S06]  /*1496c0*/  LDL.LU.64 R36, [R1+0xf00] ;  /* 0x000f000001247983 */ /* 0x000eec0000300a00 */
[----:B------:R0:W-:Y:S01]  /*1496d0*/  @P0 STG.E.U8 desc[UR4][R52.64], R16 ;  /* 0x0000001034000986 */ /* 0x0001e2000c101104 */
[----:B------:R-:W-:-:S03]  /*1496e0*/  LOP3.LUT P0, RZ, R42, 0x200, RZ, 0xc0, !PT ;  /* 0x000002002aff7812 */ /* 0x000fc6000780c0ff */
[----:B0-----:R-:W3:Y:S01]  /*1496f0*/  LDL.LU.64 R52, [R1+0xef8] ;  /* 0x000ef80001347983 */ /* 0x001ee20000300a00 */
[----:B------:R-:W-:-:S09]  /*149700*/  PRMT R16, R17, 0x7772, RZ ;  /* 0x0000777211107816 */ /* 0x000fd200000000ff */
[----:B--2---:R0:W-:Y:S04]  /*149710*/  @P0 STG.E.U8 desc[UR4][R56.64], R16 ;  /* 0x0000001038000986 */ /* 0x0041e8000c101104 */
[----:B0-----:R-:W2:Y:S01]  /*149720*/  LDL.LU.64 R56, [R1+0xef0] ;  /* 0x000ef00001387983 */ /* 0x001ea20000300a00 */
[----:B------:R-:W-:Y:S02]  /*149730*/  LOP3.LUT P0, RZ, R42, 0x100, RZ, 0xc0, !PT ;  /* 0x000001002aff7812 */ /* 0x000fe4000780c0ff */
[----:B------:R-:W-:-:S11]  /*149740*/  PRMT R16, R17, 0x7773, RZ ;  /* 0x0000777311107816 */ /* 0x000fd600000000ff */
[----:B------:R0:W-:Y:S01]  /*149750*/  @P0 STG.E.U8 desc[UR4][R18.64], R16 ;  /* 0x0000001012000986 */ /* 0x0001e2000c101104 */
[----:B------:R-:W-:Y:S02]  /*149760*/  LOP3.LUT P0, RZ, R42, 0x80, RZ, 0xc0, !PT ;  /* 0x000000802aff7812 */ /* 0x000fe4000780c0ff */
[----:B0-----:R-:W-:-:S11]  /*149770*/  PRMT R16, R38, 0x7770, RZ ;  /* 0x0000777026107816 */ /* 0x001fd600000000ff */
[----:B------:R0:W-:Y:S01]  /*149780*/  @P0 STG.E.U8 desc[UR4][R20.64], R16 ;  /* 0x0000001014000986 */ /* 0x0001e2000c101104 */
[----:B------:R-:W-:Y:S02]  /*149790*/  LOP3.LUT P0, RZ, R42, 0x40, RZ, 0xc0, !PT ;  /* 0x000000402aff7812 */ /* 0x000fe4000780c0ff */
[----:B0-----:R-:W-:-:S11]  /*1497a0*/  PRMT R16, R38, 0x7771, RZ ;  /* 0x0000777126107816 */ /* 0x001fd600000000ff */
[----:B------:R0:W-:Y:S01]  /*1497b0*/  @P0 STG.E.U8 desc[UR4][R22.64], R16 ;  /* 0x0000001016000986 */ /* 0x0001e2000c101104 */
[----:B------:R-:W-:Y:S02]  /*1497c0*/  LOP3.LUT P0, RZ, R42, 0x20, RZ, 0xc0, !PT ;  /* 0x000000202aff7812 */ /* 0x000fe4000780c0ff */
[----:B0-----:R-:W-:-:S11]  /*1497d0*/  PRMT R16, R38, 0x7772, RZ ;  /* 0x0000777226107816 */ /* 0x001fd600000000ff */
[----:B----4-:R0:W-:Y:S01]  /*1497e0*/  @P0 STG.E.U8 desc[UR4][R24.64], R16 ;  /* 0x0000001018000986 */ /* 0x0101e2000c101104 */
[----:B------:R-:W-:Y:S02]  /*1497f0*/  LOP3.LUT P0, RZ, R42, 0x10, RZ, 0xc0, !PT ;  /* 0x000000102aff7812 */ /* 0x000fe4000780c0ff */
[----:B0-----:R-:W-:-:S11]  /*149800*/  PRMT R16, R38, 0x7773, RZ ;  /* 0x0000777326107816 */ /* 0x001fd600000000ff */
[----:B---3--:R0:W-:Y:S01]  /*149810*/  @P0 STG.E.U8 desc[UR4][R26.64], R16 ;  /* 0x000000101a000986 */ /* 0x0081e2000c101104 */
[----:B------:R-:W-:Y:S02]  /*149820*/  LOP3.LUT P0, RZ, R42, 0x8, RZ, 0xc0, !PT ;  /* 0x000000082aff7812 */ /* 0x000fe4000780c0ff */
[C---:B------:R-:W-:Y:S02]  /*149830*/  LOP3.LUT P1, RZ, R44.reuse, 0x40000, RZ, 0xc0, !PT ;  /* 0x000400002cff7812 */ /* 0x040fe4000782c0ff */
        /* <DEDUP_REMOVED lines=9> */
[C---:B------:R-:W-:Y:S02]  /*1498d0*/  LOP3.LUT P5, RZ, R44.reuse, 0x400000, RZ, 0xc0, !PT ;  /* 0x004000002cff7812 */ /* 0x040fe400078ac0ff */
[----:B0-----:R-:W-:Y:S02]  /*1498e0*/  PRMT R16, R45, 0x7773, RZ ;  /* 0x000077732d107816 */ /* 0x001fe400000000ff */
[----:B------:R-:W-:Y:S01]  /*1498f0*/  LOP3.LUT P6, RZ, R44, 0x800000, RZ, 0xc0, !PT ;  /* 0x008000002cff7812 */ /* 0x000fe200078cc0ff */
[----:B------:R-:W3:Y:S04]  /*149900*/  LDL.LU R45, [R1+0x5d7c] ;  /* 0x005d7c00012d7983 */ /* 0x000ee80000300800 */
[----:B------:R0:W-:Y:S02]  /*149910*/  @P3 STG.E.U8 desc[UR4][R34.64], R16 ;  /* 0x0000001022003986 */ /* 0x0001e4000c101104 */
        /* <DEDUP_REMOVED lines=8> */
[----:B------:R-:W4:Y:S04]  /*1499a0*/  LDL.LU.64 R32, [R1+0xf58] ;  /* 0x000f580001207983 */ /* 0x000f280000300a00 */
[----:B------:R-:W4:Y:S04]  /*1499b0*/  LDL.LU.64 R34, [R1+0xf50] ;  /* 0x000f500001227983 */ /* 0x000f280000300a00 */
[----:B------:R-:W4:Y:S04]  /*1499c0*/  LDL.LU R38, [R1+0x630] ;  /* 0x0006300001267983 */ /* 0x000f280000300800 */
[----:B------:R-:W4:Y:S04]  /*1499d0*/  LDL.LU.64 R36, [R1+0xf48] ;  /* 0x000f480001247983 */ /* 0x000f280000300a00 */
[----:B------:R-:W4:Y:S04]  /*1499e0*/  LDL.LU.64 R52, [R1+0xf40] ;  /* 0x000f400001347983 */ /* 0x000f280000300a00 */
[----:B------:R-:W4:Y:S01]  /*1499f0*/  LDL.LU R19, [R1+0x620] ;  /* 0x0006200001137983 */ /* 0x000f220000300800 */
[----:B------:R-:W-:-:S02]  /*149a00*/  LOP3.LUT P3, RZ, R44, 0x1000000, RZ, 0xc0, !PT ;  /* 0x010000002cff7812 */ /* 0x000fc4000786c0ff */
[----:B------:R-:W-:Y:S02]  /*149a10*/  PRMT R16, R39, 0x7773, RZ ;  /* 0x0000777327107816 */ /* 0x000fe400000000ff */
[----:B------:R-:W-:Y:S02]  /*149a20*/  LOP3.LUT R43, R43, 0xf7ffffff, RZ, 0xc0, !PT ;  /* 0xf7ffffff2b2b7812 */ /* 0x000fe400078ec0ff */
[----:B------:R-:W-:Y:S02]  /*149a30*/  LOP3.LUT P4, RZ, R44, 0x2000000, RZ, 0xc0, !PT ;  /* 0x020000002cff7812 */ /* 0x000fe4000788c0ff */
[----:B------:R-:W-:Y:S02]  /*149a40*/  LOP3.LUT R42, R42, 0xfffffffe, RZ, 0xc0, !PT ;  /* 0xfffffffe2a2a7812 */ /* 0x000fe400078ec0ff */
[----:B---3--:R-:W-:-:S03]  /*149a50*/  LOP3.LUT P0, RZ, R45, 0x10, RZ, 0xc0, !PT ;  /* 0x000000102dff7812 */ /* 0x008fc6000780c0ff */
[----:B--2---:R0:W-:Y:S04]  /*149a60*/  @P3 STG.E.U8 desc[UR4][R56.64], R16 ;  /* 0x0000001038003986 */ /* 0x0041e8000c101104 */
[----:B0-----:R-:W2:Y:S06]  /*149a70*/  LDL.LU.64 R56, [R1+0xf38] ;  /* 0x000f380001387983 */ /* 0x001eac0000300a00 */
[----:B------:R-:W-:-:S02]  /*149a80*/  @P0 LOP3.LUT R43, R43, 0x8000000, RZ, 0xfc, !PT ;  /* 0x080000002b2b0812 */ /* 0x000fc400078efcff */
[----:B------:R-:W-:Y:S02]  /*149a90*/  LOP3.LUT P0, RZ, R45, 0x8, RZ, 0xc0, !PT ;  /* 0x000000082dff7812 */ /* 0x000fe4000780c0ff */
[----:B------:R-:W-:-:S11]  /*149aa0*/  LOP3.LUT R43, R43, 0xefffffff, RZ, 0xc0, !PT ;  /* 0xefffffff2b2b7812 */ /* 0x000fd600078ec0ff */
[----:B------:R-:W-:Y:S02]  /*149ab0*/  @P0 LOP3.LUT R43, R43, 0x10000000, RZ, 0xfc, !PT ;  /* 0x100000002b2b0812 */ /* 0x000fe400078efcff */
[----:B------:R-:W-:Y:S02]  /*149ac0*/  LOP3.LUT P0, RZ, R45, 0x4, RZ, 0xc0, !PT ;  /* 0x000000042dff7812 */ /* 0x000fe4000780c0ff */
[----:B------:R-:W-:Y:S02]  /*149ad0*/  LOP3.LUT R43, R43, 0xdfffffff, RZ, 0xc0, !PT ;  /* 0xdfffffff2b2b7812 */ /* 0x000fe400078ec0ff */
[----:B----4-:R-:W-:-:S09]  /*149ae0*/  PRMT R16, R38, 0x7770, RZ ;  /* 0x0000777026107816 */ /* 0x010fd200000000ff */
[----:B------:R-:W-:Y:S02]  /*149af0*/  @P0 LOP3.LUT R43, R43, 0x20000000, RZ, 0xfc, !PT ;  /* 0x200000002b2b0812 */ /* 0x000fe400078efcff */
[----:B------:R-:W-:Y:S01]  /*149b00*/  LOP3.LUT P0, RZ, R45, 0x2, RZ, 0xc0, !PT ;  /* 0x000000022dff7812 */ /* 0x000fe2000780c0ff */
[----:B------:R0:W-:Y:S01]  /*149b10*/  @P4 STG.E.U8 desc[UR4][R30.64], R16 ;  /* 0x000000101e004986 */ /* 0x0001e2000c101104 */
[----:B------:R-:W-:-:S03]  /*149b20*/  LOP3.LUT R43, R43, 0xbfffffff, RZ, 0xc0, !PT ;  /* 0xbfffffff2b2b7812 */ /* 0x000fc600078ec0ff */
[----:B0-----:R-:W3:Y:S08]  /*149b30*/  LDL.LU.64 R16, [R1+0xf30] ;  /* 0x000f300001107983 */ /* 0x001ef00000300a00 */
[----:B------:R-:W-:Y:S02]  /*149b40*/  @P0 LOP3.LUT R43, R43, 0x40000000, RZ, 0xfc, !PT ;  /* 0x400000002b2b0812 */ /* 0x000fe400078efcff */
[----:B------:R-:W-:Y:S01]  /*149b50*/  LOP3.LUT P0, RZ, R45, 0x1, RZ, 0xc0, !PT ;  /* 0x000000012dff7812 */ /* 0x000fe2000780c0ff */
[----:B------:R-:W4:Y:S01]  /*149b60*/  LDL.LU.64 R20, [R1+0xf60] ;  /* 0x000f600001147983 */ /* 0x000f220000300a00 */
[----:B------:R-:W-:-:S03]  /*149b70*/  LOP3.LUT R43, R43, 0x7fffffff, RZ, 0xc0, !PT ;  /* 0x7fffffff2b2b7812 */ /* 0x000fc600078ec0ff */
[----:B------:R-:W4:Y:S04]  /*149b80*/  LDL.LU R39, [R1+0x610] ;  /* 0x0006100001277983 */ /* 0x000f280000300800 */
[----:B------:R-:W4:Y:S04]  /*149b90*/  LDL.LU.64 R22, [R1+0xf68] ;  /* 0x000f680001167983 */ /* 0x000f280000300a00 */
[----:B------:R-:W-:Y:S01]  /*149ba0*/  @P0 LOP3.LUT R43, R43, 0x80000000, RZ, 0xfc, !PT ;  /* 0x800000002b2b0812 */ /* 0x000fe200078efcff */
[----:B------:R-:W4:Y:S01]  /*149bb0*/  LDL.LU.64 R24, [R1+0xfd8] ;  /* 0x000fd80001187983 */ /* 0x000f220000300a00 */
[----:B------:R-:W-:-:S02]  /*149bc0*/  LOP3.LUT P0, RZ, R44, 0x80000000, RZ, 0xc0, !PT ;  /* 0x800000002cff7812 */ /* 0x000fc4000780c0ff */
[C---:B------:R-:W-:Y:S01]  /*149bd0*/  LOP3.LUT P5, RZ, R44.reuse, 0x4000000, RZ, 0xc0, !PT ;  /* 0x040000002cff7812 */ /* 0x040fe200078ac0ff */
[----:B------:R-:W4:Y:S01]  /*149be0*/  LDL.LU.64 R26, [R1+0xfd0] ;  /* 0x000fd000011a7983 */ /* 0x000f220000300a00 */
[----:B------:R-:W-:Y:S02]  /*149bf0*/  LOP3.LUT P6, RZ, R44, 0x8000000, RZ, 0xc0, !PT ;  /* 0x080000002cff7812 */ /* 0x000fe400078cc0ff */
[----:B------:R-:W-:Y:S01]  /*149c00*/  PRMT R18, R38, 0x7771, RZ ;  /* 0x0000777126127816 */ /* 0x000fe200000000ff */
[----:B------:R-:W4:Y:S04]  /*149c10*/  LDL.LU.64 R28, [R1+0xfb8] ;  /* 0x000fb800011c7983 */ /* 0x000f280000300a00 */
[----:B------:R-:W4:Y:S02]  /*149c20*/  LDL.LU.64 R30, [R1+0xfb0] ;  /* 0x000fb000011e7983 */ /* 0x000f240000300a00 */
[----:B------:R-:W-:-:S02]  /*149c30*/  @P0 LOP3.LUT R42, R42, 0x1, RZ, 0xfc, !PT ;  /* 0x000000012a2a0812 */ /* 0x000fc400078efcff */
[----:B------:R-:W-:Y:S02]  /*149c40*/  LOP3.LUT P0, RZ, R44, 0x40000000, RZ, 0xc0, !PT ;  /* 0x400000002cff7812 */ /* 0x000fe4000780c0ff */
[----:B------:R-:W-:-:S11]  /*149c50*/  LOP3.LUT R42, R42, 0xfffffffd, RZ, 0xc0, !PT ;  /* 0xfffffffd2a2a7812 */ /* 0x000fd600078ec0ff */
[----:B------:R-:W-:Y:S02]  /*149c60*/  @P0 LOP3.LUT R42, R42, 0x2, RZ, 0xfc, !PT ;  /* 0x000000022a2a0812 */ /* 0x000fe400078efcff */
[----:B------:R-:W-:Y:S02]  /*149c70*/  LOP3.LUT P0, RZ, R44, 0x20000000, RZ, 0xc0, !PT ;  /* 0x200000002cff7812 */ /* 0x000fe4000780c0ff */
[----:B------:R-:W-:Y:S01]  /*149c80*/  LOP3.LUT R42, R42, 0xfffffffb, RZ, 0xc0, !PT ;  /* 0xfffffffb2a2a7812 */ /* 0x000fe200078ec0ff */
[----:B------:R0:W-:Y:S10]  /*149c90*/  @P5 STG.E.U8 desc[UR4][R32.64], R18 ;  /* 0x0000001220005986 */ /* 0x0001f4000c101104 */
[----:B------:R-:W-:-:S02]  /*149ca0*/  @P0 LOP3.LUT R42, R42, 0x4, RZ, 0xfc, !PT ;  /* 0x000000042a2a0812 */ /* 0x000fc400078efcff */
[----:B------:R-:W-:Y:S01]  /*149cb0*/  LOP3.LUT P0, RZ, R44, 0x10000000, RZ, 0xc0, !PT ;  /* 0x100000002cff7812 */ /* 0x000fe2000780c0ff */
[----:B0-----:R-:W4:Y:S01]  /*149cc0*/  LDL.LU.64 R32, [R1+0xf78] ;  /* 0x000f780001207983 */ /* 0x001f220000300a00 */
[----:B------:R-:W-:-:S05]  /*149cd0*/  PRMT R18, R38, 0x7772, RZ ;  /* 0x0000777226127816 */ /* 0x000fca00000000ff */
[----:B------:R0:W-:Y:S02]  /*149ce0*/  @P6 STG.E.U8 desc[UR4][R34.64], R18 ;  /* 0x0000001222006986 */ /* 0x0001e4000c101104 */
[----:B0-----:R-:W-:Y:S02]  /*149cf0*/  PRMT R18, R38, 0x7773, RZ ;  /* 0x0000777326127816 */ /* 0x001fe400000000ff */
[----:B------:R-:W4:Y:S04]  /*149d00*/  LDL.LU.64 R34, [R1+0xf70] ;  /* 0x000f700001227983 */ /* 0x000f280000300a00 */
[----:B------:R0:W-:Y:S01]  /*149d10*/  @P0 STG.E.U8 desc[UR4][R36.64], R18 ;  /* 0x0000001224000986 */ /* 0x0001e2000c101104 */
[----:B------:R-:W-:-:S03]  /*149d20*/  LOP3.LUT P0, RZ, R42, 0x4, RZ, 0xc0, !PT ;  /* 0x000000042aff7812 */ /* 0x000fc6000780c0ff */
[----:B------:R-:W4:Y:S01]  /*149d30*/  LDL.LU R38, [R1+0x634] ;  /* 0x0006340001267983 */ /* 0x000f220000300800 */
[----:B0-----:R-:W-:-:S03]  /*149d40*/  PRMT R18, R19, 0x7770, RZ ;  /* 0x0000777013127816 */ /* 0x001fc600000000ff */
[----:B------:R-:W4:Y:S06]  /*149d50*/  LDL.LU.64 R36, [R1+0xfe8] ;  /* 0x000fe80001247983 */ /* 0x000f2c0000300a00 */
        /* <DEDUP_REMOVED lines=9> */
[----:B------:R-:W-:Y:S02]  /*149df0*/  LOP3.LUT P0, RZ, R43, 0x80000000, RZ, 0xc0, !PT ;  /* 0x800000002bff7812 */ /* 0x000fe4000780c0ff */
[----:B0-----:R-:W-:-:S11]  /*149e00*/  PRMT R42, R19, 0x7773, RZ ;  /* 0x00007773132a7816 */ /* 0x001fd600000000ff */
[----:B----4-:R0:W-:Y:S01]  /*149e10*/  @P0 STG.E.U8 desc[UR4][R20.64], R42 ;  /* 0x0000002a14000986 */ /* 0x0101e2000c101104 */
        /* <DEDUP_REMOVED lines=24> */
[----:B0-----:R-:W-:Y:S02]  /*149fa0*/  PRMT R42, R59, 0x7773, RZ ;  /* 0x000077733b2a7816 */ /* 0x001fe400000000ff */
[----:B------:R-:W3:Y:S04]  /*149fb0*/  LDL.LU R59, [R1+0x5d78] ;  /* 0x005d7800013b7983 */ /* 0x000ee80000300800 */
        /* <DEDUP_REMOVED lines=10> */
[----:B------:R-:W3:Y:S01]  /*14a060*/  LDL.LU R39, [R1+0x624] ;  /* 0x0006240001277983 */ /* 0x000ee20000300800 */
[----:B------:R-:W-:-:S03]  /*14a070*/  LOP3.LUT P3, RZ, R45, 0x1000, RZ, 0xc0, !PT ;  /* 0x000010002dff7812 */ /* 0x000fc6000786c0ff */
[----:B------:R-:W3:Y:S01]  /*14a080*/  LDL.LU.64 R52, [R1+0xff0] ;  /* 0x000ff00001347983 */ /* 0x000ee20000300a00 */
        /* <DEDUP_REMOVED lines=16> */
[----:B------:R-:W2:Y:S04]  /*14a190*/  LDL.LU.64 R18, [R1+0x1080] ;  /* 0x0010800001127983 */ /* 0x000ea80000300a00 */
[----:B------:R-:W2:Y:S01]  /*14a1a0*/  LDL.LU.64 R20, [R1+0x1070] ;  /* 0x0010700001147983 */ /* 0x000ea20000300a00 */
[----:B------:R-:W-:-:S04]  /*14a1b0*/  LOP3.LUT R43, R43, 0xff7fffff, RZ, 0xc0, !PT ;  /* 0xff7fffff2b2b7812 */ /* 0x000fc800078ec0ff */
[----:B------:R-:W-:Y:S02]  /*14a1c0*/  @P0 LOP3.LUT R43, R43, 0x800000, RZ, 0xfc, !PT ;  /* 0x008000002b2b0812 */ /* 0x000fe400078efcff */
[----:B------:R-:W-:Y:S02]  /*14a1d0*/  LOP3.LUT P0, RZ, R45, 0x80000, RZ, 0xc0, !PT ;  /* 0x000800002dff7812 */ /* 0x000fe4000780c0ff */
[----:B------:R-:W-:-:S11]  /*14a1e0*/  LOP3.LUT R43, R43, 0xfeffffff, RZ, 0xc0, !PT ;  /* 0xfeffffff2b2b7812 */ /* 0x000fd600078ec0ff */
[----:B------:R-:W-:Y:S02]  /*14a1f0*/  @P0 LOP3.LUT R43, R43, 0x1000000, RZ, 0xfc, !PT ;  /* 0x010000002b2b0812 */ /* 0x000fe400078efcff */
[----:B------:R-:W-:Y:S02]  /*14a200*/  LOP3.LUT P0, RZ, R45, 0x40000, RZ, 0xc0, !PT ;  /* 0x000400002dff7812 */ /* 0x000fe4000780c0ff */
[----:B------:R-:W-:Y:S02]  /*14a210*/  LOP3.LUT R43, R43, 0xfdffffff, RZ, 0xc0, !PT ;  /* 0xfdffffff2b2b7812 */ /* 0x000fe400078ec0ff */
[C---:B------:R-:W-:Y:S02]  /*14a220*/  LOP3.LUT P4, RZ, R45.reuse, 0x2000, RZ, 0xc0, !PT ;  /* 0x000020002dff7812 */ /* 0x040fe4000788c0ff */
[----:B------:R-:W-:Y:S02]  /*14a230*/  LOP3.LUT P5, RZ, R45, 0x4000, RZ, 0xc0, !PT ;  /* 0x000040002dff7812 */ /* 0x000fe400078ac0ff */
[----:B------:R-:W-:-:S05]  /*14a240*/  PRMT R42, R38, 0x7773, RZ ;  /* 0x00007773262a7816 */ /* 0x000fca00000000ff */
[----:B------:R-:W-:Y:S02]  /*14a250*/  @P0 LOP3.LUT R43, R43, 0x2000000, RZ, 0xfc, !PT ;  /* 0x020000002b2b0812 */ /* 0x000fe400078efcff */
[C---:B------:R-:W-:Y:S02]  /*14a260*/  LOP3.LUT P0, RZ, R45.reuse, 0x20000, RZ, 0xc0, !PT ;  /* 0x000200002dff7812 */ /* 0x040fe4000780c0ff */
[----:B------:R-:W-:Y:S01]  /*14a270*/  LOP3.LUT P6, RZ, R45, 0x8000, RZ, 0xc0, !PT ;  /* 0x000080002dff7812 */ /* 0x000fe200078cc0ff */
[----:B----4-:R3:W-:Y:S01]  /*14a280*/  @P4 STG.E.U8 desc[UR4][R32.64], R42 ;  /* 0x0000002a20004986 */ /* 0x0107e2000c101104 */
[----:B------:R-:W-:Y:S02]  /*14a290*/  LOP3.LUT R43, R43, 0xfbffffff, RZ, 0xc0, !PT ;  /* 0xfbffffff2b2b7812 */ /* 0x000fe400078ec0ff */
[----:B---3--:R-:W-:Y:S01]  /*14a2a0*/  PRMT R42, R39, 0x7770, RZ ;  /* 0x00007770272a7816 */ /* 0x008fe200000000ff */
[----:B------:R-:W3:Y:S06]  /*14a2b0*/  LDL.LU R32, [R1+0x604] ;  /* 0x0006040001207983 */ /* 0x000eec0000300800 */
[----:B------:R-:W-:-:S02]  /*14a2c0*/  @P0 LOP3.LUT R43, R43, 0x4000000, RZ, 0xfc, !PT ;  /* 0x040000002b2b0812 */ /* 0x000fc400078efcff */
[----:B------:R-:W-:Y:S01]  /*14a2d0*/  LOP3.LUT P0, RZ, R45, 0x10000, RZ, 0xc0, !PT ;  /* 0x000100002dff7812 */ /* 0x000fe2000780c0ff */
[----:B------:R0:W-:Y:S04]  /*14a2e0*/  @P5 STG.E.U8 desc[UR4][R30.64], R42 ;  /* 0x0000002a1e005986 */ /* 0x0001e8000c101104 */
[----:B------:R-:W4:Y:S04]  /*14a2f0*/  LDL.LU.64 R22, [R1+0x1048] ;  /* 0x0010480001167983 */ /* 0x000f280000300a00 */
[----:B------:R-:W3:Y:S01]  /*14a300*/  LDL.LU.64 R24, [R1+0x1040] ;  /* 0x0010400001187983 */ /* 0x000ee20000300a00 */
[----:B0-----:R-:W-:-:S03]  /*14a310*/  PRMT R42, R39, 0x7771, RZ ;  /* 0x00007771272a7816 */ /* 0x001fc600000000ff */
[----:B------:R-:W3:Y:S04]  /*14a320*/  LDL.LU.64 R26, [R1+0x1038] ;  /* 0x00103800011a7983 */ /* 0x000ee80000300a00 */
[----:B------:R0:W-:Y:S04]  /*14a330*/  @P6 STG.E.U8 desc[UR4][R34.64], R42 ;  /* 0x0000002a22006986 */ /* 0x0001e8000c101104 */
[----:B------:R-:W3:Y:S04]  /*14a340*/  LDL.LU.64 R28, [R1+0x1030] ;  /* 0x00103000011c7983 */ /* 0x000ee80000300a00 */
[----:B------:R-:W3:Y:S01]  /*14a350*/  LDL.LU.64 R30, [R1+0x1090] ;  /* 0x00109000011e7983 */ /* 0x000ee20000300a00 */
[----:B0-----:R-:W-:-:S03]  /*14a360*/  PRMT R42, R39, 0x7772, RZ ;  /* 0x00007772272a7816 */ /* 0x001fc600000000ff */
[----:B------:R-:W3:Y:S04]  /*14a370*/  LDL.LU.64 R34, [R1+0x1088] ;  /* 0x0010880001227983 */ /* 0x000ee80000300a00 */
[----:B------:R0:W-:Y:S01]  /*14a380*/  @P0 STG.E.U8 desc[UR4][R36.64], R42 ;  /* 0x0000002a24000986 */ /* 0x0001e2000c101104 */
[----:B------:R-:W-:Y:S02]  /*14a390*/  LOP3.LUT P0, RZ, R43, 0x4000000, RZ, 0xc0, !PT ;  /* 0x040000002bff7812 */ /* 0x000fe4000780c0ff */
[----:B0-----:R-:W-:Y:S01]  /*14a3a0*/  PRMT R42, R39, 0x7773, RZ ;  /* 0x00007773272a7816 */ /* 0x001fe200000000ff */
[----:B------:R-:W3:Y:S10]  /*14a3b0*/  LDL.LU.64 R36, [R1+0x10c8] ;  /* 0x0010c80001247983 */ /* 0x000ef40000300a00 */
[----:B------:R0:W-:Y:S01]  /*14a3c0*/  @P0 STG.E.U8 desc[UR4][R52.64], R42 ;  /* 0x0000002a34000986 */ /* 0x0001e2000c101104 */
[----:B------:R-:W-:-:S03]  /*14a3d0*/  LOP3.LUT P0, RZ, R43, 0x2000000, RZ, 0xc0, !PT ;  /* 0x020000002bff7812 */ /* 0x000fc6000780c0ff */
[----:B------:R-:W3:Y:S01]  /*14a3e0*/  LDL.LU.64 R38, [R1+0x10c0] ;  /* 0x0010c00001267983 */ /* 0x000ee20000300a00 */
[----:B0-----:R-:W-:-:S03]  /*14a3f0*/  PRMT R42, R59, 0x7770, RZ ;  /* 0x000077703b2a7816 */ /* 0x001fc600000000ff */
[----:B------:R-:W3:Y:S04]  /*14a400*/  LDL.LU.64 R52, [R1+0x10b8] ;  /* 0x0010b80001347983 */ /* 0x000ee80000300a00 */
[----:B------:R-:W3:Y:S04]  /*14a410*/  LDL.LU R33, [R1+0x628] ;  /* 0x0006280001217983 */ /* 0x000ee80000300800 */
[----:B--2---:R0:W-:Y:S01]  /*14a420*/  @P0 STG.E.U8 desc[UR4][R56.64], R42 ;  /* 0x0000002a38000986 */ /* 0x0041e2000c101104 */
[----:B------:R-:W-:Y:S02]  /*14a430*/  LOP3.LUT P0, RZ, R43, 0x1000000, RZ, 0xc0, !PT ;  /* 0x010000002bff7812 */ /* 0x000fe4000780c0ff */
[----:B0-----:R-:W-:Y:S01]  /*14a440*/  PRMT R42, R59, 0x7771, RZ ;  /* 0x000077713b2a7816 */ /* 0x001fe200000000ff */
[----:B------:R-:W2:Y:S10]  /*14a450*/  LDL.LU.64 R56, [R1+0x10b0] ;  /* 0x0010b00001387983 */ /* 0x000eb40000300a00 */
[----:B------:R0:W-:Y:S01]  /*14a460*/  @P0 STG.E.U8 desc[UR4][R18.64], R42 ;  /* 0x0000002a12000986 */ /* 0x0001e2000c101104 */
[----:B------:R-:W-:-:S02]  /*14a470*/  LOP3.LUT P0, RZ, R43, 0x800000, RZ, 0xc0, !PT ;  /* 0x008000002bff7812 */ /* 0x000fc4000780c0ff */
[----:B0-----:R-:W-:-:S11]  /*14a480*/  PRMT R42, R59, 0x7772, RZ ;  /* 0x000077723b2a7816 */ /* 0x001fd600000000ff */
[----:B------:R0:W-:Y:S02]  /*14a490*/  @P0 STG.E.U8 desc[UR4][R20.64], R42 ;  /* 0x0000002a14000986 */ /* 0x0001e4000c101104 */
[----:B0-----:R-:W-:Y:S02]  /*14a4a0*/  PRMT R42, R59, 0x7773, RZ ;  /* 0x000077733b2a7816 */ /* 0x001fe400000000ff */
[----:B------:R-:W2:Y:S01]  /*14a4b0*/  LDL.LU R59, [R1+0x5d74] ;  /* 0x005d7400013b7983 */ /* 0x000ea20000300800 */
[----:B------:R-:W-:-:S13]  /*14a4c0*/  LOP3.LUT P0, RZ, R43, 0x400000, RZ, 0xc0, !PT ;  /* 0x004000002bff7812 */ /* 0x000fda000780c0ff */
[----:B----4-:R3:W-:Y:S01]  /*14a4d0*/  @P0 STG.E.U8 desc[UR4][R22.64], R42 ;  /* 0x0000002a16000986 */ /* 0x0107e2000c101104 */
[----:B------:R-:W-:Y:S02]  /*14a4e0*/  LOP3.LUT P0, RZ, R43, 0x200000, RZ, 0xc0, !PT ;  /* 0x002000002bff7812 */ /* 0x000fe4000780c0ff */
[----:B---3--:R-:W-:-:S11]  /*14a4f0*/  PRMT R42, R32, 0x7770, RZ ;  /* 0x00007770202a7816 */ /* 0x008fd600000000ff */
        /* <DEDUP_REMOVED lines=12> */
[C---:B------:R-:W-:Y:S02]  /*14a5c0*/  LOP3.LUT P4, RZ, R45.reuse, 0x10000000, RZ, 0xc0, !PT ;  /* 0x100000002dff7812 */ /* 0x040fe4000788c0ff */
[C---:B------:R-:W-:Y:S02]  /*14a5d0*/  LOP3.LUT P5, RZ, R45.reuse, 0x20000000, RZ, 0xc0, !PT ;  /* 0x200000002dff7812 */ /* 0x040fe400078ac0ff */
[----:B------:R-:W-:Y:S02]  /*14a5e0*/  LOP3.LUT P6, RZ, R45, 0x40000000, RZ, 0xc0, !PT ;  /* 0x400000002dff7812 */ /* 0x000fe400078cc0ff */
[----:B--2---:R-:W-:-:S05]  /*14a5f0*/  PRMT R42, R59, 0x7770, RZ ;  /* 0x000077703b2a7816 */ /* 0x004fca00000000ff */
[----:B------:R0:W-:Y:S02]  /*14a600*/  @P2 STG.E.U8 desc[UR4][R34.64], R42 ;  /* 0x0000002a22002986 */ /* 0x0001e4000c101104 */
[----:B0-----:R-:W-:-:S05]  /*14a610*/  PRMT R42, R59, 0x7771, RZ ;  /* 0x000077713b2a7816 */ /* 0x001fca00000000ff */
[----:B------:R0:W-:Y:S02]  /*14a620*/  @P3 STG.E.U8 desc[UR4][R36.64], R42 ;  /* 0x0000002a24003986 */ /* 0x0001e4000c101104 */
[----:B0-----:R-:W-:-:S05]  /*14a630*/  PRMT R42, R59, 0x7772, RZ ;  /* 0x000077723b2a7816 */ /* 0x001fca00000000ff */
[----:B------:R0:W-:Y:S02]  /*14a640*/  @P4 STG.E.U8 desc[UR4][R38.64], R42 ;  /* 0x0000002a26004986 */ /* 0x0001e4000c101104 */
[----:B0-----:R-:W-:Y:S02]  /*14a650*/  PRMT R42, R59, 0x7773, RZ ;  /* 0x000077733b2a7816 */ /* 0x001fe400000000ff */
[----:B------:R-:W2:Y:S04]  /*14a660*/  LDL.LU R59, [R1+0x5d70] ;  /* 0x005d7000013b7983 */ /* 0x000ea80000300800 */
[----:B------:R0:W-:Y:S02]  /*14a670*/  @P5 STG.E.U8 desc[UR4][R52.64], R42 ;  /* 0x0000002a34005986 */ /* 0x0001e4000c101104 */
[----:B0-----:R-:W-:-:S05]  /*14a680*/  PRMT R42, R33, 0x7770, RZ ;  /* 0x00007770212a7816 */ /* 0x001fca00000000ff */
[----:B------:R0:W-:Y:S04]  /*14a690*/  @P6 STG.E.U8 desc[UR4][R56.64], R42 ;  /* 0x0000002a38006986 */ /* 0x0001e8000c101104 */
[----:B0-----:R-:W3:Y:S04]  /*14a6a0*/  LDL.LU.64 R56, [R1+0x10a8] ;  /* 0x0010a80001387983 */ /* 0x001ee80000300a00 */
[----:B------:R-:W4:Y:S04]  /*14a6b0*/  LDL.LU.64 R30, [R1+0x10a0] ;  /* 0x0010a000011e7983 */ /* 0x000f280000300a00 */
[----:B------:R-:W4:Y:S04]  /*14a6c0*/  LDL.LU.64 R34, [R1+0x1098] ;  /* 0x0010980001227983 */ /* 0x000f280000300a00 */
[----:B------:R-:W4:Y:S04]  /*14a6d0*/  LDL.LU.64 R36, [R1+0x10d0] ;  /* 0x0010d00001247983 */ /* 0x000f280000300a00 */
[----:B------:R-:W4:Y:S04]  /*14a6e0*/  LDL.LU.64 R38, [R1+0x1170] ;  /* 0x0011700001267983 */ /* 0x000f280000300a00 */
[----:B------:R-:W4:Y:S04]  /*14a6f0*/  LDL.LU.64 R52, [R1+0x1168] ;  /* 0x0011680001347983 */ /* 0x000f280000300a00 */
[----:B------:R-:W4:Y:S01]  /*14a700*/  LDL.LU R32, [R1+0x618] ;  /* 0x0006180001207983 */ /* 0x000f220000300800 */
[----:B------:R-:W-:-:S02]  /*14a710*/  LOP3.LUT P3, RZ, R45, 0x80000000, RZ, 0xc0, !PT ;  /* 0x800000002dff7812 */ /* 0x000fc4000786c0ff */
[----:B------:R-:W-:Y:S02]  /*14a720*/  PRMT R42, R33, 0x7771, RZ ;  /* 0x00007771212a7816 */ /* 0x000fe400000000ff */
[----:B------:R-:W-:-:S09]  /*14a730*/  LOP3.LUT R43, R43, 0xfffff7ff, RZ, 0xc0, !PT ;  /* 0xfffff7ff2b2b7812 */ /* 0x000fd200078ec0ff */
[----:B---3--:R0:W-:Y:S04]  /*14a740*/  @P3 STG.E.U8 desc[UR4][R56.64], R42 ;  /* 0x0000002a38003986 */ /* 0x0081e8000c101104 */
[----:B0-----:R-:W3:Y:S04]  /*14a750*/  LDL.LU.64 R56, [R1+0x1160] ;  /* 0x0011600001387983 */ /* 0x001ee80000300a00 */
[----:B------:R-:W3:Y:S04]  /*14a760*/  LDL.LU.64 R18, [R1+0x1108] ;  /* 0x0011080001127983 */ /* 0x000ee80000300a00 */
[----:B------:R-:W3:Y:S04]  /*14a770*/  LDL.LU.64 R20, [R1+0x1100] ;  /* 0x0011000001147983 */ /* 0x000ee80000300a00 */
[----:B------:R-:W3:Y:S01]  /*14a780*/  LDL.LU.64 R22, [R1+0x10d8] ;  /* 0x0010d80001167983 */ /* 0x000ee20000300a00 */
[----:B--2---:R-:W-:-:S02]  /*14a790*/  LOP3.LUT P0, RZ, R59, 0x800, RZ, 0xc0, !PT ;  /* 0x000008003bff7812 */ /* 0x004fc4000780c0ff */
[----:B------:R-:W-:Y:S01]  /*14a7a0*/  LOP3.LUT P4, RZ, R59, 0x1, RZ, 0xc0, !PT ;  /* 0x000000013bff7812 */ /* 0x000fe2000788c0ff */
[----:B------:R-:W2:Y:S10]  /*14a7b0*/  LDL.LU.64 R24, [R1+0x1180] ;  /* 0x0011800001187983 */ /* 0x000eb40000300a00 */
[----:B------:R-:W-:-:S02]  /*14a7c0*/  @P0 LOP3.LUT R43, R43, 0x800, RZ, 0xfc, !PT ;  /* 0x000008002b2b0812 */ /* 0x000fc400078efcff */
        /* <DEDUP_REMOVED lines=17> */
[----:B------:R-:W-:Y:S02]  /*14a8e0*/  LOP3.LUT P5, RZ, R59, 0x2, RZ, 0xc0, !PT ;  /* 0x000000023bff7812 */ /* 0x000fe400078ac0ff */
[----:B------:R-:W-:-:S07]  /*14a8f0*/  PRMT R42, R33, 0x7772, RZ ;  /* 0x00007772212a7816 */ /* 0x000fce00000000ff */
[----:B------:R-:W-:Y:S02]  /*14a900*/  @P0 LOP3.LUT R43, R43, 0x20000, RZ, 0xfc, !PT ;  /* 0x000200002b2b0812 */ /* 0x000fe400078efcff */
[C---:B------:R-:W-:Y:S01]  /*14a910*/  LOP3.LUT P0, RZ, R59.reuse, 0x10, RZ, 0xc0, !PT ;  /* 0x000000103bff7812 */ /* 0x040fe2000780c0ff */
[----:B----4-:R0:W-:Y:S01]  /*14a920*/  @P4 STG.E.U8 desc[UR4][R30.64], R42 ;  /* 0x0000002a1e004986 */ /* 0x0101e2000c101104 */
[----:B------:R-:W-:Y:S02]  /*14a930*/  LOP3.LUT P6, RZ, R59, 0x4, RZ, 0xc0, !PT ;  /* 0x000000043bff7812 */ /* 0x000fe400078cc0ff */
[----:B------:R-:W-:Y:S02]  /*14a940*/  LOP3.LUT R43, R43, 0xfffbffff, RZ, 0xc0, !PT ;  /* 0xfffbffff2b2b7812 */ /* 0x000fe400078ec0ff */
[----:B0-----:R-:W-:-:S07]  /*14a950*/  PRMT R42, R33, 0x7773, RZ ;  /* 0x00007773212a7816 */ /* 0x001fce00000000ff */
[----:B------:R-:W-:Y:S01]  /*14a960*/  @P0 LOP3.LUT R43, R43, 0x40000, RZ, 0xfc, !PT ;  /* 0x000400002b2b0812 */ /* 0x000fe200078efcff */
[----:B------:R-:W4:Y:S01]  /*14a970*/  LDL.LU R33, [R1+0x63c] ;  /* 0x00063c0001217983 */ /* 0x000f220000300800 */
[----:B------:R-:W-:-:S03]  /*14a980*/  LOP3.LUT P0, RZ, R59, 0x8, RZ, 0xc0, !PT ;  /* 0x000000083bff7812 */ /* 0x000fc6000780c0ff */
[----:B------:R0:W-:Y:S04]  /*14a990*/  @P5 STG.E.U8 desc[UR4][R34.64], R42 ;  /* 0x0000002a22005986 */ /* 0x0001e8000c101104 */
[----:B------:R-:W4:Y:S04]  /*14a9a0*/  LDL.LU.64 R26, [R1+0x1178] ;  /* 0x00117800011a7983 */ /* 0x000f280000300a00 */
[----:B------:R-:W4:Y:S01]  /*14a9b0*/  LDL.LU.64 R28, [R1+0x11d8] ;  /* 0x0011d800011c7983 */ /* 0x000f220000300a00 */
[----:B0-----:R-:W-:-:S03]  /*14a9c0*/  PRMT R42, R32, 0x7770, RZ ;  /* 0x00007770202a7816 */ /* 0x001fc600000000ff */
[----:B------:R-:W4:Y:S04]  /*14a9d0*/  LDL.LU.64 R30, [R1+0x11d0] ;  /* 0x0011d000011e7983 */ /* 0x000f280000300a00 */
[----:B------:R0:W-:Y:S04]  /*14a9e0*/  @P6 STG.E.U8 desc[UR4][R36.64], R42 ;  /* 0x0000002a24006986 */ /* 0x0001e8000c101104 */
[----:B------:R-:W4:Y:S01]  /*14a9f0*/  LDL.LU.64 R34, [R1+0x11c8] ;  /* 0x0011c80001227983 */ /* 0x000f220000300a00 */
[----:B0-----:R-:W-:-:S03]  /*14aa00*/  PRMT R42, R32, 0x7771, RZ ;  /* 0x00007771202a7816 */ /* 0x001fc600000000ff */
[----:B------:R-:W4:Y:S04]  /*14aa10*/  LDL.LU.64 R36, [R1+0x11c0] ;  /* 0x0011c00001247983 */ /* 0x000f280000300a00 */
[----:B------:R0:W-:Y:S01]  /*14aa20*/  @P0 STG.E.U8 desc[UR4][R38.64], R42 ;  /* 0x0000002a26000986 */ /* 0x0001e2000c101104 */
[C---:B------:R-:W-:Y:S02]  /*14aa30*/  LOP3.LUT P0, RZ, R43.reuse, 0x40000, RZ, 0xc0, !PT ;  /* 0x000400002bff7812 */ /* 0x040fe4000780c0ff */
[----:B0-----:R-:W-:Y:S01]  /*14aa40*/  PRMT R42, R32, 0x7772, RZ ;  /* 0x00007772202a7816 */ /* 0x001fe200000000ff */
[----:B------:R-:W4:Y:S10]  /*14aa50*/  LDL.LU.64 R38, [R1+0x1198] ;  /* 0x0011980001267983 */ /* 0x000f340000300a00 */
[----:B------:R0:W-:Y:S01]  /*14aa60*/  @P0 STG.E.U8 desc[UR4][R52.64], R42 ;  /* 0x0000002a34000986 */ /* 0x0001e2000c101104 */
[----:B------:R-:W-:-:S02]  /*14aa70*/  LOP3.LUT P0, RZ, R43, 0x20000, RZ, 0xc0, !PT ;  /* 0x000200002bff7812 */ /* 0x000fc4000780c0ff */
[----:B0-----:R-:W-:Y:S01]  /*14aa80*/  PRMT R42, R32, 0x7773, RZ ;  /* 0x00007773202a7816 */ /* 0x001fe200000000ff */
[----:B------:R-:W4:Y:S10]  /*14aa90*/  LDL.LU.64 R52, [R1+0x1190] ;  /* 0x0011900001347983 */ /* 0x000f340000300a00 */
[----:B---3--:R0:W-:Y:S01]  /*14aaa0*/  @P0 STG.E.U8 desc[UR4][R56.64], R42 ;  /* 0x0000002a38000986 */ /* 0x0081e2000c101104 */
[----:B------:R-:W-:-:S02]  /*14aab0*/  LOP3.LUT P0, RZ, R43, 0x10000, RZ, 0xc0, !PT ;  /* 0x000100002bff7812 */ /* 0x000fc4000780c0ff */
        /* <DEDUP_REMOVED lines=8> */
[----:B------:R0:W-:Y:S02]  /*14ab40*/  @P0 STG.E.U8 desc[UR4][R22.64], R42 ;  /* 0x0000002a16000986 */ /* 0x0001e4000c101104 */
[----:B0-----:R-:W-:Y:S02]  /*14ab50*/  PRMT R42, R58, 0x7773, RZ ;  /* 0x000077733a2a7816 */ /* 0x001fe400000000ff */
[----:B------:R-:W3:Y:S01]  /*14ab60*/  LDL.LU R58, [R1+0x5d6c] ;  /* 0x005d6c00013a7983 */ /* 0x000ee20000300800 */
[----:B------:R-:W-:-:S13]  /*14ab70*/  LOP3.LUT P0, RZ, R43, 0x2000, RZ, 0xc0, !PT ;  /* 0x000020002bff7812 */ /* 0x000fda000780c0ff */
[----:B--2---:R4:W-:Y:S01]  /*14ab80*/  @P0 STG.E.U8 desc[UR4][R24.64], R42 ;  /* 0x0000002a18000986 */ /* 0x0049e2000c101104 */
[----:B------:R-:W-:Y:S02]  /*14ab90*/  LOP3.LUT P0, RZ, R43, 0x1000, RZ, 0xc0, !PT ;  /* 0x000010002bff7812 */ /* 0x000fe4000780c0ff */
[C---:B------:R-:W-:Y:S02]  /*14aba0*/  LOP3.LUT P1, RZ, R59.reuse, 0x1000, RZ, 0xc0, !PT ;  /* 0x000010003bff7812 */ /* 0x040fe4000782c0ff */
[C---:B------:R-:W-:Y:S02]  /*14abb0*/  LOP3.LUT P2, RZ, R59.reuse, 0x2000, RZ, 0xc0, !PT ;  /* 0x000020003bff7812 */ /* 0x040fe4000784c0ff */
[C---:B------:R-:W-:Y:S02]  /*14abc0*/  LOP3.LUT P3, RZ, R59.reuse, 0x4000, RZ, 0xc0, !PT ;  /* 0x000040003bff7812 */ /* 0x040fe4000786c0ff */
[C---:B------:R-:W-:Y:S02]  /*14abd0*/  LOP3.LUT P4, RZ, R59.reuse, 0x8000, RZ, 0xc0, !PT ;  /* 0x000080003bff7812 */ /* 0x040fe4000788c0ff */
[----:B------:R-:W-:-:S02]  /*14abe0*/  LOP3.LUT P5, RZ, R59, 0x10000, RZ, 0xc0, !PT ;  /* 0x000100003bff7812 */ /* 0x000fc400078ac0ff */
[----:B------:R-:W-:Y:S02]  /*14abf0*/  LOP3.LUT P6, RZ, R59, 0x20000, RZ, 0xc0, !PT ;  /* 0x000200003bff7812 */ /* 0x000fe400078cc0ff */
[----:B----4-:R-:W-:-:S05]  /*14ac00*/  PRMT R42, R33, 0x7770, RZ ;  /* 0x00007770212a7816 */ /* 0x010fca00000000ff */
[----:B------:R0:W-:Y:S01]  /*14ac10*/  @P0 STG.E.U8 desc[UR4][R26.64], R42 ;  /* 0x0000002a1a000986 */ /* 0x0001e2000c101104 */
[----:B------:R-:W-:Y:S02]  /*14ac20*/  LOP3.LUT P0, RZ, R43, 0x800, RZ, 0xc0, !PT ;  /* 0x000008002bff7812 */ /* 0x000fe4000780c0ff */
[----:B0-----:R-:W-:-:S11]  /*14ac30*/  PRMT R42, R33, 0x7771, RZ ;  /* 0x00007771212a7816 */ /* 0x001fd600000000ff */
[----:B------:R0:W-:Y:S02]  /*14ac40*/  @P0 STG.E.U8 desc[UR4][R28.64], R42 ;  /* 0x0000002a1c000986 */ /* 0x0001e4000c101104 */
[----:B0-----:R-:W-:-:S05]  /*14ac50*/  PRMT R42, R33, 0x7772, RZ ;  /* 0x00007772212a7816 */ /* 0x001fca00000000ff */
[----:B------:R0:W-:Y:S02]  /*14ac60*/  @P1 STG.E.U8 desc[UR4][R30.64], R42 ;  /* 0x0000002a1e001986 */ /* 0x0001e4000c101104 */
[----:B0-----:R-:W-:-:S05]  /*14ac70*/  PRMT R42, R33, 0x7773, RZ ;  /* 0x00007773212a7816 */ /* 0x001fca00000000ff */
[----:B------:R3:W-:Y:S02]  /*14ac80*/  @P2 STG.E.U8 desc[UR4][R34.64], R42 ;  /* 0x0000002a22002986 */ /* 0x0007e4000c101104 */
[----:B---3--:R-:W-:-:S05]  /*14ac90*/  PRMT R42, R58, 0x7770, RZ ;  /* 0x000077703a2a7816 */ /* 0x008fca00000000ff */
[----:B------:R0:W-:Y:S02]  /*14aca0*/  @P3 STG.E.U8 desc[UR4][R36.64], R42 ;  /* 0x0000002a24003986 */ /* 0x0001e4000c101104 */
[----:B0-----:R-:W-:-:S05]  /*14acb0*/  PRMT R42, R58, 0x7771, RZ ;  /* 0x000077713a2a7816 */ /* 0x001fca00000000ff */
[----:B------:R0:W-:Y:S02]  /*14acc0*/  @P4 STG.E.U8 desc[UR4][R38.64], R42 ;  /* 0x0000002a26004986 */ /* 0x0001e4000c101104 */
[----:B0-----:R-:W-:-:S05]  /*14acd0*/  PRMT R42, R58, 0x7772, RZ ;  /* 0x000077723a2a7816 */ /* 0x001fca00000000ff */
[----:B------:R0:W-:Y:S02]  /*14ace0*/  @P5 STG.E.U8 desc[UR4][R52.64], R42 ;  /* 0x0000002a34005986 */ /* 0x0001e4000c101104 */
[----:B0-----:R-:W-:Y:S02]  /*14acf0*/  PRMT R42, R58, 0x7773, RZ ;  /* 0x000077733a2a7816 */ /* 0x001fe400000000ff */
[----:B------:R-:W2:Y:S04]  /*14ad00*/  LDL.LU R58, [R1+0x5d68] ;  /* 0x005d6800013a7983 */ /* 0x000ea80000300800 */
[----:B------:R0:W-:Y:S04]  /*14ad10*/  @P6 STG.E.U8 desc[UR4][R56.64], R42 ;  /* 0x0000002a38006986 */ /* 0x0001e8000c101104 */
[----:B0-----:R-:W3:Y:S04]  /*14ad20*/  LDL.LU.64 R56, [R1+0x11e0] ;  /* 0x0011e00001387983 */ /* 0x001ee80000300a00 */
[----:B------:R-:W4:Y:S04]  /*14ad30*/  LDL.LU.64 R30, [R1+0x1300] ;  /* 0x00130000011e7983 */ /* 0x000f280000300a00 */
[----:B------:R-:W2:Y:S04]  /*14ad40*/  LDL.LU.64 R32, [R1+0x1208] ;  /* 0x0012080001207983 */ /* 0x000ea80000300a00 */
[----:B------:R-:W3:Y:S04]  /*14ad50*/  LDL.LU R35, [R1+0x61c] ;  /* 0x00061c0001237983 */ /* 0x000ee80000300800 */
[----:B------:R-:W2:Y:S04]  /*14ad60*/  LDL.LU.64 R52, [R1+0x1200] ;  /* 0x0012000001347983 */ /* 0x000ea80000300a00 */
[----:B------:R-:W2:Y:S04]  /*14ad70*/  LDL.LU.64 R36, [R1+0x11f8] ;  /* 0x0011f80001247983 */ /* 0x000ea80000300a00 */
[----:B------:R-:W2:Y:S04]  /*14ad80*/  LDL.LU.64 R38, [R1+0x11f0] ;  /* 0x0011f00001267983 */ /* 0x000ea80000300a00 */
[----:B------:R-:W2:Y:S01]  /*14ad90*/  LDL.LU R24, [R1+0x60c] ;  /* 0x00060c0001187983 */ /* 0x000ea20000300800 */
[----:B------:R-:W-:-:S02]  /*14ada0*/  LOP3.LUT P3, RZ, R59, 0x40000, RZ, 0xc0, !PT ;  /* 0x000400003bff7812 */ /* 0x000fc4000786c0ff */
        /* <DEDUP_REMOVED lines=14> */
[----:B---3--:R-:W-:-:S05]  /*14ae90*/  PRMT R42, R35, 0x7770, RZ ;  /* 0x00007770232a7816 */ /* 0x008fca00000000ff */
[----:B------:R0:W-:Y:S04]  /*14aea0*/  @P3 STG.E.U8 desc[UR4][R56.64], R42 ;  /* 0x0000002a38003986 */ /* 0x0001e8000c101104 */
[----:B0-----:R-:W3:Y:S04]  /*14aeb0*/  LDL.LU.64 R56, [R1+0x11e8] ;  /* 0x0011e80001387983 */ /* 0x001ee80000300a00 */
[----:B------:R-:W3:Y:S04]  /*14aec0*/  LDL.LU.64 R16, [R1+0x1370] ;  /* 0x0013700001107983 */ /* 0x000ee80000300a00 */
[----:B------:R-:W3:Y:S04]  /*14aed0*/  LDL.LU.64 R18, [R1+0x1308] ;  /* 0x0013080001127983 */ /* 0x000ee80000300a00 */
[----:B------:R-:W3:Y:S01]  /*14aee0*/  LDL.LU R25, [R1+0x5f0] ;  /* 0x0005f00001197983 */ /* 0x000ee20000300800 */
[----:B------:R-:W-:-:S02]  /*14aef0*/  @P0 LOP3.LUT R43, R43, 0x80, RZ, 0xfc, !PT ;  /* 0x000000802b2b0812 */ /* 0x000fc400078efcff */
[----:B------:R-:W-:Y:S01]  /*14af00*/  LOP3.LUT P0, RZ, R59, 0x2000000, RZ, 0xc0, !PT ;  /* 0x020000003bff7812 */ /* 0x000fe2000780c0ff */
[----:B------:R-:W3:Y:S01]  /*14af10*/  LDL.LU.64 R20, [R1+0x1678] ;  /* 0x0016780001147983 */ /* 0x000ee20000300a00 */
[----:B------:R-:W-:Y:S02]  /*14af20*/  LOP3.LUT R43, R43, 0xfffffeff, RZ, 0xc0, !PT ;  /* 0xfffffeff2b2b7812 */ /* 0x000fe400078ec0ff */
[C---:B------:R-:W-:Y:S01]  /*14af30*/  LOP3.LUT P4, RZ, R59.reuse, 0x80000, RZ, 0xc0, !PT ;  /* 0x000800003bff7812 */ /* 0x040fe2000788c0ff */
[----:B------:R-:W3:Y:S01]  /*14af40*/  LDL.LU.64 R22, [R1+0x1670] ;  /* 0x0016700001167983 */ /* 0x000ee20000300a00 */
[----:B------:R-:W-:Y:S02]  /*14af50*/  LOP3.LUT P5, RZ, R59, 0x100000, RZ, 0xc0, !PT ;  /* 0x001000003bff7812 */ /* 0x000fe400078ac0ff */
[----:B------:R-:W-:Y:S01]  /*14af60*/  PRMT R42, R35, 0x7771, RZ ;  /* 0x00007771232a7816 */ /* 0x000fe200000000ff */
[----:B------:R-:W3:Y:S04]  /*14af70*/  LDL.LU.64 R26, [R1+0x1648] ;  /* 0x00164800011a7983 */ /* 0x000ee80000300a00 */
[----:B------:R-:W-:-:S02]  /*14af80*/  @P0 LOP3.LUT R43, R43, 0x100, RZ, 0xfc, !PT ;  /* 0x000001002b2b0812 */ /* 0x000fc400078efcff */
[----:B------:R-:W-:Y:S02]  /*14af90*/  LOP3.LUT P0, RZ, R59, 0x1000000, RZ, 0xc0, !PT ;  /* 0x010000003bff7812 */ /* 0x000fe4000780c0ff */
[----:B------:R-:W-:Y:S01]  /*14afa0*/  LOP3.LUT R43, R43, 0xfffffdff, RZ, 0xc0, !PT ;  /* 0xfffffdff2b2b7812 */ /* 0x000fe200078ec0ff */
[----:B----4-:R0:W-:Y:S01]  /*14afb0*/  @P4 STG.E.U8 desc[UR4][R30.64], R42 ;  /* 0x0000002a1e004986 */ /* 0x0101e2000c101104 */
[----:B------:R-:W-:-:S09]  /*14afc0*/  LOP3.LUT P6, RZ, R59, 0x200000, RZ, 0xc0, !PT ;  /* 0x002000003bff7812 */ /* 0x000fd200078cc0ff */
[----:B------:R-:W-:Y:S02]  /*14afd0*/  @P0 LOP3.LUT R43, R43, 0x200, RZ, 0xfc, !PT ;  /* 0x000002002b2b0812 */ /* 0x000fe400078efcff */
[----:B------:R-:W-:Y:S02]  /*14afe0*/  LOP3.LUT P0, RZ, R59, 0x800000, RZ, 0xc0, !PT ;  /* 0x008000003bff7812 */ /* 0x000fe4000780c0ff */
[----:B0-----:R-:W-:Y:S02]  /*14aff0*/  PRMT R42, R35, 0x7772, RZ ;  /* 0x00007772232a7816 */ /* 0x001fe400000000ff */
[----:B------:R-:W-:-:S03]  /*14b000*/  LOP3.LUT R43, R43, 0xfffffbff, RZ, 0xc0, !PT ;  /* 0xfffffbff2b2b7812 */ /* 0x000fc600078ec0ff */
[----:B--2---:R0:W-:Y:S06]  /*14b010*/  @P5 STG.E.U8 desc[UR4][R32.64], R42 ;  /* 0x0000002a20005986 */ /* 0x0041ec000c101104 */
[----:B------:R-:W-:Y:S02]  /*14b020*/  @P0 LOP3.LUT R43, R43, 0x400, RZ, 0xfc, !PT ;  /* 0x000004002b2b0812 */ /* 0x000fe400078efcff */
[----:B0-----:R-:W-:Y:S02]  /*14b030*/  PRMT R42, R35, 0x7773, RZ ;  /* 0x00007773232a7816 */ /* 0x001fe400000000ff */
[----:B------:R-:W-:-:S03]  /*14b040*/  LOP3.LUT P0, RZ, R59, 0x400000, RZ, 0xc0, !PT ;  /* 0x004000003bff7812 */ /* 0x000fc6000780c0ff */
[----:B------:R0:W-:Y:S04]  /*14b050*/  @P6 STG.E.U8 desc[UR4][R52.64], R42 ;  /* 0x0000002a34006986 */ /* 0x0001e8000c101104 */
[----:B0-----:R-:W2:Y:S01]  /*14b060*/  LDL.LU R53, [R1+0x5e0] ;  /* 0x0005e00001357983 */ /* 0x001ea20000300800 */
[----:B------:R-:W-:-:S03]  /*14b070*/  PRMT R42, R24, 0x7770, RZ ;  /* 0x00007770182a7816 */ /* 0x000fc600000000ff */
[----:B------:R-:W4:Y:S04]  /*14b080*/  LDL.LU.64 R28, [R1+0x1640] ;  /* 0x00164000011c7983 */ /* 0x000f280000300a00 */
[----:B------:R-:W4:Y:S04]  /*14b090*/  LDL.LU.64 R30, [R1+0x1618] ;  /* 0x00161800011e7983 */ /* 0x000f280000300a00 */
[----:B------:R0:W-:Y:S01]  /*14b0a0*/  @P0 STG.E.U8 desc[UR4][R36.64], R42 ;  /* 0x0000002a24000986 */ /* 0x0001e2000c101104 */
[----:B------:R-:W-:-:S03]  /*14b0b0*/  LOP3.LUT P0, RZ, R43, 0x400, RZ, 0xc0, !PT ;  /* 0x000004002bff7812 */ /* 0x000fc6000780c0ff */
[----:B------:R-:W4:Y:S04]  /*14b0c0*/  LDL.LU.64 R32, [R1+0x1610] ;  /* 0x0016100001207983 */ /* 0x000f280000300a00 */
[----:B------:R-:W4:Y:S01]  /*14b0d0*/  LDL.LU.64 R34, [R1+0x1378] ;  /* 0x0013780001227983 */ /* 0x000f220000300a00 */
[----:B0-----:R-:W-:-:S03]  /*14b0e0*/  PRMT R42, R24, 0x7771, RZ ;  /* 0x00007771182a7816 */ /* 0x001fc600000000ff */
[----:B------:R-:W4:Y:S04]  /*14b0f0*/  LDL.LU R52, [R1+0x5d0] ;  /* 0x0005d00001347983 */ /* 0x000f280000300800 */
[----:B------:R0:W-:Y:S01]  /*14b100*/  @P0 STG.E.U8 desc[UR4][R38.64], R42 ;  /* 0x0000002a26000986 */ /* 0x0001e2000c101104 */
[----:B------:R-:W-:-:S03]  /*14b110*/  LOP3.LUT P0, RZ, R43, 0x200, RZ, 0xc0, !PT ;  /* 0x000002002bff7812 */ /* 0x000fc6000780c0ff */
[----:B------:R-:W4:Y:S04]  /*14b120*/  LDL.LU.64 R36, [R1+0x27d0] ;  /* 0x0027d00001247983 */ /* 0x000f280000300a00 */
[----:B0-----:R-:W4:Y:S01]  /*14b130*/  LDL.LU.64 R38, [R1+0x27e0] ;  /* 0x0027e00001267983 */ /* 0x001f220000300a00 */
[----:B------:R-:W-:-:S05]  /*14b140*/  PRMT R42, R24, 0x7772, RZ ;  /* 0x00007772182a7816 */ /* 0x000fca00000000ff */
[----:B---3--:R0:W-:Y:S04]  /*14b150*/  @P0 STG.E.U8 desc[UR4][R56.64], R42 ;  /* 0x0000002a38000986 */ /* 0x0081e8000c101104 */
[----:B0-----:R-:W3:Y:S01]  /*14b160*/  LDL.LU.64 R56, [R1+0x27d8] ;  /* 0x0027d80001387983 */ /* 0x001ee20000300a00 */
        /* <DEDUP_REMOVED lines=16> */
[----:B------:R-:W-:Y:S02]  /*14b270*/  LOP3.LUT P1, RZ, R59, 0x80000000, RZ, 0xc0, !PT ;  /* 0x800000003bff7812 */ /* 0x000fe4000782c0ff */
[----:B------:R-:W-:Y:S02]  /*14b280*/  LOP3.LUT P2, RZ, R58, 0x1, RZ, 0xc0, !PT ;  /* 0x000000013aff7812 */ /* 0x000fe4000784c0ff */
[----:B--2---:R-:W-:-:S07]  /*14b290*/  PRMT R42, R53, 0x7770, RZ ;  /* 0x00007770352a7816 */ /* 0x004fce00000000ff */
[----:B----4-:R0:W-:Y:S01]  /*14b2a0*/  @P0 STG.E.U8 desc[UR4][R28.64], R42 ;  /* 0x0000002a1c000986 */ /* 0x0101e2000c101104 */
        /* <DEDUP_REMOVED lines=14> */
[----:B0-----:R-:W-:Y:S02]  /*14b390*/  PRMT R42, R52, 0x7772, RZ ;  /* 0x00007772342a7816 */ /* 0x001fe400000000ff */
[----:B------:R-:W2:Y:S04]  /*14b3a0*/  LDL.LU.64 R38, [R1+0x2800] ;  /* 0x0028000001267983 */ /* 0x000ea80000300a00 */
[----:B---3--:R0:W-:Y:S04]  /*14b3b0*/  @P6 STG.E.U8 desc[UR4][R56.64], R42 ;  /* 0x0000002a38006986 */ /* 0x0081e8000c101104 */
[----:B0-----:R-:W3:Y:S04]  /*14b3c0*/  LDL.LU.64 R56, [R1+0x27f8] ;  /* 0x0027f80001387983 */ /* 0x001ee80000300a00 */
[----:B------:R-:W4:Y:S04]  /*14b3d0*/  LDL.LU.64 R30, [R1+0x27f0] ;  /* 0x0027f000011e7983 */ /* 0x000f280000300a00 */
[----:B------:R-:W4:Y:S04]  /*14b3e0*/  LDL.LU.64 R32, [R1+0x27e8] ;  /* 0x0027e80001207983 */ /* 0x000f280000300a00 */
[----:B------:R-:W3:Y:S04]  /*14b3f0*/  LDL.LU R53, [R1+0x5c0] ;  /* 0x0005c00001357983 */ /* 0x000ee80000300800 */
[----:B------:R-:W4:Y:S04]  /*14b400*/  LDL.LU.64 R34, [R1+0x2810] ;  /* 0x0028100001227983 */ /* 0x000f280000300a00 */
[----:B------:R-:W4:Y:S04]  /*14b410*/  LDL.LU.64 R36, [R1+0x2808] ;  /* 0x0028080001247983 */ /* 0x000f280000300a00 */
[----:B------:R-:W4:Y:S01]  /*14b420*/  LDL.LU R17, [R1+0x5f4] ;  /* 0x0005f40001117983 */ /* 0x000f220000300800 */
[----:B------:R-:W-:-:S02]  /*14b430*/  LOP3.LUT P3, RZ, R58, 0x20, RZ, 0xc0, !PT ;  /* 0x000000203aff7812 */ /* 0x000fc4000786c0ff */
[----:B------:R-:W-:Y:S02]  /*14b440*/  PRMT R42, R52, 0x7773, RZ ;  /* 0x00007773342a7816 */ /* 0x000fe400000000ff */
[C---:B------:R-:W-:Y:S02]  /*14b450*/  LOP3.LUT P4, RZ, R58.reuse, 0x40, RZ, 0xc0, !PT ;  /* 0x000000403aff7812 */ /* 0x040fe4000788c0ff */
[----:B------:R-:W-:-:S07]  /*14b460*/  LOP3.LUT P0, RZ, R58, 0x20000, RZ, 0xc0, !PT ;  /* 0x000200003aff7812 */ /* 0x000fce000780c0ff */
[----:B--2---:R0:W-:Y:S04]  /*14b470*/  @P3 STG.E.U8 desc[UR4][R38.64], R42 ;  /* 0x0000002a26003986 */ /* 0x0041e8000c101104 */
[----:B0-----:R-:W2:Y:S01]  /*14b480*/  LDL.LU.64 R38, [R1+0x2848] ;  /* 0x0028480001267983 */ /* 0x001ea20000300a00 */
[----:B---3--:R-:W-:-:S05]  /*14b490*/  PRMT R42, R53, 0x7770, RZ ;  /* 0x00007770352a7816 */ /* 0x008fca00000000ff */
[----:B------:R0:W-:Y:S04]  /*14b4a0*/  @P4 STG.E.U8 desc[UR4][R56.64], R42 ;  /* 0x0000002a38004986 */ /* 0x0001e8000c101104 */
[----:B0-----:R-:W3:Y:S01]  /*14b4b0*/  LDL.LU.64 R56, [R1+0x2840] ;  /* 0x0028400001387983 */ /* 0x001ee20000300a00 */
[----:B------:R-:W-:Y:S02]  /*14b4c0*/  LOP3.LUT R44, R44, 0xf7ffffff, RZ, 0xc0, !PT ;  /* 0xf7ffffff2c2c7812 */ /* 0x000fe400078ec0ff */
[----:B------:R-:W-:Y:S01]  /*14b4d0*/  LOP3.LUT R43, R43, 0xfffffffe, RZ, 0xc0, !PT ;  /* 0xfffffffe2b2b7812 */ /* 0x000fe200078ec0ff */
[----:B------:R-:W3:Y:S01]  /*14b4e0*/  LDL.LU.64 R18, [R1+0x2838] ;  /* 0x0028380001127983 */ /* 0x000ee20000300a00 */
[----:B------:R-:W-:Y:S02]  /*14b4f0*/  @P0 LOP3.LUT R44, R44, 0x8000000, RZ, 0xfc, !PT ;  /* 0x080000002c2c0812 */ /* 0x000fe400078efcff */
[----:B------:R-:W-:Y:S01]  /*14b500*/  LOP3.LUT P0, RZ, R58, 0x10000, RZ, 0xc0, !PT ;  /* 0x000100003aff7812 */ /* 0x000fe2000780c0ff */
[----:B------:R-:W3:Y:S01]  /*14b510*/  LDL.LU R52, [R1+0x5e4] ;  /* 0x0005e40001347983 */ /* 0x000ee20000300800 */
[----:B------:R-:W-:-:S02]  /*14b520*/  LOP3.LUT R44, R44, 0xefffffff, RZ, 0xc0, !PT ;  /* 0xefffffff2c2c7812 */ /* 0x000fc400078ec0ff */
[C---:B------:R-:W-:Y:S01]  /*14b530*/  LOP3.LUT P5, RZ, R58.reuse, 0x80, RZ, 0xc0, !PT ;  /* 0x000000803aff7812 */ /* 0x040fe200078ac0ff */
[----:B------:R-:W3:Y:S01]  /*14b540*/  LDL.LU.64 R20, [R1+0x2830] ;  /* 0x0028300001147983 */ /* 0x000ee20000300a00 */
[----:B------:R-:W-:Y:S02]  /*14b550*/  LOP3.LUT P6, RZ, R58, 0x100, RZ, 0xc0, !PT ;  /* 0x000001003aff7812 */ /* 0x000fe400078cc0ff */
[----:B------:R-:W-:Y:S01]  /*14b560*/  PRMT R42, R53, 0x7771, RZ ;  /* 0x00007771352a7816 */ /* 0x000fe200000000ff */
[----:B------:R-:W3:Y:S04]  /*14b570*/  LDL.LU.64 R22, [R1+0x2828] ;  /* 0x0028280001167983 */ /* 0x000ee80000300a00 */
[----:B------:R-:W-:Y:S01]  /*14b580*/  @P0 LOP3.LUT R44, R44, 0x10000000, RZ, 0xfc, !PT ;  /* 0x100000002c2c0812 */ /* 0x000fe200078efcff */
[----:B------:R-:W3:Y:S01]  /*14b590*/  LDL.LU.64 R24, [R1+0x2820] ;  /* 0x0028200001187983 */ /* 0x000ee20000300a00 */
[----:B------:R-:W-:-:S02]  /*14b5a0*/  LOP3.LUT P0, RZ, R58, 0x8000, RZ, 0xc0, !PT ;  /* 0x000080003aff7812 */ /* 0x000fc4000780c0ff */
[----:B------:R-:W-:Y:S01]  /*14b5b0*/  LOP3.LUT R44, R44, 0xdfffffff, RZ, 0xc0, !PT ;  /* 0xdfffffff2c2c7812 */ /* 0x000fe200078ec0ff */
[----:B----4-:R0:W-:Y:S04]  /*14b5c0*/  @P5 STG.E.U8 desc[UR4][R30.64], R42 ;  /* 0x0000002a1e005986 */ /* 0x0101e8000c101104 */
[----:B------:R-:W4:Y:S04]  /*14b5d0*/  LDL.LU.64 R26, [R1+0x2818] ;  /* 0x00281800011a7983 */ /* 0x000f280000300a00 */
[----:B------:R-:W4:Y:S02]  /*14b5e0*/  LDL.LU.64 R28, [R1+0x2850] ;  /* 0x00285000011c7983 */ /* 0x000f240000300a00 */
[----:B------:R-:W-:-:S02]  /*14b5f0*/  @P0 LOP3.LUT R44, R44, 0x20000000, RZ, 0xfc, !PT ;  /* 0x200000002c2c0812 */ /* 0x000fc400078efcff */
[----:B------:R-:W-:Y:S01]  /*14b600*/  LOP3.LUT P0, RZ, R58, 0x4000, RZ, 0xc0, !PT ;  /* 0x000040003aff7812 */ /* 0x000fe2000780c0ff */
[----:B0-----:R-:W4:Y:S01]  /*14b610*/  LDL.LU.64 R30, [R1+0x2880] ;  /* 0x00288000011e7983 */ /* 0x001f220000300a00 */
[----:B------:R-:W-:-:S11]  /*14b620*/  LOP3.LUT R44, R44, 0xbfffffff, RZ, 0xc0, !PT ;  /* 0xbfffffff2c2c7812 */ /* 0x000fd600078ec0ff */
[----:B------:R-:W-:Y:S02]  /*14b630*/  @P0 LOP3.LUT R44, R44, 0x40000000, RZ, 0xfc, !PT ;  /* 0x400000002c2c0812 */ /* 0x000fe400078efcff */
[----:B------:R-:W-:Y:S02]  /*14b640*/  LOP3.LUT P0, RZ, R58, 0x2000, RZ, 0xc0, !PT ;  /* 0x000020003aff7812 */ /* 0x000fe4000780c0ff */
[----:B------:R-:W-:-:S11]  /*14b650*/  LOP3.LUT R44, R44, 0x7fffffff, RZ, 0xc0, !PT ;  /* 0x7fffffff2c2c7812 */ /* 0x000fd600078ec0ff */
[----:B------:R-:W-:Y:S02]  /*14b660*/  @P0 LOP3.LUT R44, R44, 0x80000000, RZ, 0xfc, !PT ;  /* 0x800000002c2c0812 */ /* 0x000fe400078efcff */
[----:B------:R-:W-:-:S13]  /*14b670*/  LOP3.LUT P0, RZ, R58, 0x1000, RZ, 0xc0, !PT ;  /* 0x000010003aff7812 */ /* 0x000fda000780c0ff */
[----:B------:R-:W-:Y:S02]  /*14b680*/  @P0 LOP3.LUT R43, R43, 0x1, RZ, 0xfc, !PT ;  /* 0x000000012b2b0812 */ /* 0x000fe400078efcff */
[----:B------:R-:W-:Y:S02]  /*14b690*/  LOP3.LUT P0, RZ, R58, 0x800, RZ, 0xc0, !PT ;  /* 0x000008003aff7812 */ /* 0x000fe4000780c0ff */
[----:B------:R-:W-:-:S11]  /*14b6a0*/  LOP3.LUT R43, R43, 0xfffffffd, RZ, 0xc0, !PT ;  /* 0xfffffffd2b2b7812 */ /* 0x000fd600078ec0ff */
[----:B------:R-:W-:Y:S02]  /*14b6b0*/  @P0 LOP3.LUT R43, R43, 0x2, RZ, 0xfc, !PT ;  /* 0x000000022b2b0812 */ /* 0x000fe400078efcff */
[----:B------:R-:W-:Y:S02]  /*14b6c0*/  LOP3.LUT P0, RZ, R58, 0x400, RZ, 0xc0, !PT ;  /* 0x000004003aff7812 */ /* 0x000fe4000780c0ff */
[----:B------:R-:W-:Y:S02]  /*14b6d0*/  LOP3.LUT R43, R43, 0xfffffffb, RZ, 0xc0, !PT ;  /* 0xfffffffb2b2b7812 */ /* 0x000fe400078ec0ff */
[----:B------:R-:W-:-:S09]  /*14b6e0*/  PRMT R42, R53, 0x7772, RZ ;  /* 0x00007772352a7816 */ /* 0x000fd200000000ff */
[----:B------:R-:W-:Y:S02]  /*14b6f0*/  @P0 LOP3.LUT R43, R43, 0x4, RZ, 0xfc, !PT ;  /* 0x000000042b2b0812 */ /* 0x000fe400078efcff */
[----:B------:R-:W-:Y:S01]  /*14b700*/  LOP3.LUT P0, RZ, R58, 0x200, RZ, 0xc0, !PT ;  /* 0x000002003aff7812 */ /* 0x000fe2000780c0ff */
[----:B------:R0:W-:Y:S02]  /*14b710*/  @P6 STG.E.U8 desc[UR4][R32.64], R42 ;  /* 0x0000002a20006986 */ /* 0x0001e4000c101104 */
[----:B0-----:R-:W-:Y:S02]  /*14b720*/  PRMT R42, R53, 0x7773, RZ ;  /* 0x00007773352a7816 */ /* 0x001fe400000000ff */
[----:B------:R-:W4:Y:S08]  /*14b730*/  LDL.LU.64 R32, [R1+0x2878] ;  /* 0x0028780001207983 */ /* 0x000f300000300a00 */
[----:B------:R0:W-:Y:S01]  /*14b740*/  @P0 STG.E.U8 desc[UR4][R34.64], R42 ;  /* 0x0000002a22000986 */ /* 0x0001e2000c101104 */
[----:B------:R-:W-:-:S03]  /*14b750*/  LOP3.LUT P0, RZ, R43, 0x4, RZ, 0xc0, !PT ;  /* 0x000000042bff7812 */ /* 0x000fc6000780c0ff */
[----:B------:R-:W4:Y:S01]  /*14b760*/  LDL.LU R53, [R1+0x5c4] ;  /* 0x0005c40001357983 */ /* 0x000f220000300800 */
[----:B0-----:R-:W-:-:S03]  /*14b770*/  PRMT R42, R17, 0x7770, RZ ;  /* 0x00007770112a7816 */ /* 0x001fc600000000ff */
[----:B------:R-:W4:Y:S06]  /*14b780*/  LDL.LU.64 R34, [R1+0x2870] ;  /* 0x0028700001227983 */ /* 0x000f2c0000300a00 */
[----:B------:R0:W-:Y:S01]  /*14b790*/  @P0 STG.E.U8 desc[UR4][R36.64], R42 ;  /* 0x0000002a24000986 */ /* 0x0001e2000c101104 */
[----:B------:R-:W-:Y:S02]  /*14b7a0*/  LOP3.LUT P0, RZ, R43, 0x2, RZ, 0xc0, !PT ;  /* 0x000000022bff7812 */ /* 0x000fe4000780c0ff */
[----:B0-----:R-:W-:Y:S01]  /*14b7b0*/  PRMT R42, R17, 0x7771, RZ ;  /* 0x00007771112a7816 */ /* 0x001fe200000000ff */
[----:B------:R-:W4:Y:S10]  /*14b7c0*/  LDL.LU.64 R36, [R1+0x2868] ;  /* 0x0028680001247983 */ /* 0x000f340000300a00 */
[----:B--2---:R0:W-:Y:S01]  /*14b7d0*/  @P0 STG.E.U8 desc[UR4][R38.64], R42 ;  /* 0x0000002a26000986 */ /* 0x0041e2000c101104 */
[----:B------:R-:W-:-:S02]  /*14b7e0*/  LOP3.LUT P0, RZ, R43, 0x1, RZ, 0xc0, !PT ;  /* 0x000000012bff7812 */ /* 0x000fc4000780c0ff */
[----:B0-----:R-:W-:Y:S01]  /*14b7f0*/  PRMT R42, R17, 0x7772, RZ ;  /* 0x00007772112a7816 */ /* 0x001fe200000000ff */
[----:B------:R-:W2:Y:S10]  /*14b800*/  LDL.LU.64 R38, [R1+0x2860] ;  /* 0x0028600001267983 */ /* 0x000eb40000300a00 */
[----:B---3--:R0:W-:Y:S04]  /*14b810*/  @P0 STG.E.U8 desc[UR4][R56.64], R42 ;  /* 0x0000002a38000986 */ /* 0x0081e8000c101104 */
[----:B0-----:R-:W3:Y:S01]  /*14b820*/  LDL.LU.64 R56, [R1+0x5d60] ;  /* 0x005d600001387983 */ /* 0x001ee20000300a00 */
[----:B------:R-:W-:-:S02]  /*14b830*/  LOP3.LUT P0, RZ, R44, 0x80000000, RZ, 0xc0, !PT ;  /* 0x800000002cff7812 */ /* 0x000fc4000780c0ff */
        /* <DEDUP_REMOVED lines=15> */
[----:B----4-:R3:W-:Y:S01]  /*14b930*/  @P0 STG.E.U8 desc[UR4][R26.64], R42 ;  /* 0x0000002a1a000986 */ /* 0x0107e2000c101104 */
[----:B------:R-:W-:Y:S02]  /*14b940*/  LOP3.LUT P3, RZ, R58, 0x100000, RZ, 0xc0, !PT ;  /* 0x001000003aff7812 */ /* 0x000fe4000786c0ff */
[----:B---3--:R-:W-:-:S05]  /*14b950*/  PRMT R42, R57, 0x7770, RZ ;  /* 0x00007770392a7816 */ /* 0x008fca00000000ff */
[----:B------:R0:W-:Y:S02]  /*14b960*/  @P1 STG.E.U8 desc[UR4][R28.64], R42 ;  /* 0x0000002a1c001986 */ /* 0x0001e4000c101104 */
[----:B0-----:R-:W-:-:S05]  /*14b970*/  PRMT R42, R57, 0x7771, RZ ;  /* 0x00007771392a7816 */ /* 0x001fca00000000ff */
[----:B------:R0:W-:Y:S02]  /*14b980*/  @P2 STG.E.U8 desc[UR4][R30.64], R42 ;  /* 0x0000002a1e002986 */ /* 0x0001e4000c101104 */
[----:B0-----:R-:W-:-:S05]  /*14b990*/  PRMT R42, R57, 0x7772, RZ ;  /* 0x00007772392a7816 */ /* 0x001fca00000000ff */
[----:B------:R0:W-:Y:S02]  /*14b9a0*/  @P3 STG.E.U8 desc[UR4][R32.64], R42 ;  /* 0x0000002a20003986 */ /* 0x0001e4000c101104 */
[----:B0-----:R-:W-:Y:S02]  /*14b9b0*/  PRMT R42, R57, 0x7773, RZ ;  /* 0x00007773392a7816 */ /* 0x001fe400000000ff */
[----:B------:R-:W3:Y:S04]  /*14b9c0*/  LDL.LU R57, [R1+0x5d58] ;  /* 0x005d580001397983 */ /* 0x000ee80000300800 */
[----:B------:R-:W4:Y:S01]  /*14b9d0*/  LDL.LU.64 R30, [R1+0x2858] ;  /* 0x00285800011e7983 */ /* 0x000f220000300a00 */
[C---:B------:R-:W-:Y:S02]  /*14b9e0*/  LOP3.LUT P4, RZ, R58.reuse, 0x200000, RZ, 0xc0, !PT ;  /* 0x002000003aff7812 */ /* 0x040fe4000788c0ff */
[----:B------:R-:W-:Y:S01]  /*14b9f0*/  LOP3.LUT P5, RZ, R58, 0x400000, RZ, 0xc0, !PT ;  /* 0x004000003aff7812 */ /* 0x000fe200078ac0ff */
[----:B------:R-:W3:Y:S10]  /*14ba00*/  LDL.LU.64 R26, [R1+0x2890] ;  /* 0x00289000011a7983 */ /* 0x000ef40000300a00 */
[----:B------:R0:W-:Y:S02]  /*14ba10*/  @P4 STG.E.U8 desc[UR4][R34.64], R42 ;  /* 0x0000002a22004986 */ /* 0x0001e4000c101104 */
[----:B0-----:R-:W-:-:S05]  /*14ba20*/  PRMT R42, R53, 0x7770, RZ ;  /* 0x00007770352a7816 */ /* 0x001fca00000000ff */
[----:B------:R0:W-:Y:S04]  /*14ba30*/  @P5 STG.E.U8 desc[UR4][R36.64], R42 ;  /* 0x0000002a24005986 */ /* 0x0001e8000c101104 */
[----:B0-----:R-:W3:Y:S04]  /*14ba40*/  LDL.LU.64 R36, [R1+0x2888] ;  /* 0x0028880001247983 */ /* 0x001ee80000300a00 */
[----:B------:R-:W3:Y:S04]  /*14ba50*/  LDL.LU.64 R28, [R1+0x28c0] ;  /* 0x0028c000011c7983 */ /* 0x000ee80000300a00 */
[----:B------:R-:W3:Y:S04]  /*14ba60*/  LDL.LU.64 R32, [R1+0x28b8] ;  /* 0x0028b80001207983 */ /* 0x000ee80000300a00 */
[----:B------:R-:W3:Y:S01]  /*14ba70*/  LDL.LU R35, [R1+0x5f8] ;  /* 0x0005f80001237983 */ /* 0x000ee20000300800 */
[----:B------:R-:W-:-:S02]  /*14ba80*/  LOP3.LUT P6, RZ, R58, 0x800000, RZ, 0xc0, !PT ;  /* 0x008000003aff7812 */ /* 0x000fc400078cc0ff */
[----:B------:R-:W-:Y:S02]  /*14ba90*/  PRMT R42, R53, 0x7771, RZ ;  /* 0x00007771352a7816 */ /* 0x000fe400000000ff */
[----:B------:R-:W-:-:S09]  /*14baa0*/  LOP3.LUT P3, RZ, R58, 0x1000000, RZ, 0xc0, !PT ;  /* 0x010000003aff7812 */ /* 0x000fd2000786c0ff */
[----:B--2---:R0:W-:Y:S04]  /*14bab0*/  @P6 STG.E.U8 desc[UR4][R38.64], R42 ;  /* 0x0000002a26006986 */ /* 0x0041e8000c101104 */
[----:B0-----:R-:W2:Y:S01]  /*14bac0*/  LDL.LU.64 R38, [R1+0x28b0] ;  /* 0x0028b00001267983 */ /* 0x001ea20000300a00 */
[----:B------:R-:W-:Y:S02]  /*14bad0*/  PRMT R42, R53, 0x7772, RZ ;  /* 0x00007772352a7816 */ /* 0x000fe400000000ff */
[----:B------:R-:W-:Y:S02]  /*14bae0*/  LOP3.LUT R44, R44, 0xfff7ffff, RZ, 0xc0, !PT ;  /* 0xfff7ffff2c2c7812 */ /* 0x000fe400078ec0ff */
[C---:B------:R-:W-:Y:S02]  /*14baf0*/  LOP3.LUT P4, RZ, R58.reuse, 0x2000000, RZ, 0xc0, !PT ;  /* 0x020000003aff7812 */ /* 0x040fe4000788c0ff */
[----:B------:R-:W-:-:S02]  /*14bb00*/  LOP3.LUT P5, RZ, R58, 0x4000000, RZ, 0xc0, !PT ;  /* 0x040000003aff7812 */ /* 0x000fc400078ac0ff */
[----:B------:R-:W-:Y:S01]  /*14bb10*/  LOP3.LUT P6, RZ, R58, 0x8000000, RZ, 0xc0, !PT ;  /* 0x080000003aff7812 */ /* 0x000fe200078cc0ff */
[----:B----4-:R0:W-:Y:S04]  /*14bb20*/  @P3 STG.E.U8 desc[UR4][R30.64], R42 ;  /* 0x0000002a1e003986 */ /* 0x0101e8000c101104 */
[----:B0-----:R-:W4:Y:S01]  /*14bb30*/  LDL.LU R30, [R1+0x5e8] ;  /* 0x0005e800011e7983 */ /* 0x001f220000300800 */
[----:B------:R-:W-:-:S03]  /*14bb40*/  PRMT R42, R53, 0x7773, RZ ;  /* 0x00007773352a7816 */ /* 0x000fc600000000ff */
[----:B------:R-:W4:Y:S01]  /*14bb50*/  LDL.LU.64 R52, [R1+0x28a8] ;  /* 0x0028a80001347983 */ /* 0x000f220000300a00 */
[----:B---3--:R-:W-:-:S13]  /*14bb60*/  LOP3.LUT P0, RZ, R57, 0x10, RZ, 0xc0, !PT ;  /* 0x0000001039ff7812 */ /* 0x008fda000780c0ff */
        /* <DEDUP_REMOVED lines=23> */
[----:B------:R-:W3:Y:S04]  /*14bce0*/  LDL.LU.64 R58, [R1+0x28a0] ;  /* 0x0028a000013a7983 */ /* 0x000ee80000300a00 */
[----:B------:R-:W3:Y:S04]  /*14bcf0*/  LDL.LU.64 R16, [R1+0x2898] ;  /* 0x0028980001107983 */ /* 0x000ee80000300a00 */
[----:B------:R-:W3:Y:S04]  /*14bd00*/  LDL.LU.64 R18, [R1+0x28d0] ;  /* 0x0028d00001127983 */ /* 0x000ee80000300a00 */
[----:B------:R0:W-:Y:S02]  /*14bd10*/  @P4 STG.E.U8 desc[UR4][R26.64], R42 ;  /* 0x0000002a1a004986 */ /* 0x0001e4000c101104 */
[----:B0-----:R-:W-:-:S05]  /*14bd20*/  PRMT R42, R35, 0x7770, RZ ;  /* 0x00007770232a7816 */ /* 0x001fca00000000ff */
[----:B------:R0:W-:Y:S04]  /*14bd30*/  @P5 STG.E.U8 desc[UR4][R36.64], R42 ;  /* 0x0000002a24005986 */ /* 0x0001e8000c101104 */
[----:B0-----:R-:W3:Y:S04]  /*14bd40*/  LDL.LU R36, [R1+0x5d8] ;  /* 0x0005d80001247983 */ /* 0x001ee80000300800 */
[----:B------:R-:W3:Y:S04]  /*14bd50*/  LDL.LU.64 R20, [R1+0x28c8] ;  /* 0x0028c80001147983 */ /* 0x000ee80000300a00 */
[----:B------:R-:W3:Y:S01]  /*14bd60*/  LDL.LU.64 R22, [R1+0x28f8] ;  /* 0x0028f80001167983 */ /* 0x000ee20000300a00 */
[----:B------:R-:W-:-:S03]  /*14bd70*/  PRMT R42, R35, 0x7771, RZ ;  /* 0x00007771232a7816 */ /* 0x000fc600000000ff */
[----:B------:R-:W3:Y:S04]  /*14bd80*/  LDL.LU R37, [R1+0x5c8] ;  /* 0x0005c80001257983 */ /* 0x000ee80000300800 */
[----:B------:R-:W3:Y:S04]  /*14bd90*/  LDL.LU.64 R24, [R1+0x28f0] ;  /* 0x0028f00001187983 */ /* 0x000ee80000300a00 */
[----:B------:R0:W-:Y:S04]  /*14bda0*/  @P6 STG.E.U8 desc[UR4][R28.64], R42 ;  /* 0x0000002a1c006986 */ /* 0x0001e8000c101104 */
[----:B------:R-:W3:Y:S01]  /*14bdb0*/  LDL.LU.64 R26, [R1+0x28e8] ;  /* 0x0028e800011a7983 */ /* 0x000ee20000300a00 */
[----:B0-----:R-:W-:-:S03]  /*14bdc0*/  PRMT R42, R35, 0x7772, RZ ;  /* 0x00007772232a7816 */ /* 0x001fc600000000ff */
[----:B------:R-:W3:Y:S04]  /*14bdd0*/  LDL.LU.64 R28, [R1+0x28e0] ;  /* 0x0028e000011c7983 */ /* 0x000ee80000300a00 */
[----:B------:R0:W-:Y:S01]  /*14bde0*/  @P0 STG.E.U8 desc[UR4][R32.64], R42 ;  /* 0x0000002a20000986 */ /* 0x0001e2000c101104 */
[C---:B------:R-:W-:Y:S02]  /*14bdf0*/  LOP3.LUT P0, RZ, R44.reuse, 0x4000000, RZ, 0xc0, !PT ;  /* 0x040000002cff7812 */ /* 0x040fe4000780c0ff */
[----:B0-----:R-:W-:Y:S01]  /*14be00*/  PRMT R42, R35, 0x7773, RZ ;  /* 0x00007773232a7816 */ /* 0x001fe200000000ff */
[----:B------:R-:W3:Y:S10]  /*14be10*/  LDL.LU.64 R32, [R1+0x28d8] ;  /* 0x0028d80001207983 */ /* 0x000ef40000300a00 */
[----:B--2---:R0:W-:Y:S01]  /*14be20*/  @P0 STG.E.U8 desc[UR4][R38.64], R42 ;  /* 0x0000002a26000986 */ /* 0x0041e2000c101104 */
[----:B------:R-:W-:-:S03]  /*14be30*/  LOP3.LUT P0, RZ, R44, 0x2000000, RZ, 0xc0, !PT ;  /* 0x020000002cff7812 */ /* 0x000fc6000780c0ff */
[----:B------:R-:W2:Y:S04]  /*14be40*/  LDL.LU.64 R34, [R1+0x2910] ;  /* 0x0029100001227983 */ /* 0x000ea80000300a00 */
[----:B0-----:R-:W2:Y:S04]  /*14be50*/  LDL.LU.64 R38, [R1+0x2908] ;  /* 0x0029080001267983 */ /* 0x001ea80000300a00 */
[----:B------:R-:W2:Y:S01]  /*14be60*/  LDL.LU R31, [R1+0x5fc] ;  /* 0x0005fc00011f7983 */ /* 0x000ea20000300800 */
[----:B----4-:R-:W-:-:S05]  /*14be70*/  PRMT R42, R30, 0x7770, RZ ;  /* 0x000077701e2a7816 */ /* 0x010fca00000000ff */
[----:B------:R0:W-:Y:S04]  /*14be80*/  @P0 STG.E.U8 desc[UR4][R52.64], R42 ;  /* 0x0000002a34000986 */ /* 0x0001e8000c101104 */
[----:B0-----:R-:W4:Y:S01]  /*14be90*/  LDL.LU.64 R52, [R1+0x2900] ;  /* 0x0029000001347983 */ /* 0x001f220000300a00 */
[----:B------:R-:W-:Y:S02]  /*14bea0*/  LOP3.LUT P0, RZ, R44, 0x1000000, RZ, 0xc0, !PT ;  /* 0x010000002cff7812 */ /* 0x000fe4000780c0ff */
[----:B------:R-:W-:Y:S02]  /*14beb0*/  PRMT R42, R30, 0x7771, RZ ;  /* 0x000077711e2a7816 */ /* 0x000fe400000000ff */
[C---:B------:R-:W-:Y:S02]  /*14bec0*/  LOP3.LUT P1, RZ, R57.reuse, 0x20, RZ, 0xc0, !PT ;  /* 0x0000002039ff7812 */ /* 0x040fe4000782c0ff */
[----:B------:R-:W-:-:S02]  /*14bed0*/  LOP3.LUT P2, RZ, R57, 0x40, RZ, 0xc0, !PT ;  /* 0x0000004039ff7812 */ /* 0x000fc4000784c0ff */
[C---:B------:R-:W-:Y:S02]  /*14bee0*/  LOP3.LUT P3, RZ, R57.reuse, 0x80, RZ, 0xc0, !PT ;  /* 0x0000008039ff7812 */ /* 0x040fe4000786c0ff */
[C---:B------:R-:W-:Y:S02]  /*14bef0*/  LOP3.LUT P4, RZ, R57.reuse, 0x100, RZ, 0xc0, !PT ;  /* 0x0000010039ff7812 */ /* 0x040fe4000788c0ff */
[C---:B------:R-:W-:Y:S02]  /*14bf00*/  LOP3.LUT P5, RZ, R57.reuse, 0x200, RZ, 0xc0, !PT ;  /* 0x0000020039ff7812 */ /* 0x040fe400078ac0ff */
[----:B------:R-:W-:Y:S01]  /*14bf10*/  LOP3.LUT P6, RZ, R57, 0x400, RZ, 0xc0, !PT ;  /* 0x0000040039ff7812 */ /* 0x000fe200078cc0ff */
[----:B---3--:R0:W-:Y:S01]  /*14bf20*/  @P0 STG.E.U8 desc[UR4][R58.64], R42 ;  /* 0x0000002a3a000986 */ /* 0x0081e2000c101104 */
        /* <DEDUP_REMOVED lines=19> */
[----:B0-----:R-:W-:-:S05]  /*14c060*/  PRMT R42, R37, 0x7771, RZ ;  /* 0x00007771252a7816 */ /* 0x001fca00000000ff */
[----:B------:R0:W-:Y:S02]  /*14c070*/  @P3 STG.E.U8 desc[UR4][R32.64], R42 ;  /* 0x0000002a20003986 */ /* 0x0001e4000c101104 */
[----:B0-----:R-:W-:-:S05]  /*14c080*/  PRMT R42, R37, 0x7772, RZ ;  /* 0x00007772252a7816 */ /* 0x001fca00000000ff */
[----:B--2---:R0:W-:Y:S02]  /*14c090*/  @P4 STG.E.U8 desc[UR4][R34.64], R42 ;  /* 0x0000002a22004986 */ /* 0x0041e4000c101104 */
[----:B0-----:R-:W-:-:S05]  /*14c0a0*/  PRMT R42, R37, 0x7773, RZ ;  /* 0x00007773252a7816 */ /* 0x001fca00000000ff */
[----:B------:R0:W-:Y:S02]  /*14c0b0*/  @P5 STG.E.U8 desc[UR4][R38.64], R42 ;  /* 0x0000002a26005986 */ /* 0x0001e4000c101104 */
[----:B0-----:R-:W-:-:S05]  /*14c0c0*/  PRMT R42, R31, 0x7770, RZ ;  /* 0x000077701f2a7816 */ /* 0x001fca00000000ff */
[----:B----4-:R0:W-:Y:S04]  /*14c0d0*/  @P6 STG.E.U8 desc[UR4][R52.64], R42 ;  /* 0x0000002a34006986 */ /* 0x0101e8000c101104 */
[----:B0-----:R-:W2:Y:S04]  /*14c0e0*/  LDL.LU.64 R52, [R1+0x2938] ;  /* 0x0029380001347983 */ /* 0x001ea80000300a00 */
[----:B------:R-:W3:Y:S04]  /*14c0f0*/  LDL.LU.64 R28, [R1+0x2930] ;  /* 0x00293000011c7983 */ /* 0x000ee80000300a00 */
        /* <DEDUP_REMOVED lines=26> */
[----:B------:R-:W-:Y:S02]  /*14c2a0*/  @P0 LOP3.LUT R44, R44, 0x8000, RZ, 0xfc, !PT ;  /* 0x000080002c2c0812 */ /* 0x000fe400078efcff */
[C---:B------:R-:W-:Y:S01]  /*14c2b0*/  LOP3.LUT P0, RZ, R57.reuse, 0x40000, RZ, 0xc0, !PT ;  /* 0x0004000039ff7812 */ /* 0x040fe2000780c0ff */
[----:B------:R-:W2:Y:S01]  /*14c2c0*/  LDL.LU.64 R20, [R1+0x2970] ;  /* 0x0029700001147983 */ /* 0x000ea20000300a00 */
[----:B------:R-:W-:Y:S02]  /*14c2d0*/  LOP3.LUT R44, R44, 0xfffeffff, RZ, 0xc0, !PT ;  /* 0xfffeffff2c2c7812 */ /* 0x000fe400078ec0ff */
[----:B------:R-:W-:Y:S01]  /*14c2e0*/  LOP3.LUT P4, RZ, R57, 0x1000, RZ, 0xc0, !PT ;  /* 0x0000100039ff7812 */ /* 0x000fe2000788c0ff */
[----:B------:R-:W2:Y:S08]  /*14c2f0*/  LDL.LU.64 R22, [R1+0x2968] ;  /* 0x0029680001167983 */ /* 0x000eb00000300a00 */
[----:B------:R-:W-:-:S02]  /*14c300*/  @P0 LOP3.LUT R44, R44, 0x10000, RZ, 0xfc, !PT ;  /* 0x000100002c2c0812 */ /* 0x000fc400078efcff */
[----:B------:R-:W-:Y:S02]  /*14c310*/  LOP3.LUT P0, RZ, R57, 0x20000, RZ, 0xc0, !PT ;  /* 0x0002000039ff7812 */ /* 0x000fe4000780c0ff */
[----:B------:R-:W-:Y:S02]  /*14c320*/  PRMT R42, R31, 0x7772, RZ ;  /* 0x000077721f2a7816 */ /* 0x000fe400000000ff */
[----:B------:R-:W-:-:S03]  /*14c330*/  LOP3.LUT R44, R44, 0xfffdffff, RZ, 0xc0, !PT ;  /* 0xfffdffff2c2c7812 */ /* 0x000fc600078ec0ff */
[----:B---3--:R0:W-:Y:S01]  /*14c340*/  @P4 STG.E.U8 desc[UR4][R28.64], R42 ;  /* 0x0000002a1c004986 */ /* 0x0081e2000c101104 */
[----:B------:R-:W-:-:S05]  /*14c350*/  LOP3.LUT P5, RZ, R57, 0x2000, RZ, 0xc0, !PT ;  /* 0x0000200039ff7812 */ /* 0x000fca00078ac0ff */
[----:B------:R-:W-:Y:S02]  /*14c360*/  @P0 LOP3.LUT R44, R44, 0x20000, RZ, 0xfc, !PT ;  /* 0x000200002c2c0812 */ /* 0x000fe400078efcff */
[----:B------:R-:W-:Y:S02]  /*14c370*/  LOP3.LUT P0, RZ, R57, 0x10000, RZ, 0xc0, !PT ;  /* 0x0001000039ff7812 */ /* 0x000fe4000780c0ff */
[----:B0-----:R-:W-:Y:S02]  /*14c380*/  PRMT R42, R31, 0x7773, RZ ;  /* 0x000077731f2a7816 */ /* 0x001fe400000000ff */
[----:B------:R-:W3:Y:S01]  /*14c390*/  LDL.LU R31, [R1+0x5cc] ;  /* 0x0005cc00011f7983 */ /* 0x000ee20000300800 */
[----:B------:R-:W-:-:S03]  /*14c3a0*/  LOP3.LUT P6, RZ, R57, 0x4000, RZ, 0xc0, !PT ;  /* 0x0000400039ff7812 */ /* 0x000fc600078cc0ff */
[----:B------:R-:W3:Y:S01]  /*14c3b0*/  LDL.LU.64 R24, [R1+0x2960] ;  /* 0x0029600001187983 */ /* 0x000ee20000300a00 */
[----:B------:R-:W-:-:S03]  /*14c3c0*/  LOP3.LUT R44, R44, 0xfffbffff, RZ, 0xc0, !PT ;  /* 0xfffbffff2c2c7812 */ /* 0x000fc600078ec0ff */
[----:B----4-:R0:W-:Y:S01]  /*14c3d0*/  @P5 STG.E.U8 desc[UR4][R32.64], R42 ;  /* 0x0000002a20005986 */ /* 0x0101e2000c101104 */
[----:B------:R-:W-:Y:S02]  /*14c3e0*/  @P0 LOP3.LUT R44, R44, 0x40000, RZ, 0xfc, !PT ;  /* 0x000400002c2c0812 */ /* 0x000fe400078efcff */
[----:B------:R-:W-:Y:S01]  /*14c3f0*/  LOP3.LUT P0, RZ, R57, 0x8000, RZ, 0xc0, !PT ;  /* 0x0000800039ff7812 */ /* 0x000fe2000780c0ff */
[----:B------:R-:W4:Y:S04]  /*14c400*/  LDL.LU.64 R26, [R1+0x2958] ;  /* 0x00295800011a7983 */ /* 0x000f280000300a00 */
[----:B------:R-:W4:Y:S01]  /*14c410*/  LDL.LU.64 R28, [R1+0x2990] ;  /* 0x00299000011c7983 */ /* 0x000f220000300a00 */
[----:B0-----:R-:W-:-:S03]  /*14c420*/  PRMT R42, R59, 0x7770, RZ ;  /* 0x000077703b2a7816 */ /* 0x001fc600000000ff */
[----:B------:R-:W4:Y:S04]  /*14c430*/  LDL.LU.64 R32, [R1+0x2988] ;  /* 0x0029880001207983 */ /* 0x000f280000300a00 */
[----:B------:R0:W-:Y:S02]  /*14c440*/  @P6 STG.E.U8 desc[UR4][R34.64], R42 ;  /* 0x0000002a22006986 */ /* 0x0001e4000c101104 */
[----:B0-----:R-:W-:Y:S02]  /*14c450*/  PRMT R42, R59, 0x7771, RZ ;  /* 0x000077713b2a7816 */ /* 0x001fe400000000ff */
[----:B------:R-:W4:Y:S04]  /*14c460*/  LDL.LU.64 R34, [R1+0x2980] ;  /* 0x0029800001227983 */ /* 0x000f280000300a00 */
[----:B------:R0:W-:Y:S01]  /*14c470*/  @P0 STG.E.U8 desc[UR4][R36.64], R42 ;  /* 0x0000002a24000986 */ /* 0x0001e2000c101104 */
[----:B------:R-:W-:-:S02]  /*14c480*/  LOP3.LUT P0, RZ, R44, 0x40000, RZ, 0xc0, !PT ;  /* 0x000400002cff7812 */ /* 0x000fc4000780c0ff */
        /* <DEDUP_REMOVED lines=21> */
[----:B---3--:R-:W-:-:S11]  /*14c5e0*/  PRMT R42, R31, 0x7770, RZ ;  /* 0x000077701f2a7816 */ /* 0x008fd600000000ff */
[----:B------:R0:W-:Y:S01]  /*14c5f0*/  @P0 STG.E.U8 desc[UR4][R24.64], R42 ;  /* 0x0000002a18000986 */ /* 0x0001e2000c101104 */
[----:B------:R-:W-:Y:S02]  /*14c600*/  LOP3.LUT P0, RZ, R44, 0x800, RZ, 0xc0, !PT ;  /* 0x000008002cff7812 */ /* 0x000fe4000780c0ff */
[C---:B------:R-:W-:Y:S02]  /*14c610*/  LOP3.LUT P1, RZ, R57.reuse, 0x1000000, RZ, 0xc0, !PT ;  /* 0x0100000039ff7812 */ /* 0x040fe4000782c0ff */
[----:B------:R-:W-:Y:S02]  /*14c620*/  LOP3.LUT P2, RZ, R57, 0x2000000, RZ, 0xc0, !PT ;  /* 0x0200000039ff7812 */ /* 0x000fe4000784c0ff */
[----:B0-----:R-:W-:-:S07]  /*14c630*/  PRMT R42, R31, 0x7771, RZ ;  /* 0x000077711f2a7816 */ /* 0x001fce00000000ff */
        /* <DEDUP_REMOVED lines=16> */
[----:B------:R-:W3:Y:S04]  /*14c740*/  LDL.LU R56, [R1+0x5d54] ;  /* 0x005d540001387983 */ /* 0x000ee80000300800 */
[----:B--2---:R0:W-:Y:S04]  /*14c750*/  @P6 STG.E.U8 desc[UR4][R52.64], R42 ;  /* 0x0000002a34006986 */ /* 0x0041e8000c101104 */
[----:B0-----:R-:W2:Y:S04]  /*14c760*/  LDL.LU.64 R52, [R1+0x29a0] ;  /* 0x0029a00001347983 */ /* 0x001ea80000300a00 */
[----:B------:R-:W4:Y:S04]  /*14c770*/  LDL.LU.64 R28, [R1+0x2998] ;  /* 0x00299800011c7983 */ /* 0x000f280000300a00 */
[----:B------:R-:W4:Y:S04]  /*14c780*/  LDL.LU.64 R30, [R1+0x29d0] ;  /* 0x0029d000011e7983 */ /* 0x000f280000300a00 */
[----:B------:R-:W3:Y:S04]  /*14c790*/  LDL.LU R33, [R1+0x5a0] ;  /* 0x0005a00001217983 */ /* 0x000ee80000300800 */
[----:B------:R-:W4:Y:S04]  /*14c7a0*/  LDL.LU.64 R34, [R1+0x29c8] ;  /* 0x0029c80001227983 */ /* 0x000f280000300a00 */
[----:B------:R-:W4:Y:S04]  /*14c7b0*/  LDL.LU.64 R36, [R1+0x29c0] ;  /* 0x0029c00001247983 */ /* 0x000f280000300a00 */
[----:B------:R-:W4:Y:S04]  /*14c7c0*/  LDL.LU.64 R38, [R1+0x29f8] ;  /* 0x0029f80001267983 */ /* 0x000f280000300a00 */
[----:B------:R-:W4:Y:S01]  /*14c7d0*/  LDL.LU R32, [R1+0x590] ;  /* 0x0005900001207983 */ /* 0x000f220000300800 */
[----:B------:R-:W-:-:S02]  /*14c7e0*/  LOP3.LUT P3, RZ, R57, 0x40000000, RZ, 0xc0, !PT ;  /* 0x4000000039ff7812 */ /* 0x000fc4000786c0ff */
[----:B------:R-:W-:Y:S02]  /*14c7f0*/  LOP3.LUT R44, R44, 0xfffffff7, RZ, 0xc0, !PT ;  /* 0xfffffff72c2c7812 */ /* 0x000fe400078ec0ff */
[----:B------:R-:W-:Y:S02]  /*14c800*/  LOP3.LUT P4, RZ, R57, 0x80000000, RZ, 0xc0, !PT ;  /* 0x8000000039ff7812 */ /* 0x000fe4000788c0ff */
[----:B---3--:R-:W-:-:S07]  /*14c810*/  PRMT R42, R33, 0x7770, RZ ;  /* 0x00007770212a7816 */ /* 0x008fce00000000ff */
[----:B--2---:R0:W-:Y:S04]  /*14c820*/  @P3 STG.E.U8 desc[UR4][R52.64], R42 ;  /* 0x0000002a34003986 */ /* 0x0041e8000c101104 */
[----:B0-----:R-:W2:Y:S04]  /*14c830*/  LDL.LU.64 R52, [R1+0x29f0] ;  /* 0x0029f00001347983 */ /* 0x001ea80000300a00 */
[----:B------:R-:W3:Y:S04]  /*14c840*/  LDL.LU.64 R16, [R1+0x29e8] ;  /* 0x0029e80001107983 */ /* 0x000ee80000300a00 */
[----:B------:R-:W3:Y:S04]  /*14c850*/  LDL.LU.64 R18, [R1+0x29e0] ;  /* 0x0029e00001127983 */ /* 0x000ee80000300a00 */
[----:B------:R-:W3:Y:S04]  /*14c860*/  LDL.LU.64 R20, [R1+0x29d8] ;  /* 0x0029d80001147983 */ /* 0x000ee80000300a00 */
[----:B------:R-:W3:Y:S01]  /*14c870*/  LDL.LU.64 R22, [R1+0x2a10] ;  /* 0x002a100001167983 */ /* 0x000ee20000300a00 */
[----:B------:R-:W-:-:S13]  /*14c880*/  LOP3.LUT P0, RZ, R56, 0x400, RZ, 0xc0, !PT ;  /* 0x0000040038ff7812 */ /* 0x000fda000780c0ff */
        /* <DEDUP_REMOVED lines=26> */
[----:B------:R-:W-:Y:S02]  /*14ca30*/  @P0 LOP3.LUT R44, R44, 0x400, RZ, 0xfc, !PT ;  /* 0x000004002c2c0812 */ /* 0x000fe400078efcff */
[----:B------:R-:W-:Y:S01]  /*14ca40*/  LOP3.LUT P0, RZ, R56, 0x4, RZ, 0xc0, !PT ;  /* 0x0000000438ff7812 */ /* 0x000fe2000780c0ff */
[----:B------:R0:W-:Y:S02]  /*14ca50*/  @P5 STG.E.U8 desc[UR4][R30.64], R42 ;  /* 0x0000002a1e005986 */ /* 0x0001e4000c101104 */
[----:B0-----:R-:W-:Y:S02]  /*14ca60*/  PRMT R42, R33, 0x7773, RZ ;  /* 0x00007773212a7816 */ /* 0x001fe400000000ff */
[----:B------:R-:W4:Y:S04]  /*14ca70*/  LDL.LU R33, [R1+0x5b4] ;  /* 0x0005b40001217983 */ /* 0x000f280000300800 */
[----:B------:R0:W-:Y:S04]  /*14ca80*/  @P6 STG.E.U8 desc[UR4][R34.64], R42 ;  /* 0x0000002a22006986 */ /* 0x0001e8000c101104 */
[----:B------:R-:W4:Y:S04]  /*14ca90*/  LDL.LU.64 R24, [R1+0x2a08] ;  /* 0x002a080001187983 */ /* 0x000f280000300a00 */
[----:B------:R-:W4:Y:S01]  /*14caa0*/  LDL.LU.64 R26, [R1+0x2a00] ;  /* 0x002a0000011a7983 */ /* 0x000f220000300a00 */
[----:B0-----:R-:W-:-:S03]  /*14cab0*/  PRMT R42, R32, 0x7770, RZ ;  /* 0x00007770202a7816 */ /* 0x001fc600000000ff */
[----:B------:R-:W4:Y:S04]  /*14cac0*/  LDL.LU.64 R28, [R1+0x2a38] ;  /* 0x002a3800011c7983 */ /* 0x000f280000300a00 */
[----:B------:R0:W-:Y:S01]  /*14cad0*/  @P0 STG.E.U8 desc[UR4][R36.64], R42 ;  /* 0x0000002a24000986 */ /* 0x0001e2000c101104 */
[----:B------:R-:W-:-:S03]  /*14cae0*/  LOP3.LUT P0, RZ, R44, 0x400, RZ, 0xc0, !PT ;  /* 0x000004002cff7812 */ /* 0x000fc6000780c0ff */
        /* <DEDUP_REMOVED lines=12> */
[----:B---3--:R0:W-:Y:S01]  /*14cbb0*/  @P0 STG.E.U8 desc[UR4][R16.64], R42 ;  /* 0x0000002a10000986 */ /* 0x0081e2000c101104 */
[----:B------:R-:W-:-:S02]  /*14cbc0*/  LOP3.LUT P0, RZ, R44, 0x80, RZ, 0xc0, !PT ;  /* 0x000000802cff7812 */ /* 0x000fc4000780c0ff */
        /* <DEDUP_REMOVED lines=8> */
[----:B0-----:R-:W-:Y:S02]  /*14cc50*/  PRMT R42, R55, 0x7773, RZ ;  /* 0x00007773372a7816 */ /* 0x001fe400000000ff */
[----:B------:R-:W3:Y:S01]  /*14cc60*/  LDL.LU R55, [R1+0x5d50] ;  /* 0x005d500001377983 */ /* 0x000ee20000300800 */
[----:B------:R-:W-:Y:S02]  /*14cc70*/  LOP3.LUT P0, RZ, R44, 0x10, RZ, 0xc0, !PT ;  /* 0x000000102cff7812 */ /* 0x000fe4000780c0ff */
[C---:B------:R-:W-:Y:S02]  /*14cc80*/  LOP3.LUT P1, RZ, R56.reuse, 0x800, RZ, 0xc0, !PT ;  /* 0x0000080038ff7812 */ /* 0x040fe4000782c0ff */
[C---:B------:R-:W-:Y:S02]  /*14cc90*/  LOP3.LUT P2, RZ, R56.reuse, 0x1000, RZ, 0xc0, !PT ;  /* 0x0000100038ff7812 */ /* 0x040fe4000784c0ff */
[----:B------:R-:W-:-:S02]  /*14cca0*/  LOP3.LUT P3, RZ, R56, 0x2000, RZ, 0xc0, !PT ;  /* 0x0000200038ff7812 */ /* 0x000fc4000786c0ff */
[C---:B------:R-:W-:Y:S02]  /*14ccb0*/  LOP3.LUT P4, RZ, R56.reuse, 0x4000, RZ, 0xc0, !PT ;  /* 0x0000400038ff7812 */ /* 0x040fe4000788c0ff */
[C---:B------:R-:W-:Y:S02]  /*14ccc0*/  LOP3.LUT P5, RZ, R56.reuse, 0x8000, RZ, 0xc0, !PT ;  /* 0x0000800038ff7812 */ /* 0x040fe400078ac0ff */
[----:B------:R-:W-:Y:S01]  /*14ccd0*/  LOP3.LUT P6, RZ, R56, 0x10000, RZ, 0xc0, !PT ;  /* 0x0001000038ff7812 */ /* 0x000fe200078cc0ff */
[----:B----4-:R0:W-:Y:S01]  /*14cce0*/  @P0 STG.E.U8 desc[UR4][R24.64], R42 ;  /* 0x0000002a18000986 */ /* 0x0101e2000c101104 */
        /* <DEDUP_REMOVED lines=14> */
[----:B--2---:R0:W-:Y:S04]  /*14cdd0*/  @P6 STG.E.U8 desc[UR4][R52.64], R42 ;  /* 0x0000002a34006986 */ /* 0x0041e8000c101104 */
[----:B0-----:R-:W2:Y:S04]  /*14cde0*/  LDL.LU.64 R52, [R1+0x2a50] ;  /* 0x002a500001347983 */ /* 0x001ea80000300a00 */
[----:B------:R-:W3:Y:S04]  /*14cdf0*/  LDL.LU.64 R34, [R1+0x2a48] ;  /* 0x002a480001227983 */ /* 0x000ee80000300a00 */
[----:B------:R-:W4:Y:S04]  /*14ce00*/  LDL.LU.64 R26, [R1+0x2a78] ;  /* 0x002a7800011a7983 */ /* 0x000f280000300a00 */
[----:B------:R-:W4:Y:S04]  /*14ce10*/  LDL.LU.64 R30, [R1+0x2a70] ;  /* 0x002a7000011e7983 */ /* 0x000f280000300a00 */
[----:B------:R-:W3:Y:S04]  /*14ce20*/  LDL.LU R33, [R1+0x594] ;  /* 0x0005940001217983 */ /* 0x000ee80000300800 */
[----:B------:R-:W4:Y:S01]  /*14ce30*/  LDL.LU.64 R36, [R1+0x2a68] ;  /* 0x002a680001247983 */ /* 0x000f220000300a00 */
[----:B------:R-:W-:-:S03]  /*14ce40*/  PRMT R42, R55, 0x7773, RZ ;  /* 0x00007773372a7816 */ /* 0x000fc600000000ff */
[----:B------:R-:W4:Y:S04]  /*14ce50*/  LDL.LU R28, [R1+0x584] ;  /* 0x00058400011c7983 */ /* 0x000f280000300800 */
[----:B------:R-:W4:Y:S04]  /*14ce60*/  LDL.LU R55, [R1+0x5d4c] ;  /* 0x005d4c0001377983 */ /* 0x000f280000300800 */
[----:B------:R-:W4:Y:S01]  /*14ce70*/  LDL.LU.64 R38, [R1+0x2a60] ;  /* 0x002a600001267983 */ /* 0x000f220000300a00 */
[----:B------:R-:W-:Y:S02]  /*14ce80*/  LOP3.LUT P0, RZ, R56, 0x20000000, RZ, 0xc0, !PT ;  /* 0x2000000038ff7812 */ /* 0x000fe4000780c0ff */
[----:B------:R-:W-:-:S02]  /*14ce90*/  LOP3.LUT R57, R57, 0xf7ffffff, RZ, 0xc0, !PT ;  /* 0xf7ffffff39397812 */ /* 0x000fc400078ec0ff */
[----:B------:R-:W-:-:S09]  /*14cea0*/  LOP3.LUT P3, RZ, R56, 0x20000, RZ, 0xc0, !PT ;  /* 0x0002000038ff7812 */ /* 0x000fd2000786c0ff */
[----:B------:R-:W-:Y:S02]  /*14ceb0*/  @P0 LOP3.LUT R57, R57, 0x8000000, RZ, 0xfc, !PT ;  /* 0x0800000039390812 */ /* 0x000fe400078efcff */
        /* <DEDUP_REMOVED lines=18> */
[----:B------:R-:W-:-:S09]  /*14cfe0*/  LOP3.LUT P5, RZ, R56, 0x80000, RZ, 0xc0, !PT ;  /* 0x0008000038ff7812 */ /* 0x000fd200078ac0ff */
[----:B------:R-:W-:Y:S02]  /*14cff0*/  @P0 LOP3.LUT R44, R44, 0x2, RZ, 0xfc, !PT ;  /* 0x000000022c2c0812 */ /* 0x000fe400078efcff */
[C---:B------:R-:W-:Y:S02]  /*14d000*/  LOP3.LUT P0, RZ, R56.reuse, 0x400000, RZ, 0xc0, !PT ;  /* 0x0040000038ff7812 */ /* 0x040fe4000780c0ff */
[----:B------:R-:W-:Y:S02]  /*14d010*/  LOP3.LUT P6, RZ, R56, 0x100000, RZ, 0xc0, !PT ;  /* 0x0010000038ff7812 */ /* 0x000fe400078cc0ff */
[----:B------:R-:W-:-:S09]  /*14d020*/  LOP3.LUT R44, R44, 0xfffffffb, RZ, 0xc0, !PT ;  /* 0xfffffffb2c2c7812 */ /* 0x000fd200078ec0ff */
[----:B------:R-:W-:Y:S02]  /*14d030*/  @P0 LOP3.LUT R44, R44, 0x4, RZ, 0xfc, !PT ;  /* 0x000000042c2c0812 */ /* 0x000fe400078efcff */
[----:B------:R-:W-:Y:S01]  /*14d040*/  LOP3.LUT P0, RZ, R56, 0x200000, RZ, 0xc0, !PT ;  /* 0x0020000038ff7812 */ /* 0x000fe2000780c0ff */
[----:B--2---:R0:W-:Y:S04]  /*14d050*/  @P3 STG.E.U8 desc[UR4][R52.64], R42 ;  /* 0x0000002a34003986 */ /* 0x0041e8000c101104 */
[----:B0-----:R-:W2:Y:S04]  /*14d060*/  LDL.LU.64 R52, [R1+0x2a58] ;  /* 0x002a580001347983 */ /* 0x001ea80000300a00 */
[----:B------:R-:W2:Y:S01]  /*14d070*/  LDL.LU.64 R58, [R1+0x2a90] ;  /* 0x002a9000013a7983 */ /* 0x000ea20000300a00 */
[----:B---3--:R-:W-:-:S03]  /*14d080*/  PRMT R42, R33, 0x7770, RZ ;  /* 0x00007770212a7816 */ /* 0x008fc600000000ff */
[----:B------:R-:W3:Y:S04]  /*14d090*/  LDL.LU.64 R16, [R1+0x2a88] ;  /* 0x002a880001107983 */ /* 0x000ee80000300a00 */
[----:B------:R0:W-:Y:S04]  /*14d0a0*/  @P4 STG.E.U8 desc[UR4][R34.64], R42 ;  /* 0x0000002a22004986 */ /* 0x0001e8000c101104 */
[----:B0-----:R-:W3:Y:S04]  /*14d0b0*/  LDL.LU R34, [R1+0x5b8] ;  /* 0x0005b80001227983 */ /* 0x001ee80000300800 */
[----:B------:R-:W3:Y:S04]  /*14d0c0*/  LDL.LU.64 R18, [R1+0x2a80] ;  /* 0x002a800001127983 */ /* 0x000ee80000300a00 */
[----:B------:R-:W3:Y:S04]  /*14d0d0*/  LDL.LU.64 R20, [R1+0x2ab8] ;  /* 0x002ab80001147983 */ /* 0x000ee80000300a00 */
[----:B------:R-:W3:Y:S01]  /*14d0e0*/  LDL.LU.64 R22, [R1+0x2ab0] ;  /* 0x002ab00001167983 */ /* 0x000ee20000300a00 */
[----:B------:R-:W-:-:S03]  /*14d0f0*/  PRMT R42, R33, 0x7771, RZ ;  /* 0x00007771212a7816 */ /* 0x000fc600000000ff */
[----:B------:R-:W3:Y:S04]  /*14d100*/  LDL.LU R35, [R1+0x5a8] ;  /* 0x0005a80001237983 */ /* 0x000ee80000300800 */
[----:B------:R-:W3:Y:S04]  /*14d110*/  LDL.LU.64 R24, [R1+0x2aa8] ;  /* 0x002aa80001187983 */ /* 0x000ee80000300a00 */
[----:B----4-:R0:W-:Y:S02]  /*14d120*/  @P5 STG.E.U8 desc[UR4][R26.64], R42 ;  /* 0x0000002a1a005986 */ /* 0x0101e4000c101104 */
[----:B0-----:R-:W-:-:S02]  /*14d130*/  PRMT R42, R33, 0x7772, RZ ;  /* 0x00007772212a7816 */ /* 0x001fc400000000ff */
[----:B------:R-:W4:Y:S04]  /*14d140*/  LDL.LU.64 R26, [R1+0x2aa0] ;  /* 0x002aa000011a7983 */ /* 0x000f280000300a00 */
[----:B------:R0:W-:Y:S02]  /*14d150*/  @P6 STG.E.U8 desc[UR4][R30.64], R42 ;  /* 0x0000002a1e006986 */ /* 0x0001e4000c101104 */
[----:B0-----:R-:W-:Y:S02]  /*14d160*/  PRMT R42, R33, 0x7773, RZ ;  /* 0x00007773212a7816 */ /* 0x001fe400000000ff */
[----:B------:R-:W4:Y:S04]  /*14d170*/  LDL.LU.64 R30, [R1+0x2a98] ;  /* 0x002a9800011e7983 */ /* 0x000f280000300a00 */
[----:B------:R0:W-:Y:S01]  /*14d180*/  @P0 STG.E.U8 desc[UR4][R36.64], R42 ;  /* 0x0000002a24000986 */ /* 0x0001e2000c101104 */
[----:B------:R-:W-:-:S03]  /*14d190*/  LOP3.LUT P0, RZ, R44, 0x4, RZ, 0xc0, !PT ;  /* 0x000000042cff7812 */ /* 0x000fc6000780c0ff */
[----:B------:R-:W4:Y:S04]  /*14d1a0*/  LDL.LU.64 R32, [R1+0x2ad0] ;  /* 0x002ad00001207983 */ /* 0x000f280000300a00 */
[----:B------:R-:W4:Y:S01]  /*14d1b0*/  LDL.LU R29, [R1+0x598] ;  /* 0x00059800011d7983 */ /* 0x000f220000300800 */
[----:B0-----:R-:W-:-:S03]  /*14d1c0*/  PRMT R42, R28, 0x7770, RZ ;  /* 0x000077701c2a7816 */ /* 0x001fc600000000ff */
[----:B------:R-:W4:Y:S04]  /*14d1d0*/  LDL.LU.64 R36, [R1+0x2ac8] ;  /* 0x002ac80001247983 */ /* 0x000f280000300a00 */
[----:B------:R0:W-:Y:S04]  /*14d1e0*/  @P0 STG.E.U8 desc[UR4][R38.64], R42 ;  /* 0x0000002a26000986 */ /* 0x0001e8000c101104 */
[----:B0-----:R-:W4:Y:S01]  /*14d1f0*/  LDL.LU.64 R38, [R1+0x2ac0] ;  /* 0x002ac00001267983 */ /* 0x001f220000300a00 */
[----:B------:R-:W-:Y:S02]  /*14d200*/  LOP3.LUT P0, RZ, R44, 0x2, RZ, 0xc0, !PT ;  /* 0x000000022cff7812 */ /* 0x000fe4000780c0ff */
[----:B------:R-:W-:-:S02]  /*14d210*/  PRMT R42, R28, 0x7771, RZ ;  /* 0x000077711c2a7816 */ /* 0x000fc400000000ff */
[C---:B------:R-:W-:Y:S02]  /*14d220*/  LOP3.LUT P1, RZ, R56.reuse, 0x40000000, RZ, 0xc0, !PT ;  /* 0x4000000038ff7812 */ /* 0x040fe4000782c0ff */
[----:B------:R-:W-:Y:S02]  /*14d230*/  LOP3.LUT P2, RZ, R56, 0x80000000, RZ, 0xc0, !PT ;  /* 0x8000000038ff7812 */ /* 0x000fe4000784c0ff */
[C---:B------:R-:W-:Y:S02]  /*14d240*/  LOP3.LUT P3, RZ, R55.reuse, 0x1, RZ, 0xc0, !PT ;  /* 0x0000000137ff7812 */ /* 0x040fe4000786c0ff */
[C---:B------:R-:W-:Y:S02]  /*14d250*/  LOP3.LUT P4, RZ, R55.reuse, 0x2, RZ, 0xc0, !PT ;  /* 0x0000000237ff7812 */ /* 0x040fe4000788c0ff */
[----:B------:R-:W-:Y:S01]  /*14d260*/  LOP3.LUT P5, RZ, R55, 0x4, RZ, 0xc0, !PT ;  /* 0x0000000437ff7812 */ /* 0x000fe200078ac0ff */
[----:B--2---:R0:W-:Y:S01]  /*14d270*/  @P0 STG.E.U8 desc[UR4][R52.64], R42 ;  /* 0x0000002a34000986 */ /* 0x0041e2000c101104 */
[----:B------:R-:W-:-:S03]  /*14d280*/  LOP3.LUT P0, RZ, R44, 0x1, RZ, 0xc0, !PT ;  /* 0x000000012cff7812 */ /* 0x000fc6000780c0ff */
[----:B0-----:R-:W2:Y:S01]  /*14d290*/  LDL.LU.64 R52, [R1+0x2af8] ;  /* 0x002af80001347983 */ /* 0x001ea20000300a00 */
[----:B------:R-:W-:-:S09]  /*14d2a0*/  PRMT R42, R28, 0x7772, RZ ;  /* 0x000077721c2a7816 */ /* 0x000fd200000000ff */
[----:B------:R0:W-:Y:S01]  /*14d2b0*/  @P0 STG.E.U8 desc[UR4][R58.64], R42 ;  /* 0x0000002a3a000986 */ /* 0x0001e2000c101104 */
[----:B------:R-:W-:Y:S02]  /*14d2c0*/  LOP3.LUT P0, RZ, R57, 0x80000000, RZ, 0xc0, !PT ;  /* 0x8000000039ff7812 */ /* 0x000fe4000780c0ff */
[----:B0-----:R-:W-:-:S11]  /*14d2d0*/  PRMT R42, R28, 0x7773, RZ ;  /* 0x000077731c2a7816 */ /* 0x001fd600000000ff */
        /* <DEDUP_REMOVED lines=14> */
[----:B----4-:R0:W-:Y:S02]  /*14d3c0*/  @P1 STG.E.U8 desc[UR4][R26.64], R42 ;  /* 0x0000002a1a001986 */ /* 0x0101e4000c101104 */
[----:B0-----:R-:W-:-:S05]  /*14d3d0*/  PRMT R42, R35, 0x7771, RZ ;  /* 0x00007771232a7816 */ /* 0x001fca00000000ff */
[----:B------:R0:W-:Y:S02]  /*14d3e0*/  @P2 STG.E.U8 desc[UR4][R30.64], R42 ;  /* 0x0000002a1e002986 */ /* 0x0001e4000c101104 */
[----:B0-----:R-:W-:-:S05]  /*14d3f0*/  PRMT R42, R35, 0x7772, RZ ;  /* 0x00007772232a7816 */ /* 0x001fca00000000ff */
[----:B------:R0:W-:Y:S02]  /*14d400*/  @P3 STG.E.U8 desc[UR4][R32.64], R42 ;  /* 0x0000002a20003986 */ /* 0x0001e4000c101104 */
[----:B0-----:R-:W-:-:S05]  /*14d410*/  PRMT R42, R35, 0x7773, RZ ;  /* 0x00007773232a7816 */ /* 0x001fca00000000ff */
[----:B------:R0:W-:Y:S02]  /*14d420*/  @P4 STG.E.U8 desc[UR4][R36.64], R42 ;  /* 0x0000002a24004986 */ /* 0x0001e4000c101104 */
[----:B0-----:R-:W-:-:S05]  /*14d430*/  PRMT R42, R29, 0x7770, RZ ;  /* 0x000077701d2a7816 */ /* 0x001fca00000000ff */
[----:B------:R0:W-:Y:S04]  /*14d440*/  @P5 STG.E.U8 desc[UR4][R38.64], R42 ;  /* 0x0000002a26005986 */ /* 0x0001e8000c101104 */
[----:B0-----:R-:W3:Y:S01]  /*14d450*/  LDL.LU.64 R38, [R1+0x2af0] ;  /* 0x002af00001267983 */ /* 0x001ee20000300a00 */
[----:B------:R-:W-:Y:S02]  /*14d460*/  LOP3.LUT P6, RZ, R55, 0x8, RZ, 0xc0, !PT ;  /* 0x0000000837ff7812 */ /* 0x000fe400078cc0ff */
[----:B------:R-:W-:Y:S02]  /*14d470*/  PRMT R42, R29, 0x7771, RZ ;  /* 0x000077711d2a7816 */ /* 0x000fe400000000ff */
[----:B------:R-:W-:-:S09]  /*14d480*/  LOP3.LUT P3, RZ, R55, 0x10, RZ, 0xc0, !PT ;  /* 0x0000001037ff7812 */ /* 0x000fd2000786c0ff */
[----:B--2---:R0:W-:Y:S04]  /*14d490*/  @P6 STG.E.U8 desc[UR4][R52.64], R42 ;  /* 0x0000002a34006986 */ /* 0x0041e8000c101104 */
[----:B0-----:R-:W2:Y:S04]  /*14d4a0*/  LDL.LU.64 R52, [R1+0x2ae8] ;  /* 0x002ae80001347983 */ /* 0x001ea80000300a00 */
[----:B------:R-:W4:Y:S04]  /*14d4b0*/  LDL.LU.64 R30, [R1+0x2ae0] ;  /* 0x002ae000011e7983 */ /* 0x000f280000300a00 */
[----:B------:R-:W4:Y:S04]  /*14d4c0*/  LDL.LU.64 R32, [R1+0x2ad8] ;  /* 0x002ad80001207983 */ /* 0x000f280000300a00 */
[----:B------:R-:W4:Y:S04]  /*14d4d0*/  LDL.LU.64 R34, [R1+0x2b10] ;  /* 0x002b100001227983 */ /* 0x000f280000300a00 */
[----:B------:R-:W4:Y:S01]  /*14d4e0*/  LDL.LU.64 R36, [R1+0x2b08] ;  /* 0x002b080001247983 */ /* 0x000f220000300a00 */
[----:B------:R-:W-:-:S03]  /*14d4f0*/  PRMT R42, R29, 0x7772, RZ ;  /* 0x000077721d2a7816 */ /* 0x000fc600000000ff */
[----:B------:R-:W4:Y:S01]  /*14d500*/  LDL.LU R17, [R1+0x5bc] ;  /* 0x0005bc0001117983 */ /* 0x000f220000300800 */
[----:B------:R-:W-:-:S03]  /*14d510*/  LOP3.LUT P0, RZ, R55, 0x10000, RZ, 0xc0, !PT ;  /* 0x0001000037ff7812 */ /* 0x000fc6000780c0ff */
[----:B---3--:R0:W-:Y:S04]  /*14d520*/  @P3 STG.E.U8 desc[UR4][R38.64], R42 ;  /* 0x0000002a26003986 */ /* 0x0081e8000c101104 */
[----:B0-----:R-:W3:Y:S01]  /*14d530*/  LDL.LU.64 R38, [R1+0x2b00] ;  /* 0x002b000001267983 */ /* 0x001ee20000300a00 */
[----:B------:R-:W-:-:S05]  /*14d540*/  LOP3.LUT R57, R57, 0xfff7ffff, RZ, 0xc0, !PT ;  /* 0xfff7ffff39397812 */ /* 0x000fca00078ec0ff */
[----:B------:R-:W-:Y:S02]  /*14d550*/  @P0 LOP3.LUT R57, R57, 0x80000, RZ, 0xfc, !PT ;  /* 0x0008000039390812 */ /* 0x000fe400078efcff */
[----:B------:R-:W-:Y:S02]  /*14d560*/  LOP3.LUT P0, RZ, R55, 0x8000, RZ, 0xc0, !PT ;  /* 0x0000800037ff7812 */ /* 0x000fe4000780c0ff */
[----:B------:R-:W-:Y:S02]  /*14d570*/  LOP3.LUT R57, R57, 0xffefffff, RZ, 0xc0, !PT ;  /* 0xffefffff39397812 */ /* 0x000fe400078ec0ff */
[----:B------:R-:W-:-:S09]  /*14d580*/  LOP3.LUT P4, RZ, R55, 0x20, RZ, 0xc0, !PT ;  /* 0x0000002037ff7812 */ /* 0x000fd2000788c0ff */
[----:B------:R-:W-:Y:S02]  /*14d590*/  @P0 LOP3.LUT R57, R57, 0x100000, RZ, 0xfc, !PT ;  /* 0x0010000039390812 */ /* 0x000fe400078efcff */
[----:B------:R-:W-:Y:S02]  /*14d5a0*/  LOP3.LUT P0, RZ, R55, 0x4000, RZ, 0xc0, !PT ;  /* 0x0000400037ff7812 */ /* 0x000fe4000780c0ff */
[----:B------:R-:W-:Y:S02]  /*14d5b0*/  LOP3.LUT R57, R57, 0xffdfffff, RZ, 0xc0, !PT ;  /* 0xffdfffff39397812 */ /* 0x000fe400078ec0ff */
[----:B------:R-:W-:-:S09]  /*14d5c0*/  PRMT R42, R29, 0x7773, RZ ;  /* 0x000077731d2a7816 */ /* 0x000fd200000000ff */
        /* <DEDUP_REMOVED lines=8> */
[----:B------:R-:W-:Y:S01]  /*14d650*/  LOP3.LUT R57, R57, 0xfeffffff, RZ, 0xc0, !PT ;  /* 0xfeffffff39397812 */ /* 0x000fe200078ec0ff */
[----:B--2---:R0:W-:Y:S04]  /*14d660*/  @P4 STG.E.U8 desc[UR4][R52.64], R42 ;  /* 0x0000002a34004986 */ /* 0x0041e8000c101104 */
[----:B0-----:R-:W2:Y:S04]  /*14d670*/  LDL.LU.64 R52, [R1+0x2b38] ;  /* 0x002b380001347983 */ /* 0x001ea80000300a00 */
[----:B------:R-:W2:Y:S04]  /*14d680*/  LDL.LU.64 R58, [R1+0x2b30] ;  /* 0x002b3000013a7983 */ /* 0x000ea80000300a00 */
[----:B------:R-:W2:Y:S04]  /*14d690*/  LDL.LU R28, [R1+0x5ac] ;  /* 0x0005ac00011c7983 */ /* 0x000ea80000300800 */
[----:B------:R-:W2:Y:S01]  /*14d6a0*/  LDL.LU.64 R18, [R1+0x2b28] ;  /* 0x002b280001127983 */ /* 0x000ea20000300a00 */
[----:B------:R-:W-:-:S02]  /*14d6b0*/  @P0 LOP3.LUT R57, R57, 0x1000000, RZ, 0xfc, !PT ;  /* 0x0100000039390812 */ /* 0x000fc400078efcff */
[----:B------:R-:W-:Y:S01]  /*14d6c0*/  LOP3.LUT P0, RZ, R55, 0x400, RZ, 0xc0, !PT ;  /* 0x0000040037ff7812 */ /* 0x000fe2000780c0ff */
[----:B------:R-:W2:Y:S01]  /*14d6d0*/  LDL.LU.64 R20, [R1+0x2b20] ;  /* 0x002b200001147983 */ /* 0x000ea20000300a00 */
[----:B------:R-:W-:Y:S02]  /*14d6e0*/  LOP3.LUT R57, R57, 0xfdffffff, RZ, 0xc0, !PT ;  /* 0xfdffffff39397812 */ /* 0x000fe400078ec0ff */
[C---:B------:R-:W-:Y:S01]  /*14d6f0*/  LOP3.LUT P5, RZ, R55.reuse, 0x40, RZ, 0xc0, !PT ;  /* 0x0000004037ff7812 */ /* 0x040fe200078ac0ff */
[----:B------:R-:W2:Y:S01]  /*14d700*/  LDL.LU.64 R22, [R1+0x2b18] ;  /* 0x002b180001167983 */ /* 0x000ea20000300a00 */
[----:B------:R-:W-:Y:S02]  /*14d710*/  LOP3.LUT P6, RZ, R55, 0x80, RZ, 0xc0, !PT ;  /* 0x0000008037ff7812 */ /* 0x000fe400078cc0ff */
[----:B------:R-:W-:Y:S01]  /*14d720*/  PRMT R42, R54, 0x7770, RZ ;  /* 0x00007770362a7816 */ /* 0x000fe200000000ff */
[----:B------:R-:W2:Y:S04]  /*14d730*/  LDL.LU.64 R24, [R1+0x2b50] ;  /* 0x002b500001187983 */ /* 0x000ea80000300a00 */
[----:B------:R-:W-:Y:S01]  /*14d740*/  @P0 LOP3.LUT R57, R57, 0x2000000, RZ, 0xfc, !PT ;  /* 0x0200000039390812 */ /* 0x000fe200078efcff */
[----:B------:R-:W2:Y:S01]  /*14d750*/  LDL.LU.64 R26, [R1+0x2b48] ;  /* 0x002b4800011a7983 */ /* 0x000ea20000300a00 */
[----:B------:R-:W-:-:S02]  /*14d760*/  LOP3.LUT P0, RZ, R55, 0x200, RZ, 0xc0, !PT ;  /* 0x0000020037ff7812 */ /* 0x000fc4000780c0ff */
[----:B------:R-:W-:Y:S01]  /*14d770*/  LOP3.LUT R57, R57, 0xfbffffff, RZ, 0xc0, !PT ;  /* 0xfbffffff39397812 */ /* 0x000fe200078ec0ff */
[----:B----4-:R0:W-:Y:S10]  /*14d780*/  @P5 STG.E.U8 desc[UR4][R30.64], R42 ;  /* 0x0000002a1e005986 */ /* 0x0101f4000c101104 */
[----:B------:R-:W-:-:S02]  /*14d790*/  @P0 LOP3.LUT R57, R57, 0x4000000, RZ, 0xfc, !PT ;  /* 0x0400000039390812 */ /* 0x000fc400078efcff */
[----:B------:R-:W-:Y:S02]  /*14d7a0*/  LOP3.LUT P0, RZ, R55, 0x100, RZ, 0xc0, !PT ;  /* 0x0000010037ff7812 */ /* 0x000fe4000780c0ff */
[----:B0-----:R-:W-:-:S05]  /*14d7b0*/  PRMT R42, R54, 0x7771, RZ ;  /* 0x00007771362a7816 */ /* 0x001fca00000000ff */
[----:B------:R0:W-:Y:S02]  /*14d7c0*/  @P6 STG.E.U8 desc[UR4][R32.64], R42 ;  /* 0x0000002a20006986 */ /* 0x0001e4000c101104 */
[----:B0-----:R-:W-:-:S05]  /*14d7d0*/  PRMT R42, R54, 0x7772, RZ ;  /* 0x00007772362a7816 */ /* 0x001fca00000000ff */
[----:B------:R0:W-:Y:S01]  /*14d7e0*/  @P0 STG.E.U8 desc[UR4][R34.64], R42 ;  /* 0x0000002a22000986 */ /* 0x0001e2000c101104 */
[C---:B------:R-:W-:Y:S02]  /*14d7f0*/  LOP3.LUT P0, RZ, R57.reuse, 0x4000000, RZ, 0xc0, !PT ;  /* 0x0400000039ff7812 */ /* 0x040fe4000780c0ff */
[----:B0-----:R-:W-:Y:S02]  /*14d800*/  PRMT R42, R54, 0x7773, RZ ;  /* 0x00007773362a7816 */ /* 0x001fe400000000ff */
[----:B------:R-:W4:Y:S04]  /*14d810*/  LDL.LU R54, [R1+0x5d48] ;  /* 0x005d480001367983 */ /* 0x000f280000300800 */
[----:B------:R-:W4:Y:S04]  /*14d820*/  LDL.LU.64 R30, [R1+0x2b40] ;  /* 0x002b4000011e7983 */ /* 0x000f280000300a00 */
[----:B------:R-:W4:Y:S04]  /*14d830*/  LDL.LU.64 R32, [R1+0x2b78] ;  /* 0x002b780001207983 */ /* 0x000f280000300a00 */
[----:B------:R0:W-:Y:S01]  /*14d840*/  @P0 STG.E.U8 desc[UR4][R36.64], R42 ;  /* 0x0000002a24000986 */ /* 0x0001e2000c101104 */
[----:B------:R-:W-:-:S03]  /*14d850*/  LOP3.LUT P0, RZ, R57, 0x2000000, RZ, 0xc0, !PT ;  /* 0x0200000039ff7812 */ /* 0x000fc6000780c0ff */
[----:B------:R-:W4:Y:S04]  /*14d860*/  LDL.LU.64 R34, [R1+0x2b70] ;  /* 0x002b700001227983 */ /* 0x000f280000300a00 */
[----:B0-----:R-:W4:Y:S01]  /*14d870*/  LDL.LU.64 R36, [R1+0x2b68] ;  /* 0x002b680001247983 */ /* 0x001f220000300a00 */
[----:B------:R-:W-:-:S03]  /*14d880*/  PRMT R42, R17, 0x7770, RZ ;  /* 0x00007770112a7816 */ /* 0x000fc600000000ff */
[----:B------:R-:W4:Y:S04]  /*14d890*/  LDL.LU R29, [R1+0x58c] ;  /* 0x00058c00011d7983 */ /* 0x000f280000300800 */
[----:B---3--:R0:W-:Y:S04]  /*14d8a0*/  @P0 STG.E.U8 desc[UR4][R38.64], R42 ;  /* 0x0000002a26000986 */ /* 0x0081e8000c101104 */
[----:B0-----:R-:W3:Y:S01]  /*14d8b0*/  LDL.LU.64 R38, [R1+0x2b60] ;  /* 0x002b600001267983 */ /* 0x001ee20000300a00 */
[----:B------:R-:W-:Y:S02]  /*14d8c0*/  LOP3.LUT P0, RZ, R57, 0x1000000, RZ, 0xc0, !PT ;  /* 0x0100000039ff7812 */ /* 0x000fe4000780c0ff */
[----:B------:R-:W-:-:S02]  /*14d8d0*/  PRMT R42, R17, 0x7771, RZ ;  /* 0x00007771112a7816 */ /* 0x000fc400000000ff */
[C---:B------:R-:W-:Y:S02]  /*14d8e0*/  LOP3.LUT P1, RZ, R55.reuse, 0x20000, RZ, 0xc0, !PT ;  /* 0x0002000037ff7812 */ /* 0x040fe4000782c0ff */
[C---:B------:R-:W-:Y:S02]  /*14d8f0*/  LOP3.LUT P2, RZ, R55.reuse, 0x40000, RZ, 0xc0, !PT ;  /* 0x0004000037ff7812 */ /* 0x040fe4000784c0ff */
[C---:B------:R-:W-:Y:S02]  /*14d900*/  LOP3.LUT P3, RZ, R55.reuse, 0x80000, RZ, 0xc0, !PT ;  /* 0x0008000037ff7812 */ /* 0x040fe4000786c0ff */
[C---:B------:R-:W-:Y:S02]  /*14d910*/  LOP3.LUT P4, RZ, R55.reuse, 0x100000, RZ, 0xc0, !PT ;  /* 0x0010000037ff7812 */ /* 0x040fe4000788c0ff */
[C---:B------:R-:W-:Y:S02]  /*14d920*/  LOP3.LUT P5, RZ, R55.reuse, 0x200000, RZ, 0xc0, !PT ;  /* 0x0020000037ff7812 */ /* 0x040fe400078ac0ff */
[----:B------:R-:W-:Y:S01]  /*14d930*/  LOP3.LUT P6, RZ, R55, 0x400000, RZ, 0xc0, !PT ;  /* 0x0040000037ff7812 */ /* 0x000fe200078cc0ff */
[----:B--2---:R0:W-:Y:S01]  /*14d940*/  @P0 STG.E.U8 desc[UR4][R52.64], R42 ;  /* 0x0000002a34000986 */ /* 0x0041e2000c101104 */
[----:B------:R-:W-:-:S02]  /*14d950*/  LOP3.LUT P0, RZ, R57, 0x800000, RZ, 0xc0, !PT ;  /* 0x0080000039ff7812 */ /* 0x000fc4000780c0ff */
[----:B0-----:R-:W-:Y:S01]  /*14d960*/  PRMT R42, R17, 0x7772, RZ ;  /* 0x00007772112a7816 */ /* 0x001fe200000000ff */
[----:B------:R-:W2:Y:S10]  /*14d970*/  LDL.LU.64 R52, [R1+0x5d40] ;  /* 0x005d400001347983 */ /* 0x000eb40000300a00 */
        /* <DEDUP_REMOVED lines=23> */
[----:B------:R0:W-:Y:S02]  /*14daf0*/  @P5 STG.E.U8 desc[UR4][R36.64], R42 ;  /* 0x0000002a24005986 */ /* 0x0001e4000c101104 */
[----:B0-----:R-:W-:-:S05]  /*14db00*/  PRMT R42, R29, 0x7770, RZ ;  /* 0x000077701d2a7816 */ /* 0x001fca00000000ff */
[----:B---3--:R0:W-:Y:S04]  /*14db10*/  @P6 STG.E.U8 desc[UR4][R38.64], R42 ;  /* 0x0000002a26006986 */ /* 0x0081e8000c101104 */
[----:B0-----:R-:W3:Y:S04]  /*14db20*/  LDL.LU.64 R38, [R1+0x2b58] ;  /* 0x002b580001267983 */ /* 0x001ee80000300a00 */
[----:B------:R-:W2:Y:S04]  /*14db30*/  LDL.LU.64 R26, [R1+0x2b90] ;  /* 0x002b9000011a7983 */ /* 0x000ea80000300a00 */
[----:B------:R-:W2:Y:S04]  /*14db40*/  LDL.LU.64 R30, [R1+0x2b88] ;  /* 0x002b8800011e7983 */ /* 0x000ea80000300a00 */
[----:B------:R-:W2:Y:S04]  /*14db50*/  LDL.LU.64 R32, [R1+0x2b80] ;  /* 0x002b800001207983 */ /* 0x000ea80000300a00 */
[----:B------:R-:W2:Y:S04]  /*14db60*/  LDL.LU.64 R34, [R1+0x2bb8] ;  /* 0x002bb80001227983 */ /* 0x000ea80000300a00 */
[----:B------:R-:W2:Y:S04]  /*14db70*/  LDL.LU.64 R36, [R1+0x2bb0] ;  /* 0x002bb00001247983 */ /* 0x000ea80000300a00 */
[----:B------:R-:W2:Y:S01]  /*14db80*/  LDL.LU R43, [R1+0x570] ;  /* 0x00057000012b7983 */ /* 0x000ea20000300800 */
[----:B------:R-:W-:-:S02]  /*14db90*/  LOP3.LUT P3, RZ, R55, 0x800000, RZ, 0xc0, !PT ;  /* 0x0080000037ff7812 */ /* 0x000fc4000786c0ff */
[----:B------:R-:W-:Y:S02]  /*14dba0*/  PRMT R42, R29, 0x7771, RZ ;  /* 0x000077711d2a7816 */ /* 0x000fe400000000ff */
[----:B------:R-:W-:Y:S02]  /*14dbb0*/  LOP3.LUT R57, R57, 0xfffff7ff, RZ, 0xc0, !PT ;  /* 0xfffff7ff39397812 */ /* 0x000fe400078ec0ff */
[C---:B------:R-:W-:Y:S02]  /*14dbc0*/  LOP3.LUT P4, RZ, R55.reuse, 0x1000000, RZ, 0xc0, !PT ;  /* 0x0100000037ff7812 */ /* 0x040fe4000788c0ff */
[C---:B------:R-:W-:Y:S02]  /*14dbd0*/  LOP3.LUT P5, RZ, R55.reuse, 0x2000000, RZ, 0xc0, !PT ;  /* 0x0200000037ff7812 */ /* 0x040fe400078ac0ff */
[----:B------:R-:W-:-:S03]  /*14dbe0*/  LOP3.LUT P6, RZ, R55, 0x4000000, RZ, 0xc0, !PT ;  /* 0x0400000037ff7812 */ /* 0x000fc600078cc0ff */
[----:B---3--:R0:W-:Y:S04]  /*14dbf0*/  @P3 STG.E.U8 desc[UR4][R38.64], R42 ;  /* 0x0000002a26003986 */ /* 0x0081e8000c101104 */
[----:B0-----:R-:W3:Y:S01]  /*14dc00*/  LDL.LU.64 R38, [R1+0x2ba8] ;  /* 0x002ba80001267983 */ /* 0x001ee20000300a00 */
[----:B----4-:R-:W-:-:S03]  /*14dc10*/  LOP3.LUT P0, RZ, R54, 0x8, RZ, 0xc0, !PT ;  /* 0x0000000836ff7812 */ /* 0x010fc6000780c0ff */
[----:B------:R-:W4:Y:S04]  /*14dc20*/  LDL.LU R28, [R1+0x560] ;  /* 0x00056000011c7983 */ /* 0x000f280000300800 */
[----:B------:R-:W4:Y:S04]  /*14dc30*/  LDL.LU.64 R58, [R1+0x2ba0] ;  /* 0x002ba000013a7983 */ /* 0x000f280000300a00 */
[----:B------:R-:W4:Y:S02]  /*14dc40*/  LDL.LU.64 R16, [R1+0x2b98] ;  /* 0x002b980001107983 */ /* 0x000f240000300a00 */
[----:B------:R-:W-:-:S02]  /*14dc50*/  @P0 LOP3.LUT R57, R57, 0x800, RZ, 0xfc, !PT ;  /* 0x0000080039390812 */ /* 0x000fc400078efcff */
[----:B------:R-:W-:Y:S01]  /*14dc60*/  LOP3.LUT P0, RZ, R54, 0x4, RZ, 0xc0, !PT ;  /* 0x0000000436ff7812 */ /* 0x000fe2000780c0ff */
[----:B------:R-:W4:Y:S01]  /*14dc70*/  LDL.LU.64 R18, [R1+0x2bd0] ;  /* 0x002bd00001127983 */ /* 0x000f220000300a00 */
[----:B------:R-:W-:-:S03]  /*14dc80*/  LOP3.LUT R57, R57, 0xffffefff, RZ, 0xc0, !PT ;  /* 0xffffefff39397812 */ /* 0x000fc600078ec0ff */
[----:B------:R-:W4:Y:S08]  /*14dc90*/  LDL.LU.64 R20, [R1+0x2bc8] ;  /* 0x002bc80001147983 */ /* 0x000f300000300a00 */
[----:B------:R-:W-:Y:S02]  /*14dca0*/  @P0 LOP3.LUT R57, R57, 0x1000, RZ, 0xfc, !PT ;  /* 0x0000100039390812 */ /* 0x000fe400078efcff */
[----:B------:R-:W-:-:S02]  /*14dcb0*/  LOP3.LUT P0, RZ, R54, 0x2, RZ, 0xc0, !PT ;  /* 0x0000000236ff7812 */ /* 0x000fc4000780c0ff */
        /* <DEDUP_REMOVED lines=12> */
[----:B------:R-:W-:Y:S02]  /*14dd80*/  LOP3.LUT P0, RZ, R55, 0x20000000, RZ, 0xc0, !PT ;  /* 0x2000000037ff7812 */ /* 0x000fe4000780c0ff */
[----:B------:R-:W-:Y:S01]  /*14dd90*/  LOP3.LUT R57, R57, 0xfffdffff, RZ, 0xc0, !PT ;  /* 0xfffdffff39397812 */ /* 0x000fe200078ec0ff */
[----:B--2---:R0:W-:Y:S10]  /*14dda0*/  @P4 STG.E.U8 desc[UR4][R26.64], R42 ;  /* 0x0000002a1a004986 */ /* 0x0041f4000c101104 */
[----:B------:R-:W-:-:S02]  /*14ddb0*/  @P0 LOP3.LUT R57, R57, 0x20000, RZ, 0xfc, !PT ;  /* 0x0002000039390812 */ /* 0x000fc400078efcff */
[----:B------:R-:W-:Y:S02]  /*14ddc0*/  LOP3.LUT P0, RZ, R55, 0x10000000, RZ, 0xc0, !PT ;  /* 0x1000000037ff7812 */ /* 0x000fe4000780c0ff */
[----:B0-----:R-:W-:Y:S02]  /*14ddd0*/  PRMT R42, R29, 0x7773, RZ ;  /* 0x000077731d2a7816 */ /* 0x001fe400000000ff */
[----:B------:R-:W2:Y:S01]  /*14dde0*/  LDL.LU R29, [R1+0x550] ;  /* 0x00055000011d7983 */ /* 0x000ea20000300800 */
[----:B------:R-:W-:-:S03]  /*14ddf0*/  LOP3.LUT R57, R57, 0xfffbffff, RZ, 0xc0, !PT ;  /* 0xfffbffff39397812 */ /* 0x000fc600078ec0ff */
[----:B------:R-:W2:Y:S04]  /*14de00*/  LDL.LU.64 R22, [R1+0x2bc0] ;  /* 0x002bc00001167983 */ /* 0x000ea80000300a00 */
[----:B------:R0:W-:Y:S01]  /*14de10*/  @P5 STG.E.U8 desc[UR4][R30.64], R42 ;  /* 0x0000002a1e005986 */ /* 0x0001e2000c101104 */
[----:B------:R-:W-:Y:S02]  /*14de20*/  @P0 LOP3.LUT R57, R57, 0x40000, RZ, 0xfc, !PT ;  /* 0x0004000039390812 */ /* 0x000fe400078efcff */
[----:B------:R-:W-:Y:S01]  /*14de30*/  LOP3.LUT P0, RZ, R55, 0x8000000, RZ, 0xc0, !PT ;  /* 0x0800000037ff7812 */ /* 0x000fe2000780c0ff */
[----:B------:R-:W2:Y:S04]  /*14de40*/  LDL.LU.64 R24, [R1+0x2bf8] ;  /* 0x002bf80001187983 */ /* 0x000ea80000300a00 */
[----:B------:R-:W2:Y:S01]  /*14de50*/  LDL.LU.64 R26, [R1+0x2bf0] ;  /* 0x002bf000011a7983 */ /* 0x000ea20000300a00 */
[----:B0-----:R-:W-:-:S03]  /*14de60*/  PRMT R42, R43, 0x7770, RZ ;  /* 0x000077702b2a7816 */ /* 0x001fc600000000ff */
[----:B------:R-:W2:Y:S04]  /*14de70*/  LDL.LU.64 R30, [R1+0x2be8] ;  /* 0x002be800011e7983 */ /* 0x000ea80000300a00 */
[----:B------:R0:W-:Y:S02]  /*14de80*/  @P6 STG.E.U8 desc[UR4][R32.64], R42 ;  /* 0x0000002a20006986 */ /* 0x0001e4000c101104 */
[----:B0-----:R-:W-:Y:S02]  /*14de90*/  PRMT R42, R43, 0x7771, RZ ;  /* 0x000077712b2a7816 */ /* 0x001fe400000000ff */
[----:B------:R-:W2:Y:S04]  /*14dea0*/  LDL.LU.64 R32, [R1+0x2be0] ;  /* 0x002be00001207983 */ /* 0x000ea80000300a00 */
[----:B------:R0:W-:Y:S01]  /*14deb0*/  @P0 STG.E.U8 desc[UR4][R34.64], R42 ;  /* 0x0000002a22000986 */ /* 0x0001e2000c101104 */
[----:B------:R-:W-:-:S02]  /*14dec0*/  LOP3.LUT P0, RZ, R57, 0x40000, RZ, 0xc0, !PT ;  /* 0x0004000039ff7812 */ /* 0x000fc4000780c0ff */
[----:B0-----:R-:W-:Y:S01]  /*14ded0*/  PRMT R42, R43, 0x7772, RZ ;  /* 0x000077722b2a7816 */ /* 0x001fe200000000ff */
[----:B------:R-:W2:Y:S10]  /*14dee0*/  LDL.LU.64 R34, [R1+0x2bd8] ;  /* 0x002bd80001227983 */ /* 0x000eb40000300a00 */
[----:B------:R0:W-:Y:S01]  /*14def0*/  @P0 STG.E.U8 desc[UR4][R36.64], R42 ;  /* 0x0000002a24000986 */ /* 0x0001e2000c101104 */
[----:B------:R-:W-:-:S03]  /*14df00*/  LOP3.LUT P0, RZ, R57, 0x20000, RZ, 0xc0, !PT ;  /* 0x0002000039ff7812 */ /* 0x000fc6000780c0ff */
[----:B0-----:R-:W2:Y:S01]  /*14df10*/  LDL.LU.64 R36, [R1+0x2c10] ;  /* 0x002c100001247983 */ /* 0x001ea20000300a00 */
[----:B------:R-:W-:-:S09]  /*14df20*/  PRMT R42, R43, 0x7773, RZ ;  /* 0x000077732b2a7816 */ /* 0x000fd200000000ff */
[----:B---3--:R0:W-:Y:S04]  /*14df30*/  @P0 STG.E.U8 desc[UR4][R38.64], R42 ;  /* 0x0000002a26000986 */ /* 0x0081e8000c101104 */
[----:B0-----:R-:W3:Y:S01]  /*14df40*/  LDL.LU.64 R38, [R1+0x2c08] ;  /* 0x002c080001267983 */ /* 0x001ee20000300a00 */
[----:B------:R-:W-:Y:S02]  /*14df50*/  LOP3.LUT P0, RZ, R57, 0x10000, RZ, 0xc0, !PT ;  /* 0x0001000039ff7812 */ /* 0x000fe4000780c0ff */
[----:B----4-:R-:W-:-:S11]  /*14df60*/  PRMT R42, R28, 0x7770, RZ ;  /* 0x000077701c2a7816 */ /* 0x010fd600000000ff */
        /* <DEDUP_REMOVED lines=12> */
[C---:B------:R-:W-:Y:S02]  /*14e030*/  LOP3.LUT P2, RZ, R54.reuse, 0x20, RZ, 0xc0, !PT ;  /* 0x0000002036ff7812 */ /* 0x040fe4000784c0ff */
[----:B------:R-:W-:Y:S02]  /*14e040*/  LOP3.LUT P3, RZ, R54, 0x40, RZ, 0xc0, !PT ;  /* 0x0000004036ff7812 */ /* 0x000fe4000786c0ff */
[----:B--2---:R-:W-:-:S05]  /*14e050*/  PRMT R42, R29, 0x7770, RZ ;  /* 0x000077701d2a7816 */ /* 0x004fca00000000ff */
[----:B------:R0:W-:Y:S01]  /*14e060*/  @P0 STG.E.U8 desc[UR4][R22.64], R42 ;  /* 0x0000002a16000986 */ /* 0x0001e2000c101104 */
[----:B------:R-:W-:Y:S02]  /*14e070*/  LOP3.LUT P0, RZ, R57, 0x800, RZ, 0xc0, !PT ;  /* 0x0000080039ff7812 */ /* 0x000fe4000780c0ff */
[----:B0-----:R-:W-:-:S11]  /*14e080*/  PRMT R42, R29, 0x7771, RZ ;  /* 0x000077711d2a7816 */ /* 0x001fd600000000ff */
        /* <DEDUP_REMOVED lines=13> */
[----:B------:R0:W-:Y:S02]  /*14e160*/  @P5 STG.E.U8 desc[UR4][R36.64], R42 ;  /* 0x0000002a24005986 */ /* 0x0001e4000c101104 */
[----:B0-----:R-:W-:Y:S02]  /*14e170*/  PRMT R42, R47, 0x7773, RZ ;  /* 0x000077732f2a7816 */ /* 0x001fe400000000ff */
[----:B------:R-:W2:Y:S04]  /*14e180*/  LDL.LU R47, [R1+0x5d34] ;  /* 0x005d3400012f7983 */ /* 0x000ea80000300800 */
[----:B------:R-:W4:Y:S04]  /*14e190*/  LDL.LU.64 R36, [R1+0x2c00] ;  /* 0x002c000001247983 */ /* 0x000f280000300a00 */
[----:B------:R-:W2:Y:S04]  /*14e1a0*/  LDL.LU.64 R26, [R1+0x2c38] ;  /* 0x002c3800011a7983 */ /* 0x000ea80000300a00 */
[----:B------:R-:W2:Y:S04]  /*14e1b0*/  LDL.LU.64 R28, [R1+0x2c30] ;  /* 0x002c3000011c7983 */ /* 0x000ea80000300a00 */
[----:B---3--:R0:W-:Y:S04]  /*14e1c0*/  @P6 STG.E.U8 desc[UR4][R38.64], R42 ;  /* 0x0000002a26006986 */ /* 0x0081e8000c101104 */
[----:B0-----:R-:W3:Y:S04]  /*14e1d0*/  LDL.LU R38, [R1+0x574] ;  /* 0x0005740001267983 */ /* 0x001ee80000300800 */
        /* <DEDUP_REMOVED lines=20> */
[----:B----4-:R0:W-:Y:S04]  /*14e320*/  @P3 STG.E.U8 desc[UR4][R36.64], R42 ;  /* 0x0000002a24003986 */ /* 0x0101e8000c101104 */
[----:B0-----:R-:W3:Y:S04]  /*14e330*/  LDL.LU.64 R36, [R1+0x2c50] ;  /* 0x002c500001247983 */ /* 0x001ee80000300a00 */
[----:B------:R-:W4:Y:S04]  /*14e340*/  LDL.LU R39, [R1+0x554] ;  /* 0x0005540001277983 */ /* 0x000f280000300800 */
[----:B------:R-:W4:Y:S04]  /*14e350*/  LDL.LU.64 R58, [R1+0x2c48] ;  /* 0x002c4800013a7983 */ /* 0x000f280000300a00 */
[----:B------:R-:W4:Y:S01]  /*14e360*/  LDL.LU.64 R16, [R1+0x2c40] ;  /* 0x002c400001107983 */ /* 0x000f220000300a00 */
[----:B------:R-:W-:-:S02]  /*14e370*/  @P0 LOP3.LUT R57, R57, 0x80, RZ, 0xfc, !PT ;  /* 0x0000008039390812 */ /* 0x000fc400078efcff */
[----:B------:R-:W-:Y:S01]  /*14e380*/  LOP3.LUT P0, RZ, R54, 0x20000, RZ, 0xc0, !PT ;  /* 0x0002000036ff7812 */ /* 0x000fe2000780c0ff */
[----:B------:R-:W4:Y:S01]  /*14e390*/  LDL.LU.64 R18, [R1+0x2c78] ;  /* 0x002c780001127983 */ /* 0x000f220000300a00 */
[----:B------:R-:W-:-:S03]  /*14e3a0*/  LOP3.LUT R57, R57, 0xfffffeff, RZ, 0xc0, !PT ;  /* 0xfffffeff39397812 */ /* 0x000fc600078ec0ff */
[----:B------:R-:W4:Y:S01]  /*14e3b0*/  LDL.LU.64 R20, [R1+0x2c70] ;  /* 0x002c700001147983 */ /* 0x000f220000300a00 */
[C---:B------:R-:W-:Y:S02]  /*14e3c0*/  LOP3.LUT P4, RZ, R54.reuse, 0x800, RZ, 0xc0, !PT ;  /* 0x0000080036ff7812 */ /* 0x040fe4000788c0ff */
[C---:B------:R-:W-:Y:S01]  /*14e3d0*/  LOP3.LUT P5, RZ, R54.reuse, 0x1000, RZ, 0xc0, !PT ;  /* 0x0000100036ff7812 */ /* 0x040fe200078ac0ff */
[----:B------:R-:W4:Y:S04]  /*14e3e0*/  LDL.LU.64 R22, [R1+0x2c68] ;  /* 0x002c680001167983 */ /* 0x000f280000300a00 */
[----:B------:R-:W-:Y:S01]  /*14e3f0*/  @P0 LOP3.LUT R57, R57, 0x100, RZ, 0xfc, !PT ;  /* 0x0000010039390812 */ /* 0x000fe200078efcff */
[----:B------:R-:W4:Y:S01]  /*14e400*/  LDL.LU.64 R24, [R1+0x2c60] ;  /* 0x002c600001187983 */ /* 0x000f220000300a00 */
[----:B------:R-:W-:-:S02]  /*14e410*/  LOP3.LUT P0, RZ, R54, 0x10000, RZ, 0xc0, !PT ;  /* 0x0001000036ff7812 */ /* 0x000fc4000780c0ff */
[----:B------:R-:W-:Y:S02]  /*14e420*/  LOP3.LUT R57, R57, 0xfffffdff, RZ, 0xc0, !PT ;  /* 0xfffffdff39397812 */ /* 0x000fe400078ec0ff */
[----:B------:R-:W-:-:S09]  /*14e430*/  PRMT R42, R38, 0x7771, RZ ;  /* 0x00007771262a7816 */ /* 0x000fd200000000ff */
[----:B------:R-:W-:Y:S02]  /*14e440*/  @P0 LOP3.LUT R57, R57, 0x200, RZ, 0xfc, !PT ;  /* 0x0000020039390812 */ /* 0x000fe400078efcff */
[C---:B------:R-:W-:Y:S01]  /*14e450*/  LOP3.LUT P0, RZ, R54.reuse, 0x8000, RZ, 0xc0, !PT ;  /* 0x0000800036ff7812 */ /* 0x040fe2000780c0ff */
[----:B--2---:R0:W-:Y:S01]  /*14e460*/  @P4 STG.E.U8 desc[UR4][R26.64], R42 ;  /* 0x0000002a1a004986 */ /* 0x0041e2000c101104 */
[----:B------:R-:W-:Y:S02]  /*14e470*/  LOP3.LUT P6, RZ, R54, 0x2000, RZ, 0xc0, !PT ;  /* 0x0000200036ff7812 */ /* 0x000fe400078cc0ff */
[----:B------:R-:W-:Y:S02]  /*14e480*/  LOP3.LUT R57, R57, 0xfffffbff, RZ, 0xc0, !PT ;  /* 0xfffffbff39397812 */ /* 0x000fe400078ec0ff */
[----:B0-----:R-:W-:Y:S01]  /*14e490*/  PRMT R42, R38, 0x7772, RZ ;  /* 0x00007772262a7816 */ /* 0x001fe200000000ff */
[----:B------:R-:W2:Y:S06]  /*14e4a0*/  LDL.LU.64 R26, [R1+0x2c58] ;  /* 0x002c5800011a7983 */ /* 0x000eac0000300a00 */
[----:B------:R-:W-:-:S02]  /*14e4b0*/  @P0 LOP3.LUT R57, R57, 0x400, RZ, 0xfc, !PT ;  /* 0x0000040039390812 */ /* 0x000fc400078efcff */
[----:B------:R-:W-:Y:S01]  /*14e4c0*/  LOP3.LUT P0, RZ, R54, 0x4000, RZ, 0xc0, !PT ;  /* 0x0000400036ff7812 */ /* 0x000fe2000780c0ff */
[----:B------:R0:W-:Y:S02]  /*14e4d0*/  @P5 STG.E.U8 desc[UR4][R28.64], R42 ;  /* 0x0000002a1c005986 */ /* 0x0001e4000c101104 */
[----:B0-----:R-:W-:Y:S02]  /*14e4e0*/  PRMT R42, R38, 0x7773, RZ ;  /* 0x00007773262a7816 */ /* 0x001fe400000000ff */
[----:B------:R-:W2:Y:S04]  /*14e4f0*/  LDL.LU.64 R28, [R1+0x2c90] ;  /* 0x002c9000011c7983 */ /* 0x000ea80000300a00 */
[----:B------:R0:W-:Y:S02]  /*14e500*/  @P6 STG.E.U8 desc[UR4][R30.64], R42 ;  /* 0x0000002a1e006986 */ /* 0x0001e4000c101104 */
[----:B0-----:R-:W-:-:S02]  /*14e510*/  PRMT R42, R43, 0x7770, RZ ;  /* 0x000077702b2a7816 */ /* 0x001fc400000000ff */
[----:B------:R-:W2:Y:S04]  /*14e520*/  LDL.LU.64 R30, [R1+0x2c88] ;  /* 0x002c8800011e7983 */ /* 0x000ea80000300a00 */
[----:B------:R0:W-:Y:S01]  /*14e530*/  @P0 STG.E.U8 desc[UR4][R32.64], R42 ;  /* 0x0000002a20000986 */ /* 0x0001e2000c101104 */
[----:B------:R-:W-:-:S03]  /*14e540*/  LOP3.LUT P0, RZ, R57, 0x400, RZ, 0xc0, !PT ;  /* 0x0000040039ff7812 */ /* 0x000fc6000780c0ff */
[----:B------:R-:W2:Y:S01]  /*14e550*/  LDL.LU R38, [R1+0x578] ;  /* 0x0005780001267983 */ /* 0x000ea20000300800 */
[----:B0-----:R-:W-:-:S03]  /*14e560*/  PRMT R42, R43, 0x7771, RZ ;  /* 0x000077712b2a7816 */ /* 0x001fc600000000ff */
[----:B------:R-:W2:Y:S06]  /*14e570*/  LDL.LU.64 R32, [R1+0x2c80] ;  /* 0x002c800001207983 */ /* 0x000eac0000300a00 */
[----:B------:R0:W-:Y:S01]  /*14e580*/  @P0 STG.E.U8 desc[UR4][R34.64], R42 ;  /* 0x0000002a22000986 */ /* 0x0001e2000c101104 */
[----:B------:R-:W-:-:S03]  /*14e590*/  LOP3.LUT P0, RZ, R57, 0x200, RZ, 0xc0, !PT ;  /* 0x0000020039ff7812 */ /* 0x000fc6000780c0ff */
[----:B0-----:R-:W2:Y:S01]  /*14e5a0*/  LDL.LU.64 R34, [R1+0x2ca0] ;  /* 0x002ca00001227983 */ /* 0x001ea20000300a00 */
[----:B------:R-:W-:-:S09]  /*14e5b0*/  PRMT R42, R43, 0x7772, RZ ;  /* 0x000077722b2a7816 */ /* 0x000fd200000000ff */
[----:B---3--:R0:W-:Y:S04]  /*14e5c0*/  @P0 STG.E.U8 desc[UR4][R36.64], R42 ;  /* 0x0000002a24000986 */ /* 0x0081e8000c101104 */
[----:B0-----:R-:W3:Y:S01]  /*14e5d0*/  LDL.LU.64 R36, [R1+0x2c98] ;  /* 0x002c980001247983 */ /* 0x001ee20000300a00 */
[----:B------:R-:W-:Y:S02]  /*14e5e0*/  LOP3.LUT P0, RZ, R57, 0x100, RZ, 0xc0, !PT ;  /* 0x0000010039ff7812 */ /* 0x000fe4000780c0ff */
[----:B------:R-:W-:-:S11]  /*14e5f0*/  PRMT R42, R43, 0x7773, RZ ;  /* 0x000077732b2a7816 */ /* 0x000fd600000000ff */
        /* <DEDUP_REMOVED lines=20> */
[----:B--2---:R0:W-:Y:S01]  /*14e740*/  @P1 STG.E.U8 desc[UR4][R26.64], R42 ;  /* 0x0000002a1a001986 */ /* 0x0041e2000c101104 */
[----:B------:R-:W-:Y:S02]  /*14e750*/  LOP3.LUT P4, RZ, R54, 0x4000000, RZ, 0xc0, !PT ;  /* 0x0400000036ff7812 */ /* 0x000fe4000788c0ff */
[----:B0-----:R-:W-:-:S05]  /*14e760*/  PRMT R42, R53, 0x7772, RZ ;  /* 0x00007772352a7816 */ /* 0x001fca00000000ff */
[----:B------:R0:W-:Y:S01]  /*14e770*/  @P2 STG.E.U8 desc[UR4][R28.64], R42 ;  /* 0x0000002a1c002986 */ /* 0x0001e2000c101104 */
[C---:B------:R-:W-:Y:S02]  /*14e780*/  LOP3.LUT P5, RZ, R54.reuse, 0x8000000, RZ, 0xc0, !PT ;  /* 0x0800000036ff7812 */ /* 0x040fe400078ac0ff */
[----:B0-----:R-:W-:Y:S02]  /*14e790*/  PRMT R42, R53, 0x7773, RZ ;  /* 0x00007773352a7816 */ /* 0x001fe400000000ff */
[----:B------:R-:W-:Y:S01]  /*14e7a0*/  LOP3.LUT P6, RZ, R54, 0x10000000, RZ, 0xc0, !PT ;  /* 0x1000000036ff7812 */ /* 0x000fe200078cc0ff */
[----:B------:R-:W2:Y:S04]  /*14e7b0*/  LDL.LU R53, [R1+0x5d30] ;  /* 0x005d300001357983 */ /* 0x000ea80000300800 */
[----:B------:R0:W-:Y:S02]  /*14e7c0*/  @P3 STG.E.U8 desc[UR4][R30.64], R42 ;  /* 0x0000002a1e003986 */ /* 0x0001e4000c101104 */
[----:B0-----:R-:W-:-:S05]  /*14e7d0*/  PRMT R42, R38, 0x7770, RZ ;  /* 0x00007770262a7816 */ /* 0x001fca00000000ff */
[----:B------:R0:W-:Y:S02]  /*14e7e0*/  @P4 STG.E.U8 desc[UR4][R32.64], R42 ;  /* 0x0000002a20004986 */ /* 0x0001e4000c101104 */
[----:B0-----:R-:W-:-:S05]  /*14e7f0*/  PRMT R42, R38, 0x7771, RZ ;  /* 0x00007771262a7816 */ /* 0x001fca00000000ff */
[----:B------:R0:W-:Y:S02]  /*14e800*/  @P5 STG.E.U8 desc[UR4][R34.64], R42 ;  /* 0x0000002a22005986 */ /* 0x0001e4000c101104 */
[----:B0-----:R-:W-:-:S05]  /*14e810*/  PRMT R42, R38, 0x7772, RZ ;  /* 0x00007772262a7816 */ /* 0x001fca00000000ff */
[----:B---3--:R0:W-:Y:S04]  /*14e820*/  @P6 STG.E.U8 desc[UR4][R36.64], R42 ;  /* 0x0000002a24006986 */ /* 0x0081e8000c101104 */
[----:B0-----:R-:W3:Y:S04]  /*14e830*/  LDL.LU.64 R36, [R1+0x2cb8] ;  /* 0x002cb80001247983 */ /* 0x001ee80000300a00 */
[----:B------:R-:W4:Y:S04]  /*14e840*/  LDL.LU.64 R26, [R1+0x2cb0] ;  /* 0x002cb000011a7983 */ /* 0x000f280000300a00 */
[----:B------:R-:W4:Y:S04]  /*14e850*/  LDL.LU.64 R28, [R1+0x2ca8] ;  /* 0x002ca800011c7983 */ /* 0x000f280000300a00 */
[----:B------:R-:W4:Y:S04]  /*14e860*/  LDL.LU.64 R30, [R1+0x2cd0] ;  /* 0x002cd000011e7983 */ /* 0x000f280000300a00 */
[----:B------:R-:W4:Y:S04]  /*14e870*/  LDL.LU R39, [R1+0x568] ;  /* 0x0005680001277983 */ /* 0x000f280000300800 */
[----:B------:R-:W4:Y:S01]  /*14e880*/  LDL.LU.64 R32, [R1+0x2cc8] ;  /* 0x002cc80001207983 */ /* 0x000f220000300a00 */
[----:B------:R-:W-:-:S03]  /*14e890*/  LOP3.LUT P3, RZ, R54, 0x20000000, RZ, 0xc0, !PT ;  /* 0x2000000036ff7812 */ /* 0x000fc6000786c0ff */
[----:B------:R-:W4:Y:S01]  /*14e8a0*/  LDL.LU.64 R34, [R1+0x2cc0] ;  /* 0x002cc00001227983 */ /* 0x000f220000300a00 */
[----:B------:R-:W-:Y:S02]  /*14e8b0*/  PRMT R42, R38, 0x7773, RZ ;  /* 0x00007773262a7816 */ /* 0x000fe400000000ff */
[C---:B------:R-:W-:Y:S02]  /*14e8c0*/  LOP3.LUT P4, RZ, R54.reuse, 0x40000000, RZ, 0xc0, !PT ;  /* 0x4000000036ff7812 */ /* 0x040fe4000788c0ff */
[C---:B------:R-:W-:Y:S02]  /*14e8d0*/  LOP3.LUT P5, RZ, R54.reuse, 0x80000000, RZ, 0xc0, !PT ;  /* 0x8000000036ff7812 */ /* 0x040fe400078ac0ff */
[----:B------:R-:W-:Y:S02]  /*14e8e0*/  LOP3.LUT R54, R54, 0xf7ffffff, RZ, 0xc0, !PT ;  /* 0xf7ffffff36367812 */ /* 0x000fe400078ec0ff */
[----:B------:R-:W-:Y:S02]  /*14e8f0*/  LOP3.LUT R57, R57, 0xfffffffe, RZ, 0xc0, !PT ;  /* 0xfffffffe39397812 */ /* 0x000fe400078ec0ff */
[----:B--2---:R-:W-:Y:S01]  /*14e900*/  LOP3.LUT P0, RZ, R53, 0x200, RZ, 0xc0, !PT ;  /* 0x0000020035ff7812 */ /* 0x004fe2000780c0ff */
[----:B---3--:R0:W-:Y:S04]  /*14e910*/  @P3 STG.E.U8 desc[UR4][R36.64], R42 ;  /* 0x0000002a24003986 */ /* 0x0081e8000c101104 */
[----:B0-----:R-:W2:Y:S04]  /*14e920*/  LDL.LU.64 R36, [R1+0x2cf8] ;  /* 0x002cf80001247983 */ /* 0x001ea80000300a00 */
[----:B------:R-:W3:Y:S04]  /*14e930*/  LDL.LU.64 R58, [R1+0x2cf0] ;  /* 0x002cf000013a7983 */ /* 0x000ee80000300a00 */
[----:B------:R-:W-:-:S02]  /*14e940*/  @P0 LOP3.LUT R54, R54, 0x8000000, RZ, 0xfc, !PT ;  /* 0x0800000036360812 */ /* 0x000fc400078efcff */
[----:B------:R-:W-:Y:S01]  /*14e950*/  LOP3.LUT P0, RZ, R53, 0x100, RZ, 0xc0, !PT ;  /* 0x0000010035ff7812 */ /* 0x000fe2000780c0ff */
[----:B------:R-:W3:Y:S01]  /*14e960*/  LDL.LU.64 R16, [R1+0x2ce8] ;  /* 0x002ce80001107983 */ /* 0x000ee20000300a00 */
[----:B------:R-:W-:Y:S02]  /*14e970*/  LOP3.LUT R54, R54, 0xefffffff, RZ, 0xc0, !PT ;  /* 0xefffffff36367812 */ /* 0x000fe400078ec0ff */
[----:B----4-:R-:W-:Y:S01]  /*14e980*/  PRMT R42, R39, 0x7770, RZ ;  /* 0x00007770272a7816 */ /* 0x010fe200000000ff */
[----:B------:R-:W4:Y:S08]  /*14e990*/  LDL.LU R38, [R1+0x548] ;  /* 0x0005480001267983 */ /* 0x000f300000300800 */
[----:B------:R-:W-:Y:S01]  /*14e9a0*/  @P0 LOP3.LUT R54, R54, 0x10000000, RZ, 0xfc, !PT ;  /* 0x1000000036360812 */ /* 0x000fe200078efcff */
[----:B------:R0:W-:Y:S01]  /*14e9b0*/  @P4 STG.E.U8 desc[UR4][R26.64], R42 ;  /* 0x0000002a1a004986 */ /* 0x0001e2000c101104 */
[----:B------:R-:W-:-:S02]  /*14e9c0*/  LOP3.LUT P0, RZ, R53, 0x80, RZ, 0xc0, !PT ;  /* 0x0000008035ff7812 */ /* 0x000fc4000780c0ff */
[----:B------:R-:W-:Y:S01]  /*14e9d0*/  LOP3.LUT R54, R54, 0xdfffffff, RZ, 0xc0, !PT ;  /* 0xdfffffff36367812 */ /* 0x000fe200078ec0ff */
[----:B------:R-:W4:Y:S01]  /*14e9e0*/  LDL.LU.64 R18, [R1+0x2ce0] ;  /* 0x002ce00001127983 */ /* 0x000f220000300a00 */
[----:B------:R-:W-:-:S03]  /*14e9f0*/  LOP3.LUT P6, RZ, R53, 0x1, RZ, 0xc0, !PT ;  /* 0x0000000135ff7812 */ /* 0x000fc600078cc0ff */
[----:B------:R-:W4:Y:S01]  /*14ea00*/  LDL.LU.64 R20, [R1+0x2cd8] ;  /* 0x002cd80001147983 */ /* 0x000f220000300a00 */
[----:B0-----:R-:W-:-:S03]  /*14ea10*/  PRMT R42, R39, 0x7771, RZ ;  /* 0x00007771272a7816 */ /* 0x001fc600000000ff */
[----:B------:R-:W4:Y:S02]  /*14ea20*/  LDL.LU.64 R22, [R1+0x2d10] ;  /* 0x002d100001167983 */ /* 0x000f240000300a00 */
[----:B------:R-:W-:Y:S02]  /*14ea30*/  @P0 LOP3.LUT R54, R54, 0x20000000, RZ, 0xfc, !PT ;  /* 0x2000000036360812 */ /* 0x000fe400078efcff */
[----:B------:R-:W-:Y:S01]  /*14ea40*/  LOP3.LUT P0, RZ, R53, 0x40, RZ, 0xc0, !PT ;  /* 0x0000004035ff7812 */ /* 0x000fe2000780c0ff */
[----:B------:R0:W-:Y:S01]  /*14ea50*/  @P5 STG.E.U8 desc[UR4][R28.64], R42 ;  /* 0x0000002a1c005986 */ /* 0x0001e2000c101104 */
[----:B------:R-:W-:-:S03]  /*14ea60*/  LOP3.LUT R54, R54, 0xbfffffff, RZ, 0xc0, !PT ;  /* 0xbfffffff36367812 */ /* 0x000fc600078ec0ff */
[----:B------:R-:W4:Y:S04]  /*14ea70*/  LDL.LU.64 R24, [R1+0x2d08] ;  /* 0x002d080001187983 */ /* 0x000f280000300a00 */
[----:B------:R-:W4:Y:S04]  /*14ea80*/  LDL.LU.64 R26, [R1+0x2d00] ;  /* 0x002d0000011a7983 */ /* 0x000f280000300a00 */
[----:B------:R-:W-:Y:S01]  /*14ea90*/  @P0 LOP3.LUT R54, R54, 0x40000000, RZ, 0xfc, !PT ;  /* 0x4000000036360812 */ /* 0x000fe200078efcff */
[----:B0-----:R-:W4:Y:S01]  /*14eaa0*/  LDL.LU.64 R28, [R1+0x2d38] ;  /* 0x002d3800011c7983 */ /* 0x001f220000300a00 */
[----:B------:R-:W-:-:S02]  /*14eab0*/  LOP3.LUT P0, RZ, R53, 0x20, RZ, 0xc0, !PT ;  /* 0x0000002035ff7812 */ /* 0x000fc4000780c0ff */
        /* <DEDUP_REMOVED lines=26> */
[C---:B0-----:R-:W-:Y:S01]  /*14ec60*/  PRMT R42, R47.reuse, 0x7772, RZ ;  /* 0x000077722f2a7816 */ /* 0x041fe200000000ff */
[----:B------:R-:W2:Y:S10]  /*14ec70*/  LDL.LU.64 R36, [R1+0x2d18] ;  /* 0x002d180001247983 */ /* 0x000eb40000300a00 */
[----:B---3--:R0:W-:Y:S02]  /*14ec80*/  @P0 STG.E.U8 desc[UR4][R58.64], R42 ;  /* 0x0000002a3a000986 */ /* 0x0081e4000c101104 */
[----:B0-----:R-:W-:-:S02]  /*14ec90*/  PRMT R42, R47, 0x7773, RZ ;  /* 0x000077732f2a7816 */ /* 0x001fc400000000ff */
[----:B------:R-:W3:Y:S01]  /*14eca0*/  LDL.LU R47, [R1+0x5d2c] ;  /* 0x005d2c00012f7983 */ /* 0x000ee20000300800 */
[----:B------:R-:W-:-:S13]  /*14ecb0*/  LOP3.LUT P0, RZ, R54, 0x80000000, RZ, 0xc0, !PT ;  /* 0x8000000036ff7812 */ /* 0x000fda000780c0ff */
[----:B------:R4:W-:Y:S01]  /*14ecc0*/  @P0 STG.E.U8 desc[UR4][R16.64], R42 ;  /* 0x0000002a10000986 */ /* 0x0009e2000c101104 */
        /* <DEDUP_REMOVED lines=40> */
[----:B------:R-:W-:Y:S02]  /*14ef50*/  LOP3.LUT P0, RZ, R53, 0x10000000, RZ, 0xc0, !PT ;  /* 0x1000000035ff7812 */ /* 0x000fe4000780c0ff */
[----:B------:R-:W-:-:S11]  /*14ef60*/  LOP3.LUT R54, R54, 0xfff7ffff, RZ, 0xc0, !PT ;  /* 0xfff7ffff36367812 */ /* 0x000fd600078ec0ff */
[----:B------:R-:W-:Y:S02]  /*14ef70*/  @P0 LOP3.LUT R54, R54, 0x80000, RZ, 0xfc, !PT ;  /* 0x0008000036360812 */ /* 0x000fe400078efcff */
[----:B------:R-:W-:Y:S02]  /*14ef80*/  LOP3.LUT P0, RZ, R53, 0x8000000, RZ, 0xc0, !PT ;  /* 0x0800000035ff7812 */ /* 0x000fe4000780c0ff */
[----:B------:R-:W-:-:S11]  /*14ef90*/  LOP3.LUT R54, R54, 0xffefffff, RZ, 0xc0, !PT ;  /* 0xffefffff36367812 */ /* 0x000fd600078ec0ff */
[----:B------:R-:W-:Y:S02]  /*14efa0*/  @P0 LOP3.LUT R54, R54, 0x100000, RZ, 0xfc, !PT ;  /* 0x0010000036360812 */ /* 0x000fe400078efcff */
[----:B------:R-:W-:Y:S01]  /*14efb0*/  LOP3.LUT P0, RZ, R53, 0x4000000, RZ, 0xc0, !PT ;  /* 0x0400000035ff7812 */ /* 0x000fe2000780c0ff */
[----:B----4-:R0:W-:Y:S04]  /*14efc0*/  @P3 STG.E.U8 desc[UR4][R28.64], R42 ;  /* 0x0000002a1c003986 */ /* 0x0101e8000c101104 */
[----:B0-----:R-:W4:Y:S01]  /*14efd0*/  LDL.LU R28, [R1+0x54c] ;  /* 0x00054c00011c7983 */ /* 0x001f220000300800 */
[----:B------:R-:W-:-:S03]  /*14efe0*/  PRMT R42, R39, 0x7773, RZ ;  /* 0x00007773272a7816 */ /* 0x000fc600000000ff */
[----:B------:R-:W4:Y:S01]  /*14eff0*/  LDL.LU.64 R38, [R1+0x2d60] ;  /* 0x002d600001267983 */ /* 0x000f220000300a00 */
[----:B------:R-:W-:-:S03]  /*14f000*/  LOP3.LUT R54, R54, 0xffdfffff, RZ, 0xc0, !PT ;  /* 0xffdfffff36367812 */ /* 0x000fc600078ec0ff */
[----:B------:R-:W4:Y:S01]  /*14f010*/  LDL.LU.64 R56, [R1+0x2d58] ;  /* 0x002d580001387983 */ /* 0x000f220000300a00 */
[----:B------:R-:W-:Y:S02]  /*14f020*/  @P0 LOP3.LUT R54, R54, 0x200000, RZ, 0xfc, !PT ;  /* 0x0020000036360812 */ /* 0x000fe400078efcff */
[C---:B------:R-:W-:Y:S01]  /*14f030*/  LOP3.LUT P0, RZ, R53.reuse, 0x2000000, RZ, 0xc0, !PT ;  /* 0x0200000035ff7812 */ /* 0x040fe2000780c0ff */
[----:B------:R-:W4:Y:S01]  /*14f040*/  LDL.LU.64 R58, [R1+0x2d90] ;  /* 0x002d9000013a7983 */ /* 0x000f220000300a00 */
[----:B------:R-:W-:Y:S02]  /*14f050*/  LOP3.LUT R54, R54, 0xffbfffff, RZ, 0xc0, !PT ;  /* 0xffbfffff36367812 */ /* 0x000fe400078ec0ff */
[----:B------:R-:W-:Y:S01]  /*14f060*/  LOP3.LUT P4, RZ, R53, 0x20000, RZ, 0xc0, !PT ;  /* 0x0002000035ff7812 */ /* 0x000fe2000788c0ff */
[----:B------:R-:W4:Y:S08]  /*14f070*/  LDL.LU.64 R16, [R1+0x2d88] ;  /* 0x002d880001107983 */ /* 0x000f300000300a00 */
[----:B------:R-:W-:-:S02]  /*14f080*/  @P0 LOP3.LUT R54, R54, 0x400000, RZ, 0xfc, !PT ;  /* 0x0040000036360812 */ /* 0x000fc400078efcff */
[C---:B------:R-:W-:Y:S02]  /*14f090*/  LOP3.LUT P0, RZ, R53.reuse, 0x1000000, RZ, 0xc0, !PT ;  /* 0x0100000035ff7812 */ /* 0x040fe4000780c0ff */
[----:B------:R-:W-:Y:S02]  /*14f0a0*/  LOP3.LUT R54, R54, 0xff7fffff, RZ, 0xc0, !PT ;  /* 0xff7fffff36367812 */ /* 0x000fe400078ec0ff */
[----:B------:R-:W-:-:S09]  /*14f0b0*/  LOP3.LUT P5, RZ, R53, 0x40000, RZ, 0xc0, !PT ;  /* 0x0004000035ff7812 */ /* 0x000fd200078ac0ff */
[----:B------:R-:W-:Y:S02]  /*14f0c0*/  @P0 LOP3.LUT R54, R54, 0x800000, RZ, 0xfc, !PT ;  /* 0x0080000036360812 */ /* 0x000fe400078efcff */
[----:B------:R-:W-:Y:S01]  /*14f0d0*/  LOP3.LUT P0, RZ, R53, 0x800000, RZ, 0xc0, !PT ;  /* 0x0080000035ff7812 */ /* 0x000fe2000780c0ff */
[----:B---3--:R0:W-:Y:S01]  /*14f0e0*/  @P4 STG.E.U8 desc[UR4][R24.64], R42 ;  /* 0x0000002a18004986 */ /* 0x0081e2000c101104 */
[----:B------:R-:W-:Y:S02]  /*14f0f0*/  LOP3.LUT R54, R54, 0xfeffffff, RZ, 0xc0, !PT ;  /* 0xfeffffff36367812 */ /* 0x000fe400078ec0ff */
[----:B0-----:R-:W-:-:S09]  /*14f100*/  PRMT R42, R33, 0x7770, RZ ;  /* 0x00007770212a7816 */ /* 0x001fd200000000ff */
[----:B------:R-:W-:Y:S02]  /*14f110*/  @P0 LOP3.LUT R54, R54, 0x1000000, RZ, 0xfc, !PT ;  /* 0x0100000036360812 */ /* 0x000fe400078efcff */
[----:B------:R-:W-:Y:S01]  /*14f120*/  LOP3.LUT P0, RZ, R53, 0x400000, RZ, 0xc0, !PT ;  /* 0x0040000035ff7812 */ /* 0x000fe2000780c0ff */
[----:B------:R0:W-:Y:S01]  /*14f130*/  @P5 STG.E.U8 desc[UR4][R34.64], R42 ;  /* 0x0000002a22005986 */ /* 0x0001e2000c101104 */
[----:B------:R-:W-:-:S03]  /*14f140*/  LOP3.LUT R54, R54, 0xfdffffff, RZ, 0xc0, !PT ;  /* 0xfdffffff36367812 */ /* 0x000fc600078ec0ff */
[----:B0-----:R-:W3:Y:S04]  /*14f150*/  LDL.LU R34, [R1+0x530] ;  /* 0x0005300001227983 */ /* 0x001ee80000300800 */
[----:B------:R-:W3:Y:S04]  /*14f160*/  LDL.LU.64 R18, [R1+0x2d80] ;  /* 0x002d800001127983 */ /* 0x000ee80000300a00 */
[----:B------:R-:W-:Y:S02]  /*14f170*/  @P0 LOP3.LUT R54, R54, 0x2000000, RZ, 0xfc, !PT ;  /* 0x0200000036360812 */ /* 0x000fe400078efcff */
[C---:B------:R-:W-:Y:S01]  /*14f180*/  LOP3.LUT P0, RZ, R53.reuse, 0x200000, RZ, 0xc0, !PT ;  /* 0x0020000035ff7812 */ /* 0x040fe2000780c0ff */
[----:B------:R-:W3:Y:S01]  /*14f190*/  LDL.LU.64 R20, [R1+0x2db8] ;  /* 0x002db80001147983 */ /* 0x000ee20000300a00 */
[----:B------:R-:W-:-:S02]  /*14f1a0*/  LOP3.LUT P6, RZ, R53, 0x80000, RZ, 0xc0, !PT ;  /* 0x0008000035ff7812 */ /* 0x000fc400078cc0ff */
[----:B------:R-:W-:Y:S01]  /*14f1b0*/  LOP3.LUT R54, R54, 0xfbffffff, RZ, 0xc0, !PT ;  /* 0xfbffffff36367812 */ /* 0x000fe200078ec0ff */
[----:B------:R-:W3:Y:S01]  /*14f1c0*/  LDL.LU R35, [R1+0x520] ;  /* 0x0005200001237983 */ /* 0x000ee20000300800 */
[----:B------:R-:W-:-:S03]  /*14f1d0*/  PRMT R42, R33, 0x7771, RZ ;  /* 0x00007771212a7816 */ /* 0x000fc600000000ff */
        /* <DEDUP_REMOVED lines=8> */
[----:B------:R-:W-:-:S02]  /*14f260*/  LOP3.LUT P0, RZ, R54, 0x4000000, RZ, 0xc0, !PT ;  /* 0x0400000036ff7812 */ /* 0x000fc4000780c0ff */
        /* <DEDUP_REMOVED lines=51> */
[----:B------:R-:W4:Y:S01]  /*14f5a0*/  LDL.LU.64 R36, [R1+0x2e10] ;  /* 0x002e100001247983 */ /* 0x000f220000300a00 */
        /* <DEDUP_REMOVED lines=18> */
[----:B------:R-:W2:Y:S04]  /*14f6d0*/  LDL.LU R28, [R1+0x534] ;  /* 0x00053400011c7983 */ /* 0x000ea80000300800 */
[----:B------:R-:W2:Y:S01]  /*14f6e0*/  LDL.LU.64 R58, [R1+0x2e00] ;  /* 0x002e0000013a7983 */ /* 0x000ea20000300a00 */
[----:B------:R-:W-:-:S02]  /*14f6f0*/  @P0 LOP3.LUT R54, R54, 0x8000, RZ, 0xfc, !PT ;  /* 0x0000800036360812 */ /* 0x000fc400078efcff */
[----:B------:R-:W-:Y:S01]  /*14f700*/  LOP3.LUT P0, RZ, R47, 0x400, RZ, 0xc0, !PT ;  /* 0x000004002fff7812 */ /* 0x000fe2000780c0ff */
[----:B------:R-:W2:Y:S01]  /*14f710*/  LDL.LU.64 R16, [R1+0x2e38] ;  /* 0x002e380001107983 */ /* 0x000ea20000300a00 */
[----:B------:R-:W-:-:S03]  /*14f720*/  LOP3.LUT R54, R54, 0xfffeffff, RZ, 0xc0, !PT ;  /* 0xfffeffff36367812 */ /* 0x000fc600078ec0ff */
[----:B------:R-:W2:Y:S01]  /*14f730*/  LDL.LU.64 R18, [R1+0x2e30] ;  /* 0x002e300001127983 */ /* 0x000ea20000300a00 */
[C---:B------:R-:W-:Y:S02]  /*14f740*/  LOP3.LUT P4, RZ, R47.reuse, 0x10, RZ, 0xc0, !PT ;  /* 0x000000102fff7812 */ /* 0x040fe4000788c0ff */
[C---:B------:R-:W-:Y:S01]  /*14f750*/  LOP3.LUT P5, RZ, R47.reuse, 0x20, RZ, 0xc0, !PT ;  /* 0x000000202fff7812 */ /* 0x040fe200078ac0ff */
[----:B------:R-:W2:Y:S04]  /*14f760*/  LDL.LU.64 R20, [R1+0x2e28] ;  /* 0x002e280001147983 */ /* 0x000ea80000300a00 */
[----:B------:R-:W-:Y:S02]  /*14f770*/  @P0 LOP3.LUT R54, R54, 0x10000, RZ, 0xfc, !PT ;  /* 0x0001000036360812 */ /* 0x000fe400078efcff */
[----:B------:R-:W-:-:S02]  /*14f780*/  LOP3.LUT P0, RZ, R47, 0x200, RZ, 0xc0, !PT ;  /* 0x000002002fff7812 */ /* 0x000fc4000780c0ff */
[----:B------:R-:W-:Y:S02]  /*14f790*/  LOP3.LUT R54, R54, 0xfffdffff, RZ, 0xc0, !PT ;  /* 0xfffdffff36367812 */ /* 0x000fe400078ec0ff */
[----:B------:R-:W-:-:S09]  /*14f7a0*/  PRMT R42, R29, 0x7772, RZ ;  /* 0x000077721d2a7816 */ /* 0x000fd200000000ff */
[----:B------:R-:W-:Y:S02]  /*14f7b0*/  @P0 LOP3.LUT R54, R54, 0x20000, RZ, 0xfc, !PT ;  /* 0x0002000036360812 */ /* 0x000fe400078efcff */
[C---:B------:R-:W-:Y:S01]  /*14f7c0*/  LOP3.LUT P0, RZ, R47.reuse, 0x100, RZ, 0xc0, !PT ;  /* 0x000001002fff7812 */ /* 0x040fe2000780c0ff */
[----:B---3--:R0:W-:Y:S01]  /*14f7d0*/  @P4 STG.E.U8 desc[UR4][R26.64], R42 ;  /* 0x0000002a1a004986 */ /* 0x0081e2000c101104 */
[----:B------:R-:W-:Y:S02]  /*14f7e0*/  LOP3.LUT P6, RZ, R47, 0x40, RZ, 0xc0, !PT ;  /* 0x000000402fff7812 */ /* 0x000fe400078cc0ff */
[----:B------:R-:W-:Y:S02]  /*14f7f0*/  LOP3.LUT R54, R54, 0xfffbffff, RZ, 0xc0, !PT ;  /* 0xfffbffff36367812 */ /* 0x000fe400078ec0ff */
[----:B0-----:R-:W-:Y:S02]  /*14f800*/  PRMT R42, R29, 0x7773, RZ ;  /* 0x000077731d2a7816 */ /* 0x001fe400000000ff */
[----:B------:R-:W3:Y:S05]  /*14f810*/  LDL.LU R29, [R1+0x524] ;  /* 0x00052400011d7983 */ /* 0x000eea0000300800 */
[----:B------:R-:W-:-:S02]  /*14f820*/  @P0 LOP3.LUT R54, R54, 0x40000, RZ, 0xfc, !PT ;  /* 0x0004000036360812 */ /* 0x000fc400078efcff */
[----:B------:R-:W-:Y:S01]  /*14f830*/  LOP3.LUT P0, RZ, R47, 0x80, RZ, 0xc0, !PT ;  /* 0x000000802fff7812 */ /* 0x000fe2000780c0ff */
[----:B----4-:R0:W-:Y:S04]  /*14f840*/  @P5 STG.E.U8 desc[UR4][R30.64], R42 ;  /* 0x0000002a1e005986 */ /* 0x0101e8000c101104 */
        /* <DEDUP_REMOVED lines=15> */
[----:B------:R-:W-:-:S03]  /*14f940*/  PRMT R42, R52, 0x7773, RZ ;  /* 0x00007773342a7816 */ /* 0x000fc600000000ff */
[----:B------:R-:W4:Y:S06]  /*14f950*/  LDL.LU R52, [R1+0x5d24] ;  /* 0x005d240001347983 */ /* 0x000f2c0000300800 */
[----:B--2---:R0:W-:Y:S04]  /*14f960*/  @P0 STG.E.U8 desc[UR4][R38.64], R42 ;  /* 0x0000002a26000986 */ /* 0x0041e8000c101104 */
[----:B0-----:R-:W2:Y:S01]  /*14f970*/  LDL.LU.64 R38, [R1+0x2e90] ;  /* 0x002e900001267983 */ /* 0x001ea20000300a00 */
        /* <DEDUP_REMOVED lines=14> */
[----:B----4-:R0:W-:Y:S01]  /*14fa60*/  @P0 STG.E.U8 desc[UR4][R22.64], R42 ;  /* 0x0000002a16000986 */ /* 0x0101e2000c101104 */
        /* <DEDUP_REMOVED lines=25> */
[----:B------:R-:W2:Y:S04]  /*14fc00*/  LDL.LU R27, [R1+0x504] ;  /* 0x00050400011b7983 */ /* 0x000ea80000300800 */
[----:B------:R-:W4:Y:S04]  /*14fc10*/  LDL.LU.64 R28, [R1+0x2eb0] ;  /* 0x002eb000011c7983 */ /* 0x000f280000300a00 */
[----:B------:R-:W4:Y:S04]  /*14fc20*/  LDL.LU.64 R30, [R1+0x2ea8] ;  /* 0x002ea800011e7983 */ /* 0x000f280000300a00 */
[----:B------:R-:W4:Y:S04]  /*14fc30*/  LDL.LU.64 R32, [R1+0x2ee0] ;  /* 0x002ee00001207983 */ /* 0x000f280000300a00 */
[----:B------:R-:W4:Y:S01]  /*14fc40*/  LDL.LU R16, [R1+0x538] ;  /* 0x0005380001107983 */ /* 0x000f220000300800 */
[----:B------:R-:W-:-:S02]  /*14fc50*/  LOP3.LUT P3, RZ, R47, 0x400000, RZ, 0xc0, !PT ;  /* 0x004000002fff7812 */ /* 0x000fc4000786c0ff */
[----:B------:R-:W-:Y:S02]  /*14fc60*/  LOP3.LUT R54, R54, 0xfffffff7, RZ, 0xc0, !PT ;  /* 0xfffffff736367812 */ /* 0x000fe400078ec0ff */
[C---:B------:R-:W-:Y:S02]  /*14fc70*/  LOP3.LUT P4, RZ, R47.reuse, 0x800000, RZ, 0xc0, !PT ;  /* 0x008000002fff7812 */ /* 0x040fe4000788c0ff */
[C---:B------:R-:W-:Y:S02]  /*14fc80*/  LOP3.LUT P5, RZ, R47.reuse, 0x1000000, RZ, 0xc0, !PT ;  /* 0x010000002fff7812 */ /* 0x040fe400078ac0ff */
[----:B------:R-:W-:Y:S02]  /*14fc90*/  LOP3.LUT P6, RZ, R47, 0x2000000, RZ, 0xc0, !PT ;  /* 0x020000002fff7812 */ /* 0x000fe400078cc0ff */
[----:B---3--:R-:W-:Y:S02]  /*14fca0*/  LOP3.LUT P0, RZ, R52, 0x4, RZ, 0xc0, !PT ;  /* 0x0000000434ff7812 */ /* 0x008fe4000780c0ff */
[----:B--2---:R-:W-:-:S05]  /*14fcb0*/  PRMT R42, R27, 0x7770, RZ ;  /* 0x000077701b2a7816 */ /* 0x004fca00000000ff */
[----:B------:R0:W-:Y:S04]  /*14fcc0*/  @P3 STG.E.U8 desc[UR4][R38.64], R42 ;  /* 0x0000002a26003986 */ /* 0x0001e8000c101104 */
[----:B0-----:R-:W2:Y:S02]  /*14fcd0*/  LDL.LU.64 R38, [R1+0x2ed8] ;  /* 0x002ed80001267983 */ /* 0x001ea40000300a00 */
[----:B------:R-:W-:Y:S02]  /*14fce0*/  @P0 LOP3.LUT R54, R54, 0x8, RZ, 0xfc, !PT ;  /* 0x0000000836360812 */ /* 0x000fe400078efcff */
[----:B------:R-:W-:Y:S01]  /*14fcf0*/  LOP3.LUT P0, RZ, R52, 0x2, RZ, 0xc0, !PT ;  /* 0x0000000234ff7812 */ /* 0x000fe2000780c0ff */
[----:B------:R-:W3:Y:S01]  /*14fd00*/  LDL.LU.64 R34, [R1+0x2ed0] ;  /* 0x002ed00001227983 */ /* 0x000ee20000300a00 */
[----:B------:R-:W-:-:S11]  /*14fd10*/  LOP3.LUT R54, R54, 0xffffffef, RZ, 0xc0, !PT ;  /* 0xffffffef36367812 */ /* 0x000fd600078ec0ff */
[----:B------:R-:W-:Y:S02]  /*14fd20*/  @P0 LOP3.LUT R54, R54, 0x10, RZ, 0xfc, !PT ;  /* 0x0000001036360812 */ /* 0x000fe400078efcff */
[----:B------:R-:W-:Y:S02]  /*14fd30*/  LOP3.LUT P0, RZ, R52, 0x1, RZ, 0xc0, !PT ;  /* 0x0000000134ff7812 */ /* 0x000fe4000780c0ff */
[----:B------:R-:W-:Y:S02]  /*14fd40*/  LOP3.LUT R54, R54, 0xffffffdf, RZ, 0xc0, !PT ;  /* 0xffffffdf36367812 */ /* 0x000fe400078ec0ff */
[----:B------:R-:W-:-:S09]  /*14fd50*/  PRMT R42, R27, 0x7771, RZ ;  /* 0x000077711b2a7816 */ /* 0x000fd200000000ff */
[----:B------:R-:W-:Y:S02]  /*14fd60*/  @P0 LOP3.LUT R54, R54, 0x20, RZ, 0xfc, !PT ;  /* 0x0000002036360812 */ /* 0x000fe400078efcff */
[----:B------:R-:W-:Y:S01]  /*14fd70*/  LOP3.LUT P0, RZ, R47, 0x80000000, RZ, 0xc0, !PT ;  /* 0x800000002fff7812 */ /* 0x000fe2000780c0ff */
[----:B----4-:R0:W-:Y:S01]  /*14fd80*/  @P4 STG.E.U8 desc[UR4][R36.64], R42 ;  /* 0x0000002a24004986 */ /* 0x0101e2000c101104 */
[----:B------:R-:W-:-:S03]  /*14fd90*/  LOP3.LUT R54, R54, 0xffffffbf, RZ, 0xc0, !PT ;  /* 0xffffffbf36367812 */ /* 0x000fc600078ec0ff */
[----:B0-----:R-:W4:Y:S04]  /*14fda0*/  LDL.LU.64 R36, [R1+0x2ec8] ;  /* 0x002ec80001247983 */ /* 0x001f280000300a00 */
[----:B------:R-:W4:Y:S04]  /*14fdb0*/  LDL.LU R17, [R1+0x528] ;  /* 0x0005280001117983 */ /* 0x000f280000300800 */
[----:B------:R-:W-:Y:S02]  /*14fdc0*/  @P0 LOP3.LUT R54, R54, 0x40, RZ, 0xfc, !PT ;  /* 0x0000004036360812 */ /* 0x000fe400078efcff */
[----:B------:R-:W-:Y:S01]  /*14fdd0*/  LOP3.LUT P0, RZ, R47, 0x40000000, RZ, 0xc0, !PT ;  /* 0x400000002fff7812 */ /* 0x000fe2000780c0ff */
[----:B------:R-:W4:Y:S01]  /*14fde0*/  LDL.LU.64 R56, [R1+0x2ec0] ;  /* 0x002ec00001387983 */ /* 0x000f220000300a00 */
[----:B------:R-:W-:-:S03]  /*14fdf0*/  LOP3.LUT R54, R54, 0xffffff7f, RZ, 0xc0, !PT ;  /* 0xffffff7f36367812 */ /* 0x000fc600078ec0ff */
[----:B------:R-:W4:Y:S01]  /*14fe00*/  LDL.LU.64 R58, [R1+0x2ef8] ;  /* 0x002ef800013a7983 */ /* 0x000f220000300a00 */
[----:B------:R-:W-:-:S03]  /*14fe10*/  PRMT R42, R27, 0x7772, RZ ;  /* 0x000077721b2a7816 */ /* 0x000fc600000000ff */
[----:B------:R-:W4:Y:S04]  /*14fe20*/  LDL.LU.64 R18, [R1+0x2ef0] ;  /* 0x002ef00001127983 */ /* 0x000f280000300a00 */
[----:B------:R-:W-:Y:S02]  /*14fe30*/  @P0 LOP3.LUT R54, R54, 0x80, RZ, 0xfc, !PT ;  /* 0x0000008036360812 */ /* 0x000fe400078efcff */
[----:B------:R-:W-:Y:S02]  /*14fe40*/  LOP3.LUT P0, RZ, R47, 0x20000000, RZ, 0xc0, !PT ;  /* 0x200000002fff7812 */ /* 0x000fe4000780c0ff */
[----:B------:R-:W-:-:S11]  /*14fe50*/  LOP3.LUT R54, R54, 0xfffffeff, RZ, 0xc0, !PT ;  /* 0xfffffeff36367812 */ /* 0x000fd600078ec0ff */
[----:B------:R-:W-:Y:S02]  /*14fe60*/  @P0 LOP3.LUT R54, R54, 0x100, RZ, 0xfc, !PT ;  /* 0x0000010036360812 */ /* 0x000fe400078efcff */
[----:B------:R-:W-:Y:S02]  /*14fe70*/  LOP3.LUT P0, RZ, R47, 0x10000000, RZ, 0xc0, !PT ;  /* 0x100000002fff7812 */ /* 0x000fe4000780c0ff */
[----:B------:R-:W-:Y:S01]  /*14fe80*/  LOP3.LUT R54, R54, 0xfffffdff, RZ, 0xc0, !PT ;  /* 0xfffffdff36367812 */ /* 0x000fe200078ec0ff */
[----:B------:R0:W-:Y:S10]  /*14fe90*/  @P5 STG.E.U8 desc[UR4][R24.64], R42 ;  /* 0x0000002a18005986 */ /* 0x0001f4000c101104 */
[----:B------:R-:W-:-:S02]  /*14fea0*/  @P0 LOP3.LUT R54, R54, 0x200, RZ, 0xfc, !PT ;  /* 0x0000020036360812 */ /* 0x000fc400078efcff */
[----:B------:R-:W-:Y:S02]  /*14feb0*/  LOP3.LUT P0, RZ, R47, 0x8000000, RZ, 0xc0, !PT ;  /* 0x080000002fff7812 */ /* 0x000fe4000780c0ff */
[----:B0-----:R-:W-:Y:S02]  /*14fec0*/  PRMT R42, R27, 0x7773, RZ ;  /* 0x000077731b2a7816 */ /* 0x001fe400000000ff */
[----:B------:R-:W-:-:S03]  /*14fed0*/  LOP3.LUT R54, R54, 0xfffffbff, RZ, 0xc0, !PT ;  /* 0xfffffbff36367812 */ /* 0x000fc600078ec0ff */
[----:B------:R0:W-:Y:S06]  /*14fee0*/  @P6 STG.E.U8 desc[UR4][R28.64], R42 ;  /* 0x0000002a1c006986 */ /* 0x0001ec000c101104 */
[----:B------:R-:W-:Y:S01]  /*14fef0*/  @P0 LOP3.LUT R54, R54, 0x400, RZ, 0xfc, !PT ;  /* 0x0000040036360812 */ /* 0x000fe200078efcff */
[----:B0-----:R-:W4:Y:S01]  /*14ff00*/  LDL.LU R28, [R1+0x518] ;  /* 0x00051800011c7983 */ /* 0x001f220000300800 */
[----:B------:R-:W-:-:S03]  /*14ff10*/  LOP3.LUT P0, RZ, R47, 0x4000000, RZ, 0xc0, !PT ;  /* 0x040000002fff7812 */ /* 0x000fc6000780c0ff */
[----:B------:R-:W4:Y:S04]  /*14ff20*/  LDL.LU.64 R20, [R1+0x2ee8] ;  /* 0x002ee80001147983 */ /* 0x000f280000300a00 */
[----:B------:R-:W4:Y:S01]  /*14ff30*/  LDL.LU.64 R22, [R1+0x2f20] ;  /* 0x002f200001167983 */ /* 0x000f220000300a00 */
[----:B------:R-:W-:-:S03]  /*14ff40*/  PRMT R42, R16, 0x7770, RZ ;  /* 0x00007770102a7816 */ /* 0x000fc600000000ff */
        /* <DEDUP_REMOVED lines=10> */
[----:B------:R-:W-:-:S11]  /*14fff0*/  PRMT R42, R16, 0x7772, RZ ;  /* 0x00007772102a7816 */ /* 0x000fd600000000ff */
[----:B--2---:R0:W-:Y:S04]  /*150000*/  @P0 STG.E.U8 desc[UR4][R38.64], R42 ;  /* 0x0000002a26000986 */ /* 0x0041e8000c101104 */
[----:B0-----:R-:W2:Y:S01]  /*150010*/  LDL.LU.64 R38, [R1+0x2f28] ;  /* 0x002f280001267983 */ /* 0x001ea20000300a00 */
[----:B------:R-:W-:Y:S02]  /*150020*/  LOP3.LUT P0, RZ, R54, 0x100, RZ, 0xc0, !PT ;  /* 0x0000010036ff7812 */ /* 0x000fe4000780c0ff */
[----:B------:R-:W-:-:S11]  /*150030*/  PRMT R42, R16, 0x7773, RZ ;  /* 0x00007773102a7816 */ /* 0x000fd600000000ff */
[----:B---3--:R0:W-:Y:S01]  /*150040*/  @P0 STG.E.U8 desc[UR4][R34.64], R42 ;  /* 0x0000002a22000986 */ /* 0x0081e2000c101104 */
[----:B------:R-:W-:Y:S02]  /*150050*/  LOP3.LUT P0, RZ, R54, 0x80, RZ, 0xc0, !PT ;  /* 0x0000008036ff7812 */ /* 0x000fe4000780c0ff */
[C---:B------:R-:W-:Y:S02]  /*150060*/  LOP3.LUT P1, RZ, R52.reuse, 0x8, RZ, 0xc0, !PT ;  /* 0x0000000834ff7812 */ /* 0x040fe4000782c0ff */
[C---:B------:R-:W-:Y:S02]  /*150070*/  LOP3.LUT P2, RZ, R52.reuse, 0x10, RZ, 0xc0, !PT ;  /* 0x0000001034ff7812 */ /* 0x040fe4000784c0ff */
[C---:B------:R-:W-:Y:S02]  /*150080*/  LOP3.LUT P3, RZ, R52.reuse, 0x20, RZ, 0xc0, !PT ;  /* 0x0000002034ff7812 */ /* 0x040fe4000786c0ff */
[C---:B------:R-:W-:Y:S02]  /*150090*/  LOP3.LUT P4, RZ, R52.reuse, 0x40, RZ, 0xc0, !PT ;  /* 0x0000004034ff7812 */ /* 0x040fe4000788c0ff */
[----:B------:R-:W-:Y:S01]  /*1500a0*/  LOP3.LUT P5, RZ, R52, 0x80, RZ, 0xc0, !PT ;  /* 0x0000008034ff7812 */ /* 0x000fe200078ac0ff */
[----:B0-----:R-:W3:Y:S01]  /*1500b0*/  LDL.LU.64 R34, [R1+0x5d18] ;  /* 0x005d180001227983 */ /* 0x001ee20000300a00 */
[----:B----4-:R-:W-:-:S05]  /*1500c0*/  PRMT R42, R17, 0x7770, RZ ;  /* 0x00007770112a7816 */ /* 0x010fca00000000ff */
[----:B------:R0:W-:Y:S01]  /*1500d0*/  @P0 STG.E.U8 desc[UR4][R36.64], R42 ;  /* 0x0000002a24000986 */ /* 0x0001e2000c101104 */
[C---:B------:R-:W-:Y:S02]  /*1500e0*/  LOP3.LUT P0, RZ, R54.reuse, 0x40, RZ, 0xc0, !PT ;  /* 0x0000004036ff7812 */ /* 0x040fe4000780c0ff */
[----:B0-----:R-:W-:Y:S01]  /*1500f0*/  PRMT R42, R17, 0x7771, RZ ;  /* 0x00007771112a7816 */ /* 0x001fe200000000ff */
[----:B------:R-:W4:Y:S10]  /*150100*/  LDL.LU.64 R36, [R1+0x5d10] ;  /* 0x005d100001247983 */ /* 0x000f340000300a00 */
        /* <DEDUP_REMOVED lines=22> */
[----:B------:R-:W-:-:S11]  /*150270*/  PRMT R42, R29, 0x7772, RZ ;  /* 0x000077721d2a7816 */ /* 0x000fd600000000ff */
[----:B--2---:R0:W-:Y:S04]  /*150280*/  @P6 STG.E.U8 desc[UR4][R38.64], R42 ;  /* 0x0000002a26006986 */ /* 0x0041e8000c101104 */
[----:B0-----:R-:W2:Y:S04]  /*150290*/  LDL.LU.64 R38, [R1+0x2f30] ;  /* 0x002f300001267983 */ /* 0x001ea80000300a00 */
[----:B------:R-:W4:Y:S04]  /*1502a0*/  LDL.LU.64 R22, [R1+0x2f60] ;  /* 0x002f600001167983 */ /* 0x000f280000300a00 */
[----:B------:R-:W4:Y:S04]  /*1502b0*/  LDL.LU.64 R24, [R1+0x2f58] ;  /* 0x002f580001187983 */ /* 0x000f280000300a00 */
[----:B------:R-:W2:Y:S04]  /*1502c0*/  LDL.LU R28, [R1+0x53c] ;  /* 0x00053c00011c7983 */ /* 0x000ea80000300800 */
[----:B------:R-:W4:Y:S04]  /*1502d0*/  LDL.LU.64 R26, [R1+0x2f50] ;  /* 0x002f5000011a7983 */ /* 0x000f280000300a00 */
[----:B------:R-:W4:Y:S04]  /*1502e0*/  LDL.LU.64 R30, [R1+0x2f48] ;  /* 0x002f4800011e7983 */ /* 0x000f280000300a00 */
[----:B------:R-:W4:Y:S01]  /*1502f0*/  LDL.LU R43, [R1+0x52c] ;  /* 0x00052c00012b7983 */ /* 0x000f220000300800 */
[----:B------:R-:W-:-:S02]  /*150300*/  LOP3.LUT P3, RZ, R52, 0x200, RZ, 0xc0, !PT ;  /* 0x0000020034ff7812 */ /* 0x000fc4000786c0ff */
[----:B------:R-:W-:Y:S02]  /*150310*/  PRMT R42, R29, 0x7773, RZ ;  /* 0x000077731d2a7816 */ /* 0x000fe400000000ff */
[C---:B------:R-:W-:Y:S02]  /*150320*/  LOP3.LUT P4, RZ, R52.reuse, 0x400, RZ, 0xc0, !PT ;  /* 0x0000040034ff7812 */ /* 0x040fe4000788c0ff */
[----:B------:R-:W-:Y:S02]  /*150330*/  LOP3.LUT P0, RZ, R52, 0x200000, RZ, 0xc0, !PT ;  /* 0x0020000034ff7812 */ /* 0x000fe4000780c0ff */
[----:B------:R-:W-:-:S05]  /*150340*/  LOP3.LUT R47, R47, 0xf7ffffff, RZ, 0xc0, !PT ;  /* 0xf7ffffff2f2f7812 */ /* 0x000fca00078ec0ff */
[----:B---3--:R0:W-:Y:S04]  /*150350*/  @P3 STG.E.U8 desc[UR4][R32.64], R42 ;  /* 0x0000002a20003986 */ /* 0x0081e8000c101104 */
[----:B0-----:R-:W3:Y:S01]  /*150360*/  LDL.LU.64 R32, [R1+0x2f40] ;  /* 0x002f400001207983 */ /* 0x001ee20000300a00 */
[----:B--2---:R-:W-:-:S05]  /*150370*/  PRMT R42, R28, 0x7770, RZ ;  /* 0x000077701c2a7816 */ /* 0x004fca00000000ff */
[----:B------:R0:W-:Y:S04]  /*150380*/  @P4 STG.E.U8 desc[UR4][R38.64], R42 ;  /* 0x0000002a26004986 */ /* 0x0001e8000c101104 */
[----:B0-----:R-:W2:Y:S01]  /*150390*/  LDL.LU.64 R38, [R1+0x2f78] ;  /* 0x002f780001267983 */ /* 0x001ea20000300a00 */
[----:B------:R-:W-:Y:S02]  /*1503a0*/  @P0 LOP3.LUT R47, R47, 0x8000000, RZ, 0xfc, !PT ;  /* 0x080000002f2f0812 */ /* 0x000fe400078efcff */
[----:B------:R-:W-:Y:S01]  /*1503b0*/  LOP3.LUT P0, RZ, R52, 0x100000, RZ, 0xc0, !PT ;  /* 0x0010000034ff7812 */ /* 0x000fe2000780c0ff */
[----:B------:R-:W2:Y:S01]  /*1503c0*/  LDL.LU R29, [R1+0x51c] ;  /* 0x00051c00011d7983 */ /* 0x000ea20000300800 */
[----:B------:R-:W-:Y:S02]  /*1503d0*/  LOP3.LUT R47, R47, 0xefffffff, RZ, 0xc0, !PT ;  /* 0xefffffff2f2f7812 */ /* 0x000fe400078ec0ff */
[----:B------:R-:W-:Y:S01]  /*1503e0*/  LOP3.LUT R54, R54, 0xfffffffe, RZ, 0xc0, !PT ;  /* 0xfffffffe36367812 */ /* 0x000fe200078ec0ff */
[----:B------:R-:W2:Y:S01]  /*1503f0*/  LDL.LU.64 R56, [R1+0x2f68] ;  /* 0x002f680001387983 */ /* 0x000ea20000300a00 */
[----:B------:R-:W-:-:S02]  /*150400*/  LOP3.LUT P5, RZ, R52, 0x800, RZ, 0xc0, !PT ;  /* 0x0000080034ff7812 */ /* 0x000fc400078ac0ff */
[C---:B------:R-:W-:Y:S01]  /*150410*/  LOP3.LUT P6, RZ, R52.reuse, 0x1000, RZ, 0xc0, !PT ;  /* 0x0000100034ff7812 */ /* 0x040fe200078cc0ff */
[----:B------:R-:W2:Y:S04]  /*150420*/  LDL.LU.64 R58, [R1+0x2fa0] ;  /* 0x002fa000013a7983 */ /* 0x000ea80000300a00 */
[----:B------:R-:W-:Y:S01]  /*150430*/  @P0 LOP3.LUT R47, R47, 0x10000000, RZ, 0xfc, !PT ;  /* 0x100000002f2f0812 */ /* 0x000fe200078efcff */
[----:B------:R-:W2:Y:S01]  /*150440*/  LDL.LU.64 R16, [R1+0x2f98] ;  /* 0x002f980001107983 */ /* 0x000ea20000300a00 */
[----:B------:R-:W-:Y:S02]  /*150450*/  LOP3.LUT P0, RZ, R52, 0x80000, RZ, 0xc0, !PT ;  /* 0x0008000034ff7812 */ /* 0x000fe4000780c0ff */
[----:B------:R-:W-:Y:S01]  /*150460*/  LOP3.LUT R47, R47, 0xdfffffff, RZ, 0xc0, !PT ;  /* 0xdfffffff2f2f7812 */ /* 0x000fe200078ec0ff */
[----:B------:R-:W2:Y:S01]  /*150470*/  LDL.LU.64 R18, [R1+0x2f90] ;  /* 0x002f900001127983 */ /* 0x000ea20000300a00 */
[----:B------:R-:W-:-:S03]  /*150480*/  PRMT R42, R28, 0x7771, RZ ;  /* 0x000077711c2a7816 */ /* 0x000fc600000000ff */
[----:B------:R-:W2:Y:S06]  /*150490*/  LDL.LU.64 R20, [R1+0x2f88] ;  /* 0x002f880001147983 */ /* 0x000eac0000300a00 */
[----:B------:R-:W-:Y:S02]  /*1504a0*/  @P0 LOP3.LUT R47, R47, 0x20000000, RZ, 0xfc, !PT ;  /* 0x200000002f2f0812 */ /* 0x000fe400078efcff */
[----:B------:R-:W-:Y:S02]  /*1504b0*/  LOP3.LUT P0, RZ, R52, 0x40000, RZ, 0xc0, !PT ;  /* 0x0004000034ff7812 */ /* 0x000fe4000780c0ff */
        /* <DEDUP_REMOVED lines=11> */
[----:B------:R-:W-:Y:S01]  /*150570*/  LOP3.LUT R54, R54, 0xfffffffb, RZ, 0xc0, !PT ;  /* 0xfffffffb36367812 */ /* 0x000fe200078ec0ff */
[----:B----4-:R0:W-:Y:S10]  /*150580*/  @P5 STG.E.U8 desc[UR4][R22.64], R42 ;  /* 0x0000002a16005986 */ /* 0x0101f4000c101104 */
        /* <DEDUP_REMOVED lines=13> */
[C---:B------:R-:W-:Y:S02]  /*150660*/  LOP3.LUT P0, RZ, R54.reuse, 0x2, RZ, 0xc0, !PT ;  /* 0x0000000236ff7812 */ /* 0x040fe4000780c0ff */
[----:B0-----:R-:W-:Y:S01]  /*150670*/  PRMT R42, R43, 0x7771, RZ ;  /* 0x000077712b2a7816 */ /* 0x001fe200000000ff */
[----:B------:R-:W4:Y:S10]  /*150680*/  LDL.LU.64 R30, [R1+0x2fa8] ;  /* 0x002fa800011e7983 */ /* 0x000f340000300a00 */
[----:B---3--:R0:W-:Y:S01]  /*150690*/  @P0 STG.E.U8 desc[UR4][R32.64], R42 ;  /* 0x0000002a20000986 */ /* 0x0081e2000c101104 */
[----:B------:R-:W-:-:S03]  /*1506a0*/  LOP3.LUT P0, RZ, R54, 0x1, RZ, 0xc0, !PT ;  /* 0x0000000136ff7812 */ /* 0x000fc6000780c0ff */
[----:B0-----:R-:W3:Y:S04]  /*1506b0*/  LDL.LU.64 R32, [R1+0x2fe0] ;  /* 0x002fe00001207983 */ /* 0x001ee80000300a00 */
[----:B------:R-:W4:Y:S01]  /*1506c0*/  LDL.LU.64 R54, [R1+0x2f70] ;  /* 0x002f700001367983 */ /* 0x000f220000300a00 */
[----:B------:R-:W-:-:S05]  /*1506d0*/  PRMT R42, R43, 0x7772, RZ ;  /* 0x000077722b2a7816 */ /* 0x000fca00000000ff */
[----:B--2---:R0:W-:Y:S04]  /*1506e0*/  @P0 STG.E.U8 desc[UR4][R38.64], R42 ;  /* 0x0000002a26000986 */ /* 0x0041e8000c101104 */
[----:B0-----:R-:W2:Y:S01]  /*1506f0*/  LDL.LU.64 R38, [R1+0x5d08] ;  /* 0x005d080001267983 */ /* 0x001ea20000300a00 */
        /* <DEDUP_REMOVED lines=38> */
[----:B------:R-:W4:Y:S04]  /*150960*/  LDL.LU.64 R26, [R1+0x2ff8] ;  /* 0x002ff800011a7983 */ /* 0x000f280000300a00 */
[----:B------:R-:W4:Y:S01]  /*150970*/  LDL.LU R29, [R1+0x4e0] ;  /* 0x0004e000011d7983 */ /* 0x000f220000300800 */
[----:B------:R-:W-:-:S03]  /*150980*/  LOP3.LUT P3, RZ, R52, 0x10000000, RZ, 0xc0, !PT ;  /* 0x1000000034ff7812 */ /* 0x000fc6000786c0ff */
[----:B------:R-:W4:Y:S01]  /*150990*/  LDL.LU.64 R30, [R1+0x2ff0] ;  /* 0x002ff000011e7983 */ /* 0x000f220000300a00 */
[----:B------:R-:W-:Y:S02]  /*1509a0*/  PRMT R42, R28, 0x7772, RZ ;  /* 0x000077721c2a7816 */ /* 0x000fe400000000ff */
[C---:B------:R-:W-:Y:S02]  /*1509b0*/  LOP3.LUT P4, RZ, R52.reuse, 0x20000000, RZ, 0xc0, !PT ;  /* 0x2000000034ff7812 */ /* 0x040fe4000788c0ff */
[C---:B------:R-:W-:Y:S02]  /*1509c0*/  LOP3.LUT P5, RZ, R52.reuse, 0x40000000, RZ, 0xc0, !PT ;  /* 0x4000000034ff7812 */ /* 0x040fe400078ac0ff */
[----:B------:R-:W-:Y:S02]  /*1509d0*/  LOP3.LUT P6, RZ, R52, 0x80000000, RZ, 0xc0, !PT ;  /* 0x8000000034ff7812 */ /* 0x000fe400078cc0ff */
[----:B------:R-:W-:Y:S01]  /*1509e0*/  LOP3.LUT R47, R47, 0xfff7ffff, RZ, 0xc0, !PT ;  /* 0xfff7ffff2f2f7812 */ /* 0x000fe200078ec0ff */
[----:B---3--:R0:W-:Y:S04]  /*1509f0*/  @P3 STG.E.U8 desc[UR4][R32.64], R42 ;  /* 0x0000002a20003986 */ /* 0x0081e8000c101104 */
[----:B0-----:R-:W3:Y:S04]  /*150a00*/  LDL.LU.64 R32, [R1+0x2fe8] ;  /* 0x002fe80001207983 */ /* 0x001ee80000300a00 */
[----:B------:R-:W3:Y:S04]  /*150a10*/  LDL.LU.64 R52, [R1+0x3020] ;  /* 0x0030200001347983 */ /* 0x000ee80000300a00 */
[----:B------:R-:W3:Y:S01]  /*150a20*/  LDL.LU.64 R54, [R1+0x3018] ;  /* 0x0030180001367983 */ /* 0x000ee20000300a00 */
[----:B--2---:R-:W-:-:S13]  /*150a30*/  LOP3.LUT P0, RZ, R39, 0x100, RZ, 0xc0, !PT ;  /* 0x0000010027ff7812 */ /* 0x004fda000780c0ff */
        /* <DEDUP_REMOVED lines=22> */
[----:B------:R-:W-:Y:S02]  /*150ba0*/  LOP3.LUT R47, R47, 0xfbffffff, RZ, 0xc0, !PT ;  /* 0xfbffffff2f2f7812 */ /* 0x000fe400078ec0ff */
[----:B0-----:R-:W-:Y:S01]  /*150bb0*/  PRMT R42, R29, 0x7770, RZ ;  /* 0x000077701d2a7816 */ /* 0x001fe200000000ff */
[----:B------:R-:W2:Y:S08]  /*150bc0*/  LDL.LU R22, [R1+0x4c0] ;  /* 0x0004c00001167983 */ /* 0x000eb00000300800 */
[----:B------:R-:W-:-:S02]  /*150bd0*/  @P0 LOP3.LUT R47, R47, 0x4000000, RZ, 0xfc, !PT ;  /* 0x040000002f2f0812 */ /* 0x000fc400078efcff */
[----:B------:R-:W-:Y:S01]  /*150be0*/  LOP3.LUT P0, RZ, R39, 0x1, RZ, 0xc0, !PT ;  /* 0x0000000127ff7812 */ /* 0x000fe2000780c0ff */
[----:B------:R0:W-:Y:S04]  /*150bf0*/  @P5 STG.E.U8 desc[UR4][R20.64], R42 ;  /* 0x0000002a14005986 */ /* 0x0001e8000c101104 */
[----:B------:R-:W4:Y:S04]  /*150c00*/  LDL.LU.64 R56, [R1+0x3010] ;  /* 0x0030100001387983 */ /* 0x000f280000300a00 */
[----:B------:R-:W2:Y:S01]  /*150c10*/  LDL.LU.64 R58, [R1+0x3008] ;  /* 0x00300800013a7983 */ /* 0x000ea20000300a00 */
[----:B0-----:R-:W-:-:S03]  /*150c20*/  PRMT R42, R29, 0x7771, RZ ;  /* 0x000077711d2a7816 */ /* 0x001fc600000000ff */
[----:B------:R-:W2:Y:S04]  /*150c30*/  LDL.LU.64 R16, [R1+0x3000] ;  /* 0x0030000001107983 */ /* 0x000ea80000300a00 */
[----:B------:R0:W-:Y:S04]  /*150c40*/  @P6 STG.E.U8 desc[UR4][R24.64], R42 ;  /* 0x0000002a18006986 */ /* 0x0001e8000c101104 */
[----:B------:R-:W2:Y:S04]  /*150c50*/  LDL.LU.64 R18, [R1+0x3038] ;  /* 0x0030380001127983 */ /* 0x000ea80000300a00 */
[----:B------:R-:W2:Y:S01]  /*150c60*/  LDL.LU.64 R20, [R1+0x3030] ;  /* 0x0030300001147983 */ /* 0x000ea20000300a00 */
[----:B0-----:R-:W-:-:S03]  /*150c70*/  PRMT R42, R29, 0x7772, RZ ;  /* 0x000077721d2a7816 */ /* 0x001fc600000000ff */
[----:B------:R-:W2:Y:S04]  /*150c80*/  LDL.LU.64 R24, [R1+0x3028] ;  /* 0x0030280001187983 */ /* 0x000ea80000300a00 */
[----:B------:R0:W-:Y:S01]  /*150c90*/  @P0 STG.E.U8 desc[UR4][R26.64], R42 ;  /* 0x0000002a1a000986 */ /* 0x0001e2000c101104 */
[----:B------:R-:W-:Y:S02]  /*150ca0*/  LOP3.LUT P0, RZ, R47, 0x4000000, RZ, 0xc0, !PT ;  /* 0x040000002fff7812 */ /* 0x000fe4000780c0ff */
[----:B0-----:R-:W-:Y:S01]  /*150cb0*/  PRMT R42, R29, 0x7773, RZ ;  /* 0x000077731d2a7816 */ /* 0x001fe200000000ff */
[----:B------:R-:W2:Y:S10]  /*150cc0*/  LDL.LU.64 R26, [R1+0x3060] ;  /* 0x00306000011a7983 */ /* 0x000eb40000300a00 */
[----:B------:R0:W-:Y:S01]  /*150cd0*/  @P0 STG.E.U8 desc[UR4][R30.64], R42 ;  /* 0x0000002a1e000986 */ /* 0x0001e2000c101104 */
[----:B------:R-:W-:-:S03]  /*150ce0*/  LOP3.LUT P0, RZ, R47, 0x2000000, RZ, 0xc0, !PT ;  /* 0x020000002fff7812 */ /* 0x000fc6000780c0ff */
[----:B------:R-:W2:Y:S01]  /*150cf0*/  LDL.LU.64 R28, [R1+0x3058] ;  /* 0x00305800011c7983 */ /* 0x000ea20000300a00 */
[----:B0-----:R-:W-:-:S03]  /*150d00*/  PRMT R42, R38, 0x7770, RZ ;  /* 0x00007770262a7816 */ /* 0x001fc600000000ff */
[----:B------:R-:W2:Y:S04]  /*150d10*/  LDL.LU.64 R30, [R1+0x3050] ;  /* 0x00305000011e7983 */ /* 0x000ea80000300a00 */
[----:B------:R-:W2:Y:S04]  /*150d20*/  LDL.LU R23, [R1+0x4e4] ;  /* 0x0004e40001177983 */ /* 0x000ea80000300800 */
[----:B---3--:R0:W-:Y:S01]  /*150d30*/  @P0 STG.E.U8 desc[UR4][R32.64], R42 ;  /* 0x0000002a20000986 */ /* 0x0081e2000c101104 */
[C---:B------:R-:W-:Y:S02]  /*150d40*/  LOP3.LUT P0, RZ, R47.reuse, 0x1000000, RZ, 0xc0, !PT ;  /* 0x010000002fff7812 */ /* 0x040fe4000780c0ff */
[----:B0-----:R-:W-:Y:S01]  /*150d50*/  PRMT R42, R38, 0x7771, RZ ;  /* 0x00007771262a7816 */ /* 0x001fe200000000ff */
[----:B------:R-:W3:Y:S10]  /*150d60*/  LDL.LU.64 R32, [R1+0x3048] ;  /* 0x0030480001207983 */ /* 0x000ef40000300a00 */
[----:B------:R0:W-:Y:S01]  /*150d70*/  @P0 STG.E.U8 desc[UR4][R52.64], R42 ;  /* 0x0000002a34000986 */ /* 0x0001e2000c101104 */
[----:B------:R-:W-:-:S02]  /*150d80*/  LOP3.LUT P0, RZ, R47, 0x800000, RZ, 0xc0, !PT ;  /* 0x008000002fff7812 */ /* 0x000fc4000780c0ff */
        /* <DEDUP_REMOVED lines=13> */
[----:B--2---:R-:W-:-:S11]  /*150e60*/  PRMT R42, R22, 0x7770, RZ ;  /* 0x00007770162a7816 */ /* 0x004fd600000000ff */
        /* <DEDUP_REMOVED lines=22> */
[----:B------:R-:W2:Y:S04]  /*150fd0*/  LDL.LU.64 R30, [R1+0x3070] ;  /* 0x00307000011e7983 */ /* 0x000ea80000300a00 */
[----:B------:R-:W2:Y:S04]  /*150fe0*/  LDL.LU.64 R24, [R1+0x3068] ;  /* 0x0030680001187983 */ /* 0x000ea80000300a00 */
[----:B------:R-:W2:Y:S04]  /*150ff0*/  LDL.LU.64 R26, [R1+0x30a0] ;  /* 0x0030a000011a7983 */ /* 0x000ea80000300a00 */
[----:B------:R-:W2:Y:S04]  /*151000*/  LDL.LU.64 R28, [R1+0x3098] ;  /* 0x00309800011c7983 */ /* 0x000ea80000300a00 */
[----:B------:R-:W2:Y:S01]  /*151010*/  LDL.LU R44, [R1+0x4d4] ;  /* 0x0004d400012c7983 */ /* 0x000ea20000300800 */
        /* <DEDUP_REMOVED lines=15> */
[----:B---3--:R0:W-:Y:S04]  /*151110*/  @P3 STG.E.U8 desc[UR4][R32.64], R42 ;  /* 0x0000002a20003986 */ /* 0x0081e8000c101104 */
[----:B0-----:R-:W3:Y:S04]  /*151120*/  LDL.LU.64 R32, [R1+0x3090] ;  /* 0x0030900001207983 */ /* 0x001ee80000300a00 */
[----:B------:R-:W3:Y:S04]  /*151130*/  LDL.LU R43, [R1+0x4c4] ;  /* 0x0004c400012b7983 */ /* 0x000ee80000300800 */
[----:B------:R-:W3:Y:S01]  /*151140*/  LDL.LU.64 R52, [R1+0x3088] ;  /* 0x0030880001347983 */ /* 0x000ee20000300a00 */
[----:B------:R-:W-:-:S03]  /*151150*/  LOP3.LUT R47, R47, 0xffff7fff, RZ, 0xc0, !PT ;  /* 0xffff7fff2f2f7812 */ /* 0x000fc600078ec0ff */
[----:B------:R-:W3:Y:S01]  /*151160*/  LDL.LU.64 R54, [R1+0x3080] ;  /* 0x0030800001367983 */ /* 0x000ee20000300a00 */
[----:B------:R-:W-:Y:S02]  /*151170*/  @P0 LOP3.LUT R47, R47, 0x8000, RZ, 0xfc, !PT ;  /* 0x000080002f2f0812 */ /* 0x000fe400078efcff */
[C---:B------:R-:W-:Y:S01]  /*151180*/  LOP3.LUT P0, RZ, R39.reuse, 0x400000, RZ, 0xc0, !PT ;  /* 0x0040000027ff7812 */ /* 0x040fe2000780c0ff */
[----:B------:R-:W3:Y:S01]  /*151190*/  LDL.LU.64 R56, [R1+0x30b8] ;  /* 0x0030b80001387983 */ /* 0x000ee20000300a00 */
[----:B------:R-:W-:Y:S02]  /*1511a0*/  LOP3.LUT P4, RZ, R39, 0x10000, RZ, 0xc0, !PT ;  /* 0x0001000027ff7812 */ /* 0x000fe4000788c0ff */
[----:B------:R-:W-:Y:S01]  /*1511b0*/  LOP3.LUT R47, R47, 0xfffeffff, RZ, 0xc0, !PT ;  /* 0xfffeffff2f2f7812 */ /* 0x000fe200078ec0ff */
[----:B------:R-:W3:Y:S01]  /*1511c0*/  LDL.LU.64 R58, [R1+0x30b0] ;  /* 0x0030b000013a7983 */ /* 0x000ee20000300a00 */
[----:B------:R-:W-:Y:S02]  /*1511d0*/  LOP3.LUT P5, RZ, R39, 0x20000, RZ, 0xc0, !PT ;  /* 0x0002000027ff7812 */ /* 0x000fe400078ac0ff */
[----:B------:R-:W-:-:S05]  /*1511e0*/  PRMT R42, R23, 0x7772, RZ ;  /* 0x00007772172a7816 */ /* 0x000fca00000000ff */
[----:B------:R-:W-:Y:S02]  /*1511f0*/  @P0 LOP3.LUT R47, R47, 0x10000, RZ, 0xfc, !PT ;  /* 0x000100002f2f0812 */ /* 0x000fe400078efcff */
[----:B------:R-:W-:Y:S01]  /*151200*/  LOP3.LUT P0, RZ, R39, 0x200000, RZ, 0xc0, !PT ;  /* 0x0020000027ff7812 */ /* 0x000fe2000780c0ff */
[----:B----4-:R0:W-:Y:S01]  /*151210*/  @P4 STG.E.U8 desc[UR4][R20.64], R42 ;  /* 0x0000002a14004986 */ /* 0x0101e2000c101104 */
[----:B------:R-:W-:Y:S02]  /*151220*/  LOP3.LUT R47, R47, 0xfffdffff, RZ, 0xc0, !PT ;  /* 0xfffdffff2f2f7812 */ /* 0x000fe400078ec0ff */
[----:B0-----:R-:W-:-:S09]  /*151230*/  PRMT R42, R23, 0x7773, RZ ;  /* 0x00007773172a7816 */ /* 0x001fd200000000ff */
[----:B------:R-:W-:Y:S02]  /*151240*/  @P0 LOP3.LUT R47, R47, 0x20000, RZ, 0xfc, !PT ;  /* 0x000200002f2f0812 */ /* 0x000fe400078efcff */
[C---:B------:R-:W-:Y:S01]  /*151250*/  LOP3.LUT P0, RZ, R39.reuse, 0x100000, RZ, 0xc0, !PT ;  /* 0x0010000027ff7812 */ /* 0x040fe2000780c0ff */
[----:B--2---:R0:W-:Y:S01]  /*151260*/  @P5 STG.E.U8 desc[UR4][R30.64], R42 ;  /* 0x0000002a1e005986 */ /* 0x0041e2000c101104 */
[----:B------:R-:W-:Y:S02]  /*151270*/  LOP3.LUT P6, RZ, R39, 0x40000, RZ, 0xc0, !PT ;  /* 0x0004000027ff7812 */ /* 0x000fe400078cc0ff */
[----:B------:R-:W-:Y:S01]  /*151280*/  LOP3.LUT R47, R47, 0xfffbffff, RZ, 0xc0, !PT ;  /* 0xfffbffff2f2f7812 */ /* 0x000fe200078ec0ff */
[----:B0-----:R-:W2:Y:S04]  /*151290*/  LDL.LU R30, [R1+0x4f8] ;  /* 0x0004f800011e7983 */ /* 0x001ea80000300800 */
[----:B------:R-:W4:Y:S04]  /*1512a0*/  LDL.LU.64 R16, [R1+0x30a8] ;  /* 0x0030a80001107983 */ /* 0x000f280000300a00 */
[----:B------:R-:W-:-:S02]  /*1512b0*/  @P0 LOP3.LUT R47, R47, 0x40000, RZ, 0xfc, !PT ;  /* 0x000400002f2f0812 */ /* 0x000fc400078efcff */
[----:B------:R-:W-:Y:S01]  /*1512c0*/  LOP3.LUT P0, RZ, R39, 0x80000, RZ, 0xc0, !PT ;  /* 0x0008000027ff7812 */ /* 0x000fe2000780c0ff */
[----:B------:R-:W4:Y:S01]  /*1512d0*/  LDL.LU.64 R18, [R1+0x30e0] ;  /* 0x0030e00001127983 */ /* 0x000f220000300a00 */
[----:B------:R-:W-:-:S03]  /*1512e0*/  PRMT R42, R44, 0x7770, RZ ;  /* 0x000077702c2a7816 */ /* 0x000fc600000000ff */
[----:B------:R-:W4:Y:S04]  /*1512f0*/  LDL.LU R31, [R1+0x4e8] ;  /* 0x0004e800011f7983 */ /* 0x000f280000300800 */
        /* <DEDUP_REMOVED lines=10> */
[----:B------:R-:W-:-:S03]  /*1513a0*/  LOP3.LUT P0, RZ, R47, 0x20000, RZ, 0xc0, !PT ;  /* 0x000200002fff7812 */ /* 0x000fc6000780c0ff */
[----:B0-----:R-:W4:Y:S01]  /*1513b0*/  LDL.LU.64 R28, [R1+0x30f8] ;  /* 0x0030f800011c7983 */ /* 0x001f220000300a00 */
[----:B------:R-:W-:-:S09]  /*1513c0*/  PRMT R42, R44, 0x7773, RZ ;  /* 0x000077732c2a7816 */ /* 0x000fd200000000ff */
        /* <DEDUP_REMOVED lines=15> */
[----:B--2---:R-:W-:-:S11]  /*1514c0*/  PRMT R42, R30, 0x7770, RZ ;  /* 0x000077701e2a7816 */ /* 0x004fd600000000ff */
        /* <DEDUP_REMOVED lines=21> */
[----:B---3--:R0:W-:Y:S04]  /*151620*/  @P6 STG.E.U8 desc[UR4][R32.64], R42 ;  /* 0x0000002a20006986 */ /* 0x0081e8000c101104 */
[----:B0-----:R-:W2:Y:S04]  /*151630*/  LDL.LU.64 R32, [R1+0x30e8] ;  /* 0x0030e80001207983 */ /* 0x001ea80000300a00 */
[----:B------:R-:W3:Y:S04]  /*151640*/  LDL.LU.64 R20, [R1+0x3120] ;  /* 0x0031200001147983 */ /* 0x000ee80000300a00 */
[----:B------:R-:W4:Y:S04]  /*151650*/  LDL.LU.64 R22, [R1+0x3118] ;  /* 0x0031180001167983 */ /* 0x000f280000300a00 */
[----:B------:R-:W2:Y:S04]  /*151660*/  LDL.LU R24, [R1+0x4d8] ;  /* 0x0004d80001187983 */ /* 0x000ea80000300800 */
[----:B------:R-:W4:Y:S04]  /*151670*/  LDL.LU.64 R26, [R1+0x3110] ;  /* 0x00311000011a7983 */ /* 0x000f280000300a00 */
[----:B------:R-:W4:Y:S01]  /*151680*/  LDL.LU.64 R28, [R1+0x3108] ;  /* 0x00310800011c7983 */ /* 0x000f220000300a00 */
[----:B------:R-:W-:-:S03]  /*151690*/  LOP3.LUT P3, RZ, R38, 0x4, RZ, 0xc0, !PT ;  /* 0x0000000426ff7812 */ /* 0x000fc6000786c0ff */
[----:B------:R-:W4:Y:S01]  /*1516a0*/  LDL.LU.64 R30, [R1+0x3100] ;  /* 0x00310000011e7983 */ /* 0x000f220000300a00 */
        /* <DEDUP_REMOVED lines=17> */
[----:B------:R-:W-:Y:S02]  /*1517c0*/  @P0 LOP3.LUT R47, R47, 0x80, RZ, 0xfc, !PT ;  /* 0x000000802f2f0812 */ /* 0x000fe400078efcff */
[----:B------:R-:W-:Y:S01]  /*1517d0*/  LOP3.LUT P0, RZ, R38, 0x200, RZ, 0xc0, !PT ;  /* 0x0000020026ff7812 */ /* 0x000fe2000780c0ff */
[----:B------:R-:W2:Y:S01]  /*1517e0*/  LDL.LU R25, [R1+0x4fc] ;  /* 0x0004fc0001197983 */ /* 0x000ea20000300800 */
[----:B------:R-:W-:-:S03]  /*1517f0*/  LOP3.LUT R47, R47, 0xfffffeff, RZ, 0xc0, !PT ;  /* 0xfffffeff2f2f7812 */ /* 0x000fc600078ec0ff */
[----:B------:R-:W2:Y:S01]  /*151800*/  LDL.LU.64 R52, [R1+0x3130] ;  /* 0x0031300001347983 */ /* 0x000ea20000300a00 */
[C---:B------:R-:W-:Y:S02]  /*151810*/  LOP3.LUT P4, RZ, R38.reuse, 0x8, RZ, 0xc0, !PT ;  /* 0x0000000826ff7812 */ /* 0x040fe4000788c0ff */
[C---:B------:R-:W-:Y:S01]  /*151820*/  LOP3.LUT P5, RZ, R38.reuse, 0x10, RZ, 0xc0, !PT ;  /* 0x0000001026ff7812 */ /* 0x040fe200078ac0ff */
[----:B------:R-:W2:Y:S04]  /*151830*/  LDL.LU.64 R54, [R1+0x3128] ;  /* 0x0031280001367983 */ /* 0x000ea80000300a00 */
[----:B------:R-:W-:Y:S01]  /*151840*/  @P0 LOP3.LUT R47, R47, 0x100, RZ, 0xfc, !PT ;  /* 0x000001002f2f0812 */ /* 0x000fe200078efcff */
[----:B------:R-:W2:Y:S01]  /*151850*/  LDL.LU.64 R56, [R1+0x3160] ;  /* 0x0031600001387983 */ /* 0x000ea20000300a00 */
[----:B------:R-:W-:-:S02]  /*151860*/  LOP3.LUT P0, RZ, R38, 0x100, RZ, 0xc0, !PT ;  /* 0x0000010026ff7812 */ /* 0x000fc4000780c0ff */
[----:B------:R-:W-:Y:S01]  /*151870*/  LOP3.LUT R47, R47, 0xfffffdff, RZ, 0xc0, !PT ;  /* 0xfffffdff2f2f7812 */ /* 0x000fe200078ec0ff */
[----:B------:R-:W2:Y:S01]  /*151880*/  LDL.LU.64 R58, [R1+0x3158] ;  /* 0x00315800013a7983 */ /* 0x000ea20000300a00 */
[----:B------:R-:W-:Y:S02]  /*151890*/  PRMT R42, R24, 0x7771, RZ ;  /* 0x00007771182a7816 */ /* 0x000fe400000000ff */
[C---:B------:R-:W-:Y:S01]  /*1518a0*/  LOP3.LUT P6, RZ, R38.reuse, 0x20, RZ, 0xc0, !PT ;  /* 0x0000002026ff7812 */ /* 0x040fe200078cc0ff */
[----:B------:R-:W2:Y:S06]  /*1518b0*/  LDL.LU.64 R16, [R1+0x3150] ;  /* 0x0031500001107983 */ /* 0x000eac0000300a00 */
[----:B------:R-:W-:Y:S01]  /*1518c0*/  @P0 LOP3.LUT R47, R47, 0x200, RZ, 0xfc, !PT ;  /* 0x000002002f2f0812 */ /* 0x000fe200078efcff */
[----:B---3--:R0:W-:Y:S01]  /*1518d0*/  @P4 STG.E.U8 desc[UR4][R20.64], R42 ;  /* 0x0000002a14004986 */ /* 0x0081e2000c101104 */
[----:B------:R-:W-:-:S02]  /*1518e0*/  LOP3.LUT P0, RZ, R38, 0x80, RZ, 0xc0, !PT ;  /* 0x0000008026ff7812 */ /* 0x000fc4000780c0ff */
[----:B------:R-:W-:Y:S01]  /*1518f0*/  LOP3.LUT R47, R47, 0xfffffbff, RZ, 0xc0, !PT ;  /* 0xfffffbff2f2f7812 */ /* 0x000fe200078ec0ff */
[----:B------:R-:W3:Y:S01]  /*151900*/  LDL.LU.64 R18, [R1+0x3148] ;  /* 0x0031480001127983 */ /* 0x000ee20000300a00 */
[----:B0-----:R-:W-:-:S03]  /*151910*/  PRMT R42, R24, 0x7772, RZ ;  /* 0x00007772182a7816 */ /* 0x001fc600000000ff */
[----:B------:R-:W3:Y:S06]  /*151920*/  LDL.LU.64 R20, [R1+0x3140] ;  /* 0x0031400001147983 */ /* 0x000eec0000300a00 */
[----:B------:R-:W-:Y:S02]  /*151930*/  @P0 LOP3.LUT R47, R47, 0x400, RZ, 0xfc, !PT ;  /* 0x000004002f2f0812 */ /* 0x000fe400078efcff */
[----:B------:R-:W-:Y:S01]  /*151940*/  LOP3.LUT P0, RZ, R38, 0x40, RZ, 0xc0, !PT ;  /* 0x0000004026ff7812 */ /* 0x000fe2000780c0ff */
        /* <DEDUP_REMOVED lines=12> */
[----:B------:R-:W-:Y:S02]  /*151a10*/  LOP3.LUT P0, RZ, R47, 0x200, RZ, 0xc0, !PT ;  /* 0x000002002fff7812 */ /* 0x000fe4000780c0ff */
[C---:B0-----:R-:W-:Y:S01]  /*151a20*/  PRMT R42, R37.reuse, 0x7772, RZ ;  /* 0x00007772252a7816 */ /* 0x041fe200000000ff */
[----:B------:R-:W4:Y:S10]  /*151a30*/  LDL.LU.64 R30, [R1+0x3188] ;  /* 0x00318800011e7983 */ /* 0x000f340000300a00 */
[----:B--2---:R0:W-:Y:S04]  /*151a40*/  @P0 STG.E.U8 desc[UR4][R32.64], R42 ;  /* 0x0000002a20000986 */ /* 0x0041e8000c101104 */
[----:B0-----:R-:W2:Y:S01]  /*151a50*/  LDL.LU.64 R32, [R1+0x3180] ;  /* 0x0031800001207983 */ /* 0x001ea20000300a00 */
[----:B------:R-:W-:-:S03]  /*151a60*/  PRMT R42, R37, 0x7773, RZ ;  /* 0x00007773252a7816 */ /* 0x000fc600000000ff */
[----:B------:R-:W3:Y:S01]  /*151a70*/  LDL.LU R37, [R1+0x5cf4] ;  /* 0x005cf40001257983 */ /* 0x000ee20000300800 */
[----:B------:R-:W-:-:S13]  /*151a80*/  LOP3.LUT P0, RZ, R47, 0x100, RZ, 0xc0, !PT ;  /* 0x000001002fff7812 */ /* 0x000fda000780c0ff */
        /* <DEDUP_REMOVED lines=16> */
[C---:B------:R-:W-:Y:S02]  /*151b90*/  LOP3.LUT P3, RZ, R38.reuse, 0x20000, RZ, 0xc0, !PT ;  /* 0x0002000026ff7812 */ /* 0x040fe4000786c0ff */
[C---:B------:R-:W-:Y:S02]  /*151ba0*/  LOP3.LUT P4, RZ, R38.reuse, 0x40000, RZ, 0xc0, !PT ;  /* 0x0004000026ff7812 */ /* 0x040fe4000788c0ff */
[----:B------:R-:W-:-:S02]  /*151bb0*/  LOP3.LUT P5, RZ, R38, 0x80000, RZ, 0xc0, !PT ;  /* 0x0008000026ff7812 */ /* 0x000fc400078ac0ff */
[----:B------:R-:W-:Y:S02]  /*151bc0*/  LOP3.LUT P6, RZ, R38, 0x100000, RZ, 0xc0, !PT ;  /* 0x0010000026ff7812 */ /* 0x000fe400078cc0ff */
[----:B---3--:R-:W-:-:S05]  /*151bd0*/  PRMT R42, R37, 0x7770, RZ ;  /* 0x00007770252a7816 */ /* 0x008fca00000000ff */
[----:B------:R0:W-:Y:S02]  /*151be0*/  @P0 STG.E.U8 desc[UR4][R18.64], R42 ;  /* 0x0000002a12000986 */ /* 0x0001e4000c101104 */
[----:B0-----:R-:W-:-:S05]  /*151bf0*/  PRMT R42, R37, 0x7771, RZ ;  /* 0x00007771252a7816 */ /* 0x001fca00000000ff */
[----:B------:R0:W-:Y:S02]  /*151c00*/  @P1 STG.E.U8 desc[UR4][R20.64], R42 ;  /* 0x0000002a14001986 */ /* 0x0001e4000c101104 */
[----:B0-----:R-:W-:-:S05]  /*151c10*/  PRMT R42, R37, 0x7772, RZ ;  /* 0x00007772252a7816 */ /* 0x001fca00000000ff */
[----:B----4-:R0:W-:Y:S02]  /*151c20*/  @P2 STG.E.U8 desc[UR4][R22.64], R42 ;  /* 0x0000002a16002986 */ /* 0x0101e4000c101104 */
[----:B0-----:R-:W-:Y:S02]  /*151c30*/  PRMT R42, R37, 0x7773, RZ ;  /* 0x00007773252a7816 */ /* 0x001fe400000000ff */
        /* <DEDUP_REMOVED lines=8> */
[----:B0-----:R-:W2:Y:S01]  /*151cc0*/  LDL.LU.64 R32, [R1+0x31a0] ;  /* 0x0031a00001207983 */ /* 0x001ea20000300a00 */
[----:B------:R-:W-:-:S03]  /*151cd0*/  LOP3.LUT R39, R39, 0xf7ffffff, RZ, 0xc0, !PT ;  /* 0xf7ffffff27277812 */ /* 0x000fc600078ec0ff */
[----:B------:R-:W4:Y:S04]  /*151ce0*/  LDL.LU.64 R26, [R1+0x3198] ;  /* 0x00319800011a7983 */ /* 0x000f280000300a00 */
[----:B------:R-:W4:Y:S04]  /*151cf0*/  LDL.LU.64 R20, [R1+0x3190] ;  /* 0x0031900001147983 */ /* 0x000f280000300a00 */
[----:B------:R-:W4:Y:S04]  /*151d00*/  LDL.LU.64 R22, [R1+0x31b8] ;  /* 0x0031b80001167983 */ /* 0x000f280000300a00 */
[----:B------:R-:W4:Y:S01]  /*151d10*/  LDL.LU R25, [R1+0x4cc] ;  /* 0x0004cc0001197983 */ /* 0x000f220000300800 */
[----:B------:R-:W-:-:S03]  /*151d20*/  LOP3.LUT R47, R47, 0xfffffffe, RZ, 0xc0, !PT ;  /* 0xfffffffe2f2f7812 */ /* 0x000fc600078ec0ff */
[----:B------:R-:W4:Y:S04]  /*151d30*/  LDL.LU.64 R28, [R1+0x31b0] ;  /* 0x0031b000011c7983 */ /* 0x000f280000300a00 */
[----:B------:R-:W4:Y:S04]  /*151d40*/  LDL.LU.64 R30, [R1+0x31a8] ;  /* 0x0031a800011e7983 */ /* 0x000f280000300a00 */
[----:B------:R-:W4:Y:S01]  /*151d50*/  LDL.LU R43, [R1+0x4b0] ;  /* 0x0004b000012b7983 */ /* 0x000f220000300800 */
[C---:B------:R-:W-:Y:S02]  /*151d60*/  LOP3.LUT P3, RZ, R38.reuse, 0x200000, RZ, 0xc0, !PT ;  /* 0x0020000026ff7812 */ /* 0x040fe4000786c0ff */
[----:B------:R-:W-:-:S02]  /*151d70*/  LOP3.LUT P4, RZ, R38, 0x400000, RZ, 0xc0, !PT ;  /* 0x0040000026ff7812 */ /* 0x000fc4000788c0ff */
[C---:B------:R-:W-:Y:S02]  /*151d80*/  LOP3.LUT P5, RZ, R38.reuse, 0x800000, RZ, 0xc0, !PT ;  /* 0x0080000026ff7812 */ /* 0x040fe400078ac0ff */
[----:B------:R-:W-:Y:S02]  /*151d90*/  LOP3.LUT P6, RZ, R38, 0x1000000, RZ, 0xc0, !PT ;  /* 0x0100000026ff7812 */ /* 0x000fe400078cc0ff */
        /* <DEDUP_REMOVED lines=23> */
[----:B------:R-:W-:-:S05]  /*151f10*/  PRMT R38, R24, 0x7773, RZ ;  /* 0x0000777318267816 */ /* 0x000fca00000000ff */
[----:B--2---:R0:W-:Y:S04]  /*151f20*/  @P3 STG.E.U8 desc[UR4][R32.64], R38 ;  /* 0x0000002620003986 */ /* 0x0041e8000c101104 */
[----:B0-----:R-:W2:Y:S04]  /*151f30*/  LDL.LU.64 R32, [R1+0x31e0] ;  /* 0x0031e00001207983 */ /* 0x001ea80000300a00 */
[----:B------:R-:W3:Y:S01]  /*151f40*/  LDL.LU.64 R52, [R1+0x31d8] ;  /* 0x0031d80001347983 */ /* 0x000ee20000300a00 */
[----:B----4-:R-:W-:-:S03]  /*151f50*/  PRMT R38, R25, 0x7770, RZ ;  /* 0x0000777019267816 */ /* 0x010fc600000000ff */
[----:B------:R-:W4:Y:S04]  /*151f60*/  LDL.LU.64 R54, [R1+0x31d0] ;  /* 0x0031d00001367983 */ /* 0x000f280000300a00 */
[----:B------:R0:W-:Y:S04]  /*151f70*/  @P4 STG.E.U8 desc[UR4][R26.64], R38 ;  /* 0x000000261a004986 */ /* 0x0001e8000c101104 */
[----:B0-----:R-:W4:Y:S04]  /*151f80*/  LDL.LU R26, [R1+0x4a0] ;  /* 0x0004a000011a7983 */ /* 0x001f280000300800 */
[----:B------:R-:W4:Y:S04]  /*151f90*/  LDL.LU.64 R56, [R1+0x31c8] ;  /* 0x0031c80001387983 */ /* 0x000f280000300a00 */
[----:B------:R-:W4:Y:S04]  /*151fa0*/  LDL.LU.64 R58, [R1+0x31c0] ;  /* 0x0031c000013a7983 */ /* 0x000f280000300a00 */
[----:B------:R-:W4:Y:S01]  /*151fb0*/  LDL.LU.64 R16, [R1+0x31f8] ;  /* 0x0031f80001107983 */ /* 0x000f220000300a00 */
[----:B------:R-:W-:-:S03]  /*151fc0*/  PRMT R38, R25, 0x7771, RZ ;  /* 0x0000777119267816 */ /* 0x000fc600000000ff */
[----:B------:R-:W4:Y:S04]  /*151fd0*/  LDL.LU R27, [R1+0x490] ;  /* 0x00049000011b7983 */ /* 0x000f280000300800 */
[----:B------:R0:W-:Y:S04]  /*151fe0*/  @P5 STG.E.U8 desc[UR4][R20.64], R38 ;  /* 0x0000002614005986 */ /* 0x0001e8000c101104 */
[----:B------:R-:W4:Y:S01]  /*151ff0*/  LDL.LU.64 R18, [R1+0x31f0] ;  /* 0x0031f00001127983 */ /* 0x000f220000300a00 */
[----:B0-----:R-:W-:-:S03]  /*152000*/  PRMT R38, R25, 0x7772, RZ ;  /* 0x0000777219267816 */ /* 0x001fc600000000ff */
[----:B------:R-:W4:Y:S04]  /*152010*/  LDL.LU.64 R20, [R1+0x31e8] ;  /* 0x0031e80001147983 */ /* 0x000f280000300a00 */
[----:B------:R0:W-:Y:S02]  /*152020*/  @P6 STG.E.U8 desc[UR4][R22.64], R38 ;  /* 0x0000002616006986 */ /* 0x0001e4000c101104 */
[----:B0-----:R-:W-:Y:S02]  /*152030*/  PRMT R38, R25, 0x7773, RZ ;  /* 0x0000777319267816 */ /* 0x001fe400000000ff */
[----:B------:R-:W4:Y:S04]  /*152040*/  LDL.LU.64 R22, [R1+0x3220] ;  /* 0x0032200001167983 */ /* 0x000f280000300a00 */
[----:B------:R0:W-:Y:S01]  /*152050*/  @P0 STG.E.U8 desc[UR4][R28.64], R38 ;  /* 0x000000261c000986 */ /* 0x0001e2000c101104 */
[----:B------:R-:W-:-:S03]  /*152060*/  LOP3.LUT P0, RZ, R47, 0x4, RZ, 0xc0, !PT ;  /* 0x000000042fff7812 */ /* 0x000fc6000780c0ff */
[----:B------:R-:W4:Y:S01]  /*152070*/  LDL.LU.64 R24, [R1+0x3218] ;  /* 0x0032180001187983 */ /* 0x000f220000300a00 */
        /* <DEDUP_REMOVED lines=48> */
[----:B------:R-:W4:Y:S04]  /*152380*/  LDL.LU.64 R26, [R1+0x3258] ;  /* 0x00325800011a7983 */ /* 0x000f280000300a00 */
[----:B------:R-:W4:Y:S01]  /*152390*/  LDL.LU R29, [R1+0x4b4] ;  /* 0x0004b400011d7983 */ /* 0x000f220000300800 */
[----:B------:R-:W-:-:S03]  /*1523a0*/  LOP3.LUT P3, RZ, R37, 0x100, RZ, 0xc0, !PT ;  /* 0x0000010025ff7812 */ /* 0x000fc6000786c0ff */
[----:B------:R-:W4:Y:S01]  /*1523b0*/  LDL.LU.64 R30, [R1+0x3250] ;  /* 0x00325000011e7983 */ /* 0x000f220000300a00 */
[----:B------:R-:W-:-:S03]  /*1523c0*/  PRMT R38, R35, 0x7772, RZ ;  /* 0x0000777223267816 */ /* 0x000fc600000000ff */
[----:B------:R-:W4:Y:S01]  /*1523d0*/  LDL.LU R43, [R1+0x4a4] ;  /* 0x0004a400012b7983 */ /* 0x000f220000300800 */
        /* <DEDUP_REMOVED lines=9> */
[C---:B------:R-:W-:Y:S02]  /*152470*/  LOP3.LUT P0, RZ, R37.reuse, 0x20000, RZ, 0xc0, !PT ;  /* 0x0002000025ff7812 */ /* 0x040fe4000780c0ff */
[----:B------:R-:W-:Y:S02]  /*152480*/  LOP3.LUT P4, RZ, R37, 0x200, RZ, 0xc0, !PT ;  /* 0x0000020025ff7812 */ /* 0x000fe4000788c0ff */
        /* <DEDUP_REMOVED lines=14> */
[----:B------:R-:W-:Y:S01]  /*152570*/  LOP3.LUT R39, R39, 0xfbffffff, RZ, 0xc0, !PT ;  /* 0xfbffffff27277812 */ /* 0x000fe200078ec0ff */
[----:B--2---:R0:W-:Y:S04]  /*152580*/  @P3 STG.E.U8 desc[UR4][R32.64], R38 ;  /* 0x0000002620003986 */ /* 0x0041e8000c101104 */
[----:B0-----:R-:W2:Y:S01]  /*152590*/  LDL.LU.64 R32, [R1+0x3248] ;  /* 0x0032480001207983 */ /* 0x001ea20000300a00 */
[----:B------:R-:W-:-:S03]  /*1525a0*/  PRMT R38, R35, 0x7773, RZ ;  /* 0x0000777323267816 */ /* 0x000fc600000000ff */
[----:B------:R-:W2:Y:S04]  /*1525b0*/  LDL.LU R35, [R1+0x5cec] ;  /* 0x005cec0001237983 */ /* 0x000ea80000300800 */
[----:B------:R-:W2:Y:S04]  /*1525c0*/  LDL.LU.64 R52, [R1+0x3240] ;  /* 0x0032400001347983 */ /* 0x000ea80000300a00 */
[----:B------:R-:W2:Y:S04]  /*1525d0*/  LDL.LU.64 R54, [R1+0x3278] ;  /* 0x0032780001367983 */ /* 0x000ea80000300a00 */
[----:B---3--:R0:W-:Y:S04]  /*1525e0*/  @P4 STG.E.U8 desc[UR4][R22.64], R38 ;  /* 0x0000002616004986 */ /* 0x0081e8000c101104 */
[----:B0-----:R-:W3:Y:S04]  /*1525f0*/  LDL.LU R22, [R1+0x494] ;  /* 0x0004940001167983 */ /* 0x001ee80000300800 */
[----:B------:R-:W3:Y:S04]  /*152600*/  LDL.LU.64 R56, [R1+0x3270] ;  /* 0x0032700001387983 */ /* 0x000ee80000300a00 */
[----:B------:R-:W3:Y:S04]  /*152610*/  LDL.LU.64 R58, [R1+0x3268] ;  /* 0x00326800013a7983 */ /* 0x000ee80000300a00 */
[----:B------:R-:W3:Y:S01]  /*152620*/  LDL.LU.64 R16, [R1+0x32a0] ;  /* 0x0032a00001107983 */ /* 0x000ee20000300a00 */
[----:B----4-:R-:W-:-:S03]  /*152630*/  PRMT R38, R29, 0x7770, RZ ;  /* 0x000077701d267816 */ /* 0x010fc600000000ff */
[----:B------:R-:W4:Y:S01]  /*152640*/  LDL.LU.64 R18, [R1+0x3298] ;  /* 0x0032980001127983 */ /* 0x000f220000300a00 */
[----:B------:R-:W-:Y:S02]  /*152650*/  @P0 LOP3.LUT R39, R39, 0x4000000, RZ, 0xfc, !PT ;  /* 0x0400000027270812 */ /* 0x000fe400078efcff */
[----:B------:R-:W-:Y:S01]  /*152660*/  LOP3.LUT P0, RZ, R37, 0x1000, RZ, 0xc0, !PT ;  /* 0x0000100025ff7812 */ /* 0x000fe2000780c0ff */
[----:B------:R0:W-:Y:S02]  /*152670*/  @P5 STG.E.U8 desc[UR4][R20.64], R38 ;  /* 0x0000002614005986 */ /* 0x0001e4000c101104 */
[C---:B0-----:R-:W-:Y:S02]  /*152680*/  PRMT R38, R29.reuse, 0x7771, RZ ;  /* 0x000077711d267816 */ /* 0x041fe400000000ff */
[----:B------:R-:W4:Y:S04]  /*152690*/  LDL.LU.64 R20, [R1+0x3290] ;  /* 0x0032900001147983 */ /* 0x000f280000300a00 */
[----:B------:R0:W-:Y:S02]  /*1526a0*/  @P6 STG.E.U8 desc[UR4][R24.64], R38 ;  /* 0x0000002618006986 */ /* 0x0001e4000c101104 */
[----:B0-----:R-:W-:-:S02]  /*1526b0*/  PRMT R38, R29, 0x7772, RZ ;  /* 0x000077721d267816 */ /* 0x001fc400000000ff */
[----:B------:R-:W4:Y:S04]  /*1526c0*/  LDL.LU.64 R24, [R1+0x3288] ;  /* 0x0032880001187983 */ /* 0x000f280000300a00 */
[----:B------:R0:W-:Y:S04]  /*1526d0*/  @P0 STG.E.U8 desc[UR4][R26.64], R38 ;  /* 0x000000261a000986 */ /* 0x0001e8000c101104 */
[----:B0-----:R-:W4:Y:S01]  /*1526e0*/  LDL.LU.64 R26, [R1+0x3280] ;  /* 0x00328000011a7983 */ /* 0x001f220000300a00 */
[----:B------:R-:W-:-:S03]  /*1526f0*/  PRMT R38, R29, 0x7773, RZ ;  /* 0x000077731d267816 */ /* 0x000fc600000000ff */
[----:B------:R-:W4:Y:S01]  /*152700*/  LDL.LU.64 R28, [R1+0x32b8] ;  /* 0x0032b800011c7983 */ /* 0x000f220000300a00 */
[----:B------:R-:W-:-:S13]  /*152710*/  LOP3.LUT P0, RZ, R39, 0x4000000, RZ, 0xc0, !PT ;  /* 0x0400000027ff7812 */ /* 0x000fda000780c0ff */
[----:B------:R0:W-:Y:S01]  /*152720*/  @P0 STG.E.U8 desc[UR4][R30.64], R38 ;  /* 0x000000261e000986 */ /* 0x0001e2000c101104 */
[----:B------:R-:W-:-:S03]  /*152730*/  LOP3.LUT P0, RZ, R39, 0x2000000, RZ, 0xc0, !PT ;  /* 0x0200000027ff7812 */ /* 0x000fc6000780c0ff */
[----:B0-----:R-:W4:Y:S01]  /*152740*/  LDL.LU.64 R30, [R1+0x32b0] ;  /* 0x0032b000011e7983 */ /* 0x001f220000300a00 */
[----:B------:R-:W-:-:S03]  /*152750*/  PRMT R38, R43, 0x7770, RZ ;  /* 0x000077702b267816 */ /* 0x000fc600000000ff */
[----:B------:R-:W4:Y:S01]  /*152760*/  LDL.LU R23, [R1+0x4b8] ;  /* 0x0004b80001177983 */ /* 0x000f220000300800 */
[C---:B------:R-:W-:Y:S02]  /*152770*/  LOP3.LUT P1, RZ, R37.reuse, 0x200000, RZ, 0xc0, !PT ;  /* 0x0020000025ff7812 */ /* 0x040fe4000782c0ff */
[C---:B------:R-:W-:Y:S02]  /*152780*/  LOP3.LUT P2, RZ, R37.reuse, 0x400000, RZ, 0xc0, !PT ;  /* 0x0040000025ff7812 */ /* 0x040fe4000784c0ff */
[----:B------:R-:W-:Y:S01]  /*152790*/  LOP3.LUT P3, RZ, R37, 0x800000, RZ, 0xc0, !PT ;  /* 0x0080000025ff7812 */ /* 0x000fe2000786c0ff */
        /* <DEDUP_REMOVED lines=29> */
[----:B0-----:R-:W-:Y:S02]  /*152970*/  PRMT R38, R36, 0x7773, RZ ;  /* 0x0000777324267816 */ /* 0x001fe400000000ff */
[----:B------:R-:W3:Y:S01]  /*152980*/  LDL.LU R36, [R1+0x5ce8] ;  /* 0x005ce80001247983 */ /* 0x000ee20000300800 */
[C---:B------:R-:W-:Y:S02]  /*152990*/  LOP3.LUT P5, RZ, R37.reuse, 0x2000000, RZ, 0xc0, !PT ;  /* 0x0200000025ff7812 */ /* 0x040fe400078ac0ff */
[----:B------:R-:W-:-:S11]  /*1529a0*/  LOP3.LUT P6, RZ, R37, 0x4000000, RZ, 0xc0, !PT ;  /* 0x0400000025ff7812 */ /* 0x000fd600078cc0ff */
        /* <DEDUP_REMOVED lines=8> */
[----:B------:R-:W4:Y:S04]  /*152a30*/  LDL.LU.64 R28, [R1+0x32c0] ;  /* 0x0032c000011c7983 */ /* 0x000f280000300a00 */
[----:B------:R-:W4:Y:S04]  /*152a40*/  LDL.LU.64 R30, [R1+0x32f8] ;  /* 0x0032f800011e7983 */ /* 0x000f280000300a00 */
[----:B------:R-:W4:Y:S01]  /*152a50*/  LDL.LU R22, [R1+0x4a8] ;  /* 0x0004a80001167983 */ /* 0x000f220000300800 */
[----:B------:R-:W-:-:S02]  /*152a60*/  LOP3.LUT P3, RZ, R37, 0x8000000, RZ, 0xc0, !PT ;  /* 0x0800000025ff7812 */ /* 0x000fc4000786c0ff */
[C---:B------:R-:W-:Y:S02]  /*152a70*/  LOP3.LUT P4, RZ, R37.reuse, 0x10000000, RZ, 0xc0, !PT ;  /* 0x1000000025ff7812 */ /* 0x040fe4000788c0ff */
        /* <DEDUP_REMOVED lines=29> */
[----:B------:R-:W3:Y:S04]  /*152c50*/  LDL.LU.64 R52, [R1+0x32e8] ;  /* 0x0032e80001347983 */ /* 0x000ee80000300a00 */
[----:B------:R-:W3:Y:S04]  /*152c60*/  LDL.LU.64 R54, [R1+0x3320] ;  /* 0x0033200001367983 */ /* 0x000ee80000300a00 */
[----:B------:R-:W3:Y:S01]  /*152c70*/  LDL.LU.64 R56, [R1+0x3318] ;  /* 0x0033180001387983 */ /* 0x000ee20000300a00 */
[----:B------:R-:W-:-:S03]  /*152c80*/  PRMT R37, R23, 0x7772, RZ ;  /* 0x0000777217257816 */ /* 0x000fc600000000ff */
[----:B------:R-:W3:Y:S04]  /*152c90*/  LDL.LU.64 R58, [R1+0x3310] ;  /* 0x00331000013a7983 */ /* 0x000ee80000300a00 */
[----:B----4-:R0:W-:Y:S02]  /*152ca0*/  @P4 STG.E.U8 desc[UR4][R20.64], R37 ;  /* 0x0000002514004986 */ /* 0x0101e4000c101104 */
[----:B0-----:R-:W-:Y:S02]  /*152cb0*/  PRMT R37, R23, 0x7773, RZ ;  /* 0x0000777317257816 */ /* 0x001fe400000000ff */
[----:B------:R-:W4:Y:S04]  /*152cc0*/  LDL.LU R23, [R1+0x488] ;  /* 0x0004880001177983 */ /* 0x000f280000300800 */
        /* <DEDUP_REMOVED lines=31> */
[----:B------:R4:W-:Y:S01]  /*152ec0*/  @P0 STG.E.U8 desc[UR4][R58.64], R37 ;  /* 0x000000253a000986 */ /* 0x0009e2000c101104 */
[----:B------:R-:W-:Y:S02]  /*152ed0*/  LOP3.LUT P0, RZ, R39, 0x1000, RZ, 0xc0, !PT ;  /* 0x0000100027ff7812 */ /* 0x000fe4000780c0ff */
[----:B----4-:R-:W-:-:S11]  /*152ee0*/  PRMT R37, R23, 0x7770, RZ ;  /* 0x0000777017257816 */ /* 0x010fd600000000ff */
        /* <DEDUP_REMOVED lines=22> */
[----:B--2---:R0:W-:Y:S04]  /*153050*/  @P6 STG.E.U8 desc[UR4][R32.64], R37 ;  /* 0x0000002520006986 */ /* 0x0041e8000c101104 */
[----:B------:R-:W2:Y:S04]  /*153060*/  LDL.LU.64 R28, [R1+0x3348] ;  /* 0x00334800011c7983 */ /* 0x000ea80000300a00 */
[----:B0-----:R-:W4:Y:S04]  /*153070*/  LDL.LU.64 R32, [R1+0x3340] ;  /* 0x0033400001207983 */ /* 0x001f280000300a00 */
[----:B------:R-:W3:Y:S04]  /*153080*/  LDL.LU.64 R20, [R1+0x3378] ;  /* 0x0033780001147983 */ /* 0x000ee80000300a00 */
[----:B------:R-:W2:Y:S04]  /*153090*/  LDL.LU R23, [R1+0x4ac] ;  /* 0x0004ac0001177983 */ /* 0x000ea80000300800 */
[----:B------:R-:W3:Y:S04]  /*1530a0*/  LDL.LU.64 R30, [R1+0x3370] ;  /* 0x00337000011e7983 */ /* 0x000ee80000300a00 */
[----:B------:R-:W3:Y:S04]  /*1530b0*/  LDL.LU.64 R24, [R1+0x3368] ;  /* 0x0033680001187983 */ /* 0x000ee80000300a00 */
[----:B------:R-:W3:Y:S04]  /*1530c0*/  LDL.LU.64 R26, [R1+0x33a0] ;  /* 0x0033a000011a7983 */ /* 0x000ee80000300a00 */
[----:B------:R-:W3:Y:S01]  /*1530d0*/  LDL.LU R44, [R1+0x49c] ;  /* 0x00049c00012c7983 */ /* 0x000ee20000300800 */
[----:B------:R-:W-:-:S02]  /*1530e0*/  LOP3.LUT P3, RZ, R36, 0x4000, RZ, 0xc0, !PT ;  /* 0x0000400024ff7812 */ /* 0x000fc4000786c0ff */
        /* <DEDUP_REMOVED lines=19> */
[----:B----4-:R0:W-:Y:S04]  /*153220*/  @P4 STG.E.U8 desc[UR4][R32.64], R37 ;  /* 0x0000002520004986 */ /* 0x0101e8000c101104 */
[----:B0-----:R-:W4:Y:S04]  /*153230*/  LDL.LU.64 R32, [R1+0x3390] ;  /* 0x0033900001207983 */ /* 0x001f280000300a00 */
[----:B------:R-:W4:Y:S04]  /*153240*/  LDL.LU.64 R52, [R1+0x3388] ;  /* 0x0033880001347983 */ /* 0x000f280000300a00 */
[----:B------:R-:W4:Y:S01]  /*153250*/  LDL.LU R43, [R1+0x48c] ;  /* 0x00048c00012b7983 */ /* 0x000f220000300800 */
        /* <DEDUP_REMOVED lines=8> */
[----:B------:R-:W-:Y:S02]  /*1532e0*/  @P0 LOP3.LUT R39, R39, 0x100, RZ, 0xfc, !PT ;  /* 0x0000010027270812 */ /* 0x000fe400078efcff */
[----:B------:R-:W-:-:S02]  /*1532f0*/  LOP3.LUT P0, RZ, R36, 0x100000, RZ, 0xc0, !PT ;  /* 0x0010000024ff7812 */ /* 0x000fc4000780c0ff */
[----:B------:R-:W-:Y:S02]  /*153300*/  LOP3.LUT R39, R39, 0xfffffdff, RZ, 0xc0, !PT ;  /* 0xfffffdff27277812 */ /* 0x000fe400078ec0ff */
[----:B------:R-:W-:-:S09]  /*153310*/  PRMT R37, R23, 0x7772, RZ ;  /* 0x0000777217257816 */ /* 0x000fd200000000ff */
[----:B------:R-:W-:Y:S02]  /*153320*/  @P0 LOP3.LUT R39, R39, 0x200, RZ, 0xfc, !PT ;  /* 0x0000020027270812 */ /* 0x000fe400078efcff */
[----:B------:R-:W-:Y:S01]  /*153330*/  LOP3.LUT P0, RZ, R36, 0x80000, RZ, 0xc0, !PT ;  /* 0x0008000024ff7812 */ /* 0x000fe2000780c0ff */
[----:B---3--:R0:W-:Y:S01]  /*153340*/  @P5 STG.E.U8 desc[UR4][R20.64], R37 ;  /* 0x0000002514005986 */ /* 0x0081e2000c101104 */
[----:B------:R-:W-:Y:S02]  /*153350*/  LOP3.LUT R39, R39, 0xfffffbff, RZ, 0xc0, !PT ;  /* 0xfffffbff27277812 */ /* 0x000fe400078ec0ff */
[----:B0-----:R-:W-:-:S09]  /*153360*/  PRMT R37, R23, 0x7773, RZ ;  /* 0x0000777317257816 */ /* 0x001fd200000000ff */
[----:B------:R-:W-:Y:S02]  /*153370*/  @P0 LOP3.LUT R39, R39, 0x400, RZ, 0xfc, !PT ;  /* 0x0000040027270812 */ /* 0x000fe400078efcff */
[----:B------:R-:W-:Y:S01]  /*153380*/  LOP3.LUT P0, RZ, R36, 0x40000, RZ, 0xc0, !PT ;  /* 0x0004000024ff7812 */ /* 0x000fe2000780c0ff */
[----:B------:R0:W-:Y:S04]  /*153390*/  @P6 STG.E.U8 desc[UR4][R30.64], R37 ;  /* 0x000000251e006986 */ /* 0x0001e8000c101104 */
[----:B0-----:R-:W3:Y:S01]  /*1533a0*/  LDL.LU R31, [R1+0x470] ;  /* 0x00047000011f7983 */ /* 0x001ee20000300800 */
[----:B------:R-:W-:-:S03]  /*1533b0*/  PRMT R37, R44, 0x7770, RZ ;  /* 0x000077702c257816 */ /* 0x000fc600000000ff */
[----:B------:R-:W3:Y:S04]  /*1533c0*/  LDL.LU.64 R16, [R1+0x33a8] ;  /* 0x0033a80001107983 */ /* 0x000ee80000300a00 */
[----:B------:R-:W3:Y:S04]  /*1533d0*/  LDL.LU.64 R18, [R1+0x33e0] ;  /* 0x0033e00001127983 */ /* 0x000ee80000300a00 */
[----:B------:R0:W-:Y:S01]  /*1533e0*/  @P0 STG.E.U8 desc[UR4][R24.64], R37 ;  /* 0x0000002518000986 */ /* 0x0001e2000c101104 */
[----:B------:R-:W-:-:S03]  /*1533f0*/  LOP3.LUT P0, RZ, R39, 0x400, RZ, 0xc0, !PT ;  /* 0x0000040027ff7812 */ /* 0x000fc6000780c0ff */
[----:B------:R-:W3:Y:S04]  /*153400*/  LDL.LU.64 R20, [R1+0x33d8] ;  /* 0x0033d80001147983 */ /* 0x000ee80000300a00 */
[----:B------:R-:W3:Y:S01]  /*153410*/  LDL.LU.64 R22, [R1+0x33d0] ;  /* 0x0033d00001167983 */ /* 0x000ee20000300a00 */
[----:B0-----:R-:W-:-:S03]  /*153420*/  PRMT R37, R44, 0x7771, RZ ;  /* 0x000077712c257816 */ /* 0x001fc600000000ff */
[----:B------:R-:W3:Y:S04]  /*153430*/  LDL.LU R30, [R1+0x460] ;  /* 0x00046000011e7983 */ /* 0x000ee80000300800 */
[----:B------:R0:W-:Y:S01]  /*153440*/  @P0 STG.E.U8 desc[UR4][R26.64], R37 ;  /* 0x000000251a000986 */ /* 0x0001e2000c101104 */
[----:B------:R-:W-:-:S03]  /*153450*/  LOP3.LUT P0, RZ, R39, 0x200, RZ, 0xc0, !PT ;  /* 0x0000020027ff7812 */ /* 0x000fc6000780c0ff */
[----:B------:R-:W3:Y:S04]  /*153460*/  LDL.LU.64 R24, [R1+0x33c8] ;  /* 0x0033c80001187983 */ /* 0x000ee80000300a00 */
[----:B0-----:R-:W3:Y:S01]  /*153470*/  LDL.LU.64 R26, [R1+0x33c0] ;  /* 0x0033c000011a7983 */ /* 0x001ee20000300a00 */
[----:B------:R-:W-:-:S05]  /*153480*/  PRMT R37, R44, 0x7772, RZ ;  /* 0x000077722c257816 */ /* 0x000fca00000000ff */
[----:B--2---:R0:W-:Y:S04]  /*153490*/  @P0 STG.E.U8 desc[UR4][R28.64], R37 ;  /* 0x000000251c000986 */ /* 0x0041e8000c101104 */
[----:B0-----:R-:W2:Y:S01]  /*1534a0*/  LDL.LU.64 R28, [R1+0x33e8] ;  /* 0x0033e800011c7983 */ /* 0x001ea20000300a00 */
[----:B------:R-:W-:Y:S02]  /*1534b0*/  LOP3.LUT P0, RZ, R39, 0x100, RZ, 0xc0, !PT ;  /* 0x0000010027ff7812 */ /* 0x000fe4000780c0ff */
[----:B------:R-:W-:-:S11]  /*1534c0*/  PRMT R37, R44, 0x7773, RZ ;  /* 0x000077732c257816 */ /* 0x000fd600000000ff */
[----:B----4-:R0:W-:Y:S01]  /*1534d0*/  @P0 STG.E.U8 desc[UR4][R32.64], R37 ;  /* 0x0000002520000986 */ /* 0x0101e2000c101104 */
[----:B------:R-:W-:Y:S02]  /*1534e0*/  LOP3.LUT P0, RZ, R39, 0x80, RZ, 0xc0, !PT ;  /* 0x0000008027ff7812 */ /* 0x000fe4000780c0ff */
        /* <DEDUP_REMOVED lines=15> */
[----:B---3--:R-:W-:-:S07]  /*1535e0*/  PRMT R37, R31, 0x7770, RZ ;  /* 0x000077701f257816 */ /* 0x008fce00000000ff */
        /* <DEDUP_REMOVED lines=23> */
[----:B------:R-:W-:-:S03]  /*153760*/  LOP3.LUT P3, RZ, R35, 0x2, RZ, 0xc0, !PT ;  /* 0x0000000223ff7812 */ /* 0x000fc6000786c0ff */
[----:B------:R-:W4:Y:S01]  /*153770*/  LDL.LU.64 R26, [R1+0x3408] ;  /* 0x00340800011a7983 */ /* 0x000f220000300a00 */
        /* <DEDUP_REMOVED lines=16> */
[----:B------:R-:W2:Y:S01]  /*153880*/  LDL.LU.64 R42, [R1+0x3438] ;  /* 0x00343800012a7983 */ /* 0x000ea20000300a00 */
[----:B------:R-:W-:-:S02]  /*153890*/  LOP3.LUT R36, R36, 0x7fffffff, RZ, 0xc0, !PT ;  /* 0x7fffffff24247812 */ /* 0x000fc400078ec0ff */
[----:B------:R-:W-:Y:S01]  /*1538a0*/  LOP3.LUT R39, R39, 0xfffffffe, RZ, 0xc0, !PT ;  /* 0xfffffffe27277812 */ /* 0x000fe200078ec0ff */
[----:B------:R-:W2:Y:S01]  /*1538b0*/  LDL.LU.64 R52, [R1+0x3430] ;  /* 0x0034300001347983 */ /* 0x000ea20000300a00 */
[----:B------:R-:W-:Y:S02]  /*1538c0*/  @P0 LOP3.LUT R36, R36, 0x80000000, RZ, 0xfc, !PT ;  /* 0x8000000024240812 */ /* 0x000fe400078efcff */
[C---:B------:R-:W-:Y:S01]  /*1538d0*/  LOP3.LUT P0, RZ, R35.reuse, 0x100, RZ, 0xc0, !PT ;  /* 0x0000010023ff7812 */ /* 0x040fe2000780c0ff */
[----:B------:R-:W2:Y:S01]  /*1538e0*/  LDL.LU R30, [R1+0x474] ;  /* 0x00047400011e7983 */ /* 0x000ea20000300800 */
[C---:B------:R-:W-:Y:S02]  /*1538f0*/  LOP3.LUT P4, RZ, R35.reuse, 0x4, RZ, 0xc0, !PT ;  /* 0x0000000423ff7812 */ /* 0x040fe4000788c0ff */
[----:B------:R-:W-:Y:S01]  /*153900*/  LOP3.LUT P5, RZ, R35, 0x8, RZ, 0xc0, !PT ;  /* 0x0000000823ff7812 */ /* 0x000fe200078ac0ff */
[----:B------:R-:W2:Y:S01]  /*153910*/  LDL.LU.64 R54, [R1+0x3428] ;  /* 0x0034280001367983 */ /* 0x000ea20000300a00 */
[----:B---3--:R-:W-:-:S02]  /*153920*/  PRMT R37, R31, 0x7770, RZ ;  /* 0x000077701f257816 */ /* 0x008fc400000000ff */
[----:B------:R-:W-:Y:S01]  /*153930*/  LOP3.LUT P6, RZ, R35, 0x10, RZ, 0xc0, !PT ;  /* 0x0000001023ff7812 */ /* 0x000fe200078cc0ff */
[----:B------:R-:W3:Y:S04]  /*153940*/  LDL.LU.64 R56, [R1+0x3460] ;  /* 0x0034600001387983 */ /* 0x000ee80000300a00 */
[----:B------:R-:W-:Y:S01]  /*153950*/  @P0 LOP3.LUT R39, R39, 0x1, RZ, 0xfc, !PT ;  /* 0x0000000127270812 */ /* 0x000fe200078efcff */
[----:B------:R-:W3:Y:S01]  /*153960*/  LDL.LU.64 R58, [R1+0x3458] ;  /* 0x00345800013a7983 */ /* 0x000ee20000300a00 */
[----:B------:R-:W-:Y:S02]  /*153970*/  LOP3.LUT P0, RZ, R35, 0x80, RZ, 0xc0, !PT ;  /* 0x0000008023ff7812 */ /* 0x000fe4000780c0ff */
[----:B------:R-:W-:Y:S01]  /*153980*/  LOP3.LUT R39, R39, 0xfffffffd, RZ, 0xc0, !PT ;  /* 0xfffffffd27277812 */ /* 0x000fe200078ec0ff */
[----:B------:R0:W-:Y:S04]  /*153990*/  @P4 STG.E.U8 desc[UR4][R18.64], R37 ;  /* 0x0000002512004986 */ /* 0x0001e8000c101104 */
[----:B------:R-:W3:Y:S06]  /*1539a0*/  LDL.LU.64 R16, [R1+0x3450] ;  /* 0x0034500001107983 */ /* 0x000eec0000300a00 */
[----:B------:R-:W-:-:S02]  /*1539b0*/  @P0 LOP3.LUT R39, R39, 0x2, RZ, 0xfc, !PT ;  /* 0x0000000227270812 */ /* 0x000fc400078efcff */
[----:B------:R-:W-:Y:S01]  /*1539c0*/  LOP3.LUT P0, RZ, R35, 0x40, RZ, 0xc0, !PT ;  /* 0x0000004023ff7812 */ /* 0x000fe2000780c0ff */
[----:B0-----:R-:W3:Y:S01]  /*1539d0*/  LDL.LU.64 R18, [R1+0x3448] ;  /* 0x0034480001127983 */ /* 0x001ee20000300a00 */
[----:B------:R-:W-:Y:S02]  /*1539e0*/  LOP3.LUT R39, R39, 0xfffffffb, RZ, 0xc0, !PT ;  /* 0xfffffffb27277812 */ /* 0x000fe400078ec0ff */
[----:B------:R-:W-:-:S05]  /*1539f0*/  PRMT R37, R31, 0x7771, RZ ;  /* 0x000077711f257816 */ /* 0x000fca00000000ff */
[----:B----4-:R0:W-:Y:S04]  /*153a00*/  @P5 STG.E.U8 desc[UR4][R20.64], R37 ;  /* 0x0000002514005986 */ /* 0x0101e8000c101104 */
[----:B------:R-:W-:Y:S02]  /*153a10*/  @P0 LOP3.LUT R39, R39, 0x4, RZ, 0xfc, !PT ;  /* 0x0000000427270812 */ /* 0x000fe400078efcff */
[----:B------:R-:W-:Y:S02]  /*153a20*/  LOP3.LUT P0, RZ, R35, 0x20, RZ, 0xc0, !PT ;  /* 0x0000002023ff7812 */ /* 0x000fe4000780c0ff */
[C---:B0-----:R-:W-:Y:S01]  /*153a30*/  PRMT R37, R31.reuse, 0x7772, RZ ;  /* 0x000077721f257816 */ /* 0x041fe200000000ff */
[----:B------:R-:W4:Y:S04]  /*153a40*/  LDL.LU.64 R20, [R1+0x3440] ;  /* 0x0034400001147983 */ /* 0x000f280000300a00 */
[----:B------:R0:W-:Y:S02]  /*153a50*/  @P6 STG.E.U8 desc[UR4][R22.64], R37 ;  /* 0x0000002516006986 */ /* 0x0001e4000c101104 */
[----:B0-----:R-:W-:-:S02]  /*153a60*/  PRMT R37, R31, 0x7773, RZ ;  /* 0x000077731f257816 */ /* 0x001fc400000000ff */
        /* <DEDUP_REMOVED lines=10> */
[----:B--2---:R0:W-:Y:S01]  /*153b10*/  @P0 STG.E.U8 desc[UR4][R28.64], R37 ;  /* 0x000000251c000986 */ /* 0x0041e2000c101104 */
[----:B------:R-:W-:-:S02]  /*153b20*/  LOP3.LUT P0, RZ, R39, 0x1, RZ, 0xc0, !PT ;  /* 0x0000000127ff7812 */ /* 0x000fc4000780c0ff */
[C---:B0-----:R-:W-:Y:S01]  /*153b30*/  PRMT R37, R34.reuse, 0x7772, RZ ;  /* 0x0000777222257816 */ /* 0x041fe200000000ff */
[----:B------:R-:W2:Y:S10]  /*153b40*/  LDL.LU.64 R28, [R1+0x34a0] ;  /* 0x0034a000011c7983 */ /* 0x000eb40000300a00 */
[----:B------:R0:W-:Y:S02]  /*153b50*/  @P0 STG.E.U8 desc[UR4][R42.64], R37 ;  /* 0x000000252a000986 */ /* 0x0001e4000c101104 */
[----:B0-----:R-:W-:-:S02]  /*153b60*/  PRMT R37, R34, 0x7773, RZ ;  /* 0x0000777322257816 */ /* 0x001fc400000000ff */
[----:B------:R-:W4:Y:S01]  /*153b70*/  LDL.LU R34, [R1+0x5cd0] ;  /* 0x005cd00001227983 */ /* 0x000f220000300800 */
[----:B------:R-:W-:-:S13]  /*153b80*/  LOP3.LUT P0, RZ, R36, 0x80000000, RZ, 0xc0, !PT ;  /* 0x8000000024ff7812 */ /* 0x000fda000780c0ff */
        /* <DEDUP_REMOVED lines=25> */
[----:B------:R-:W-:Y:S02]  /*153d20*/  LOP3.LUT R36, R36, 0xfff7ffff, RZ, 0xc0, !PT ;  /* 0xfff7ffff24247812 */ /* 0x000fe400078ec0ff */
[C---:B------:R-:W-:Y:S01]  /*153d30*/  LOP3.LUT P4, RZ, R35.reuse, 0x20000, RZ, 0xc0, !PT ;  /* 0x0002000023ff7812 */ /* 0x040fe2000788c0ff */
[----:B------:R-:W4:Y:S01]  /*153d40*/  LDL.LU.64 R16, [R1+0x3490] ;  /* 0x0034900001107983 */ /* 0x000f220000300a00 */
[----:B------:R-:W-:-:S11]  /*153d50*/  LOP3.LUT P5, RZ, R35, 0x40000, RZ, 0xc0, !PT ;  /* 0x0004000023ff7812 */ /* 0x000fd600078ac0ff */
[----:B------:R0:W-:Y:S02]  /*153d60*/  @P4 STG.E.U8 desc[UR4][R24.64], R37 ;  /* 0x0000002518004986 */ /* 0x0001e4000c101104 */
[----:B0-----:R-:W-:-:S05]  /*153d70*/  PRMT R37, R31, 0x7770, RZ ;  /* 0x000077701f257816 */ /* 0x001fca00000000ff */
[----:B------:R0:W-:Y:S04]  /*153d80*/  @P5 STG.E.U8 desc[UR4][R26.64], R37 ;  /* 0x000000251a005986 */ /* 0x0001e8000c101104 */
[----:B0-----:R-:W4:Y:S04]  /*153d90*/  LDL.LU.64 R26, [R1+0x3488] ;  /* 0x00348800011a7983 */ /* 0x001f280000300a00 */
[----:B------:R-:W4:Y:S04]  /*153da0*/  LDL.LU.64 R18, [R1+0x3480] ;  /* 0x0034800001127983 */ /* 0x000f280000300a00 */
[----:B------:R-:W4:Y:S04]  /*153db0*/  LDL.LU.64 R22, [R1+0x34b8] ;  /* 0x0034b80001167983 */ /* 0x000f280000300a00 */
[----:B------:R-:W4:Y:S01]  /*153dc0*/  LDL.LU R25, [R1+0x444] ;  /* 0x0004440001197983 */ /* 0x000f220000300800 */
[----:B------:R-:W-:-:S02]  /*153dd0*/  LOP3.LUT P6, RZ, R35, 0x80000, RZ, 0xc0, !PT ;  /* 0x0008000023ff7812 */ /* 0x000fc400078cc0ff */
[----:B------:R-:W-:Y:S02]  /*153de0*/  PRMT R37, R31, 0x7771, RZ ;  /* 0x000077711f257816 */ /* 0x000fe400000000ff */
[C---:B------:R-:W-:Y:S02]  /*153df0*/  LOP3.LUT P3, RZ, R35.reuse, 0x100000, RZ, 0xc0, !PT ;  /* 0x0010000023ff7812 */ /* 0x040fe4000786c0ff */
[C---:B------:R-:W-:Y:S02]  /*153e00*/  LOP3.LUT P4, RZ, R35.reuse, 0x200000, RZ, 0xc0, !PT ;  /* 0x0020000023ff7812 */ /* 0x040fe4000788c0ff */
[----:B------:R-:W-:-:S05]  /*153e10*/  LOP3.LUT P5, RZ, R35, 0x400000, RZ, 0xc0, !PT ;  /* 0x0040000023ff7812 */ /* 0x000fca00078ac0ff */
[----:B--2---:R0:W-:Y:S01]  /*153e20*/  @P6 STG.E.U8 desc[UR4][R28.64], R37 ;  /* 0x000000251c006986 */ /* 0x0041e2000c101104 */
[----:B------:R-:W-:-:S03]  /*153e30*/  LOP3.LUT P6, RZ, R35, 0x800000, RZ, 0xc0, !PT ;  /* 0x0080000023ff7812 */ /* 0x000fc600078cc0ff */
[----:B0-----:R-:W2:Y:S01]  /*153e40*/  LDL.LU.64 R28, [R1+0x34b0] ;  /* 0x0034b000011c7983 */ /* 0x001ea20000300a00 */
        /* <DEDUP_REMOVED lines=25> */
[----:B----4-:R0:W-:Y:S04]  /*153fe0*/  @P3 STG.E.U8 desc[UR4][R20.64], R35 ;  /* 0x0000002314003986 */ /* 0x0101e8000c101104 */
[----:B0-----:R-:W3:Y:S01]  /*153ff0*/  LDL.LU R20, [R1+0x478] ;  /* 0x0004780001147983 */ /* 0x001ee20000300800 */
[----:B------:R-:W-:-:S03]  /*154000*/  PRMT R35, R31, 0x7773, RZ ;  /* 0x000077731f237816 */ /* 0x000fc600000000ff */
[----:B------:R-:W4:Y:S04]  /*154010*/  LDL.LU.64 R30, [R1+0x34a8] ;  /* 0x0034a800011e7983 */ /* 0x000f280000300a00 */
[----:B------:R-:W4:Y:S04]  /*154020*/  LDL.LU.64 R38, [R1+0x34e0] ;  /* 0x0034e00001267983 */ /* 0x000f280000300a00 */
[----:B------:R-:W4:Y:S04]  /*154030*/  LDL.LU.64 R42, [R1+0x34d8] ;  /* 0x0034d800012a7983 */ /* 0x000f280000300a00 */
[----:B------:R-:W4:Y:S04]  /*154040*/  LDL.LU.64 R52, [R1+0x34d0] ;  /* 0x0034d00001347983 */ /* 0x000f280000300a00 */
[----:B------:R0:W-:Y:S02]  /*154050*/  @P4 STG.E.U8 desc[UR4][R16.64], R35 ;  /* 0x0000002310004986 */ /* 0x0001e4000c101104 */
[----:B0-----:R-:W-:-:S05]  /*154060*/  PRMT R35, R25, 0x7770, RZ ;  /* 0x0000777019237816 */ /* 0x001fca00000000ff */
[----:B------:R0:W-:Y:S04]  /*154070*/  @P5 STG.E.U8 desc[UR4][R26.64], R35 ;  /* 0x000000231a005986 */ /* 0x0001e8000c101104 */
[----:B0-----:R-:W4:Y:S04]  /*154080*/  LDL.LU R26, [R1+0x468] ;  /* 0x00046800011a7983 */ /* 0x001f280000300800 */
[----:B------:R-:W4:Y:S04]  /*154090*/  LDL.LU.64 R54, [R1+0x34c8] ;  /* 0x0034c80001367983 */ /* 0x000f280000300a00 */
[----:B------:R-:W4:Y:S01]  /*1540a0*/  LDL.LU.64 R56, [R1+0x34c0] ;  /* 0x0034c00001387983 */ /* 0x000f220000300a00 */
[----:B------:R-:W-:-:S03]  /*1540b0*/  PRMT R35, R25, 0x7771, RZ ;  /* 0x0000777119237816 */ /* 0x000fc600000000ff */
[----:B------:R-:W4:Y:S04]  /*1540c0*/  LDL.LU R27, [R1+0x458] ;  /* 0x00045800011b7983 */ /* 0x000f280000300800 */
        /* <DEDUP_REMOVED lines=9> */
[----:B--2---:R0:W-:Y:S01]  /*154160*/  @P0 STG.E.U8 desc[UR4][R28.64], R35 ;  /* 0x000000231c000986 */ /* 0x0041e2000c101104 */
[----:B------:R-:W-:-:S03]  /*154170*/  LOP3.LUT P0, RZ, R36, 0x2000000, RZ, 0xc0, !PT ;  /* 0x0200000024ff7812 */ /* 0x000fc6000780c0ff */
[----:B------:R-:W2:Y:S04]  /*154180*/  LDL.LU.64 R24, [R1+0x3518] ;  /* 0x0035180001187983 */ /* 0x000ea80000300a00 */
[----:B0-----:R-:W2:Y:S04]  /*154190*/  LDL.LU.64 R28, [R1+0x3510] ;  /* 0x00351000011c7983 */ /* 0x001ea80000300a00 */
[----:B------:R-:W2:Y:S01]  /*1541a0*/  LDL.LU R21, [R1+0x448] ;  /* 0x0004480001157983 */ /* 0x000ea20000300800 */
[----:B---3--:R-:W-:-:S05]  /*1541b0*/  PRMT R35, R20, 0x7770, RZ ;  /* 0x0000777014237816 */ /* 0x008fca00000000ff */
[----:B----4-:R0:W-:Y:S04]  /*1541c0*/  @P0 STG.E.U8 desc[UR4][R30.64], R35 ;  /* 0x000000231e000986 */ /* 0x0101e8000c101104 */
        /* <DEDUP_REMOVED lines=36> */
[----:B---3--:R0:W-:Y:S04]  /*154410*/  @P6 STG.E.U8 desc[UR4][R30.64], R35 ;  /* 0x000000231e006986 */ /* 0x0081e8000c101104 */
        /* <DEDUP_REMOVED lines=29> */
[----:B------:R-:W-:Y:S01]  /*1545f0*/  LOP3.LUT P0, RZ, R34, 0x4000, RZ, 0xc0, !PT ;  /* 0x0000400022ff7812 */ /* 0x000fe2000780c0ff */
        /* <DEDUP_REMOVED lines=11> */
[C---:B------:R-:W-:Y:S02]  /*1546b0*/  LOP3.LUT P0, RZ, R34.reuse, 0x1000, RZ, 0xc0, !PT ;  /* 0x0000100022ff7812 */ /* 0x040fe4000780c0ff */
        /* <DEDUP_REMOVED lines=61> */
[----:B------:R-:W4:Y:S04]  /*154a90*/  LDL.LU.64 R28, [R1+0x35a8] ;  /* 0x0035a800011c7983 */ /* 0x000f280000300a00 */
[----:B--2---:R0:W-:Y:S04]  /*154aa0*/  @P6 STG.E.U8 desc[UR4][R30.64], R35 ;  /* 0x000000231e006986 */ /* 0x0041e8000c101104 */
[----:B0-----:R-:W2:Y:S04]  /*154ab0*/  LDL.LU.64 R30, [R1+0x35e0] ;  /* 0x0035e000011e7983 */ /* 0x001ea80000300a00 */
[----:B------:R-:W2:Y:S04]  /*154ac0*/  LDL.LU.64 R18, [R1+0x35d8] ;  /* 0x0035d80001127983 */ /* 0x000ea80000300a00 */
[----:B------:R-:W3:Y:S04]  /*154ad0*/  LDL.LU R21, [R1+0x430] ;  /* 0x0004300001157983 */ /* 0x000ee80000300800 */
[----:B------:R-:W2:Y:S04]  /*154ae0*/  LDL.LU.64 R24, [R1+0x35d0] ;  /* 0x0035d00001187983 */ /* 0x000ea80000300a00 */
[----:B------:R-:W2:Y:S04]  /*154af0*/  LDL.LU.64 R22, [R1+0x35c8] ;  /* 0x0035c80001167983 */ /* 0x000ea80000300a00 */
[----:B------:R-:W2:Y:S04]  /*154b00*/  LDL.LU.64 R26, [R1+0x35c0] ;  /* 0x0035c000011a7983 */ /* 0x000ea80000300a00 */
[----:B------:R-:W2:Y:S01]  /*154b10*/  LDL.LU R44, [R1+0x420] ;  /* 0x00042000012c7983 */ /* 0x000ea20000300800 */
[----:B------:R-:W-:-:S02]  /*154b20*/  LOP3.LUT P3, RZ, R34, 0x4000000, RZ, 0xc0, !PT ;  /* 0x0400000022ff7812 */ /* 0x000fc4000786c0ff */
[----:B------:R-:W-:Y:S02]  /*154b30*/  LOP3.LUT R36, R36, 0xfffffff7, RZ, 0xc0, !PT ;  /* 0xfffffff724247812 */ /* 0x000fe400078ec0ff */
[C---:B------:R-:W-:Y:S02]  /*154b40*/  LOP3.LUT P4, RZ, R34.reuse, 0x8000000, RZ, 0xc0, !PT ;  /* 0x0800000022ff7812 */ /* 0x040fe4000788c0ff */
[C---:B------:R-:W-:Y:S02]  /*154b50*/  LOP3.LUT P5, RZ, R34.reuse, 0x10000000, RZ, 0xc0, !PT ;  /* 0x1000000022ff7812 */ /* 0x040fe400078ac0ff */
[----:B------:R-:W-:Y:S02]  /*154b60*/  LOP3.LUT P6, RZ, R34, 0x20000000, RZ, 0xc0, !PT ;  /* 0x2000000022ff7812 */ /* 0x000fe400078cc0ff */
[----:B---3--:R-:W-:-:S05]  /*154b70*/  PRMT R35, R21, 0x7770, RZ ;  /* 0x0000777015237816 */ /* 0x008fca00000000ff */
[----:B----4-:R0:W-:Y:S04]  /*154b80*/  @P3 STG.E.U8 desc[UR4][R28.64], R35 ;  /* 0x000000231c003986 */ /* 0x0101e8000c101104 */
[----:B0-----:R-:W3:Y:S01]  /*154b90*/  LDL.LU.64 R28, [R1+0x35f8] ;  /* 0x0035f800011c7983 */ /* 0x001ee20000300a00 */
        /* <DEDUP_REMOVED lines=10> */
[----:B--2---:R0:W-:Y:S01]  /*154c40*/  @P4 STG.E.U8 desc[UR4][R30.64], R35 ;  /* 0x000000231e004986 */ /* 0x0041e2000c101104 */
[----:B------:R-:W-:-:S03]  /*154c50*/  LOP3.LUT R36, R36, 0xffffffbf, RZ, 0xc0, !PT ;  /* 0xffffffbf24247812 */ /* 0x000fc600078ec0ff */
[----:B0-----:R-:W2:Y:S08]  /*154c60*/  LDL.LU.64 R30, [R1+0x35f0] ;  /* 0x0035f000011e7983 */ /* 0x001eb00000300a00 */
[----:B------:R-:W-:Y:S02]  /*154c70*/  @P0 LOP3.LUT R36, R36, 0x40, RZ, 0xfc, !PT ;  /* 0x0000004024240812 */ /* 0x000fe400078efcff */
[----:B------:R-:W-:Y:S01]  /*154c80*/  LOP3.LUT P0, RZ, R33, 0x4, RZ, 0xc0, !PT ;  /* 0x0000000421ff7812 */ /* 0x000fe2000780c0ff */
[----:B------:R-:W4:Y:S04]  /*154c90*/  LDL.LU.64 R38, [R1+0x35e8] ;  /* 0x0035e80001267983 */ /* 0x000f280000300a00 */
[----:B------:R-:W4:Y:S01]  /*154ca0*/  LDL.LU R43, [R1+0x410] ;  /* 0x00041000012b7983 */ /* 0x000f220000300800 */
[----:B------:R-:W-:-:S03]  /*154cb0*/  LOP3.LUT R36, R36, 0xffffff7f, RZ, 0xc0, !PT ;  /* 0xffffff7f24247812 */ /* 0x000fc600078ec0ff */
[----:B------:R-:W4:Y:S04]  /*154cc0*/  LDL.LU.64 R52, [R1+0x3620] ;  /* 0x0036200001347983 */ /* 0x000f280000300a00 */
[----:B------:R-:W-:Y:S01]  /*154cd0*/  @P0 LOP3.LUT R36, R36, 0x80, RZ, 0xfc, !PT ;  /* 0x0000008024240812 */ /* 0x000fe200078efcff */
[----:B------:R-:W4:Y:S01]  /*154ce0*/  LDL.LU.64 R54, [R1+0x3618] ;  /* 0x0036180001367983 */ /* 0x000f220000300a00 */
[----:B------:R-:W-:Y:S02]  /*154cf0*/  LOP3.LUT P0, RZ, R33, 0x2, RZ, 0xc0, !PT ;  /* 0x0000000221ff7812 */ /* 0x000fe4000780c0ff */
[----:B------:R-:W-:Y:S01]  /*154d00*/  LOP3.LUT R36, R36, 0xfffffeff, RZ, 0xc0, !PT ;  /* 0xfffffeff24247812 */ /* 0x000fe200078ec0ff */
[----:B------:R-:W4:Y:S10]  /*154d10*/  LDL.LU.64 R56, [R1+0x3610] ;  /* 0x0036100001387983 */ /* 0x000f340000300a00 */
[----:B------:R-:W-:-:S02]  /*154d20*/  @P0 LOP3.LUT R36, R36, 0x100, RZ, 0xfc, !PT ;  /* 0x0000010024240812 */ /* 0x000fc400078efcff */
[----:B------:R-:W-:Y:S02]  /*154d30*/  LOP3.LUT P0, RZ, R33, 0x1, RZ, 0xc0, !PT ;  /* 0x0000000121ff7812 */ /* 0x000fe4000780c0ff */
[----:B------:R-:W-:Y:S02]  /*154d40*/  LOP3.LUT R36, R36, 0xfffffdff, RZ, 0xc0, !PT ;  /* 0xfffffdff24247812 */ /* 0x000fe400078ec0ff */
[----:B------:R-:W-:-:S09]  /*154d50*/  PRMT R35, R21, 0x7772, RZ ;  /* 0x0000777215237816 */ /* 0x000fd200000000ff */
[----:B------:R-:W-:Y:S02]  /*154d60*/  @P0 LOP3.LUT R36, R36, 0x200, RZ, 0xfc, !PT ;  /* 0x0000020024240812 */ /* 0x000fe400078efcff */
[----:B------:R-:W-:Y:S01]  /*154d70*/  LOP3.LUT P0, RZ, R34, 0x80000000, RZ, 0xc0, !PT ;  /* 0x8000000022ff7812 */ /* 0x000fe2000780c0ff */
[----:B------:R0:W-:Y:S01]  /*154d80*/  @P5 STG.E.U8 desc[UR4][R18.64], R35 ;  /* 0x0000002312005986 */ /* 0x0001e2000c101104 */
[----:B------:R-:W-:Y:S02]  /*154d90*/  LOP3.LUT R36, R36, 0xfffffbff, RZ, 0xc0, !PT ;  /* 0xfffffbff24247812 */ /* 0x000fe400078ec0ff */
[----:B0-----:R-:W-:-:S09]  /*154da0*/  PRMT R35, R21, 0x7773, RZ ;  /* 0x0000777315237816 */ /* 0x001fd200000000ff */
[----:B------:R-:W-:Y:S02]  /*154db0*/  @P0 LOP3.LUT R36, R36, 0x400, RZ, 0xfc, !PT ;  /* 0x0000040024240812 */ /* 0x000fe400078efcff */
[----:B------:R-:W-:Y:S01]  /*154dc0*/  LOP3.LUT P0, RZ, R34, 0x40000000, RZ, 0xc0, !PT ;  /* 0x4000000022ff7812 */ /* 0x000fe2000780c0ff */
[----:B------:R0:W-:Y:S04]  /*154dd0*/  @P6 STG.E.U8 desc[UR4][R24.64], R35 ;  /* 0x0000002318006986 */ /* 0x0001e8000c101104 */
[----:B0-----:R-:W4:Y:S01]  /*154de0*/  LDL.LU R24, [R1+0x400] ;  /* 0x0004000001187983 */ /* 0x001f220000300800 */
        /* <DEDUP_REMOVED lines=18> */
[----:B--2---:R4:W-:Y:S01]  /*154f10*/  @P0 STG.E.U8 desc[UR4][R30.64], R35 ;  /* 0x000000231e000986 */ /* 0x0049e2000c101104 */
[C---:B------:R-:W-:Y:S02]  /*154f20*/  LOP3.LUT P0, RZ, R36.reuse, 0x80, RZ, 0xc0, !PT ;  /* 0x0000008024ff7812 */ /* 0x040fe4000780c0ff */
[----:B----4-:R-:W-:Y:S01]  /*154f30*/  PRMT R35, R43, 0x7770, RZ ;  /* 0x000077702b237816 */ /* 0x010fe200000000ff */
        /* <DEDUP_REMOVED lines=34> */
[----:B------:R-:W2:Y:S04]  /*155160*/  LDL.LU.64 R18, [R1+0x3650] ;  /* 0x0036500001127983 */ /* 0x000ea80000300a00 */
[----:B------:R-:W2:Y:S04]  /*155170*/  LDL.LU.64 R20, [R1+0x3678] ;  /* 0x0036780001147983 */ /* 0x000ea80000300a00 */
[----:B------:R-:W4:Y:S04]  /*155180*/  LDL.LU R24, [R1+0x424] ;  /* 0x0004240001187983 */ /* 0x000f280000300800 */
        /* <DEDUP_REMOVED lines=20> */
[----:B------:R-:W3:Y:S01]  /*1552d0*/  LDL.LU.64 R38, [R1+0x3698] ;  /* 0x0036980001267983 */ /* 0x000ee20000300a00 */
[----:B------:R-:W-:-:S03]  /*1552e0*/  LOP3.LUT R34, R34, 0x7fffffff, RZ, 0xc0, !PT ;  /* 0x7fffffff22227812 */ /* 0x000fc600078ec0ff */
[----:B------:R-:W3:Y:S01]  /*1552f0*/  LDL.LU.64 R42, [R1+0x3690] ;  /* 0x00369000012a7983 */ /* 0x000ee20000300a00 */
[----:B------:R-:W-:Y:S02]  /*155300*/  @P0 LOP3.LUT R34, R34, 0x80000000, RZ, 0xfc, !PT ;  /* 0x8000000022220812 */ /* 0x000fe400078efcff */
[----:B------:R-:W-:Y:S01]  /*155310*/  LOP3.LUT P0, RZ, R33, 0x100000, RZ, 0xc0, !PT ;  /* 0x0010000021ff7812 */ /* 0x000fe2000780c0ff */
[----:B------:R-:W3:Y:S01]  /*155320*/  LDL.LU.64 R52, [R1+0x3688] ;  /* 0x0036880001347983 */ /* 0x000ee20000300a00 */
[----:B------:R-:W-:-:S03]  /*155330*/  LOP3.LUT R36, R36, 0xfffffffe, RZ, 0xc0, !PT ;  /* 0xfffffffe24247812 */ /* 0x000fc600078ec0ff */
[----:B------:R-:W3:Y:S01]  /*155340*/  LDL.LU.64 R54, [R1+0x3680] ;  /* 0x0036800001367983 */ /* 0x000ee20000300a00 */
[C---:B------:R-:W-:Y:S02]  /*155350*/  LOP3.LUT P4, RZ, R33.reuse, 0x4000, RZ, 0xc0, !PT ;  /* 0x0000400021ff7812 */ /* 0x040fe4000788c0ff */
[C---:B------:R-:W-:Y:S01]  /*155360*/  LOP3.LUT P5, RZ, R33.reuse, 0x8000, RZ, 0xc0, !PT ;  /* 0x0000800021ff7812 */ /* 0x040fe200078ac0ff */
[----:B------:R-:W3:Y:S04]  /*155370*/  LDL.LU.64 R56, [R1+0x36b8] ;  /* 0x0036b80001387983 */ /* 0x000ee80000300a00 */
[----:B------:R-:W-:Y:S01]  /*155380*/  @P0 LOP3.LUT R36, R36, 0x1, RZ, 0xfc, !PT ;  /* 0x0000000124240812 */ /* 0x000fe200078efcff */
[----:B------:R-:W3:Y:S01]  /*155390*/  LDL.LU R25, [R1+0x438] ;  /* 0x0004380001197983 */ /* 0x000ee20000300800 */
[----:B------:R-:W-:-:S02]  /*1553a0*/  LOP3.LUT P0, RZ, R33, 0x80000, RZ, 0xc0, !PT ;  /* 0x0008000021ff7812 */ /* 0x000fc4000780c0ff */
[----:B------:R-:W-:Y:S01]  /*1553b0*/  LOP3.LUT R36, R36, 0xfffffffd, RZ, 0xc0, !PT ;  /* 0xfffffffd24247812 */ /* 0x000fe200078ec0ff */
[----:B------:R-:W3:Y:S01]  /*1553c0*/  LDL.LU.64 R58, [R1+0x36b0] ;  /* 0x0036b000013a7983 */ /* 0x000ee20000300a00 */
[----:B----4-:R-:W-:-:S09]  /*1553d0*/  PRMT R35, R24, 0x7770, RZ ;  /* 0x0000777018237816 */ /* 0x010fd200000000ff */
[----:B------:R-:W-:Y:S02]  /*1553e0*/  @P0 LOP3.LUT R36, R36, 0x2, RZ, 0xfc, !PT ;  /* 0x0000000224240812 */ /* 0x000fe400078efcff */
[C---:B------:R-:W-:Y:S01]  /*1553f0*/  LOP3.LUT P0, RZ, R33.reuse, 0x40000, RZ, 0xc0, !PT ;  /* 0x0004000021ff7812 */ /* 0x040fe2000780c0ff */
[----:B------:R0:W-:Y:S01]  /*155400*/  @P4 STG.E.U8 desc[UR4][R16.64], R35 ;  /* 0x0000002310004986 */ /* 0x0001e2000c101104 */
[----:B------:R-:W-:Y:S02]  /*155410*/  LOP3.LUT P6, RZ, R33, 0x10000, RZ, 0xc0, !PT ;  /* 0x0001000021ff7812 */ /* 0x000fe400078cc0ff */
[----:B------:R-:W-:Y:S02]  /*155420*/  LOP3.LUT R36, R36, 0xfffffffb, RZ, 0xc0, !PT ;  /* 0xfffffffb24247812 */ /* 0x000fe400078ec0ff */
[----:B0-----:R-:W-:Y:S01]  /*155430*/  PRMT R35, R24, 0x7771, RZ ;  /* 0x0000777118237816 */ /* 0x001fe200000000ff */
[----:B------:R-:W4:Y:S06]  /*155440*/  LDL.LU.64 R16, [R1+0x36a8] ;  /* 0x0036a80001107983 */ /* 0x000f2c0000300a00 */
[----:B------:R-:W-:-:S02]  /*155450*/  @P0 LOP3.LUT R36, R36, 0x4, RZ, 0xfc, !PT ;  /* 0x0000000424240812 */ /* 0x000fc400078efcff */
[C---:B------:R-:W-:Y:S01]  /*155460*/  LOP3.LUT P0, RZ, R33.reuse, 0x20000, RZ, 0xc0, !PT ;  /* 0x0002000021ff7812 */ /* 0x040fe2000780c0ff */
[----:B--2---:R0:W-:Y:S01]  /*155470*/  @P5 STG.E.U8 desc[UR4][R18.64], R35 ;  /* 0x0000002312005986 */ /* 0x0041e2000c101104 */
[C---:B------:R-:W-:Y:S02]  /*155480*/  LOP3.LUT P1, RZ, R33.reuse, 0x4000000, RZ, 0xc0, !PT ;  /* 0x0400000021ff7812 */ /* 0x040fe4000782c0ff */
[C---:B------:R-:W-:Y:S02]  /*155490*/  LOP3.LUT P2, RZ, R33.reuse, 0x8000000, RZ, 0xc0, !PT ;  /* 0x0800000021ff7812 */ /* 0x040fe4000784c0ff */
[C---:B------:R-:W-:Y:S02]  /*1554a0*/  LOP3.LUT P3, RZ, R33.reuse, 0x10000000, RZ, 0xc0, !PT ;  /* 0x1000000021ff7812 */ /* 0x040fe4000786c0ff */
[----:B0-----:R-:W-:Y:S01]  /*1554b0*/  PRMT R35, R24, 0x7772, RZ ;  /* 0x0000777218237816 */ /* 0x001fe200000000ff */
[----:B------:R-:W2:Y:S01]  /*1554c0*/  LDL.LU.64 R18, [R1+0x36e0] ;  /* 0x0036e00001127983 */ /* 0x000ea20000300a00 */
[----:B------:R-:W-:-:S02]  /*1554d0*/  LOP3.LUT P4, RZ, R33, 0x20000000, RZ, 0xc0, !PT ;  /* 0x2000000021ff7812 */ /* 0x000fc4000788c0ff */
[C---:B------:R-:W-:Y:S01]  /*1554e0*/  LOP3.LUT P5, RZ, R33.reuse, 0x40000000, RZ, 0xc0, !PT ;  /* 0x4000000021ff7812 */ /* 0x040fe200078ac0ff */
[----:B------:R0:W-:Y:S01]  /*1554f0*/  @P6 STG.E.U8 desc[UR4][R20.64], R35 ;  /* 0x0000002314006986 */ /* 0x0001e2000c101104 */
[----:B------:R-:W-:Y:S02]  /*155500*/  LOP3.LUT P6, RZ, R33, 0x80000000, RZ, 0xc0, !PT ;  /* 0x8000000021ff7812 */ /* 0x000fe400078cc0ff */
[----:B------:R-:W-:-:S05]  /*155510*/  PRMT R33, R24, 0x7773, RZ ;  /* 0x0000777318217816 */ /* 0x000fca00000000ff */
[----:B------:R1:W-:Y:S01]  /*155520*/  @P0 STG.E.U8 desc[UR4][R22.64], R33 ;  /* 0x0000002116000986 */ /* 0x0003e2000c101104 */
[----:B------:R-:W-:-:S03]  /*155530*/  LOP3.LUT P0, RZ, R36, 0x4, RZ, 0xc0, !PT ;  /* 0x0000000424ff7812 */ /* 0x000fc6000780c0ff */
[----:B0-----:R-:W2:Y:S04]  /*155540*/  LDL.LU.64 R20, [R1+0x36d8] ;  /* 0x0036d80001147983 */ /* 0x001ea80000300a00 */
[----:B------:R-:W2:Y:S01]  /*155550*/  LDL.LU R24, [R1+0x428] ;  /* 0x0004280001187983 */ /* 0x000ea20000300800 */
[----:B-1----:R-:W-:-:S03]  /*155560*/  PRMT R33, R44, 0x7770, RZ ;  /* 0x000077702c217816 */ /* 0x002fc600000000ff */
[----:B------:R-:W2:Y:S04]  /*155570*/  LDL.LU.64 R22, [R1+0x36d0] ;  /* 0x0036d00001167983 */ /* 0x000ea80000300a00 */
        /* <DEDUP_REMOVED lines=22> */
[----:B0-----:R-:W-:Y:S02]  /*1556e0*/  PRMT R33, R32, 0x7773, RZ ;  /* 0x0000777320217816 */ /* 0x001fe400000000ff */
[----:B------:R-:W3:Y:S09]  /*1556f0*/  LDL.LU R32, [R1+0x5cb8] ;  /* 0x005cb80001207983 */ /* 0x000ef20000300800 */
[----:B------:R0:W-:Y:S02]  /*155700*/  @P0 STG.E.U8 desc[UR4][R58.64], R33 ;  /* 0x000000213a000986 */ /* 0x0001e4000c101104 */
[----:B0-----:R-:W-:-:S05]  /*155710*/  PRMT R33, R25, 0x7770, RZ ;  /* 0x0000777019217816 */ /* 0x001fca00000000ff */
[----:B----4-:R0:W-:Y:S02]  /*155720*/  @P1 STG.E.U8 desc[UR4][R16.64], R33 ;  /* 0x0000002110001986 */ /* 0x0101e4000c101104 */
[----:B0-----:R-:W-:-:S05]  /*155730*/  PRMT R33, R25, 0x7771, RZ ;  /* 0x0000777119217816 */ /* 0x001fca00000000ff */
[----:B--2---:R0:W-:Y:S02]  /*155740*/  @P2 STG.E.U8 desc[UR4][R18.64], R33 ;  /* 0x0000002112002986 */ /* 0x0041e4000c101104 */
[----:B0-----:R-:W-:-:S05]  /*155750*/  PRMT R33, R25, 0x7772, RZ ;  /* 0x0000777219217816 */ /* 0x001fca00000000ff */
[----:B------:R0:W-:Y:S02]  /*155760*/  @P3 STG.E.U8 desc[UR4][R20.64], R33 ;  /* 0x0000002114003986 */ /* 0x0001e4000c101104 */
        /* <DEDUP_REMOVED lines=11> */
[----:B------:R-:W4:Y:S04]  /*155820*/  LDL.LU R25, [R1+0x418] ;  /* 0x0004180001197983 */ /* 0x000f280000300800 */
[----:B------:R-:W4:Y:S01]  /*155830*/  LDL.LU.64 R26, [R1+0x3710] ;  /* 0x00371000011a7983 */ /* 0x000f220000300a00 */
[----:B------:R-:W-:-:S02]  /*155840*/  PRMT R33, R24, 0x7772, RZ ;  /* 0x0000777218217816 */ /* 0x000fc400000000ff */
[C---:B------:R-:W-:Y:S02]  /*155850*/  LOP3.LUT P3, RZ, R32.reuse, 0x1, RZ, 0xc0, !PT ;  /* 0x0000000120ff7812 */ /* 0x040fe4000786c0ff */
        /* <DEDUP_REMOVED lines=30> */
[----:B---3--:R4:W-:Y:S01]  /*155a40*/  @P4 STG.E.U8 desc[UR4][R18.64], R33 ;  /* 0x0000002112004986 */ /* 0x0089e2000c101104 */
[----:B------:R-:W-:Y:S02]  /*155a50*/  LOP3.LUT R34, R34, 0xfbffffff, RZ, 0xc0, !PT ;  /* 0xfbffffff22227812 */ /* 0x000fe400078ec0ff */
[----:B----4-:R-:W-:Y:S01]  /*155a60*/  PRMT R33, R25, 0x7770, RZ ;  /* 0x0000777019217816 */ /* 0x010fe200000000ff */
        /* <DEDUP_REMOVED lines=14> */
[C---:B------:R-:W-:Y:S02]  /*155b50*/  LOP3.LUT P0, RZ, R34.reuse, 0x4000000, RZ, 0xc0, !PT ;  /* 0x0400000022ff7812 */ /* 0x040fe4000780c0ff */
        /* <DEDUP_REMOVED lines=9> */
[C---:B------:R-:W-:Y:S02]  /*155bf0*/  LOP3.LUT P0, RZ, R34.reuse, 0x1000000, RZ, 0xc0, !PT ;  /* 0x0100000022ff7812 */ /* 0x040fe4000780c0ff */
        /* <DEDUP_REMOVED lines=8> */
[----:B------:R-:W-:Y:S02]  /*155c80*/  LOP3.LUT P0, RZ, R34, 0x400000, RZ, 0xc0, !PT ;  /* 0x0040000022ff7812 */ /* 0x000fe4000780c0ff */
[C---:B------:R-:W-:Y:S02]  /*155c90*/  LOP3.LUT P1, RZ, R32.reuse, 0x2000, RZ, 0xc0, !PT ;  /* 0x0000200020ff7812 */ /* 0x040fe4000782c0ff */
[----:B------:R-:W-:-:S09]  /*155ca0*/  LOP3.LUT P2, RZ, R32, 0x4000, RZ, 0xc0, !PT ;  /* 0x0000400020ff7812 */ /* 0x000fd2000784c0ff */
        /* <DEDUP_REMOVED lines=51> */
[----:B0-----:R-:W3:Y:S01]  /*155fe0*/  LDL.LU.64 R28, [R1+0x37b0] ;  /* 0x0037b000011c7983 */ /* 0x001ee20000300a00 */
[----:B------:R-:W-:-:S03]  /*155ff0*/  PRMT R33, R19, 0x7772, RZ ;  /* 0x0000777213217816 */ /* 0x000fc600000000ff */
[----:B------:R-:W3:Y:S04]  /*156000*/  LDL.LU R43, [R1+0x3f0] ;  /* 0x0003f000012b7983 */ /* 0x000ee80000300800 */
[----:B----4-:R0:W-:Y:S04]  /*156010*/  @P4 STG.E.U8 desc[UR4][R16.64], R33 ;  /* 0x0000002110004986 */ /* 0x0101e8000c101104 */
[----:B0-----:R-:W4:Y:S01]  /*156020*/  LDL.LU.64 R16, [R1+0x37a8] ;  /* 0x0037a80001107983 */ /* 0x001f220000300a00 */
[----:B------:R-:W-:-:S03]  /*156030*/  LOP3.LUT R34, R34, 0xffff7fff, RZ, 0xc0, !PT ;  /* 0xffff7fff22227812 */ /* 0x000fc600078ec0ff */
[----:B------:R-:W4:Y:S01]  /*156040*/  LDL.LU.64 R36, [R1+0x37c0] ;  /* 0x0037c00001247983 */ /* 0x000f220000300a00 */
[----:B------:R-:W-:Y:S02]  /*156050*/  @P0 LOP3.LUT R34, R34, 0x8000, RZ, 0xfc, !PT ;  /* 0x0000800022220812 */ /* 0x000fe400078efcff */
[----:B------:R-:W-:Y:S01]  /*156060*/  LOP3.LUT P0, RZ, R32, 0x4000000, RZ, 0xc0, !PT ;  /* 0x0400000020ff7812 */ /* 0x000fe2000780c0ff */
[----:B------:R-:W4:Y:S01]  /*156070*/  LDL.LU.64 R38, [R1+0x37c8] ;  /* 0x0037c80001267983 */ /* 0x000f220000300a00 */
[----:B------:R-:W-:Y:S02]  /*156080*/  LOP3.LUT R34, R34, 0xfffeffff, RZ, 0xc0, !PT ;  /* 0xfffeffff22227812 */ /* 0x000fe400078ec0ff */
[----:B------:R-:W-:Y:S01]  /*156090*/  LOP3.LUT P5, RZ, R32, 0x200000, RZ, 0xc0, !PT ;  /* 0x0020000020ff7812 */ /* 0x000fe200078ac0ff */
[----:B------:R-:W4:Y:S08]  /*1560a0*/  LDL.LU.64 R52, [R1+0x37d0] ;  /* 0x0037d00001347983 */ /* 0x000f300000300a00 */
[----:B------:R-:W-:-:S02]  /*1560b0*/  @P0 LOP3.LUT R34, R34, 0x10000, RZ, 0xfc, !PT ;  /* 0x0001000022220812 */ /* 0x000fc400078efcff */
[----:B------:R-:W-:Y:S02]  /*1560c0*/  LOP3.LUT P0, RZ, R32, 0x2000000, RZ, 0xc0, !PT ;  /* 0x0200000020ff7812 */ /* 0x000fe4000780c0ff */
[----:B------:R-:W-:Y:S02]  /*1560d0*/  LOP3.LUT R34, R34, 0xfffdffff, RZ, 0xc0, !PT ;  /* 0xfffdffff22227812 */ /* 0x000fe400078ec0ff */
[----:B------:R-:W-:-:S05]  /*1560e0*/  PRMT R33, R19, 0x7773, RZ ;  /* 0x0000777313217816 */ /* 0x000fca00000000ff */
[----:B--2---:R0:W-:Y:S04]  /*1560f0*/  @P5 STG.E.U8 desc[UR4][R26.64], R33 ;  /* 0x000000211a005986 */ /* 0x0041e8000c101104 */
[----:B------:R-:W-:Y:S02]  /*156100*/  @P0 LOP3.LUT R34, R34, 0x20000, RZ, 0xfc, !PT ;  /* 0x0002000022220812 */ /* 0x000fe400078efcff */
[C---:B------:R-:W-:Y:S01]  /*156110*/  LOP3.LUT P0, RZ, R32.reuse, 0x1000000, RZ, 0xc0, !PT ;  /* 0x0100000020ff7812 */ /* 0x040fe2000780c0ff */
[----:B0-----:R-:W2:Y:S01]  /*156120*/  LDL.LU R26, [R1+0x3e0] ;  /* 0x0003e000011a7983 */ /* 0x001ea20000300800 */
[----:B------:R-:W-:-:S03]  /*156130*/  LOP3.LUT P6, RZ, R32, 0x400000, RZ, 0xc0, !PT ;  /* 0x0040000020ff7812 */ /* 0x000fc600078cc0ff */
[----:B------:R-:W2:Y:S01]  /*156140*/  LDL.LU.64 R54, [R1+0x37d8] ;  /* 0x0037d80001367983 */ /* 0x000ea20000300a00 */
[----:B------:R-:W-:Y:S02]  /*156150*/  LOP3.LUT R34, R34, 0xfffbffff, RZ, 0xc0, !PT ;  /* 0xfffbffff22227812 */ /* 0x000fe400078ec0ff */
[----:B------:R-:W-:Y:S01]  /*156160*/  PRMT R33, R44, 0x7770, RZ ;  /* 0x000077702c217816 */ /* 0x000fe200000000ff */
[----:B------:R-:W2:Y:S04]  /*156170*/  LDL.LU.64 R56, [R1+0x37e0] ;  /* 0x0037e00001387983 */ /* 0x000ea80000300a00 */
[----:B------:R-:W-:Y:S02]  /*156180*/  @P0 LOP3.LUT R34, R34, 0x40000, RZ, 0xfc, !PT ;  /* 0x0004000022220812 */ /* 0x000fe400078efcff */
[----:B------:R-:W-:Y:S01]  /*156190*/  LOP3.LUT P0, RZ, R32, 0x800000, RZ, 0xc0, !PT ;  /* 0x0080000020ff7812 */ /* 0x000fe2000780c0ff */
[----:B------:R-:W2:Y:S04]  /*1561a0*/  LDL.LU R27, [R1+0x3d0] ;  /* 0x0003d000011b7983 */ /* 0x000ea80000300800 */
        /* <DEDUP_REMOVED lines=29> */
[----:B--2---:R-:W-:-:S11]  /*156380*/  PRMT R33, R26, 0x7770, RZ ;  /* 0x000077701a217816 */ /* 0x004fd600000000ff */
        /* <DEDUP_REMOVED lines=31> */
[C---:B------:R-:W-:Y:S02]  /*156580*/  LOP3.LUT P4, RZ, R31.reuse, 0x80, RZ, 0xc0, !PT ;  /* 0x000000801fff7812 */ /* 0x040fe4000788c0ff */
[C---:B------:R-:W-:Y:S02]  /*156590*/  LOP3.LUT P5, RZ, R31.reuse, 0x100, RZ, 0xc0, !PT ;  /* 0x000001001fff7812 */ /* 0x040fe400078ac0ff */
        /* <DEDUP_REMOVED lines=16> */
[----:B------:R-:W2:Y:S04]  /*1566a0*/  LDL.LU.64 R36, [R1+0x3850] ;  /* 0x0038500001247983 */ /* 0x000ea80000300a00 */
[----:B------:R-:W2:Y:S01]  /*1566b0*/  LDL.LU.64 R38, [R1+0x3858] ;  /* 0x0038580001267983 */ /* 0x000ea20000300a00 */
[----:B------:R-:W-:-:S03]  /*1566c0*/  PRMT R33, R30, 0x7771, RZ ;  /* 0x000077711e217816 */ /* 0x000fc600000000ff */
[----:B------:R-:W2:Y:S04]  /*1566d0*/  LDL.LU.64 R42, [R1+0x3860] ;  /* 0x00386000012a7983 */ /* 0x000ea80000300a00 */
[----:B---3--:R0:W-:Y:S02]  /*1566e0*/  @P4 STG.E.U8 desc[UR4][R58.64], R33 ;  /* 0x000000213a004986 */ /* 0x0081e4000c101104 */
[----:B0-----:R-:W-:-:S05]  /*1566f0*/  PRMT R33, R30, 0x7772, RZ ;  /* 0x000077721e217816 */ /* 0x001fca00000000ff */
[----:B----4-:R0:W-:Y:S02]  /*156700*/  @P5 STG.E.U8 desc[UR4][R18.64], R33 ;  /* 0x0000002112005986 */ /* 0x0101e4000c101104 */
[----:B0-----:R-:W-:Y:S02]  /*156710*/  PRMT R33, R30, 0x7773, RZ ;  /* 0x000077731e217816 */ /* 0x001fe400000000ff */
[----:B------:R-:W3:Y:S04]  /*156720*/  LDL.LU R30, [R1+0x5ca4] ;  /* 0x005ca400011e7983 */ /* 0x000ee80000300800 */
[----:B------:R-:W4:Y:S04]  /*156730*/  LDL.LU.64 R52, [R1+0x3868] ;  /* 0x0038680001347983 */ /* 0x000f280000300a00 */
[----:B------:R-:W3:Y:S04]  /*156740*/  LDL.LU.64 R54, [R1+0x3870] ;  /* 0x0038700001367983 */ /* 0x000ee80000300a00 */
[----:B------:R-:W3:Y:S04]  /*156750*/  LDL.LU.64 R56, [R1+0x3878] ;  /* 0x0038780001387983 */ /* 0x000ee80000300a00 */
[----:B------:R-:W3:Y:S04]  /*156760*/  LDL.LU.64 R58, [R1+0x3880] ;  /* 0x00388000013a7983 */ /* 0x000ee80000300a00 */
[----:B------:R-:W3:Y:S01]  /*156770*/  LDL.LU.64 R18, [R1+0x3888] ;  /* 0x0038880001127983 */ /* 0x000ee20000300a00 */
[----:B------:R-:W-:-:S04]  /*156780*/  LOP3.LUT R34, R34, 0xffffff7f, RZ, 0xc0, !PT ;  /* 0xffffff7f22227812 */ /* 0x000fc800078ec0ff */
        /* <DEDUP_REMOVED lines=9> */
[----:B------:R-:W-:Y:S01]  /*156820*/  LOP3.LUT R34, R34, 0xfffffbff, RZ, 0xc0, !PT ;  /* 0xfffffbff22227812 */ /* 0x000fe200078ec0ff */
[----:B------:R0:W-:Y:S10]  /*156830*/  @P6 STG.E.U8 desc[UR4][R20.64], R33 ;  /* 0x0000002114006986 */ /* 0x0001f4000c101104 */
[----:B------:R-:W-:-:S02]  /*156840*/  @P0 LOP3.LUT R34, R34, 0x400, RZ, 0xfc, !PT ;  /* 0x0000040022220812 */ /* 0x000fc400078efcff */
[----:B------:R-:W-:Y:S01]  /*156850*/  LOP3.LUT P0, RZ, R31, 0x400, RZ, 0xc0, !PT ;  /* 0x000004001fff7812 */ /* 0x000fe2000780c0ff */
[----:B0-----:R-:W3:Y:S01]  /*156860*/  LDL.LU.64 R20, [R1+0x3890] ;  /* 0x0038900001147983 */ /* 0x001ee20000300a00 */
[----:B------:R-:W-:-:S03]  /*156870*/  PRMT R33, R44, 0x7770, RZ ;  /* 0x000077702c217816 */ /* 0x000fc600000000ff */
[----:B------:R-:W3:Y:S08]  /*156880*/  LDL.LU R23, [R1+0x3c4] ;  /* 0x0003c40001177983 */ /* 0x000ef00000300800 */
[----:B------:R0:W-:Y:S01]  /*156890*/  @P0 STG.E.U8 desc[UR4][R24.64], R33 ;  /* 0x0000002118000986 */ /* 0x0001e2000c101104 */
[----:B------:R-:W-:Y:S02]  /*1568a0*/  LOP3.LUT P0, RZ, R34, 0x400, RZ, 0xc0, !PT ;  /* 0x0000040022ff7812 */ /* 0x000fe4000780c0ff */
[----:B0-----:R-:W-:Y:S01]  /*1568b0*/  PRMT R33, R44, 0x7771, RZ ;  /* 0x000077712c217816 */ /* 0x001fe200000000ff */
[----:B------:R-:W3:Y:S10]  /*1568c0*/  LDL.LU.64 R24, [R1+0x3898] ;  /* 0x0038980001187983 */ /* 0x000ef40000300a00 */
        /* <DEDUP_REMOVED lines=33> */
[C---:B------:R-:W-:Y:S02]  /*156ae0*/  LOP3.LUT P4, RZ, R31.reuse, 0x400000, RZ, 0xc0, !PT ;  /* 0x004000001fff7812 */ /* 0x040fe4000788c0ff */
[C---:B------:R-:W-:Y:S02]  /*156af0*/  LOP3.LUT P5, RZ, R31.reuse, 0x800000, RZ, 0xc0, !PT ;  /* 0x008000001fff7812 */ /* 0x040fe400078ac0ff */
[----:B------:R-:W-:-:S07]  /*156b00*/  LOP3.LUT P6, RZ, R31, 0x1000000, RZ, 0xc0, !PT ;  /* 0x010000001fff7812 */ /* 0x000fce00078cc0ff */
        /* <DEDUP_REMOVED lines=37> */
[C---:B------:R-:W-:Y:S02]  /*156d60*/  LOP3.LUT P0, RZ, R31.reuse, 0x40000000, RZ, 0xc0, !PT ;  /* 0x400000001fff7812 */ /* 0x040fe4000780c0ff */
[----:B------:R-:W-:Y:S02]  /*156d70*/  LOP3.LUT R34, R34, 0xfffffffb, RZ, 0xc0, !PT ;  /* 0xfffffffb22227812 */ /* 0x000fe400078ec0ff */
[C---:B------:R-:W-:Y:S02]  /*156d80*/  LOP3.LUT P4, RZ, R31.reuse, 0x4000000, RZ, 0xc0, !PT ;  /* 0x040000001fff7812 */ /* 0x040fe4000788c0ff */
[C---:B------:R-:W-:Y:S02]  /*156d90*/  LOP3.LUT P5, RZ, R31.reuse, 0x8000000, RZ, 0xc0, !PT ;  /* 0x080000001fff7812 */ /* 0x040fe400078ac0ff */
[----:B------:R-:W-:-:S05]  /*156da0*/  LOP3.LUT P6, RZ, R31, 0x10000000, RZ, 0xc0, !PT ;  /* 0x100000001fff7812 */ /* 0x000fca00078cc0ff */
[----:B------:R-:W-:Y:S02]  /*156db0*/  @P0 LOP3.LUT R34, R34, 0x4, RZ, 0xfc, !PT ;  /* 0x0000000422220812 */ /* 0x000fe400078efcff */
[----:B------:R-:W-:Y:S02]  /*156dc0*/  LOP3.LUT P0, RZ, R31, 0x20000000, RZ, 0xc0, !PT ;  /* 0x200000001fff7812 */ /* 0x000fe4000780c0ff */
[----:B------:R-:W-:-:S05]  /*156dd0*/  PRMT R31, R23, 0x7773, RZ ;  /* 0x00007773171f7816 */ /* 0x000fca00000000ff */
[----:B--2---:R0:W-:Y:S04]  /*156de0*/  @P3 STG.E.U8 desc[UR4][R28.64], R31 ;  /* 0x0000001f1c003986 */ /* 0x0041e8000c101104 */
[----:B0-----:R-:W2:Y:S01]  /*156df0*/  LDL.LU.64 R28, [R1+0x38e0] ;  /* 0x0038e000011c7983 */ /* 0x001ea20000300a00 */
[----:B----4-:R-:W-:-:S03]  /*156e00*/  PRMT R31, R22, 0x7770, RZ ;  /* 0x00007770161f7816 */ /* 0x010fc600000000ff */
[----:B------:R-:W3:Y:S04]  /*156e10*/  LDL.LU.64 R36, [R1+0x38f0] ;  /* 0x0038f00001247983 */ /* 0x000ee80000300a00 */
[----:B------:R0:W-:Y:S04]  /*156e20*/  @P4 STG.E.U8 desc[UR4][R58.64], R31 ;  /* 0x0000001f3a004986 */ /* 0x0001e8000c101104 */
[----:B------:R-:W4:Y:S04]  /*156e30*/  LDL.LU R43, [R1+0x3d8] ;  /* 0x0003d800012b7983 */ /* 0x000f280000300800 */
[----:B------:R-:W4:Y:S01]  /*156e40*/  LDL.LU.64 R38, [R1+0x38f8] ;  /* 0x0038f80001267983 */ /* 0x000f220000300a00 */
[----:B0-----:R-:W-:-:S03]  /*156e50*/  PRMT R31, R22, 0x7771, RZ ;  /* 0x00007771161f7816 */ /* 0x001fc600000000ff */
[----:B------:R-:W4:Y:S04]  /*156e60*/  LDL.LU.64 R52, [R1+0x3900] ;  /* 0x0039000001347983 */ /* 0x000f280000300a00 */
[----:B------:R0:W-:Y:S04]  /*156e70*/  @P5 STG.E.U8 desc[UR4][R18.64], R31 ;  /* 0x0000001f12005986 */ /* 0x0001e8000c101104 */
[----:B------:R-:W4:Y:S04]  /*156e80*/  LDL.LU.64 R54, [R1+0x3908] ;  /* 0x0039080001367983 */ /* 0x000f280000300a00 */
[----:B------:R-:W4:Y:S01]  /*156e90*/  LDL.LU R23, [R1+0x3c8] ;  /* 0x0003c80001177983 */ /* 0x000f220000300800 */
        /* <DEDUP_REMOVED lines=17> */
[----:B------:R-:W-:-:S03]  /*156fb0*/  LOP3.LUT P0, RZ, R34, 0x1, RZ, 0xc0, !PT ;  /* 0x0000000122ff7812 */ /* 0x000fc6000780c0ff */
[----:B0-----:R-:W2:Y:S04]  /*156fc0*/  LDL.LU.64 R28, [R1+0x3940] ;  /* 0x00394000011c7983 */ /* 0x001ea80000300a00 */
[----:B------:R-:W3:Y:S01]  /*156fd0*/  LDL.LU.64 R34, [R1+0x38e8] ;  /* 0x0038e80001227983 */ /* 0x000ee20000300a00 */
[----:B------:R-:W-:Y:S02]  /*156fe0*/  PRMT R31, R44, 0x7772, RZ ;  /* 0x000077722c1f7816 */ /* 0x000fe400000000ff */
[C---:B------:R-:W-:Y:S02]  /*156ff0*/  LOP3.LUT P1, RZ, R30.reuse, 0x40, RZ, 0xc0, !PT ;  /* 0x000000401eff7812 */ /* 0x040fe4000782c0ff */
[C---:B------:R-:W-:Y:S02]  /*157000*/  LOP3.LUT P2, RZ, R30.reuse, 0x80, RZ, 0xc0, !PT ;  /* 0x000000801eff7812 */ /* 0x040fe4000784c0ff */
[----:B------:R-:W-:-:S02]  /*157010*/  LOP3.LUT P3, RZ, R30, 0x100, RZ, 0xc0, !PT ;  /* 0x000001001eff7812 */ /* 0x000fc4000786c0ff */
        /* <DEDUP_REMOVED lines=30> */
[----:B------:R-:W-:-:S05]  /*157200*/  PRMT R31, R22, 0x7771, RZ ;  /* 0x00007771161f7816 */ /* 0x000fca00000000ff */
[----:B--2---:R0:W-:Y:S04]  /*157210*/  @P6 STG.E.U8 desc[UR4][R28.64], R31 ;  /* 0x0000001f1c006986 */ /* 0x0041e8000c101104 */
[----:B0-----:R-:W2:Y:S04]  /*157220*/  LDL.LU.64 R28, [R1+0x3950] ;  /* 0x00395000011c7983 */ /* 0x001ea80000300a00 */
        /* <DEDUP_REMOVED lines=20> */
[----:B---3--:R0:W-:Y:S04]  /*157370*/  @P3 STG.E.U8 desc[UR4][R26.64], R31 ;  /* 0x0000001f1a003986 */ /* 0x0081e8000c101104 */
[----:B0-----:R-:W3:Y:S01]  /*157380*/  LDL.LU.64 R26, [R1+0x3978] ;  /* 0x00397800011a7983 */ /* 0x001ee20000300a00 */
[----:B------:R-:W-:-:S05]  /*157390*/  PRMT R31, R22, 0x7773, RZ ;  /* 0x00007773161f7816 */ /* 0x000fca00000000ff */
[----:B--2---:R0:W-:Y:S04]  /*1573a0*/  @P4 STG.E.U8 desc[UR4][R28.64], R31 ;  /* 0x0000001f1c004986 */ /* 0x0041e8000c101104 */
[----:B0-----:R-:W2:Y:S01]  /*1573b0*/  LDL.LU.64 R28, [R1+0x3980] ;  /* 0x00398000011c7983 */ /* 0x001ea20000300a00 */
[----:B------:R-:W-:Y:S02]  /*1573c0*/  @P0 LOP3.LUT R32, R32, 0x400000, RZ, 0xfc, !PT ;  /* 0x0040000020200812 */ /* 0x000fe400078efcff */
[----:B------:R-:W-:Y:S01]  /*1573d0*/  LOP3.LUT P0, RZ, R30, 0x100000, RZ, 0xc0, !PT ;  /* 0x001000001eff7812 */ /* 0x000fe2000780c0ff */
[----:B------:R-:W2:Y:S01]  /*1573e0*/  LDL.LU.64 R34, [R1+0x3988] ;  /* 0x0039880001227983 */ /* 0x000ea20000300a00 */
[----:B------:R-:W-:Y:S02]  /*1573f0*/  LOP3.LUT R32, R32, 0xff7fffff, RZ, 0xc0, !PT ;  /* 0xff7fffff20207812 */ /* 0x000fe400078ec0ff */
[C---:B------:R-:W-:Y:S01]  /*157400*/  LOP3.LUT P5, RZ, R30.reuse, 0x4000, RZ, 0xc0, !PT ;  /* 0x000040001eff7812 */ /* 0x040fe200078ac0ff */
[----:B------:R-:W2:Y:S01]  /*157410*/  LDL.LU R43, [R1+0x3cc] ;  /* 0x0003cc00012b7983 */ /* 0x000ea20000300800 */
[----:B------:R-:W-:-:S02]  /*157420*/  LOP3.LUT P6, RZ, R30, 0x8000, RZ, 0xc0, !PT ;  /* 0x000080001eff7812 */ /* 0x000fc400078cc0ff */
[----:B----4-:R-:W-:Y:S01]  /*157430*/  PRMT R31, R23, 0x7770, RZ ;  /* 0x00007770171f7816 */ /* 0x010fe200000000ff */
[----:B------:R-:W4:Y:S04]  /*157440*/  LDL.LU.64 R36, [R1+0x3990] ;  /* 0x0039900001247983 */ /* 0x000f280000300a00 */
[----:B------:R-:W-:Y:S01]  /*157450*/  @P0 LOP3.LUT R32, R32, 0x800000, RZ, 0xfc, !PT ;  /* 0x0080000020200812 */ /* 0x000fe200078efcff */
[----:B------:R-:W4:Y:S01]  /*157460*/  LDL.LU.64 R38, [R1+0x3998] ;  /* 0x0039980001267983 */ /* 0x000f220000300a00 */
[----:B------:R-:W-:Y:S02]  /*157470*/  LOP3.LUT P0, RZ, R30, 0x80000, RZ, 0xc0, !PT ;  /* 0x000800001eff7812 */ /* 0x000fe4000780c0ff */
[----:B------:R-:W-:Y:S01]  /*157480*/  LOP3.LUT R32, R32, 0xfeffffff, RZ, 0xc0, !PT ;  /* 0xfeffffff20207812 */ /* 0x000fe200078ec0ff */
[----:B------:R0:W-:Y:S04]  /*157490*/  @P5 STG.E.U8 desc[UR4][R56.64], R31 ;  /* 0x0000001f38005986 */ /* 0x0001e8000c101104 */
        /* <DEDUP_REMOVED lines=16> */
[----:B------:R-:W-:-:S02]  /*1575a0*/  LOP3.LUT P0, RZ, R32, 0x4000000, RZ, 0xc0, !PT ;  /* 0x0400000020ff7812 */ /* 0x000fc4000780c0ff */
[----:B0-----:R-:W-:Y:S01]  /*1575b0*/  PRMT R31, R23, 0x7773, RZ ;  /* 0x00007773171f7816 */ /* 0x001fe200000000ff */
[----:B------:R-:W4:Y:S10]  /*1575c0*/  LDL.LU.64 R20, [R1+0x39c0] ;  /* 0x0039c00001147983 */ /* 0x000f340000300a00 */
[----:B------:R0:W-:Y:S01]  /*1575d0*/  @P0 STG.E.U8 desc[UR4][R24.64], R31 ;  /* 0x0000001f18000986 */ /* 0x0001e2000c101104 */
[----:B------:R-:W-:-:S03]  /*1575e0*/  LOP3.LUT P0, RZ, R32, 0x2000000, RZ, 0xc0, !PT ;  /* 0x0200000020ff7812 */ /* 0x000fc6000780c0ff */
[----:B------:R-:W4:Y:S01]  /*1575f0*/  LDL.LU.64 R22, [R1+0x39c8] ;  /* 0x0039c80001167983 */ /* 0x000f220000300a00 */
[----:B0-----:R-:W-:-:S03]  /*157600*/  PRMT R31, R58, 0x7770, RZ ;  /* 0x000077703a1f7816 */ /* 0x001fc600000000ff */
[----:B------:R-:W4:Y:S04]  /*157610*/  LDL.LU.64 R24, [R1+0x39d0] ;  /* 0x0039d00001187983 */ /* 0x000f280000300a00 */
[----:B------:R-:W4:Y:S04]  /*157620*/  LDL.LU R59, [R1+0x3a0] ;  /* 0x0003a000013b7983 */ /* 0x000f280000300800 */
[----:B---3--:R0:W-:Y:S01]  /*157630*/  @P0 STG.E.U8 desc[UR4][R26.64], R31 ;  /* 0x0000001f1a000986 */ /* 0x0081e2000c101104 */
[----:B------:R-:W-:Y:S02]  /*157640*/  LOP3.LUT P0, RZ, R32, 0x1000000, RZ, 0xc0, !PT ;  /* 0x0100000020ff7812 */ /* 0x000fe4000780c0ff */
[----:B0-----:R-:W-:Y:S01]  /*157650*/  PRMT R31, R58, 0x7771, RZ ;  /* 0x000077713a1f7816 */ /* 0x001fe200000000ff */
[----:B------:R-:W3:Y:S10]  /*157660*/  LDL.LU.64 R26, [R1+0x39d8] ;  /* 0x0039d800011a7983 */ /* 0x000ef40000300a00 */
[----:B--2---:R0:W-:Y:S04]  /*157670*/  @P0 STG.E.U8 desc[UR4][R28.64], R31 ;  /* 0x0000001f1c000986 */ /* 0x0041e8000c101104 */
[----:B0-----:R-:W2:Y:S01]  /*157680*/  LDL.LU.64 R28, [R1+0x5c98] ;  /* 0x005c9800011c7983 */ /* 0x001ea20000300a00 */
[----:B------:R-:W-:-:S02]  /*157690*/  LOP3.LUT P0, RZ, R32, 0x800000, RZ, 0xc0, !PT ;  /* 0x0080000020ff7812 */ /* 0x000fc4000780c0ff */
[----:B------:R-:W-:-:S11]  /*1576a0*/  PRMT R31, R58, 0x7772, RZ ;  /* 0x000077723a1f7816 */ /* 0x000fd600000000ff */
[----:B------:R0:W-:Y:S01]  /*1576b0*/  @P0 STG.E.U8 desc[UR4][R34.64], R31 ;  /* 0x0000001f22000986 */ /* 0x0001e2000c101104 */
        /* <DEDUP_REMOVED lines=23> */
[----:B------:R0:W-:Y:S01]  /*157830*/  @P3 STG.E.U8 desc[UR4][R20.64], R31 ;  /* 0x0000001f14003986 */ /* 0x0001e2000c101104 */
[----:B------:R-:W-:Y:S02]  /*157840*/  LOP3.LUT P3, RZ, R30, 0x80000000, RZ, 0xc0, !PT ;  /* 0x800000001eff7812 */ /* 0x000fe4000786c0ff */
[----:B------:R-:W-:Y:S02]  /*157850*/  PRMT R30, R59, 0x7770, RZ ;  /* 0x000077703b1e7816 */ /* 0x000fe400000000ff */
[----:B0-----:R-:W-:-:S05]  /*157860*/  PRMT R31, R29, 0x7772, RZ ;  /* 0x000077721d1f7816 */ /* 0x001fca00000000ff */
[----:B------:R0:W-:Y:S02]  /*157870*/  @P4 STG.E.U8 desc[UR4][R22.64], R31 ;  /* 0x0000001f16004986 */ /* 0x0001e4000c101104 */
[----:B0-----:R-:W-:Y:S02]  /*157880*/  PRMT R31, R29, 0x7773, RZ ;  /* 0x000077731d1f7816 */ /* 0x001fe400000000ff */
[----:B------:R-:W2:Y:S04]  /*157890*/  LDL.LU R29, [R1+0x5c90] ;  /* 0x005c9000011d7983 */ /* 0x000ea80000300800 */
[----:B------:R-:W-:Y:S04]  /*1578a0*/  @P5 STG.E.U8 desc[UR4][R24.64], R31 ;  /* 0x0000001f18005986 */ /* 0x000fe8000c101104 */
[----:B---3--:R0:W-:Y:S04]  /*1578b0*/  @P6 STG.E.U8 desc[UR4][R26.64], R30 ;  /* 0x0000001e1a006986 */ /* 0x0081e8000c101104 */
[----:B0-----:R-:W3:Y:S04]  /*1578c0*/  LDL.LU.64 R26, [R1+0x39e0] ;  /* 0x0039e000011a7983 */ /* 0x001ee80000300a00 */
[----:B------:R-:W4:Y:S04]  /*1578d0*/  LDL.LU.64 R56, [R1+0x39e8] ;  /* 0x0039e80001387983 */ /* 0x000f280000300a00 */
[----:B------:R-:W4:Y:S04]  /*1578e0*/  LDL.LU.64 R18, [R1+0x39f0] ;  /* 0x0039f00001127983 */ /* 0x000f280000300a00 */
[----:B------:R-:W4:Y:S04]  /*1578f0*/  LDL.LU.64 R20, [R1+0x39f8] ;  /* 0x0039f80001147983 */ /* 0x000f280000300a00 */
[----:B------:R-:W4:Y:S04]  /*157900*/  LDL.LU.64 R22, [R1+0x3a00] ;  /* 0x003a000001167983 */ /* 0x000f280000300a00 */
[----:B------:R-:W4:Y:S04]  /*157910*/  LDL.LU.64 R24, [R1+0x3a08] ;  /* 0x003a080001187983 */ /* 0x000f280000300a00 */
[----:B------:R-:W4:Y:S01]  /*157920*/  LDL.LU R58, [R1+0x390] ;  /* 0x00039000013a7983 */ /* 0x000f220000300800 */
[----:B------:R-:W-:-:S02]  /*157930*/  PRMT R30, R59, 0x7771, RZ ;  /* 0x000077713b1e7816 */ /* 0x000fc400000000ff */
[----:B------:R-:W-:-:S03]  /*157940*/  LOP3.LUT R32, R32, 0xfffff7ff, RZ, 0xc0, !PT ;  /* 0xfffff7ff20207812 */ /* 0x000fc600078ec0ff */
        /* <DEDUP_REMOVED lines=122> */
[----:B---3--:R-:W-:-:S05]  /*1580f0*/  PRMT R30, R59, 0x7770, RZ ;  /* 0x000077703b1e7816 */ /* 0x008fca00000000ff */
[----:B------:R0:W-:Y:S04]  /*158100*/  @P3 STG.E.U8 desc[UR4][R26.64], R30 ;  /* 0x0000001e1a003986 */ /* 0x0001e8000c101104 */
[----:B0-----:R-:W3:Y:S01]  /*158110*/  LDL.LU.64 R26, [R1+0x3aa8] ;  /* 0x003aa800011a7983 */ /* 0x001ee20000300a00 */
[----:B------:R-:W-:-:S05]  /*158120*/  PRMT R30, R59, 0x7771, RZ ;  /* 0x000077713b1e7816 */ /* 0x000fca00000000ff */
[----:B----4-:R0:W-:Y:S04]  /*158130*/  @P4 STG.E.U8 desc[UR4][R24.64], R30 ;  /* 0x0000001e18004986 */ /* 0x0101e8000c101104 */
[----:B0-----:R-:W4:Y:S04]  /*158140*/  LDL.LU.64 R24, [R1+0x3ab0] ;  /* 0x003ab00001187983 */ /* 0x001f280000300a00 */
[----:B------:R-:W4:Y:S04]  /*158150*/  LDL.LU.64 R34, [R1+0x3ab8] ;  /* 0x003ab80001227983 */ /* 0x000f280000300a00 */
[----:B------:R-:W4:Y:S04]  /*158160*/  LDL.LU R44, [R1+0x3b8] ;  /* 0x0003b800012c7983 */ /* 0x000f280000300800 */
[----:B------:R-:W4:Y:S01]  /*158170*/  LDL.LU.64 R36, [R1+0x3ac0] ;  /* 0x003ac00001247983 */ /* 0x000f220000300a00 */
[----:B------:R-:W-:-:S03]  /*158180*/  @P0 LOP3.LUT R32, R32, 0x100, RZ, 0xfc, !PT ;  /* 0x0000010020200812 */ /* 0x000fc600078efcff */
[----:B------:R-:W4:Y:S01]  /*158190*/  LDL.LU.64 R38, [R1+0x3ac8] ;  /* 0x003ac80001267983 */ /* 0x000f220000300a00 */
[C---:B------:R-:W-:Y:S02]  /*1581a0*/  LOP3.LUT P0, RZ, R29.reuse, 0x1000000, RZ, 0xc0, !PT ;  /* 0x010000001dff7812 */ /* 0x040fe4000780c0ff */
[----:B------:R-:W-:Y:S01]  /*1581b0*/  LOP3.LUT P6, RZ, R29, 0x200000, RZ, 0xc0, !PT ;  /* 0x002000001dff7812 */ /* 0x000fe200078cc0ff */
[----:B------:R-:W4:Y:S01]  /*1581c0*/  LDL.LU.64 R42, [R1+0x3ad0] ;  /* 0x003ad000012a7983 */ /* 0x000f220000300a00 */
[----:B------:R-:W-:Y:S02]  /*1581d0*/  LOP3.LUT R32, R32, 0xfffffdff, RZ, 0xc0, !PT ;  /* 0xfffffdff20207812 */ /* 0x000fe400078ec0ff */
[----:B------:R-:W-:-:S05]  /*1581e0*/  PRMT R30, R59, 0x7772, RZ ;  /* 0x000077723b1e7816 */ /* 0x000fca00000000ff */
[----:B--2---:R0:W-:Y:S02]  /*1581f0*/  @P5 STG.E.U8 desc[UR4][R56.64], R30 ;  /* 0x0000001e38005986 */ /* 0x0041e4000c101104 */
[----:B------:R-:W-:Y:S02]  /*158200*/  @P0 LOP3.LUT R32, R32, 0x200, RZ, 0xfc, !PT ;  /* 0x0000020020200812 */ /* 0x000fe400078efcff */
[----:B------:R-:W-:Y:S02]  /*158210*/  LOP3.LUT P0, RZ, R29, 0x800000, RZ, 0xc0, !PT ;  /* 0x008000001dff7812 */ /* 0x000fe4000780c0ff */
[----:B0-----:R-:W-:Y:S02]  /*158220*/  PRMT R30, R59, 0x7773, RZ ;  /* 0x000077733b1e7816 */ /* 0x001fe400000000ff */
[----:B------:R-:W-:-:S03]  /*158230*/  LOP3.LUT R32, R32, 0xfffffbff, RZ, 0xc0, !PT ;  /* 0xfffffbff20207812 */ /* 0x000fc600078ec0ff */
[----:B------:R0:W-:Y:S06]  /*158240*/  @P6 STG.E.U8 desc[UR4][R20.64], R30 ;  /* 0x0000001e14006986 */ /* 0x0001ec000c101104 */
[----:B------:R-:W-:Y:S02]  /*158250*/  @P0 LOP3.LUT R32, R32, 0x400, RZ, 0xfc, !PT ;  /* 0x0000040020200812 */ /* 0x000fe400078efcff */
[----:B------:R-:W-:Y:S01]  /*158260*/  LOP3.LUT P0, RZ, R29, 0x400000, RZ, 0xc0, !PT ;  /* 0x004000001dff7812 */ /* 0x000fe2000780c0ff */
[----:B0-----:R-:W2:Y:S04]  /*158270*/  LDL.LU R20, [R1+0x3a8] ;  /* 0x0003a80001147983 */ /* 0x001ea80000300800 */
[----:B------:R-:W2:Y:S04]  /*158280*/  LDL.LU.64 R52, [R1+0x3ad8] ;  /* 0x003ad80001347983 */ /* 0x000ea80000300a00 */
[----:B------:R-:W2:Y:S01]  /*158290*/  LDL.LU.64 R54, [R1+0x3ae0] ;  /* 0x003ae00001367983 */ /* 0x000ea20000300a00 */
[----:B------:R-:W-:-:S03]  /*1582a0*/  PRMT R30, R47, 0x7770, RZ ;  /* 0x000077702f1e7816 */ /* 0x000fc600000000ff */
[----:B------:R-:W2:Y:S04]  /*1582b0*/  LDL.LU.64 R56, [R1+0x3ae8] ;  /* 0x003ae80001387983 */ /* 0x000ea80000300a00 */
[----:B------:R0:W-:Y:S01]  /*1582c0*/  @P0 STG.E.U8 desc[UR4][R18.64], R30 ;  /* 0x0000001e12000986 */ /* 0x0001e2000c101104 */
[----:B------:R-:W-:-:S03]  /*1582d0*/  LOP3.LUT P0, RZ, R32, 0x400, RZ, 0xc0, !PT ;  /* 0x0000040020ff7812 */ /* 0x000fc6000780c0ff */
[----:B------:R-:W2:Y:S04]  /*1582e0*/  LDL.LU.64 R58, [R1+0x3af0] ;  /* 0x003af000013a7983 */ /* 0x000ea80000300a00 */
[----:B------:R-:W2:Y:S01]  /*1582f0*/  LDL.LU R21, [R1+0x398] ;  /* 0x0003980001157983 */ /* 0x000ea20000300800 */
[----:B0-----:R-:W-:-:S03]  /*158300*/  PRMT R30, R47, 0x7771, RZ ;  /* 0x000077712f1e7816 */ /* 0x001fc600000000ff */
[----:B------:R-:W2:Y:S04]  /*158310*/  LDL.LU.64 R18, [R1+0x3af8] ;  /* 0x003af80001127983 */ /* 0x000ea80000300a00 */
[----:B------:R0:W-:Y:S04]  /*158320*/  @P0 STG.E.U8 desc[UR4][R22.64], R30 ;  /* 0x0000001e16000986 */ /* 0x0001e8000c101104 */
[----:B0-----:R-:W2:Y:S01]  /*158330*/  LDL.LU.64 R22, [R1+0x3b00] ;  /* 0x003b000001167983 */ /* 0x001ea20000300a00 */
[----:B------:R-:W-:Y:S02]  /*158340*/  LOP3.LUT P0, RZ, R32, 0x200, RZ, 0xc0, !PT ;  /* 0x0000020020ff7812 */ /* 0x000fe4000780c0ff */
[----:B------:R-:W-:-:S11]  /*158350*/  PRMT R30, R47, 0x7772, RZ ;  /* 0x000077722f1e7816 */ /* 0x000fd600000000ff */
[----:B---3--:R0:W-:Y:S04]  /*158360*/  @P0 STG.E.U8 desc[UR4][R26.64], R30 ;  /* 0x0000001e1a000986 */ /* 0x0081e8000c101104 */
[----:B0-----:R-:W3:Y:S01]  /*158370*/  LDL.LU.64 R26, [R1+0x3b08] ;  /* 0x003b0800011a7983 */ /* 0x001ee20000300a00 */
        /* <DEDUP_REMOVED lines=33> */
[----:B------:R0:W-:Y:S04]  /*158590*/  @P5 STG.E.U8 desc[UR4][R22.64], R30 ;  /* 0x0000001e16005986 */ /* 0x0001e8000c101104 */
[----:B0-----:R-:W2:Y:S01]  /*1585a0*/  LDL.LU.64 R22, [R1+0x3b10] ;  /* 0x003b100001167983 */ /* 0x001ea20000300a00 */
[----:B------:R-:W-:Y:S02]  /*1585b0*/  LOP3.LUT P6, RZ, R28, 0x10, RZ, 0xc0, !PT ;  /* 0x000000101cff7812 */ /* 0x000fe400078cc0ff */
[----:B------:R-:W-:-:S11]  /*1585c0*/  PRMT R30, R21, 0x7772, RZ ;  /* 0x00007772151e7816 */ /* 0x000fd600000000ff */
        /* <DEDUP_REMOVED lines=14> */
[----:B------:R-:W-:-:S04]  /*1586b0*/  LOP3.LUT R29, R29, 0xf7ffffff, RZ, 0xc0, !PT ;  /* 0xf7ffffff1d1d7812 */ /* 0x000fc800078ec0ff */
[----:B------:R-:W-:Y:S02]  /*1586c0*/  @P0 LOP3.LUT R29, R29, 0x8000000, RZ, 0xfc, !PT ;  /* 0x080000001d1d0812 */ /* 0x000fe400078efcff */
[----:B------:R-:W-:Y:S02]  /*1586d0*/  LOP3.LUT P0, RZ, R28, 0x10000, RZ, 0xc0, !PT ;  /* 0x000100001cff7812 */ /* 0x000fe4000780c0ff */
[----:B---3--:R-:W-:-:S05]  /*1586e0*/  PRMT R30, R20, 0x7770, RZ ;  /* 0x00007770141e7816 */ /* 0x008fca00000000ff */
[----:B------:R0:W-:Y:S04]  /*1586f0*/  @P4 STG.E.U8 desc[UR4][R26.64], R30 ;  /* 0x0000001e1a004986 */ /* 0x0001e8000c101104 */
[----:B0-----:R-:W3:Y:S01]  /*158700*/  LDL.LU.64 R26, [R1+0x3b48] ;  /* 0x003b4800011a7983 */ /* 0x001ee20000300a00 */
[----:B------:R-:W-:Y:S02]  /*158710*/  LOP3.LUT R29, R29, 0xefffffff, RZ, 0xc0, !PT ;  /* 0xefffffff1d1d7812 */ /* 0x000fe400078ec0ff */
[----:B------:R-:W-:Y:S01]  /*158720*/  LOP3.LUT R32, R32, 0xfffffffe, RZ, 0xc0, !PT ;  /* 0xfffffffe20207812 */ /* 0x000fe200078ec0ff */
[----:B------:R-:W3:Y:S01]  /*158730*/  LDL.LU R21, [R1+0x3ac] ;  /* 0x0003ac0001157983 */ /* 0x000ee20000300800 */
[----:B------:R-:W-:Y:S02]  /*158740*/  @P0 LOP3.LUT R29, R29, 0x10000000, RZ, 0xfc, !PT ;  /* 0x100000001d1d0812 */ /* 0x000fe400078efcff */
[----:B------:R-:W-:Y:S01]  /*158750*/  LOP3.LUT P0, RZ, R28, 0x8000, RZ, 0xc0, !PT ;  /* 0x000080001cff7812 */ /* 0x000fe2000780c0ff */
[----:B------:R-:W3:Y:S01]  /*158760*/  LDL.LU.64 R34, [R1+0x3b58] ;  /* 0x003b580001227983 */ /* 0x000ee20000300a00 */
        /* <DEDUP_REMOVED lines=11> */
[----:B------:R-:W4:Y:S06]  /*158820*/  LDL.LU.64 R52, [R1+0x3b78] ;  /* 0x003b780001347983 */ /* 0x000f2c0000300a00 */
[----:B------:R-:W-:-:S02]  /*158830*/  @P0 LOP3.LUT R29, R29, 0x40000000, RZ, 0xfc, !PT ;  /* 0x400000001d1d0812 */ /* 0x000fc400078efcff */
[----:B------:R-:W-:Y:S01]  /*158840*/  LOP3.LUT P0, RZ, R28, 0x2000, RZ, 0xc0, !PT ;  /* 0x000020001cff7812 */ /* 0x000fe2000780c0ff */
[----:B0-----:R-:W4:Y:S01]  /*158850*/  LDL.LU.64 R54, [R1+0x3b80] ;  /* 0x003b800001367983 */ /* 0x001f220000300a00 */
        /* <DEDUP_REMOVED lines=27> */
[----:B------:R-:W4:Y:S01]  /*158a10*/  LDL.LU.64 R32, [R1+0x3b50] ;  /* 0x003b500001207983 */ /* 0x000f220000300a00 */
[----:B------:R-:W-:-:S05]  /*158a20*/  PRMT R30, R44, 0x7772, RZ ;  /* 0x000077722c1e7816 */ /* 0x000fca00000000ff */
[----:B---3--:R0:W-:Y:S04]  /*158a30*/  @P0 STG.E.U8 desc[UR4][R26.64], R30 ;  /* 0x0000001e1a000986 */ /* 0x0081e8000c101104 */
[----:B0-----:R-:W3:Y:S01]  /*158a40*/  LDL.LU.64 R26, [R1+0x5c78] ;  /* 0x005c7800011a7983 */ /* 0x001ee20000300a00 */
[----:B------:R-:W-:Y:S02]  /*158a50*/  LOP3.LUT P0, RZ, R29, 0x80000000, RZ, 0xc0, !PT ;  /* 0x800000001dff7812 */ /* 0x000fe4000780c0ff */
[----:B------:R-:W-:Y:S02]  /*158a60*/  PRMT R30, R44, 0x7773, RZ ;  /* 0x000077732c1e7816 */ /* 0x000fe400000000ff */
[C---:B------:R-:W-:Y:S02]  /*158a70*/  LOP3.LUT P1, RZ, R28.reuse, 0x40000, RZ, 0xc0, !PT ;  /* 0x000400001cff7812 */ /* 0x040fe4000782c0ff */
[----:B------:R-:W-:-:S02]  /*158a80*/  LOP3.LUT P2, RZ, R28, 0x80000, RZ, 0xc0, !PT ;  /* 0x000800001cff7812 */ /* 0x000fc4000784c0ff */
[----:B------:R-:W-:-:S05]  /*158a90*/  LOP3.LUT P3, RZ, R28, 0x100000, RZ, 0xc0, !PT ;  /* 0x001000001cff7812 */ /* 0x000fca000786c0ff */
        /* <DEDUP_REMOVED lines=23> */
[----:B------:R-:W-:-:S09]  /*158c10*/  LOP3.LUT P6, RZ, R28, 0x800000, RZ, 0xc0, !PT ;  /* 0x008000001cff7812 */ /* 0x000fd200078cc0ff */
        /* <DEDUP_REMOVED lines=11> */
[----:B------:R-:W4:Y:S01]  /*158cd0*/  LDL.LU R21, [R1+0x370] ;  /* 0x0003700001157983 */ /* 0x000f220000300800 */
[----:B------:R-:W-:-:S03]  /*158ce0*/  LOP3.LUT P3, RZ, R28, 0x1000000, RZ, 0xc0, !PT ;  /* 0x010000001cff7812 */ /* 0x000fc6000786c0ff */
[----:B------:R-:W4:Y:S01]  /*158cf0*/  LDL.LU.64 R18, [R1+0x3bd0] ;  /* 0x003bd00001127983 */ /* 0x000f220000300a00 */
[C---:B------:R-:W-:Y:S02]  /*158d00*/  LOP3.LUT P4, RZ, R28.reuse, 0x2000000, RZ, 0xc0, !PT ;  /* 0x020000001cff7812 */ /* 0x040fe4000788c0ff */
[C---:B------:R-:W-:Y:S01]  /*158d10*/  LOP3.LUT P5, RZ, R28.reuse, 0x4000000, RZ, 0xc0, !PT ;  /* 0x040000001cff7812 */ /* 0x040fe200078ac0ff */
        /* <DEDUP_REMOVED lines=30> */
[----:B------:R-:W3:Y:S01]  /*158f00*/  LDL.LU.64 R32, [R1+0x3be8] ;  /* 0x003be80001207983 */ /* 0x000ee20000300a00 */
[----:B------:R-:W-:-:S03]  /*158f10*/  PRMT R28, R20, 0x7773, RZ ;  /* 0x00007773141c7816 */ /* 0x000fc600000000ff */
[----:B------:R-:W3:Y:S04]  /*158f20*/  LDL.LU R20, [R1+0x350] ;  /* 0x0003500001147983 */ /* 0x000ee80000300800 */
[----:B------:R-:W3:Y:S04]  /*158f30*/  LDL.LU.64 R34, [R1+0x3bf0] ;  /* 0x003bf00001227983 */ /* 0x000ee80000300a00 */
[----:B------:R-:W3:Y:S04]  /*158f40*/  LDL.LU.64 R36, [R1+0x3bf8] ;  /* 0x003bf80001247983 */ /* 0x000ee80000300a00 */
[----:B------:R-:W3:Y:S04]  /*158f50*/  LDL.LU.64 R38, [R1+0x3c00] ;  /* 0x003c000001267983 */ /* 0x000ee80000300a00 */
[----:B----4-:R0:W-:Y:S04]  /*158f60*/  @P4 STG.E.U8 desc[UR4][R52.64], R28 ;  /* 0x0000001c34004986 */ /* 0x0101e8000c101104 */
[----:B------:R-:W4:Y:S01]  /*158f70*/  LDL.LU.64 R42, [R1+0x3c08] ;  /* 0x003c0800012a7983 */ /* 0x000f220000300a00 */
[----:B0-----:R-:W-:-:S03]  /*158f80*/  PRMT R28, R21, 0x7770, RZ ;  /* 0x00007770151c7816 */ /* 0x001fc600000000ff */
[----:B------:R-:W4:Y:S04]  /*158f90*/  LDL.LU.64 R52, [R1+0x3c10] ;  /* 0x003c100001347983 */ /* 0x000f280000300a00 */
[----:B------:R0:W-:Y:S02]  /*158fa0*/  @P5 STG.E.U8 desc[UR4][R54.64], R28 ;  /* 0x0000001c36005986 */ /* 0x0001e4000c101104 */
[C---:B0-----:R-:W-:Y:S02]  /*158fb0*/  PRMT R28, R21.reuse, 0x7771, RZ ;  /* 0x00007771151c7816 */ /* 0x041fe400000000ff */
[----:B------:R-:W4:Y:S04]  /*158fc0*/  LDL.LU.64 R54, [R1+0x3c18] ;  /* 0x003c180001367983 */ /* 0x000f280000300a00 */
[----:B------:R0:W-:Y:S02]  /*158fd0*/  @P6 STG.E.U8 desc[UR4][R56.64], R28 ;  /* 0x0000001c38006986 */ /* 0x0001e4000c101104 */
[----:B0-----:R-:W-:-:S02]  /*158fe0*/  PRMT R28, R21, 0x7772, RZ ;  /* 0x00007772151c7816 */ /* 0x001fc400000000ff */
        /* <DEDUP_REMOVED lines=44> */
[----:B0-----:R-:W-:Y:S02]  /*1592b0*/  PRMT R28, R25, 0x7773, RZ ;  /* 0x00007773191c7816 */ /* 0x001fe400000000ff */
[----:B------:R-:W3:Y:S04]  /*1592c0*/  LDL.LU R25, [R1+0x5c6c] ;  /* 0x005c6c0001197983 */ /* 0x000ee80000300800 */
        /* <DEDUP_REMOVED lines=34> */
[----:B------:R-:W-:-:S03]  /*1594f0*/  LOP3.LUT R29, R29, 0xfffeffff, RZ, 0xc0, !PT ;  /* 0xfffeffff1d1d7812 */ /* 0x000fc600078ec0ff */
[----:B------:R-:W2:Y:S01]  /*159500*/  LDL.LU.64 R36, [R1+0x3c90] ;  /* 0x003c900001247983 */ /* 0x000ea20000300a00 */
[C---:B------:R-:W-:Y:S02]  /*159510*/  LOP3.LUT P4, RZ, R27.reuse, 0x1000, RZ, 0xc0, !PT ;  /* 0x000010001bff7812 */ /* 0x040fe4000788c0ff */
[----:B------:R-:W-:Y:S01]  /*159520*/  LOP3.LUT P5, RZ, R27, 0x2000, RZ, 0xc0, !PT ;  /* 0x000020001bff7812 */ /* 0x000fe200078ac0ff */
[----:B------:R-:W2:Y:S04]  /*159530*/  LDL.LU.64 R38, [R1+0x3c98] ;  /* 0x003c980001267983 */ /* 0x000ea80000300a00 */
[----:B------:R-:W-:Y:S01]  /*159540*/  @P0 LOP3.LUT R29, R29, 0x10000, RZ, 0xfc, !PT ;  /* 0x000100001d1d0812 */ /* 0x000fe200078efcff */
[----:B------:R-:W2:Y:S01]  /*159550*/  LDL.LU.64 R42, [R1+0x3ca0] ;  /* 0x003ca000012a7983 */ /* 0x000ea20000300a00 */
[----:B------:R-:W-:-:S02]  /*159560*/  LOP3.LUT P0, RZ, R27, 0x20000, RZ, 0xc0, !PT ;  /* 0x000200001bff7812 */ /* 0x000fc4000780c0ff */
[----:B------:R-:W-:Y:S02]  /*159570*/  LOP3.LUT R29, R29, 0xfffdffff, RZ, 0xc0, !PT ;  /* 0xfffdffff1d1d7812 */ /* 0x000fe400078ec0ff */
[----:B------:R-:W-:-:S09]  /*159580*/  PRMT R28, R21, 0x7772, RZ ;  /* 0x00007772151c7816 */ /* 0x000fd200000000ff */
        /* <DEDUP_REMOVED lines=9> */
[----:B---3--:R0:W-:Y:S04]  /*159620*/  @P5 STG.E.U8 desc[UR4][R54.64], R28 ;  /* 0x0000001c36005986 */ /* 0x0081e8000c101104 */
[----:B------:R-:W3:Y:S01]  /*159630*/  LDL.LU.64 R52, [R1+0x3ca8] ;  /* 0x003ca80001347983 */ /* 0x000ee20000300a00 */
        /* <DEDUP_REMOVED lines=37> */
[----:B---3--:R0:W-:Y:S01]  /*159890*/  @P1 STG.E.U8 desc[UR4][R52.64], R28 ;  /* 0x0000001c34001986 */ /* 0x0081e2000c101104 */
[C---:B------:R-:W-:Y:S02]  /*1598a0*/  LOP3.LUT P4, RZ, R27.reuse, 0x8000000, RZ, 0xc0, !PT ;  /* 0x080000001bff7812 */ /* 0x040fe4000788c0ff */
[----:B0-----:R-:W-:Y:S02]  /*1598b0*/  PRMT R28, R26, 0x7773, RZ ;  /* 0x000077731a1c7816 */ /* 0x001fe400000000ff */
[C---:B------:R-:W-:Y:S01]  /*1598c0*/  LOP3.LUT P5, RZ, R27.reuse, 0x10000000, RZ, 0xc0, !PT ;  /* 0x100000001bff7812 */ /* 0x040fe200078ac0ff */
[----:B------:R-:W3:Y:S04]  /*1598d0*/  LDL.LU R26, [R1+0x5c68] ;  /* 0x005c6800011a7983 */ /* 0x000ee80000300800 */
[----:B----4-:R0:W-:Y:S01]  /*1598e0*/  @P2 STG.E.U8 desc[UR4][R54.64], R28 ;  /* 0x0000001c36002986 */ /* 0x0101e2000c101104 */
[----:B------:R-:W-:-:S02]  /*1598f0*/  LOP3.LUT P6, RZ, R27, 0x20000000, RZ, 0xc0, !PT ;  /* 0x200000001bff7812 */ /* 0x000fc400078cc0ff */
[----:B0-----:R-:W-:-:S05]  /*159900*/  PRMT R28, R21, 0x7770, RZ ;  /* 0x00007770151c7816 */ /* 0x001fca00000000ff */
        /* <DEDUP_REMOVED lines=10> */
[----:B------:R-:W2:Y:S04]  /*1599b0*/  LDL.LU R43, [R1+0x368] ;  /* 0x00036800012b7983 */ /* 0x000ea80000300800 */
[----:B------:R-:W4:Y:S04]  /*1599c0*/  LDL.LU.64 R58, [R1+0x3cf0] ;  /* 0x003cf000013a7983 */ /* 0x000f280000300a00 */
[----:B------:R-:W4:Y:S01]  /*1599d0*/  LDL.LU.64 R18, [R1+0x3cf8] ;  /* 0x003cf80001127983 */ /* 0x000f220000300a00 */
[----:B------:R-:W-:-:S03]  /*1599e0*/  LOP3.LUT P3, RZ, R27, 0x40000000, RZ, 0xc0, !PT ;  /* 0x400000001bff7812 */ /* 0x000fc6000786c0ff */
[----:B------:R-:W4:Y:S01]  /*1599f0*/  LDL.LU.64 R20, [R1+0x3d00] ;  /* 0x003d000001147983 */ /* 0x000f220000300a00 */
[----:B------:R-:W-:Y:S02]  /*159a00*/  LOP3.LUT R29, R29, 0xfffffff7, RZ, 0xc0, !PT ;  /* 0xfffffff71d1d7812 */ /* 0x000fe400078ec0ff */
[----:B---3--:R-:W-:-:S13]  /*159a10*/  LOP3.LUT P0, RZ, R26, 0x400, RZ, 0xc0, !PT ;  /* 0x000004001aff7812 */ /* 0x008fda000780c0ff */
        /* <DEDUP_REMOVED lines=8> */
[----:B------:R-:W3:Y:S01]  /*159aa0*/  LDL.LU R44, [R1+0x348] ;  /* 0x00034800012c7983 */ /* 0x000ee20000300800 */
[----:B------:R-:W-:-:S03]  /*159ab0*/  LOP3.LUT R29, R29, 0xffffffdf, RZ, 0xc0, !PT ;  /* 0xffffffdf1d1d7812 */ /* 0x000fc600078ec0ff */
[----:B------:R-:W3:Y:S01]  /*159ac0*/  LDL.LU.64 R30, [R1+0x3d10] ;  /* 0x003d1000011e7983 */ /* 0x000ee20000300a00 */
[----:B------:R-:W-:Y:S02]  /*159ad0*/  LOP3.LUT P4, RZ, R27, 0x80000000, RZ, 0xc0, !PT ;  /* 0x800000001bff7812 */ /* 0x000fe4000788c0ff */
[C---:B------:R-:W-:Y:S01]  /*159ae0*/  LOP3.LUT P5, RZ, R26.reuse, 0x1, RZ, 0xc0, !PT ;  /* 0x000000011aff7812 */ /* 0x040fe200078ac0ff */
[----:B------:R-:W3:Y:S04]  /*159af0*/  LDL.LU.64 R32, [R1+0x3d18] ;  /* 0x003d180001207983 */ /* 0x000ee80000300a00 */
[----:B------:R-:W-:Y:S01]  /*159b00*/  @P0 LOP3.LUT R29, R29, 0x20, RZ, 0xfc, !PT ;  /* 0x000000201d1d0812 */ /* 0x000fe200078efcff */
[----:B------:R-:W3:Y:S01]  /*159b10*/  LDL.LU.64 R34, [R1+0x3d20] ;  /* 0x003d200001227983 */ /* 0x000ee20000300a00 */
[----:B------:R-:W-:-:S02]  /*159b20*/  LOP3.LUT P0, RZ, R26, 0x80, RZ, 0xc0, !PT ;  /* 0x000000801aff7812 */ /* 0x000fc4000780c0ff */
[----:B------:R-:W-:Y:S01]  /*159b30*/  LOP3.LUT R29, R29, 0xffffffbf, RZ, 0xc0, !PT ;  /* 0xffffffbf1d1d7812 */ /* 0x000fe200078ec0ff */
[----:B------:R-:W3:Y:S01]  /*159b40*/  LDL.LU.64 R36, [R1+0x3d28] ;  /* 0x003d280001247983 */ /* 0x000ee20000300a00 */
[----:B------:R-:W-:Y:S02]  /*159b50*/  PRMT R28, R43, 0x7771, RZ ;  /* 0x000077712b1c7816 */ /* 0x000fe400000000ff */
[----:B------:R-:W-:Y:S01]  /*159b60*/  LOP3.LUT P6, RZ, R26, 0x2, RZ, 0xc0, !PT ;  /* 0x000000021aff7812 */ /* 0x000fe200078cc0ff */
[----:B------:R-:W3:Y:S06]  /*159b70*/  LDL.LU.64 R38, [R1+0x3d30] ;  /* 0x003d300001267983 */ /* 0x000eec0000300a00 */
        /* <DEDUP_REMOVED lines=11> */
[----:B------:R-:W-:Y:S02]  /*159c30*/  LOP3.LUT P0, RZ, R26, 0x8, RZ, 0xc0, !PT ;  /* 0x000000081aff7812 */ /* 0x000fe4000780c0ff */
[----:B------:R-:W-:Y:S02]  /*159c40*/  LOP3.LUT R29, R29, 0xfffffbff, RZ, 0xc0, !PT ;  /* 0xfffffbff1d1d7812 */ /* 0x000fe400078ec0ff */
[----:B0-----:R-:W-:-:S05]  /*159c50*/  PRMT R28, R43, 0x7772, RZ ;  /* 0x000077722b1c7816 */ /* 0x001fca00000000ff */
[----:B------:R0:W-:Y:S04]  /*159c60*/  @P5 STG.E.U8 desc[UR4][R56.64], R28 ;  /* 0x0000001c38005986 */ /* 0x0001e8000c101104 */
[----:B------:R-:W-:Y:S02]  /*159c70*/  @P0 LOP3.LUT R29, R29, 0x400, RZ, 0xfc, !PT ;  /* 0x000004001d1d0812 */ /* 0x000fe400078efcff */
[----:B------:R-:W-:Y:S02]  /*159c80*/  LOP3.LUT P0, RZ, R26, 0x4, RZ, 0xc0, !PT ;  /* 0x000000041aff7812 */ /* 0x000fe4000780c0ff */
[----:B0-----:R-:W-:Y:S02]  /*159c90*/  PRMT R28, R43, 0x7773, RZ ;  /* 0x000077732b1c7816 */ /* 0x001fe400000000ff */
        /* <DEDUP_REMOVED lines=18> */
[----:B------:R-:W4:Y:S01]  /*159dc0*/  LDL.LU R25, [R1+0x5c64] ;  /* 0x005c640001197983 */ /* 0x000f220000300800 */
[----:B------:R-:W-:-:S13]  /*159dd0*/  LOP3.LUT P0, RZ, R29, 0x100, RZ, 0xc0, !PT ;  /* 0x000001001dff7812 */ /* 0x000fda000780c0ff */
        /* <DEDUP_REMOVED lines=27> */
[----:B------:R0:W-:Y:S02]  /*159f90*/  @P3 STG.E.U8 desc[UR4][R58.64], R28 ;  /* 0x0000001c3a003986 */ /* 0x0001e4000c101104 */
[----:B0-----:R-:W-:-:S05]  /*159fa0*/  PRMT R28, R56, 0x7770, RZ ;  /* 0x00007770381c7816 */ /* 0x001fca00000000ff */
[----:B------:R0:W-:Y:S02]  /*159fb0*/  @P4 STG.E.U8 desc[UR4][R18.64], R28 ;  /* 0x0000001c12004986 */ /* 0x0001e4000c101104 */
[----:B0-----:R-:W-:-:S05]  /*159fc0*/  PRMT R28, R56, 0x7771, RZ ;  /* 0x00007771381c7816 */ /* 0x001fca00000000ff */
[----:B------:R0:W-:Y:S04]  /*159fd0*/  @P5 STG.E.U8 desc[UR4][R20.64], R28 ;  /* 0x0000001c14005986 */ /* 0x0001e8000c101104 */
[----:B0-----:R-:W4:Y:S01]  /*159fe0*/  LDL.LU.64 R20, [R1+0x3d70] ;  /* 0x003d700001147983 */ /* 0x001f220000300a00 */
[----:B------:R-:W-:Y:S02]  /*159ff0*/  LOP3.LUT P6, RZ, R26, 0x10000, RZ, 0xc0, !PT ;  /* 0x000100001aff7812 */ /* 0x000fe400078cc0ff */
[----:B------:R-:W-:-:S11]  /*15a000*/  PRMT R28, R56, 0x7772, RZ ;  /* 0x00007772381c7816 */ /* 0x000fd600000000ff */
[----:B--2---:R0:W-:Y:S04]  /*15a010*/  @P6 STG.E.U8 desc[UR4][R22.64], R28 ;  /* 0x0000001c16006986 */ /* 0x0041e8000c101104 */
[----:B0-----:R-:W2:Y:S04]  /*15a020*/  LDL.LU.64 R22, [R1+0x3d78] ;  /* 0x003d780001167983 */ /* 0x001ea80000300a00 */
[----:B------:R-:W3:Y:S04]  /*15a030*/  LDL.LU.64 R52, [R1+0x3d80] ;  /* 0x003d800001347983 */ /* 0x000ee80000300a00 */
[----:B------:R-:W3:Y:S04]  /*15a040*/  LDL.LU.64 R54, [R1+0x3d88] ;  /* 0x003d880001367983 */ /* 0x000ee80000300a00 */
[----:B------:R-:W2:Y:S04]  /*15a050*/  LDL.LU R43, [R1+0x35c] ;  /* 0x00035c00012b7983 */ /* 0x000ea80000300800 */
        /* <DEDUP_REMOVED lines=16> */
[----:B----4-:R0:W-:Y:S04]  /*15a160*/  @P3 STG.E.U8 desc[UR4][R20.64], R28 ;  /* 0x0000001c14003986 */ /* 0x0101e8000c101104 */
[----:B0-----:R-:W4:Y:S06]  /*15a170*/  LDL.LU.64 R20, [R1+0x3da0] ;  /* 0x003da00001147983 */ /* 0x001f2c0000300a00 */
        /* <DEDUP_REMOVED lines=11> */
[C---:B------:R-:W-:Y:S02]  /*15a230*/  LOP3.LUT P0, RZ, R26.reuse, 0x400000, RZ, 0xc0, !PT ;  /* 0x004000001aff7812 */ /* 0x040fe4000780c0ff */
[----:B------:R-:W-:Y:S02]  /*15a240*/  LOP3.LUT R29, R29, 0xfffffffb, RZ, 0xc0, !PT ;  /* 0xfffffffb1d1d7812 */ /* 0x000fe400078ec0ff */
[C---:B------:R-:W-:Y:S02]  /*15a250*/  LOP3.LUT P5, RZ, R26.reuse, 0x80000, RZ, 0xc0, !PT ;  /* 0x000800001aff7812 */ /* 0x040fe400078ac0ff */
[C---:B------:R-:W-:Y:S02]  /*15a260*/  LOP3.LUT P6, RZ, R26.reuse, 0x100000, RZ, 0xc0, !PT ;  /* 0x001000001aff7812 */ /* 0x040fe400078cc0ff */
[----:B------:R-:W-:-:S02]  /*15a270*/  LOP3.LUT P1, RZ, R26, 0x40000000, RZ, 0xc0, !PT ;  /* 0x400000001aff7812 */ /* 0x000fc4000782c0ff */
[----:B------:R-:W-:-:S03]  /*15a280*/  LOP3.LUT P2, RZ, R26, 0x80000000, RZ, 0xc0, !PT ;  /* 0x800000001aff7812 */ /* 0x000fc6000784c0ff */
[----:B------:R-:W-:Y:S02]  /*15a290*/  @P0 LOP3.LUT R29, R29, 0x4, RZ, 0xfc, !PT ;  /* 0x000000041d1d0812 */ /* 0x000fe400078efcff */
[----:B------:R-:W-:Y:S02]  /*15a2a0*/  LOP3.LUT P0, RZ, R26, 0x200000, RZ, 0xc0, !PT ;  /* 0x002000001aff7812 */ /* 0x000fe4000780c0ff */
[----:B--2---:R-:W-:-:S05]  /*15a2b0*/  PRMT R26, R43, 0x7770, RZ ;  /* 0x000077702b1a7816 */ /* 0x004fca00000000ff */
[----:B------:R0:W-:Y:S02]  /*15a2c0*/  @P4 STG.E.U8 desc[UR4][R22.64], R26 ;  /* 0x0000001a16004986 */ /* 0x0001e4000c101104 */
[C---:B0-----:R-:W-:Y:S02]  /*15a2d0*/  PRMT R26, R43.reuse, 0x7771, RZ ;  /* 0x000077712b1a7816 */ /* 0x041fe400000000ff */
[----:B------:R-:W2:Y:S04]  /*15a2e0*/  LDL.LU.64 R22, [R1+0x3da8] ;  /* 0x003da80001167983 */ /* 0x000ea80000300a00 */
[----:B---3--:R0:W-:Y:S04]  /*15a2f0*/  @P5 STG.E.U8 desc[UR4][R52.64], R26 ;  /* 0x0000001a34005986 */ /* 0x0081e8000c101104 */
[----:B------:R-:W3:Y:S04]  /*15a300*/  LDL.LU R44, [R1+0x330] ;  /* 0x00033000012c7983 */ /* 0x000ee80000300800 */
[----:B------:R-:W3:Y:S01]  /*15a310*/  LDL.LU.64 R30, [R1+0x3db8] ;  /* 0x003db800011e7983 */ /* 0x000ee20000300a00 */
[----:B0-----:R-:W-:-:S03]  /*15a320*/  PRMT R26, R43, 0x7772, RZ ;  /* 0x000077722b1a7816 */ /* 0x001fc600000000ff */
[----:B------:R-:W3:Y:S04]  /*15a330*/  LDL.LU.64 R32, [R1+0x3dc0] ;  /* 0x003dc00001207983 */ /* 0x000ee80000300a00 */
[----:B------:R0:W-:Y:S04]  /*15a340*/  @P6 STG.E.U8 desc[UR4][R54.64], R26 ;  /* 0x0000001a36006986 */ /* 0x0001e8000c101104 */
[----:B------:R-:W3:Y:S04]  /*15a350*/  LDL.LU.64 R34, [R1+0x3dc8] ;  /* 0x003dc80001227983 */ /* 0x000ee80000300a00 */
[----:B------:R-:W3:Y:S01]  /*15a360*/  LDL.LU R56, [R1+0x320] ;  /* 0x0003200001387983 */ /* 0x000ee20000300800 */
[----:B0-----:R-:W-:-:S03]  /*15a370*/  PRMT R26, R43, 0x7773, RZ ;  /* 0x000077732b1a7816 */ /* 0x001fc600000000ff */
[----:B------:R-:W3:Y:S04]  /*15a380*/  LDL.LU.64 R36, [R1+0x3dd0] ;  /* 0x003dd00001247983 */ /* 0x000ee80000300a00 */
[----:B------:R0:W-:Y:S01]  /*15a390*/  @P0 STG.E.U8 desc[UR4][R58.64], R26 ;  /* 0x0000001a3a000986 */ /* 0x0001e2000c101104 */
[----:B------:R-:W-:-:S03]  /*15a3a0*/  LOP3.LUT P0, RZ, R29, 0x4, RZ, 0xc0, !PT ;  /* 0x000000041dff7812 */ /* 0x000fc6000780c0ff */
[----:B------:R-:W3:Y:S04]  /*15a3b0*/  LDL.LU.64 R38, [R1+0x3dd8] ;  /* 0x003dd80001267983 */ /* 0x000ee80000300a00 */
[----:B------:R-:W3:Y:S01]  /*15a3c0*/  LDL.LU.64 R52, [R1+0x3de0] ;  /* 0x003de00001347983 */ /* 0x000ee20000300a00 */
[----:B0-----:R-:W-:-:S03]  /*15a3d0*/  PRMT R26, R57, 0x7770, RZ ;  /* 0x00007770391a7816 */ /* 0x001fc600000000ff */
[----:B------:R-:W3:Y:S04]  /*15a3e0*/  LDL.LU.64 R54, [R1+0x3de8] ;  /* 0x003de80001367983 */ /* 0x000ee80000300a00 */
[----:B------:R0:W-:Y:S01]  /*15a3f0*/  @P0 STG.E.U8 desc[UR4][R18.64], R26 ;  /* 0x0000001a12000986 */ /* 0x0001e2000c101104 */
[----:B------:R-:W-:-:S03]  /*15a400*/  LOP3.LUT P0, RZ, R29, 0x2, RZ, 0xc0, !PT ;  /* 0x000000021dff7812 */ /* 0x000fc6000780c0ff */
[----:B------:R-:W3:Y:S04]  /*15a410*/  LDL.LU R43, [R1+0x310] ;  /* 0x00031000012b7983 */ /* 0x000ee80000300800 */
[----:B------:R-:W3:Y:S01]  /*15a420*/  LDL.LU.64 R58, [R1+0x3df0] ;  /* 0x003df000013a7983 */ /* 0x000ee20000300a00 */
[----:B0-----:R-:W-:-:S03]  /*15a430*/  PRMT R26, R57, 0x7771, RZ ;  /* 0x00007771391a7816 */ /* 0x001fc600000000ff */
[----:B------:R-:W3:Y:S04]  /*15a440*/  LDL.LU.64 R18, [R1+0x3df8] ;  /* 0x003df80001127983 */ /* 0x000ee80000300a00 */
[----:B----4-:R0:W-:Y:S01]  /*15a450*/  @P0 STG.E.U8 desc[UR4][R20.64], R26 ;  /* 0x0000001a14000986 */ /* 0x0101e2000c101104 */
[----:B------:R-:W-:-:S03]  /*15a460*/  LOP3.LUT P0, RZ, R29, 0x1, RZ, 0xc0, !PT ;  /* 0x000000011dff7812 */ /* 0x000fc6000780c0ff */
[----:B0-----:R-:W4:Y:S04]  /*15a470*/  LDL.LU.64 R20, [R1+0x3e00] ;  /* 0x003e000001147983 */ /* 0x001f280000300a00 */
[----:B------:R-:W3:Y:S01]  /*15a480*/  LDL.LU.64 R28, [R1+0x3db0] ;  /* 0x003db000011c7983 */ /* 0x000ee20000300a00 */
[----:B------:R-:W-:-:S05]  /*15a490*/  PRMT R26, R57, 0x7772, RZ ;  /* 0x00007772391a7816 */ /* 0x000fca00000000ff */
[----:B--2---:R0:W-:Y:S01]  /*15a4a0*/  @P0 STG.E.U8 desc[UR4][R22.64], R26 ;  /* 0x0000001a16000986 */ /* 0x0041e2000c101104 */
[----:B------:R-:W-:Y:S02]  /*15a4b0*/  LOP3.LUT P0, RZ, R27, 0x80000000, RZ, 0xc0, !PT ;  /* 0x800000001bff7812 */ /* 0x000fe4000780c0ff */
[----:B0-----:R-:W-:Y:S01]  /*15a4c0*/  PRMT R26, R57, 0x7773, RZ ;  /* 0x00007773391a7816 */ /* 0x001fe200000000ff */
[----:B------:R-:W2:Y:S01]  /*15a4d0*/  LDL.LU.64 R22, [R1+0x5c58] ;  /* 0x005c580001167983 */ /* 0x000ea20000300a00 */
[C---:B------:R-:W-:Y:S02]  /*15a4e0*/  LOP3.LUT P3, RZ, R25.reuse, 0x1, RZ, 0xc0, !PT ;  /* 0x0000000119ff7812 */ /* 0x040fe4000786c0ff */
[C---:B------:R-:W-:Y:S02]  /*15a4f0*/  LOP3.LUT P4, RZ, R25.reuse, 0x2, RZ, 0xc0, !PT ;  /* 0x0000000219ff7812 */ /* 0x040fe4000788c0ff */
[C---:B------:R-:W-:Y:S02]  /*15a500*/  LOP3.LUT P5, RZ, R25.reuse, 0x4, RZ, 0xc0, !PT ;  /* 0x0000000419ff7812 */ /* 0x040fe400078ac0ff */
[----:B------:R-:W-:-:S03]  /*15a510*/  LOP3.LUT P6, RZ, R25, 0x8, RZ, 0xc0, !PT ;  /* 0x0000000819ff7812 */ /* 0x000fc600078cc0ff */
        /* <DEDUP_REMOVED lines=24> */
[----:B----4-:R0:W-:Y:S04]  /*15a6a0*/  @P6 STG.E.U8 desc[UR4][R20.64], R26 ;  /* 0x0000001a14006986 */ /* 0x0101e8000c101104 */
[----:B0-----:R-:W3:Y:S04]  /*15a6b0*/  LDL.LU.64 R20, [R1+0x3e08] ;  /* 0x003e080001147983 */ /* 0x001ee80000300a00 */
[----:B------:R-:W4:Y:S04]  /*15a6c0*/  LDL.LU.64 R52, [R1+0x3e10] ;  /* 0x003e100001347983 */ /* 0x000f280000300a00 */
[----:B------:R-:W2:Y:S04]  /*15a6d0*/  LDL.LU.64 R54, [R1+0x3e18] ;  /* 0x003e180001367983 */ /* 0x000ea80000300a00 */
[----:B------:R-:W2:Y:S04]  /*15a6e0*/  LDL.LU.64 R56, [R1+0x3e20] ;  /* 0x003e200001387983 */ /* 0x000ea80000300a00 */
[----:B------:R-:W2:Y:S01]  /*15a6f0*/  LDL.LU.64 R58, [R1+0x3e28] ;  /* 0x003e2800013a7983 */ /* 0x000ea20000300a00 */
[----:B------:R-:W-:-:S03]  /*15a700*/  LOP3.LUT P3, RZ, R25, 0x10, RZ, 0xc0, !PT ;  /* 0x0000001019ff7812 */ /* 0x000fc6000786c0ff */
[----:B------:R-:W2:Y:S01]  /*15a710*/  LDL.LU.64 R18, [R1+0x3e30] ;  /* 0x003e300001127983 */ /* 0x000ea20000300a00 */
[----:B------:R-:W-:-:S03]  /*15a720*/  PRMT R26, R43, 0x7772, RZ ;  /* 0x000077722b1a7816 */ /* 0x000fc600000000ff */
[----:B------:R-:W2:Y:S01]  /*15a730*/  LDL.LU R42, [R1+0x334] ;  /* 0x00033400012a7983 */ /* 0x000ea20000300800 */
        /* <DEDUP_REMOVED lines=21> */
[----:B------:R-:W-:-:S07]  /*15a890*/  LOP3.LUT P5, RZ, R25, 0x40, RZ, 0xc0, !PT ;  /* 0x0000004019ff7812 */ /* 0x000fce00078ac0ff */
[----:B------:R-:W-:Y:S02]  /*15a8a0*/  @P0 LOP3.LUT R27, R27, 0x2000000, RZ, 0xfc, !PT ;  /* 0x020000001b1b0812 */ /* 0x000fe400078efcff */
[C---:B------:R-:W-:Y:S02]  /*15a8b0*/  LOP3.LUT P0, RZ, R25.reuse, 0x200, RZ, 0xc0, !PT ;  /* 0x0000020019ff7812 */ /* 0x040fe4000780c0ff */
[----:B------:R-:W-:Y:S02]  /*15a8c0*/  LOP3.LUT P6, RZ, R25, 0x80, RZ, 0xc0, !PT ;  /* 0x0000008019ff7812 */ /* 0x000fe400078cc0ff */
[----:B------:R-:W-:-:S09]  /*15a8d0*/  LOP3.LUT R27, R27, 0xfbffffff, RZ, 0xc0, !PT ;  /* 0xfbffffff1b1b7812 */ /* 0x000fd200078ec0ff */
[----:B------:R-:W-:Y:S02]  /*15a8e0*/  @P0 LOP3.LUT R27, R27, 0x4000000, RZ, 0xfc, !PT ;  /* 0x040000001b1b0812 */ /* 0x000fe400078efcff */
[----:B------:R-:W-:Y:S01]  /*15a8f0*/  LOP3.LUT P0, RZ, R25, 0x100, RZ, 0xc0, !PT ;  /* 0x0000010019ff7812 */ /* 0x000fe2000780c0ff */
[----:B---3--:R0:W-:Y:S04]  /*15a900*/  @P3 STG.E.U8 desc[UR4][R20.64], R26 ;  /* 0x0000001a14003986 */ /* 0x0081e8000c101104 */
[----:B0-----:R-:W3:Y:S04]  /*15a910*/  LDL.LU.64 R20, [R1+0x3e38] ;  /* 0x003e380001147983 */ /* 0x001ee80000300a00 */
[----:B------:R-:W3:Y:S04]  /*15a920*/  LDL.LU.64 R28, [R1+0x3e40] ;  /* 0x003e4000011c7983 */ /* 0x000ee80000300a00 */
[----:B------:R-:W3:Y:S04]  /*15a930*/  LDL.LU.64 R30, [R1+0x3e48] ;  /* 0x003e4800011e7983 */ /* 0x000ee80000300a00 */
[----:B------:R-:W3:Y:S04]  /*15a940*/  LDL.LU R44, [R1+0x324] ;  /* 0x00032400012c7983 */ /* 0x000ee80000300800 */
[----:B------:R-:W3:Y:S04]  /*15a950*/  LDL.LU.64 R32, [R1+0x3e50] ;  /* 0x003e500001207983 */ /* 0x000ee80000300a00 */
[----:B------:R-:W3:Y:S01]  /*15a960*/  LDL.LU.64 R34, [R1+0x3e58] ;  /* 0x003e580001227983 */ /* 0x000ee20000300a00 */
[----:B------:R-:W-:-:S03]  /*15a970*/  PRMT R26, R43, 0x7773, RZ ;  /* 0x000077732b1a7816 */ /* 0x000fc600000000ff */
[----:B------:R-:W3:Y:S04]  /*15a980*/  LDL.LU.64 R36, [R1+0x3e60] ;  /* 0x003e600001247983 */ /* 0x000ee80000300a00 */
[----:B----4-:R0:W-:Y:S04]  /*15a990*/  @P4 STG.E.U8 desc[UR4][R52.64], R26 ;  /* 0x0000001a34004986 */ /* 0x0101e8000c101104 */
[----:B------:R-:W4:Y:S01]  /*15a9a0*/  LDL.LU.64 R38, [R1+0x3e68] ;  /* 0x003e680001267983 */ /* 0x000f220000300a00 */
[----:B0-----:R-:W-:-:S03]  /*15a9b0*/  PRMT R26, R24, 0x7770, RZ ;  /* 0x00007770181a7816 */ /* 0x001fc600000000ff */
[----:B------:R-:W4:Y:S04]  /*15a9c0*/  LDL.LU.64 R52, [R1+0x3e70] ;  /* 0x003e700001347983 */ /* 0x000f280000300a00 */
[----:B--2---:R0:W-:Y:S02]  /*15a9d0*/  @P5 STG.E.U8 desc[UR4][R54.64], R26 ;  /* 0x0000001a36005986 */ /* 0x0041e4000c101104 */
[----:B0-----:R-:W-:-:S05]  /*15a9e0*/  PRMT R26, R24, 0x7771, RZ ;  /* 0x00007771181a7816 */ /* 0x001fca00000000ff */
[----:B------:R0:W-:Y:S02]  /*15a9f0*/  @P6 STG.E.U8 desc[UR4][R56.64], R26 ;  /* 0x0000001a38006986 */ /* 0x0001e4000c101104 */
[----:B0-----:R-:W-:-:S05]  /*15aa00*/  PRMT R26, R24, 0x7772, RZ ;  /* 0x00007772181a7816 */ /* 0x001fca00000000ff */
[----:B------:R0:W-:Y:S02]  /*15aa10*/  @P0 STG.E.U8 desc[UR4][R58.64], R26 ;  /* 0x0000001a3a000986 */ /* 0x0001e4000c101104 */
[----:B0-----:R-:W-:Y:S02]  /*15aa20*/  PRMT R26, R24, 0x7773, RZ ;  /* 0x00007773181a7816 */ /* 0x001fe400000000ff */
[----:B------:R-:W2:Y:S04]  /*15aa30*/  LDL.LU R24, [R1+0x5c50] ;  /* 0x005c500001187983 */ /* 0x000ea80000300800 */
[----:B------:R-:W2:Y:S04]  /*15aa40*/  LDL.LU.64 R54, [R1+0x3e78] ;  /* 0x003e780001367983 */ /* 0x000ea80000300a00 */
[----:B------:R-:W2:Y:S04]  /*15aa50*/  LDL.LU.64 R56, [R1+0x3e80] ;  /* 0x003e800001387983 */ /* 0x000ea80000300a00 */
[----:B------:R-:W2:Y:S01]  /*15aa60*/  LDL.LU.64 R58, [R1+0x3e88] ;  /* 0x003e8800013a7983 */ /* 0x000ea20000300a00 */
[----:B------:R-:W-:-:S13]  /*15aa70*/  LOP3.LUT P0, RZ, R27, 0x4000000, RZ, 0xc0, !PT ;  /* 0x040000001bff7812 */ /* 0x000fda000780c0ff */
[----:B------:R0:W-:Y:S01]  /*15aa80*/  @P0 STG.E.U8 desc[UR4][R18.64], R26 ;  /* 0x0000001a12000986 */ /* 0x0001e2000c101104 */
[----:B------:R-:W-:-:S03]  /*15aa90*/  LOP3.LUT P0, RZ, R27, 0x2000000, RZ, 0xc0, !PT ;  /* 0x020000001bff7812 */ /* 0x000fc6000780c0ff */
[----:B0-----:R-:W2:Y:S01]  /*15aaa0*/  LDL.LU.64 R18, [R1+0x3e90] ;  /* 0x003e900001127983 */ /* 0x001ea20000300a00 */
[----:B------:R-:W-:-:S03]  /*15aab0*/  PRMT R26, R42, 0x7770, RZ ;  /* 0x000077702a1a7816 */ /* 0x000fc600000000ff */
[----:B------:R-:W2:Y:S01]  /*15aac0*/  LDL.LU R43, [R1+0x304] ;  /* 0x00030400012b7983 */ /* 0x000ea20000300800 */
[C---:B------:R-:W-:Y:S02]  /*15aad0*/  LOP3.LUT P1, RZ, R25.reuse, 0x20000, RZ, 0xc0, !PT ;  /* 0x0002000019ff7812 */ /* 0x040fe4000782c0ff */
[----:B------:R-:W-:-:S03]  /*15aae0*/  LOP3.LUT P2, RZ, R25, 0x40000, RZ, 0xc0, !PT ;  /* 0x0004000019ff7812 */ /* 0x000fc6000784c0ff */
        /* <DEDUP_REMOVED lines=22> */
[----:B------:R2:W-:Y:S01]  /*15ac50*/  @P1 STG.E.U8 desc[UR4][R52.64], R26 ;  /* 0x0000001a34001986 */ /* 0x0005e2000c101104 */
        /* <DEDUP_REMOVED lines=8> */
[----:B------:R-:W2:Y:S01]  /*15ace0*/  LDL.LU R24, [R1+0x5c4c] ;  /* 0x005c4c0001187983 */ /* 0x000ea20000300800 */
[C---:B------:R-:W-:Y:S02]  /*15acf0*/  LOP3.LUT P5, RZ, R25.reuse, 0x200000, RZ, 0xc0, !PT ;  /* 0x0020000019ff7812 */ /* 0x040fe400078ac0ff */
[----:B------:R-:W-:-:S11]  /*15ad00*/  LOP3.LUT P6, RZ, R25, 0x400000, RZ, 0xc0, !PT ;  /* 0x0040000019ff7812 */ /* 0x000fd600078cc0ff */
[----:B------:R0:W-:Y:S02]  /*15ad10*/  @P5 STG.E.U8 desc[UR4][R18.64], R26 ;  /* 0x0000001a12005986 */ /* 0x0001e4000c101104 */
[----:B0-----:R-:W-:-:S05]  /*15ad20*/  PRMT R26, R43, 0x7770, RZ ;  /* 0x000077702b1a7816 */ /* 0x001fca00000000ff */
[----:B---3--:R0:W-:Y:S04]  /*15ad30*/  @P6 STG.E.U8 desc[UR4][R20.64], R26 ;  /* 0x0000001a14006986 */ /* 0x0081e8000c101104 */
[----:B0-----:R-:W3:Y:S01]  /*15ad40*/  LDL.LU.64 R20, [R1+0x3ea0] ;  /* 0x003ea00001147983 */ /* 0x001ee20000300a00 */
        /* <DEDUP_REMOVED lines=36> */
[----:B---3--:R0:W-:Y:S04]  /*15af90*/  @P3 STG.E.U8 desc[UR4][R20.64], R25 ;  /* 0x0000001914003986 */ /* 0x0081e8000c101104 */
[----:B0-----:R-:W2:Y:S04]  /*15afa0*/  LDL.LU.64 R20, [R1+0x3ed0] ;  /* 0x003ed00001147983 */ /* 0x001ea80000300a00 */
[----:B------:R-:W3:Y:S04]  /*15afb0*/  LDL.LU R44, [R1+0x328] ;  /* 0x00032800012c7983 */ /* 0x000ee80000300800 */
[----:B------:R-:W3:Y:S04]  /*15afc0*/  LDL.LU.64 R28, [R1+0x3ed8] ;  /* 0x003ed800011c7983 */ /* 0x000ee80000300a00 */
[----:B------:R-:W3:Y:S04]  /*15afd0*/  LDL.LU.64 R30, [R1+0x3ee0] ;  /* 0x003ee000011e7983 */ /* 0x000ee80000300a00 */
[----:B------:R-:W3:Y:S01]  /*15afe0*/  LDL.LU.64 R32, [R1+0x3ee8] ;  /* 0x003ee80001207983 */ /* 0x000ee20000300a00 */
[----:B------:R-:W-:-:S03]  /*15aff0*/  PRMT R25, R43, 0x7772, RZ ;  /* 0x000077722b197816 */ /* 0x000fc600000000ff */
[----:B------:R-:W3:Y:S04]  /*15b000*/  LDL.LU.64 R34, [R1+0x3ef0] ;  /* 0x003ef00001227983 */ /* 0x000ee80000300a00 */
[----:B----4-:R0:W-:Y:S02]  /*15b010*/  @P4 STG.E.U8 desc[UR4][R52.64], R25 ;  /* 0x0000001934004986 */ /* 0x0101e4000c101104 */
[----:B0-----:R-:W-:-:S05]  /*15b020*/  PRMT R25, R43, 0x7773, RZ ;  /* 0x000077732b197816 */ /* 0x001fca00000000ff */
[----:B------:R0:W-:Y:S04]  /*15b030*/  @P5 STG.E.U8 desc[UR4][R18.64], R25 ;  /* 0x0000001912005986 */ /* 0x0001e8000c101104 */
[----:B0-----:R-:W4:Y:S04]  /*15b040*/  LDL.LU R18, [R1+0x318] ;  /* 0x0003180001127983 */ /* 0x001f280000300800 */
[----:B------:R-:W4:Y:S01]  /*15b050*/  LDL.LU.64 R36, [R1+0x3ef8] ;  /* 0x003ef80001247983 */ /* 0x000f220000300a00 */
[----:B------:R-:W-:-:S03]  /*15b060*/  PRMT R25, R47, 0x7770, RZ ;  /* 0x000077702f197816 */ /* 0x000fc600000000ff */
[----:B------:R-:W4:Y:S04]  /*15b070*/  LDL.LU.64 R38, [R1+0x3f00] ;  /* 0x003f000001267983 */ /* 0x000f280000300a00 */
[----:B------:R0:W-:Y:S04]  /*15b080*/  @P6 STG.E.U8 desc[UR4][R54.64], R25 ;  /* 0x0000001936006986 */ /* 0x0001e8000c101104 */
[----:B------:R-:W4:Y:S04]  /*15b090*/  LDL.LU R19, [R1+0x308] ;  /* 0x0003080001137983 */ /* 0x000f280000300800 */
[----:B------:R-:W4:Y:S01]  /*15b0a0*/  LDL.LU.64 R42, [R1+0x3f08] ;  /* 0x003f0800012a7983 */ /* 0x000f220000300a00 */
[----:B0-----:R-:W-:-:S03]  /*15b0b0*/  PRMT R25, R47, 0x7771, RZ ;  /* 0x000077712f197816 */ /* 0x001fc600000000ff */
        /* <DEDUP_REMOVED lines=51> */
[----:B------:R-:W2:Y:S04]  /*15b3f0*/  LDL.LU R18, [R1+0x33c] ;  /* 0x00033c0001127983 */ /* 0x000ea80000300800 */
[----:B------:R-:W4:Y:S04]  /*15b400*/  LDL.LU.64 R54, [R1+0x3f50] ;  /* 0x003f500001367983 */ /* 0x000f280000300a00 */
[----:B------:R-:W4:Y:S04]  /*15b410*/  LDL.LU.64 R56, [R1+0x3f58] ;  /* 0x003f580001387983 */ /* 0x000f280000300a00 */
[----:B------:R-:W4:Y:S04]  /*15b420*/  LDL.LU.64 R58, [R1+0x3f60] ;  /* 0x003f6000013a7983 */ /* 0x000f280000300a00 */
[----:B------:R-:W4:Y:S01]  /*15b430*/  LDL.LU R44, [R1+0x32c] ;  /* 0x00032c00012c7983 */ /* 0x000f220000300800 */
        /* <DEDUP_REMOVED lines=17> */
[----:B0-----:R-:W2:Y:S04]  /*15b550*/  LDL.LU.64 R20, [R1+0x3f68] ;  /* 0x003f680001147983 */ /* 0x001ea80000300a00 */
[----:B------:R-:W2:Y:S04]  /*15b560*/  LDL.LU R19, [R1+0x31c] ;  /* 0x00031c0001137983 */ /* 0x000ea80000300800 */
[----:B------:R-:W2:Y:S04]  /*15b570*/  LDL.LU.64 R28, [R1+0x3f70] ;  /* 0x003f7000011c7983 */ /* 0x000ea80000300a00 */
        /* <DEDUP_REMOVED lines=19> */
[----:B0-----:R-:W-:Y:S01]  /*15b6b0*/  PRMT R25, R18, 0x7772, RZ ;  /* 0x0000777212197816 */ /* 0x001fe200000000ff */
[----:B------:R-:W3:Y:S06]  /*15b6c0*/  LDL.LU.64 R42, [R1+0x3fa0] ;  /* 0x003fa000012a7983 */ /* 0x000eec0000300a00 */
[----:B------:R-:W-:-:S02]  /*15b6d0*/  @P0 LOP3.LUT R27, R27, 0x400, RZ, 0xfc, !PT ;  /* 0x000004001b1b0812 */ /* 0x000fc400078efcff */
[----:B------:R-:W-:Y:S01]  /*15b6e0*/  LOP3.LUT P0, RZ, R24, 0x4000, RZ, 0xc0, !PT ;  /* 0x0000400018ff7812 */ /* 0x000fe2000780c0ff */
[----:B----4-:R0:W-:Y:S02]  /*15b6f0*/  @P5 STG.E.U8 desc[UR4][R52.64], R25 ;  /* 0x0000001934005986 */ /* 0x0101e4000c101104 */
[----:B0-----:R-:W-:Y:S02]  /*15b700*/  PRMT R25, R18, 0x7773, RZ ;  /* 0x0000777312197816 */ /* 0x001fe400000000ff */
        /* <DEDUP_REMOVED lines=38> */
[----:B------:R-:W-:Y:S02]  /*15b970*/  LOP3.LUT P4, RZ, R24, 0x4000000, RZ, 0xc0, !PT ;  /* 0x0400000018ff7812 */ /* 0x000fe4000788c0ff */
[----:B0-----:R-:W-:-:S05]  /*15b980*/  PRMT R25, R23, 0x7772, RZ ;  /* 0x0000777217197816 */ /* 0x001fca00000000ff */
[----:B----4-:R0:W-:Y:S01]  /*15b990*/  @P2 STG.E.U8 desc[UR4][R52.64], R25 ;  /* 0x0000001934002986 */ /* 0x0101e2000c101104 */
        /* <DEDUP_REMOVED lines=24> */
[----:B---3--:R-:W-:Y:S01]  /*15bb20*/  LOP3.LUT P0, RZ, R23, 0x200, RZ, 0xc0, !PT ;  /* 0x0000020017ff7812 */ /* 0x008fe2000780c0ff */
[----:B--2---:R0:W-:Y:S04]  /*15bb30*/  @P3 STG.E.U8 desc[UR4][R20.64], R25 ;  /* 0x0000001914003986 */ /* 0x0041e8000c101104 */
        /* <DEDUP_REMOVED lines=73> */
[C---:B------:R-:W-:Y:S02]  /*15bfd0*/  LOP3.LUT P3, RZ, R23.reuse, 0x1000, RZ, 0xc0, !PT ;  /* 0x0000100017ff7812 */ /* 0x040fe4000786c0ff */
[C---:B------:R-:W-:Y:S02]  /*15bfe0*/  LOP3.LUT P4, RZ, R23.reuse, 0x2000, RZ, 0xc0, !PT ;  /* 0x0000200017ff7812 */ /* 0x040fe4000788c0ff */
        /* <DEDUP_REMOVED lines=10> */
[----:B------:R0:W-:Y:S04]  /*15c090*/  @P4 STG.E.U8 desc[UR4][R56.64], R25 ;  /* 0x0000001938004986 */ /* 0x0001e8000c101104 */
[----:B0-----:R-:W4:Y:S01]  /*15c0a0*/  LDL.LU.64 R56, [R1+0x4068] ;  /* 0x0040680001387983 */ /* 0x001f220000300a00 */
[----:B------:R-:W-:-:S05]  /*15c0b0*/  PRMT R25, R19, 0x7770, RZ ;  /* 0x0000777013197816 */ /* 0x000fca00000000ff */
[----:B------:R0:W-:Y:S02]  /*15c0c0*/  @P5 STG.E.U8 desc[UR4][R58.64], R25 ;  /* 0x000000193a005986 */ /* 0x0001e4000c101104 */
[----:B0-----:R-:W-:-:S05]  /*15c0d0*/  PRMT R25, R19, 0x7771, RZ ;  /* 0x0000777113197816 */ /* 0x001fca00000000ff */
[----:B--2---:R0:W-:Y:S04]  /*15c0e0*/  @P6 STG.E.U8 desc[UR4][R20.64], R25 ;  /* 0x0000001914006986 */ /* 0x0041e8000c101104 */
[----:B0-----:R-:W2:Y:S04]  /*15c0f0*/  LDL.LU.64 R20, [R1+0x4070] ;  /* 0x0040700001147983 */ /* 0x001ea80000300a00 */
        /* <DEDUP_REMOVED lines=17> */
[----:B------:R-:W-:Y:S01]  /*15c210*/  LOP3.LUT P0, RZ, R23, 0x2000000, RZ, 0xc0, !PT ;  /* 0x0200000017ff7812 */ /* 0x000fe2000780c0ff */
[----:B----4-:R0:W-:Y:S04]  /*15c220*/  @P3 STG.E.U8 desc[UR4][R56.64], R25 ;  /* 0x0000001938003986 */ /* 0x0101e8000c101104 */
[----:B0-----:R-:W4:Y:S01]  /*15c230*/  LDL.LU R57, [R1+0x2c4] ;  /* 0x0002c40001397983 */ /* 0x001f220000300800 */
[----:B------:R-:W-:-:S03]  /*15c240*/  PRMT R25, R19, 0x7773, RZ ;  /* 0x0000777313197816 */ /* 0x000fc600000000ff */
[----:B------:R-:W4:Y:S01]  /*15c250*/  LDL.LU.64 R18, [R1+0x4098] ;  /* 0x0040980001127983 */ /* 0x000f220000300a00 */
[----:B------:R-:W-:-:S04]  /*15c260*/  LOP3.LUT R24, R24, 0xffbfffff, RZ, 0xc0, !PT ;  /* 0xffbfffff18187812 */ /* 0x000fc800078ec0ff */
[----:B------:R-:W-:Y:S02]  /*15c270*/  @P0 LOP3.LUT R24, R24, 0x400000, RZ, 0xfc, !PT ;  /* 0x0040000018180812 */ /* 0x000fe400078efcff */
[----:B------:R-:W-:Y:S01]  /*15c280*/  LOP3.LUT P0, RZ, R23, 0x1000000, RZ, 0xc0, !PT ;  /* 0x0100000017ff7812 */ /* 0x000fe2000780c0ff */
[----:B--2---:R0:W-:Y:S04]  /*15c290*/  @P4 STG.E.U8 desc[UR4][R20.64], R25 ;  /* 0x0000001914004986 */ /* 0x0041e8000c101104 */
[----:B0-----:R-:W2:Y:S01]  /*15c2a0*/  LDL.LU.64 R20, [R1+0x40a0] ;  /* 0x0040a00001147983 */ /* 0x001ea20000300a00 */
[----:B------:R-:W-:-:S03]  /*15c2b0*/  LOP3.LUT R24, R24, 0xff7fffff, RZ, 0xc0, !PT ;  /* 0xff7fffff18187812 */ /* 0x000fc600078ec0ff */
[----:B------:R-:W2:Y:S04]  /*15c2c0*/  LDL.LU.64 R26, [R1+0x40a8] ;  /* 0x0040a800011a7983 */ /* 0x000ea80000300a00 */
[----:B------:R-:W-:Y:S02]  /*15c2d0*/  @P0 LOP3.LUT R24, R24, 0x800000, RZ, 0xfc, !PT ;  /* 0x0080000018180812 */ /* 0x000fe400078efcff */
[----:B------:R-:W-:Y:S01]  /*15c2e0*/  LOP3.LUT P0, RZ, R23, 0x800000, RZ, 0xc0, !PT ;  /* 0x0080000017ff7812 */ /* 0x000fe2000780c0ff */
[----:B------:R-:W2:Y:S01]  /*15c2f0*/  LDL.LU.64 R28, [R1+0x40b0] ;  /* 0x0040b000011c7983 */ /* 0x000ea20000300a00 */
[----:B------:R-:W-:-:S03]  /*15c300*/  LOP3.LUT R24, R24, 0xfeffffff, RZ, 0xc0, !PT ;  /* 0xfeffffff18187812 */ /* 0x000fc600078ec0ff */
[----:B------:R-:W2:Y:S04]  /*15c310*/  LDL.LU R44, [R1+0x2f8] ;  /* 0x0002f800012c7983 */ /* 0x000ea80000300800 */
[----:B------:R-:W2:Y:S04]  /*15c320*/  LDL.LU.64 R30, [R1+0x40b8] ;  /* 0x0040b800011e7983 */ /* 0x000ea80000300a00 */
[----:B------:R-:W-:Y:S01]  /*15c330*/  @P0 LOP3.LUT R24, R24, 0x1000000, RZ, 0xfc, !PT ;  /* 0x0100000018180812 */ /* 0x000fe200078efcff */
[----:B------:R-:W2:Y:S01]  /*15c340*/  LDL.LU.64 R32, [R1+0x40c0] ;  /* 0x0040c00001207983 */ /* 0x000ea20000300a00 */
[----:B------:R-:W-:-:S02]  /*15c350*/  LOP3.LUT P0, RZ, R23, 0x400000, RZ, 0xc0, !PT ;  /* 0x0040000017ff7812 */ /* 0x000fc4000780c0ff */
[----:B------:R-:W-:Y:S01]  /*15c360*/  LOP3.LUT R24, R24, 0xfdffffff, RZ, 0xc0, !PT ;  /* 0xfdffffff18187812 */ /* 0x000fe200078ec0ff */
[----:B------:R-:W2:Y:S01]  /*15c370*/  LDL.LU R56, [R1+0x2e8] ;  /* 0x0002e80001387983 */ /* 0x000ea20000300800 */
[C---:B------:R-:W-:Y:S02]  /*15c380*/  LOP3.LUT P5, RZ, R23.reuse, 0x40000, RZ, 0xc0, !PT ;  /* 0x0004000017ff7812 */ /* 0x040fe400078ac0ff */
[C---:B------:R-:W-:Y:S01]  /*15c390*/  LOP3.LUT P6, RZ, R23.reuse, 0x80000, RZ, 0xc0, !PT ;  /* 0x0008000017ff7812 */ /* 0x040fe200078cc0ff */
[----:B------:R-:W2:Y:S01]  /*15c3a0*/  LDL.LU.64 R34, [R1+0x40c8] ;  /* 0x0040c80001227983 */ /* 0x000ea20000300a00 */
[C---:B------:R-:W-:Y:S02]  /*15c3b0*/  LOP3.LUT P1, RZ, R23.reuse, 0x20000000, RZ, 0xc0, !PT ;  /* 0x2000000017ff7812 */ /* 0x040fe4000782c0ff */
[----:B------:R-:W-:Y:S01]  /*15c3c0*/  LOP3.LUT P2, RZ, R23, 0x40000000, RZ, 0xc0, !PT ;  /* 0x4000000017ff7812 */ /* 0x000fe2000784c0ff */
[----:B------:R-:W2:Y:S02]  /*15c3d0*/  LDL.LU.64 R36, [R1+0x40d0] ;  /* 0x0040d00001247983 */ /* 0x000ea40000300a00 */
[----:B------:R-:W-:-:S02]  /*15c3e0*/  @P0 LOP3.LUT R24, R24, 0x2000000, RZ, 0xfc, !PT ;  /* 0x0200000018180812 */ /* 0x000fc400078efcff */
[C---:B------:R-:W-:Y:S02]  /*15c3f0*/  LOP3.LUT P0, RZ, R23.reuse, 0x200000, RZ, 0xc0, !PT ;  /* 0x0020000017ff7812 */ /* 0x040fe4000780c0ff */
[----:B------:R-:W-:Y:S02]  /*15c400*/  LOP3.LUT R24, R24, 0xfbffffff, RZ, 0xc0, !PT ;  /* 0xfbffffff18187812 */ /* 0x000fe400078ec0ff */
[----:B------:R-:W-:-:S09]  /*15c410*/  LOP3.LUT P3, RZ, R23, 0x80000000, RZ, 0xc0, !PT ;  /* 0x8000000017ff7812 */ /* 0x000fd2000786c0ff */
[----:B------:R-:W-:Y:S02]  /*15c420*/  @P0 LOP3.LUT R24, R24, 0x4000000, RZ, 0xfc, !PT ;  /* 0x0400000018180812 */ /* 0x000fe400078efcff */
[----:B------:R-:W-:Y:S02]  /*15c430*/  LOP3.LUT P0, RZ, R23, 0x100000, RZ, 0xc0, !PT ;  /* 0x0010000017ff7812 */ /* 0x000fe4000780c0ff */
[----:B---3--:R-:W-:-:S05]  /*15c440*/  PRMT R23, R43, 0x7770, RZ ;  /* 0x000077702b177816 */ /* 0x008fca00000000ff */
[----:B------:R0:W-:Y:S02]  /*15c450*/  @P5 STG.E.U8 desc[UR4][R38.64], R23 ;  /* 0x0000001726005986 */ /* 0x0001e4000c101104 */
[C---:B0-----:R-:W-:Y:S02]  /*15c460*/  PRMT R23, R43.reuse, 0x7771, RZ ;  /* 0x000077712b177816 */ /* 0x041fe400000000ff */
[----:B------:R-:W3:Y:S04]  /*15c470*/  LDL.LU.64 R38, [R1+0x40d8] ;  /* 0x0040d80001267983 */ /* 0x000ee80000300a00 */
[----:B------:R0:W-:Y:S02]  /*15c480*/  @P6 STG.E.U8 desc[UR4][R52.64], R23 ;  /* 0x0000001734006986 */ /* 0x0001e4000c101104 */
[----:B0-----:R-:W-:-:S02]  /*15c490*/  PRMT R23, R43, 0x7772, RZ ;  /* 0x000077722b177816 */ /* 0x001fc400000000ff */
[----:B------:R-:W3:Y:S04]  /*15c4a0*/  LDL.LU.64 R52, [R1+0x40e0] ;  /* 0x0040e00001347983 */ /* 0x000ee80000300a00 */
[----:B------:R0:W-:Y:S01]  /*15c4b0*/  @P0 STG.E.U8 desc[UR4][R54.64], R23 ;  /* 0x0000001736000986 */ /* 0x0001e2000c101104 */
[C---:B------:R-:W-:Y:S02]  /*15c4c0*/  LOP3.LUT P0, RZ, R24.reuse, 0x4000000, RZ, 0xc0, !PT ;  /* 0x0400000018ff7812 */ /* 0x040fe4000780c0ff */
[----:B0-----:R-:W-:Y:S01]  /*15c4d0*/  PRMT R23, R43, 0x7773, RZ ;  /* 0x000077732b177816 */ /* 0x001fe200000000ff */
[----:B------:R-:W3:Y:S10]  /*15c4e0*/  LDL.LU.64 R54, [R1+0x40e8] ;  /* 0x0040e80001367983 */ /* 0x000ef40000300a00 */
[----:B------:R0:W-:Y:S01]  /*15c4f0*/  @P0 STG.E.U8 desc[UR4][R58.64], R23 ;  /* 0x000000173a000986 */ /* 0x0001e2000c101104 */
[----:B------:R-:W-:-:S03]  /*15c500*/  LOP3.LUT P0, RZ, R24, 0x2000000, RZ, 0xc0, !PT ;  /* 0x0200000018ff7812 */ /* 0x000fc6000780c0ff */
[----:B0-----:R-:W3:Y:S04]  /*15c510*/  LDL.LU.64 R58, [R1+0x40f0] ;  /* 0x0040f000013a7983 */ /* 0x001ee80000300a00 */
[----:B------:R-:W3:Y:S01]  /*15c520*/  LDL.LU R43, [R1+0x2d8] ;  /* 0x0002d800012b7983 */ /* 0x000ee20000300800 */
[----:B----4-:R-:W-:-:S05]  /*15c530*/  PRMT R23, R57, 0x7770, RZ ;  /* 0x0000777039177816 */ /* 0x010fca00000000ff */
[----:B------:R0:W-:Y:S04]  /*15c540*/  @P0 STG.E.U8 desc[UR4][R18.64], R23 ;  /* 0x0000001712000986 */ /* 0x0001e8000c101104 */
[----:B0-----:R-:W4:Y:S01]  /*15c550*/  LDL.LU.64 R18, [R1+0x40f8] ;  /* 0x0040f80001127983 */ /* 0x001f220000300a00 */
[----:B------:R-:W-:Y:S02]  /*15c560*/  LOP3.LUT P0, RZ, R24, 0x1000000, RZ, 0xc0, !PT ;  /* 0x0100000018ff7812 */ /* 0x000fe4000780c0ff */
[----:B------:R-:W-:-:S11]  /*15c570*/  PRMT R23, R57, 0x7771, RZ ;  /* 0x0000777139177816 */ /* 0x000fd600000000ff */
[----:B--2---:R0:W-:Y:S01]  /*15c580*/  @P0 STG.E.U8 desc[UR4][R20.64], R23 ;  /* 0x0000001714000986 */ /* 0x0041e2000c101104 */
[C---:B------:R-:W-:Y:S02]  /*15c590*/  LOP3.LUT P0, RZ, R24.reuse, 0x800000, RZ, 0xc0, !PT ;  /* 0x0080000018ff7812 */ /* 0x040fe4000780c0ff */
        /* <DEDUP_REMOVED lines=20> */
[----:B---3--:R0:W-:Y:S01]  /*15c6e0*/  @P2 STG.E.U8 desc[UR4][R38.64], R23 ;  /* 0x0000001726002986 */ /* 0x0081e2000c101104 */
        /* <DEDUP_REMOVED lines=13> */
[----:B------:R-:W2:Y:S04]  /*15c7c0*/  LDL.LU.64 R56, [R1+0x4120] ;  /* 0x0041200001387983 */ /* 0x000ea80000300a00 */
[----:B------:R-:W2:Y:S01]  /*15c7d0*/  LDL.LU.64 R58, [R1+0x4128] ;  /* 0x00412800013a7983 */ /* 0x000ea20000300a00 */
        /* <DEDUP_REMOVED lines=17> */
[----:B0-----:R-:W3:Y:S04]  /*15c8f0*/  LDL.LU.64 R18, [R1+0x4130] ;  /* 0x0041300001127983 */ /* 0x001ee80000300a00 */
[----:B------:R-:W3:Y:S04]  /*15c900*/  LDL.LU R44, [R1+0x2fc] ;  /* 0x0002fc00012c7983 */ /* 0x000ee80000300800 */
[----:B------:R-:W3:Y:S01]  /*15c910*/  LDL.LU.64 R26, [R1+0x4138] ;  /* 0x00413800011a7983 */ /* 0x000ee20000300a00 */
[----:B------:R-:W-:-:S02]  /*15c920*/  @P0 LOP3.LUT R24, R24, 0x8000, RZ, 0xfc, !PT ;  /* 0x0000800018180812 */ /* 0x000fc400078efcff */
[----:B------:R-:W-:Y:S01]  /*15c930*/  LOP3.LUT P0, RZ, R22, 0x400, RZ, 0xc0, !PT ;  /* 0x0000040016ff7812 */ /* 0x000fe2000780c0ff */
[----:B------:R-:W3:Y:S01]  /*15c940*/  LDL.LU.64 R28, [R1+0x4140] ;  /* 0x00414000011c7983 */ /* 0x000ee20000300a00 */
[----:B------:R-:W-:-:S03]  /*15c950*/  LOP3.LUT R24, R24, 0xfffeffff, RZ, 0xc0, !PT ;  /* 0xfffeffff18187812 */ /* 0x000fc600078ec0ff */
[----:B------:R-:W3:Y:S01]  /*15c960*/  LDL.LU.64 R30, [R1+0x4148] ;  /* 0x00414800011e7983 */ /* 0x000ee20000300a00 */
[C---:B------:R-:W-:Y:S02]  /*15c970*/  LOP3.LUT P4, RZ, R22.reuse, 0x10, RZ, 0xc0, !PT ;  /* 0x0000001016ff7812 */ /* 0x040fe4000788c0ff */
[----:B------:R-:W-:Y:S01]  /*15c980*/  LOP3.LUT P5, RZ, R22, 0x20, RZ, 0xc0, !PT ;  /* 0x0000002016ff7812 */ /* 0x000fe200078ac0ff */
[----:B------:R-:W3:Y:S04]  /*15c990*/  LDL.LU.64 R32, [R1+0x4150] ;  /* 0x0041500001207983 */ /* 0x000ee80000300a00 */
[----:B------:R-:W-:Y:S02]  /*15c9a0*/  @P0 LOP3.LUT R24, R24, 0x10000, RZ, 0xfc, !PT ;  /* 0x0001000018180812 */ /* 0x000fe400078efcff */
        /* <DEDUP_REMOVED lines=8> */
[----:B0-----:R-:W-:Y:S02]  /*15ca30*/  PRMT R23, R43, 0x7773, RZ ;  /* 0x000077732b177816 */ /* 0x001fe400000000ff */
[----:B------:R-:W4:Y:S05]  /*15ca40*/  LDL.LU R43, [R1+0x2ec] ;  /* 0x0002ec00012b7983 */ /* 0x000f2a0000300800 */
[----:B------:R-:W-:-:S02]  /*15ca50*/  @P0 LOP3.LUT R24, R24, 0x40000, RZ, 0xfc, !PT ;  /* 0x0004000018180812 */ /* 0x000fc400078efcff */
[----:B------:R-:W-:Y:S01]  /*15ca60*/  LOP3.LUT P0, RZ, R22, 0x80, RZ, 0xc0, !PT ;  /* 0x0000008016ff7812 */ /* 0x000fe2000780c0ff */
[----:B--2---:R0:W-:Y:S04]  /*15ca70*/  @P5 STG.E.U8 desc[UR4][R52.64], R23 ;  /* 0x0000001734005986 */ /* 0x0041e8000c101104 */
[----:B------:R-:W2:Y:S04]  /*15ca80*/  LDL.LU.64 R34, [R1+0x4158] ;  /* 0x0041580001227983 */ /* 0x000ea80000300a00 */
[----:B------:R-:W2:Y:S01]  /*15ca90*/  LDL.LU.64 R36, [R1+0x4160] ;  /* 0x0041600001247983 */ /* 0x000ea20000300a00 */
[----:B0-----:R-:W-:-:S03]  /*15caa0*/  PRMT R23, R21, 0x7770, RZ ;  /* 0x0000777015177816 */ /* 0x001fc600000000ff */
[----:B------:R-:W2:Y:S04]  /*15cab0*/  LDL.LU.64 R38, [R1+0x4168] ;  /* 0x0041680001267983 */ /* 0x000ea80000300a00 */
[----:B------:R0:W-:Y:S04]  /*15cac0*/  @P6 STG.E.U8 desc[UR4][R54.64], R23 ;  /* 0x0000001736006986 */ /* 0x0001e8000c101104 */
[----:B------:R-:W2:Y:S01]  /*15cad0*/  LDL.LU.64 R52, [R1+0x4170] ;  /* 0x0041700001347983 */ /* 0x000ea20000300a00 */
[----:B0-----:R-:W-:-:S03]  /*15cae0*/  PRMT R23, R21, 0x7771, RZ ;  /* 0x0000777115177816 */ /* 0x001fc600000000ff */
[----:B------:R-:W2:Y:S04]  /*15caf0*/  LDL.LU.64 R54, [R1+0x4178] ;  /* 0x0041780001367983 */ /* 0x000ea80000300a00 */
[----:B------:R0:W-:Y:S01]  /*15cb00*/  @P0 STG.E.U8 desc[UR4][R56.64], R23 ;  /* 0x0000001738000986 */ /* 0x0001e2000c101104 */
[C---:B------:R-:W-:Y:S02]  /*15cb10*/  LOP3.LUT P0, RZ, R24.reuse, 0x40000, RZ, 0xc0, !PT ;  /* 0x0004000018ff7812 */ /* 0x040fe4000780c0ff */
[----:B0-----:R-:W-:Y:S01]  /*15cb20*/  PRMT R23, R21, 0x7772, RZ ;  /* 0x0000777215177816 */ /* 0x001fe200000000ff */
[----:B------:R-:W2:Y:S10]  /*15cb30*/  LDL.LU.64 R56, [R1+0x4180] ;  /* 0x0041800001387983 */ /* 0x000eb40000300a00 */
[----:B------:R0:W-:Y:S01]  /*15cb40*/  @P0 STG.E.U8 desc[UR4][R58.64], R23 ;  /* 0x000000173a000986 */ /* 0x0001e2000c101104 */
[----:B------:R-:W-:-:S03]  /*15cb50*/  LOP3.LUT P0, RZ, R24, 0x20000, RZ, 0xc0, !PT ;  /* 0x0002000018ff7812 */ /* 0x000fc6000780c0ff */
[----:B0-----:R-:W2:Y:S01]  /*15cb60*/  LDL.LU.64 R58, [R1+0x4188] ;  /* 0x00418800013a7983 */ /* 0x001ea20000300a00 */
[----:B------:R-:W-:-:S03]  /*15cb70*/  PRMT R23, R21, 0x7773, RZ ;  /* 0x0000777315177816 */ /* 0x000fc600000000ff */
[----:B------:R-:W2:Y:S06]  /*15cb80*/  LDL.LU R21, [R1+0x5c34] ;  /* 0x005c340001157983 */ /* 0x000eac0000300800 */
        /* <DEDUP_REMOVED lines=16> */
[----:B--2---:R0:W-:Y:S01]  /*15cc90*/  @P0 STG.E.U8 desc[UR4][R34.64], R23 ;  /* 0x0000001722000986 */ /* 0x0041e2000c101104 */
        /* <DEDUP_REMOVED lines=20> */
[----:B------:R-:W2:Y:S04]  /*15cde0*/  LDL.LU R21, [R1+0x5c30] ;  /* 0x005c300001157983 */ /* 0x000ea80000300800 */
[----:B------:R-:W4:Y:S04]  /*15cdf0*/  LDL.LU.64 R58, [R1+0x4198] ;  /* 0x00419800013a7983 */ /* 0x000f280000300a00 */
[----:B---3--:R0:W-:Y:S04]  /*15ce00*/  @P6 STG.E.U8 desc[UR4][R18.64], R23 ;  /* 0x0000001712006986 */ /* 0x0081e8000c101104 */
[----:B0-----:R-:W3:Y:S04]  /*15ce10*/  LDL.LU.64 R18, [R1+0x41a0] ;  /* 0x0041a00001127983 */ /* 0x001ee80000300a00 */
[----:B------:R-:W2:Y:S04]  /*15ce20*/  LDL.LU.64 R38, [R1+0x41a8] ;  /* 0x0041a80001267983 */ /* 0x000ea80000300a00 */
[----:B------:R-:W4:Y:S04]  /*15ce30*/  LDL.LU R43, [R1+0x2cc] ;  /* 0x0002cc00012b7983 */ /* 0x000f280000300800 */
[----:B------:R-:W2:Y:S04]  /*15ce40*/  LDL.LU.64 R52, [R1+0x41b0] ;  /* 0x0041b00001347983 */ /* 0x000ea80000300a00 */
[----:B------:R-:W2:Y:S04]  /*15ce50*/  LDL.LU.64 R54, [R1+0x41b8] ;  /* 0x0041b80001367983 */ /* 0x000ea80000300a00 */
[----:B------:R-:W2:Y:S04]  /*15ce60*/  LDL.LU.64 R56, [R1+0x41c0] ;  /* 0x0041c00001387983 */ /* 0x000ea80000300a00 */
[----:B------:R-:W2:Y:S01]  /*15ce70*/  LDL.LU R42, [R1+0x2b0] ;  /* 0x0002b000012a7983 */ /* 0x000ea20000300800 */
[----:B------:R-:W-:-:S02]  /*15ce80*/  LOP3.LUT P3, RZ, R22, 0x400000, RZ, 0xc0, !PT ;  /* 0x0040000016ff7812 */ /* 0x000fc4000786c0ff */
[----:B------:R-:W-:Y:S02]  /*15ce90*/  LOP3.LUT P4, RZ, R22, 0x800000, RZ, 0xc0, !PT ;  /* 0x0080000016ff7812 */ /* 0x000fe4000788c0ff */
[----:B------:R-:W-:Y:S02]  /*15cea0*/  LOP3.LUT R24, R24, 0xfffffff7, RZ, 0xc0, !PT ;  /* 0xfffffff718187812 */ /* 0x000fe400078ec0ff */
[C---:B------:R-:W-:Y:S02]  /*15ceb0*/  LOP3.LUT P5, RZ, R22.reuse, 0x1000000, RZ, 0xc0, !PT ;  /* 0x0100000016ff7812 */ /* 0x040fe400078ac0ff */
[----:B------:R-:W-:Y:S02]  /*15cec0*/  LOP3.LUT P6, RZ, R22, 0x2000000, RZ, 0xc0, !PT ;  /* 0x0200000016ff7812 */ /* 0x000fe400078cc0ff */
[----:B----4-:R-:W-:-:S05]  /*15ced0*/  PRMT R23, R43, 0x7770, RZ ;  /* 0x000077702b177816 */ /* 0x010fca00000000ff */
[----:B------:R0:W-:Y:S04]  /*15cee0*/  @P3 STG.E.U8 desc[UR4][R58.64], R23 ;  /* 0x000000173a003986 */ /* 0x0001e8000c101104 */
[----:B0-----:R-:W4:Y:S01]  /*15cef0*/  LDL.LU.64 R58, [R1+0x41c8] ;  /* 0x0041c800013a7983 */ /* 0x001f220000300a00 */
[----:B------:R-:W-:-:S03]  /*15cf00*/  PRMT R23, R43, 0x7771, RZ ;  /* 0x000077712b177816 */ /* 0x000fc600000000ff */
[----:B------:R-:W4:Y:S04]  /*15cf10*/  LDL.LU R44, [R1+0x2a0] ;  /* 0x0002a000012c7983 */ /* 0x000f280000300800 */
[----:B---3--:R0:W-:Y:S04]  /*15cf20*/  @P4 STG.E.U8 desc[UR4][R18.64], R23 ;  /* 0x0000001712004986 */ /* 0x0081e8000c101104 */
[----:B0-----:R-:W3:Y:S01]  /*15cf30*/  LDL.LU.64 R18, [R1+0x41d0] ;  /* 0x0041d00001127983 */ /* 0x001ee20000300a00 */
[----:B--2---:R-:W-:-:S03]  /*15cf40*/  LOP3.LUT P0, RZ, R21, 0x4, RZ, 0xc0, !PT ;  /* 0x0000000415ff7812 */ /* 0x004fc6000780c0ff */
[----:B------:R-:W2:Y:S01]  /*15cf50*/  LDL.LU.64 R26, [R1+0x41d8] ;  /* 0x0041d800011a7983 */ /* 0x000ea20000300a00 */
[----:B------:R-:W-:-:S03]  /*15cf60*/  PRMT R23, R43, 0x7772, RZ ;  /* 0x000077722b177816 */ /* 0x000fc600000000ff */
[----:B------:R-:W2:Y:S06]  /*15cf70*/  LDL.LU.64 R28, [R1+0x41e0] ;  /* 0x0041e000011c7983 */ /* 0x000eac0000300a00 */
[----:B------:R-:W-:Y:S01]  /*15cf80*/  @P0 LOP3.LUT R24, R24, 0x8, RZ, 0xfc, !PT ;  /* 0x0000000818180812 */ /* 0x000fe200078efcff */
[----:B------:R0:W-:Y:S01]  /*15cf90*/  @P5 STG.E.U8 desc[UR4][R38.64], R23 ;  /* 0x0000001726005986 */ /* 0x0001e2000c101104 */
[----:B------:R-:W-:Y:S02]  /*15cfa0*/  LOP3.LUT P0, RZ, R21, 0x2, RZ, 0xc0, !PT ;  /* 0x0000000215ff7812 */ /* 0x000fe4000780c0ff */
[----:B------:R-:W-:Y:S01]  /*15cfb0*/  LOP3.LUT R24, R24, 0xffffffef, RZ, 0xc0, !PT ;  /* 0xffffffef18187812 */ /* 0x000fe200078ec0ff */
        /* <DEDUP_REMOVED lines=19> */
[----:B0-----:R-:W-:Y:S02]  /*15d0f0*/  PRMT R23, R43, 0x7773, RZ ;  /* 0x000077732b177816 */ /* 0x001fe400000000ff */
[----:B------:R-:W2:Y:S07]  /*15d100*/  LDL.LU R43, [R1+0x290] ;  /* 0x00029000012b7983 */ /* 0x000eae0000300800 */
[----:B------:R-:W-:Y:S01]  /*15d110*/  @P0 LOP3.LUT R24, R24, 0x400, RZ, 0xfc, !PT ;  /* 0x0000040018180812 */ /* 0x000fe200078efcff */
[----:B------:R0:W-:Y:S01]  /*15d120*/  @P6 STG.E.U8 desc[UR4][R52.64], R23 ;  /* 0x0000001734006986 */ /* 0x0001e2000c101104 */
[----:B------:R-:W-:-:S03]  /*15d130*/  LOP3.LUT P0, RZ, R22, 0x4000000, RZ, 0xc0, !PT ;  /* 0x0400000016ff7812 */ /* 0x000fc6000780c0ff */
[----:B------:R-:W2:Y:S04]  /*15d140*/  LDL.LU.64 R32, [R1+0x41f0] ;  /* 0x0041f00001207983 */ /* 0x000ea80000300a00 */
[----:B------:R-:W2:Y:S01]  /*15d150*/  LDL.LU.64 R34, [R1+0x41f8] ;  /* 0x0041f80001227983 */ /* 0x000ea20000300a00 */
[----:B0-----:R-:W-:-:S03]  /*15d160*/  PRMT R23, R42, 0x7770, RZ ;  /* 0x000077702a177816 */ /* 0x001fc600000000ff */
[----:B------:R-:W2:Y:S04]  /*15d170*/  LDL.LU.64 R36, [R1+0x4200] ;  /* 0x0042000001247983 */ /* 0x000ea80000300a00 */
[----:B------:R0:W-:Y:S01]  /*15d180*/  @P0 STG.E.U8 desc[UR4][R54.64], R23 ;  /* 0x0000001736000986 */ /* 0x0001e2000c101104 */
[----:B------:R-:W-:-:S03]  /*15d190*/  LOP3.LUT P0, RZ, R24, 0x400, RZ, 0xc0, !PT ;  /* 0x0000040018ff7812 */ /* 0x000fc6000780c0ff */
        /* <DEDUP_REMOVED lines=8> */
[----:B----4-:R0:W-:Y:S01]  /*15d220*/  @P0 STG.E.U8 desc[UR4][R58.64], R23 ;  /* 0x000000173a000986 */ /* 0x0101e2000c101104 */
[----:B------:R-:W-:-:S02]  /*15d230*/  LOP3.LUT P0, RZ, R24, 0x100, RZ, 0xc0, !PT ;  /* 0x0000010018ff7812 */ /* 0x000fc4000780c0ff */
[----:B0-----:R-:W-:Y:S01]  /*15d240*/  PRMT R23, R42, 0x7773, RZ ;  /* 0x000077732a177816 */ /* 0x001fe200000000ff */
[----:B------:R-:W4:Y:S10]  /*15d250*/  LDL.LU.64 R58, [R1+0x4228] ;  /* 0x00422800013a7983 */ /* 0x000f340000300a00 */
[----:B---3--:R0:W-:Y:S04]  /*15d260*/  @P0 STG.E.U8 desc[UR4][R18.64], R23 ;  /* 0x0000001712000986 */ /* 0x0081e8000c101104 */
[----:B0-----:R-:W3:Y:S01]  /*15d270*/  LDL.LU.64 R18, [R1+0x5c28] ;  /* 0x005c280001127983 */ /* 0x001ee20000300a00 */
[----:B------:R-:W-:-:S02]  /*15d280*/  LOP3.LUT P0, RZ, R24, 0x80, RZ, 0xc0, !PT ;  /* 0x0000008018ff7812 */ /* 0x000fc4000780c0ff */
[----:B------:R-:W-:-:S11]  /*15d290*/  PRMT R23, R44, 0x7770, RZ ;  /* 0x000077702c177816 */ /* 0x000fd600000000ff */
[----:B--2---:R0:W-:Y:S01]  /*15d2a0*/  @P0 STG.E.U8 desc[UR4][R26.64], R23 ;  /* 0x000000171a000986 */ /* 0x0041e2000c101104 */
        /* <DEDUP_REMOVED lines=8> */
[C---:B------:R-:W-:Y:S02]  /*15d330*/  LOP3.LUT P1, RZ, R21.reuse, 0x8, RZ, 0xc0, !PT ;  /* 0x0000000815ff7812 */ /* 0x040fe4000782c0ff */
[C---:B------:R-:W-:Y:S02]  /*15d340*/  LOP3.LUT P2, RZ, R21.reuse, 0x10, RZ, 0xc0, !PT ;  /* 0x0000001015ff7812 */ /* 0x040fe4000784c0ff */
[C---:B------:R-:W-:Y:S02]  /*15d350*/  LOP3.LUT P3, RZ, R21.reuse, 0x20, RZ, 0xc0, !PT ;  /* 0x0000002015ff7812 */ /* 0x040fe4000786c0ff */
[----:B------:R-:W-:-:S02]  /*15d360*/  LOP3.LUT P4, RZ, R21, 0x40, RZ, 0xc0, !PT ;  /* 0x0000004015ff7812 */ /* 0x000fc4000788c0ff */
[C---:B------:R-:W-:Y:S02]  /*15d370*/  LOP3.LUT P5, RZ, R21.reuse, 0x80, RZ, 0xc0, !PT ;  /* 0x0000008015ff7812 */ /* 0x040fe400078ac0ff */
[----:B------:R-:W-:Y:S01]  /*15d380*/  LOP3.LUT P6, RZ, R21, 0x100, RZ, 0xc0, !PT ;  /* 0x0000010015ff7812 */ /* 0x000fe200078cc0ff */
        /* <DEDUP_REMOVED lines=41> */
[----:B0-----:R-:W2:Y:S01]  /*15d620*/  LDL.LU.64 R58, [R1+0x4260] ;  /* 0x00426000013a7983 */ /* 0x001ea20000300a00 */
[----:B------:R-:W-:Y:S02]  /*15d630*/  LOP3.LUT R22, R22, 0x7fffffff, RZ, 0xc0, !PT ;  /* 0x7fffffff16167812 */ /* 0x000fe400078ec0ff */
[----:B------:R-:W-:Y:S01]  /*15d640*/  LOP3.LUT R24, R24, 0xfffffffe, RZ, 0xc0, !PT ;  /* 0xfffffffe18187812 */ /* 0x000fe200078ec0ff */
[----:B------:R-:W2:Y:S04]  /*15d650*/  LDL.LU.64 R28, [R1+0x4270] ;  /* 0x00427000011c7983 */ /* 0x000ea80000300a00 */
[----:B------:R-:W-:-:S02]  /*15d660*/  @P0 LOP3.LUT R22, R22, 0x80000000, RZ, 0xfc, !PT ;  /* 0x8000000016160812 */ /* 0x000fc400078efcff */
[C---:B------:R-:W-:Y:S01]  /*15d670*/  LOP3.LUT P0, RZ, R21.reuse, 0x10000, RZ, 0xc0, !PT ;  /* 0x0001000015ff7812 */ /* 0x040fe2000780c0ff */
[----:B------:R-:W2:Y:S01]  /*15d680*/  LDL.LU R47, [R1+0x294] ;  /* 0x00029400012f7983 */ /* 0x000ea20000300800 */
[C---:B------:R-:W-:Y:S02]  /*15d690*/  LOP3.LUT P4, RZ, R21.reuse, 0x400, RZ, 0xc0, !PT ;  /* 0x0000040015ff7812 */ /* 0x040fe4000788c0ff */
[----:B------:R-:W-:Y:S01]  /*15d6a0*/  LOP3.LUT P5, RZ, R21, 0x800, RZ, 0xc0, !PT ;  /* 0x0000080015ff7812 */ /* 0x000fe200078ac0ff */
[----:B------:R-:W2:Y:S01]  /*15d6b0*/  LDL.LU.64 R30, [R1+0x4278] ;  /* 0x00427800011e7983 */ /* 0x000ea20000300a00 */
[----:B---3--:R-:W-:Y:S02]  /*15d6c0*/  PRMT R23, R43, 0x7770, RZ ;  /* 0x000077702b177816 */ /* 0x008fe400000000ff */
[C---:B------:R-:W-:Y:S01]  /*15d6d0*/  LOP3.LUT P6, RZ, R21.reuse, 0x1000, RZ, 0xc0, !PT ;  /* 0x0000100015ff7812 */ /* 0x040fe200078cc0ff */
[----:B------:R-:W3:Y:S04]  /*15d6e0*/  LDL.LU.64 R32, [R1+0x4280] ;  /* 0x0042800001207983 */ /* 0x000ee80000300a00 */
[----:B------:R-:W-:Y:S01]  /*15d6f0*/  @P0 LOP3.LUT R24, R24, 0x1, RZ, 0xfc, !PT ;  /* 0x0000000118180812 */ /* 0x000fe200078efcff */
[----:B------:R-:W3:Y:S01]  /*15d700*/  LDL.LU.64 R34, [R1+0x4288] ;  /* 0x0042880001227983 */ /* 0x000ee20000300a00 */
[----:B------:R-:W-:-:S02]  /*15d710*/  LOP3.LUT P0, RZ, R21, 0x8000, RZ, 0xc0, !PT ;  /* 0x0000800015ff7812 */ /* 0x000fc4000780c0ff */
[----:B------:R-:W-:Y:S01]  /*15d720*/  LOP3.LUT R24, R24, 0xfffffffd, RZ, 0xc0, !PT ;  /* 0xfffffffd18187812 */ /* 0x000fe200078ec0ff */
[----:B------:R0:W-:Y:S10]  /*15d730*/  @P4 STG.E.U8 desc[UR4][R36.64], R23 ;  /* 0x0000001724004986 */ /* 0x0001f4000c101104 */
        /* <DEDUP_REMOVED lines=15> */
[----:B------:R-:W4:Y:S04]  /*15d830*/  LDL.LU.64 R52, [R1+0x42a8] ;  /* 0x0042a80001347983 */ /* 0x000f280000300a00 */
[----:B------:R-:W4:Y:S01]  /*15d840*/  LDL.LU R44, [R1+0x2b8] ;  /* 0x0002b800012c7983 */ /* 0x000f220000300800 */
[----:B0-----:R-:W-:-:S03]  /*15d850*/  PRMT R23, R26, 0x7770, RZ ;  /* 0x000077701a177816 */ /* 0x001fc600000000ff */
[----:B------:R-:W4:Y:S04]  /*15d860*/  LDL.LU.64 R54, [R1+0x42b0] ;  /* 0x0042b00001367983 */ /* 0x000f280000300a00 */
        /* <DEDUP_REMOVED lines=53> */
[C---:B------:R-:W-:Y:S02]  /*15dbc0*/  LOP3.LUT P5, RZ, R21.reuse, 0x40000000, RZ, 0xc0, !PT ;  /* 0x4000000015ff7812 */ /* 0x040fe400078ac0ff */
[----:B------:R-:W-:Y:S02]  /*15dbd0*/  LOP3.LUT P6, RZ, R21, 0x80000000, RZ, 0xc0, !PT ;  /* 0x8000000015ff7812 */ /* 0x000fe400078cc0ff */
[----:B------:R-:W-:Y:S02]  /*15dbe0*/  PRMT R21, R44, 0x7772, RZ ;  /* 0x000077722c157816 */ /* 0x000fe400000000ff */
[----:B------:R-:W-:-:S03]  /*15dbf0*/  LOP3.LUT R22, R22, 0xfff7ffff, RZ, 0xc0, !PT ;  /* 0xfff7ffff16167812 */ /* 0x000fc600078ec0ff */
[----:B--2---:R0:W-:Y:S04]  /*15dc00*/  @P3 STG.E.U8 desc[UR4][R58.64], R21 ;  /* 0x000000153a003986 */ /* 0x0041e8000c101104 */
[----:B0-----:R-:W2:Y:S04]  /*15dc10*/  LDL.LU.64 R58, [R1+0x42f8] ;  /* 0x0042f800013a7983 */ /* 0x001ea80000300a00 */
[----:B------:R-:W2:Y:S04]  /*15dc20*/  LDL.LU.64 R24, [R1+0x4300] ;  /* 0x0043000001187983 */ /* 0x000ea80000300a00 */
[----:B------:R-:W2:Y:S01]  /*15dc30*/  LDL.LU.64 R26, [R1+0x4308] ;  /* 0x00430800011a7983 */ /* 0x000ea20000300a00 */
        /* <DEDUP_REMOVED lines=19> */
[----:B------:R-:W-:Y:S02]  /*15dd70*/  PRMT R21, R44, 0x7773, RZ ;  /* 0x000077732c157816 */ /* 0x000fe400000000ff */
[----:B------:R-:W3:Y:S07]  /*15dd80*/  LDL.LU R44, [R1+0x288] ;  /* 0x00028800012c7983 */ /* 0x000eee0000300800 */
[----:B------:R-:W-:Y:S01]  /*15dd90*/  @P0 LOP3.LUT R22, R22, 0x2000000, RZ, 0xfc, !PT ;  /* 0x0200000016160812 */ /* 0x000fe200078efcff */
[----:B----4-:R0:W-:Y:S01]  /*15dda0*/  @P4 STG.E.U8 desc[UR4][R36.64], R21 ;  /* 0x0000001524004986 */ /* 0x0101e2000c101104 */
[----:B------:R-:W-:-:S02]  /*15ddb0*/  LOP3.LUT P0, RZ, R20, 0x2, RZ, 0xc0, !PT ;  /* 0x0000000214ff7812 */ /* 0x000fc4000780c0ff */
[----:B------:R-:W-:Y:S01]  /*15ddc0*/  LOP3.LUT R22, R22, 0xfbffffff, RZ, 0xc0, !PT ;  /* 0xfbffffff16167812 */ /* 0x000fe200078ec0ff */
[----:B------:R-:W4:Y:S04]  /*15ddd0*/  LDL.LU.64 R28, [R1+0x4310] ;  /* 0x00431000011c7983 */ /* 0x000f280000300a00 */
[----:B------:R-:W3:Y:S01]  /*15dde0*/  LDL.LU.64 R30, [R1+0x4318] ;  /* 0x00431800011e7983 */ /* 0x000ee20000300a00 */
[----:B0-----:R-:W-:-:S03]  /*15ddf0*/  PRMT R21, R43, 0x7770, RZ ;  /* 0x000077702b157816 */ /* 0x001fc600000000ff */
[----:B------:R-:W3:Y:S02]  /*15de00*/  LDL.LU.64 R32, [R1+0x4320] ;  /* 0x0043200001207983 */ /* 0x000ee40000300a00 */
[----:B------:R-:W-:Y:S02]  /*15de10*/  @P0 LOP3.LUT R22, R22, 0x4000000, RZ, 0xfc, !PT ;  /* 0x0400000016160812 */ /* 0x000fe400078efcff */
[----:B------:R-:W-:Y:S01]  /*15de20*/  LOP3.LUT P0, RZ, R20, 0x1, RZ, 0xc0, !PT ;  /* 0x0000000114ff7812 */ /* 0x000fe2000780c0ff */
[----:B------:R0:W-:Y:S04]  /*15de30*/  @P5 STG.E.U8 desc[UR4][R38.64], R21 ;  /* 0x0000001526005986 */ /* 0x0001e8000c101104 */
[----:B------:R-:W3:Y:S04]  /*15de40*/  LDL.LU.64 R34, [R1+0x4328] ;  /* 0x0043280001227983 */ /* 0x000ee80000300a00 */
[----:B------:R-:W3:Y:S01]  /*15de50*/  LDL.LU.64 R36, [R1+0x4330] ;  /* 0x0043300001247983 */ /* 0x000ee20000300a00 */
[----:B0-----:R-:W-:-:S03]  /*15de60*/  PRMT R21, R43, 0x7771, RZ ;  /* 0x000077712b157816 */ /* 0x001fc600000000ff */
[----:B------:R-:W3:Y:S04]  /*15de70*/  LDL.LU.64 R38, [R1+0x4338] ;  /* 0x0043380001267983 */ /* 0x000ee80000300a00 */
[----:B------:R0:W-:Y:S02]  /*15de80*/  @P6 STG.E.U8 desc[UR4][R52.64], R21 ;  /* 0x0000001534006986 */ /* 0x0001e4000c101104 */
[----:B0-----:R-:W-:Y:S02]  /*15de90*/  PRMT R21, R43, 0x7772, RZ ;  /* 0x000077722b157816 */ /* 0x001fe400000000ff */
[----:B------:R-:W3:Y:S04]  /*15dea0*/  LDL.LU.64 R52, [R1+0x4340] ;  /* 0x0043400001347983 */ /* 0x000ee80000300a00 */
[----:B------:R0:W-:Y:S01]  /*15deb0*/  @P0 STG.E.U8 desc[UR4][R54.64], R21 ;  /* 0x0000001536000986 */ /* 0x0001e2000c101104 */
[----:B------:R-:W-:-:S02]  /*15dec0*/  LOP3.LUT P0, RZ, R22, 0x4000000, RZ, 0xc0, !PT ;  /* 0x0400000016ff7812 */ /* 0x000fc4000780c0ff */
[----:B0-----:R-:W-:Y:S01]  /*15ded0*/  PRMT R21, R43, 0x7773, RZ ;  /* 0x000077732b157816 */ /* 0x001fe200000000ff */
[----:B------:R-:W3:Y:S10]  /*15dee0*/  LDL.LU.64 R54, [R1+0x4348] ;  /* 0x0043480001367983 */ /* 0x000ef40000300a00 */
[----:B------:R0:W-:Y:S01]  /*15def0*/  @P0 STG.E.U8 desc[UR4][R56.64], R21 ;  /* 0x0000001538000986 */ /* 0x0001e2000c101104 */
[----:B------:R-:W-:-:S02]  /*15df00*/  LOP3.LUT P0, RZ, R22, 0x2000000, RZ, 0xc0, !PT ;  /* 0x0200000016ff7812 */ /* 0x000fc4000780c0ff */
[----:B0-----:R-:W-:Y:S01]  /*15df10*/  PRMT R21, R19, 0x7770, RZ ;  /* 0x0000777013157816 */ /* 0x001fe200000000ff */
[----:B------:R-:W3:Y:S04]  /*15df20*/  LDL.LU.64 R56, [R1+0x4350] ;  /* 0x0043500001387983 */ /* 0x000ee80000300a00 */
[----:B------:R-:W3:Y:S06]  /*15df30*/  LDL.LU R43, [R1+0x2ac] ;  /* 0x0002ac00012b7983 */ /* 0x000eec0000300800 */
[----:B--2---:R0:W-:Y:S01]  /*15df40*/  @P0 STG.E.U8 desc[UR4][R58.64], R21 ;  /* 0x000000153a000986 */ /* 0x0041e2000c101104 */
[----:B------:R-:W-:-:S02]  /*15df50*/  LOP3.LUT P0, RZ, R22, 0x1000000, RZ, 0xc0, !PT ;  /* 0x0100000016ff7812 */ /* 0x000fc4000780c0ff */
        /* <DEDUP_REMOVED lines=10> */
[C---:B------:R-:W-:Y:S02]  /*15e000*/  LOP3.LUT P2, RZ, R20.reuse, 0x400, RZ, 0xc0, !PT ;  /* 0x0000040014ff7812 */ /* 0x040fe4000784c0ff */
[----:B------:R-:W-:-:S02]  /*15e010*/  LOP3.LUT P3, RZ, R20, 0x800, RZ, 0xc0, !PT ;  /* 0x0000080014ff7812 */ /* 0x000fc4000786c0ff */
[----:B------:R-:W-:-:S05]  /*15e020*/  LOP3.LUT P4, RZ, R20, 0x1000, RZ, 0xc0, !PT ;  /* 0x0000100014ff7812 */ /* 0x000fca000788c0ff */
        /* <DEDUP_REMOVED lines=11> */
[----:B------:R2:W-:Y:S01]  /*15e0e0*/  @P1 STG.E.U8 desc[UR4][R36.64], R21 ;  /* 0x0000001524001986 */ /* 0x0005e2000c101104 */
        /* <DEDUP_REMOVED lines=47> */
[----:B------:R-:W-:Y:S01]  /*15e3e0*/  LOP3.LUT P5, RZ, R20, 0x20000, RZ, 0xc0, !PT ;  /* 0x0002000014ff7812 */ /* 0x000fe200078ac0ff */
[----:B------:R-:W3:Y:S04]  /*15e3f0*/  LDL.LU R44, [R1+0x270] ;  /* 0x00027000012c7983 */ /* 0x000ee80000300800 */
[----:B------:R-:W-:Y:S01]  /*15e400*/  @P0 LOP3.LUT R22, R22, 0x10000, RZ, 0xfc, !PT ;  /* 0x0001000016160812 */ /* 0x000fe200078efcff */
[----:B------:R-:W3:Y:S01]  /*15e410*/  LDL.LU.64 R32, [R1+0x43b8] ;  /* 0x0043b80001207983 */ /* 0x000ee20000300a00 */
[----:B------:R-:W-:-:S02]  /*15e420*/  LOP3.LUT P0, RZ, R20, 0x200000, RZ, 0xc0, !PT ;  /* 0x0020000014ff7812 */ /* 0x000fc4000780c0ff */
[----:B------:R-:W-:Y:S01]  /*15e430*/  LOP3.LUT R22, R22, 0xfffdffff, RZ, 0xc0, !PT ;  /* 0xfffdffff16167812 */ /* 0x000fe200078ec0ff */
[----:B------:R-:W3:Y:S01]  /*15e440*/  LDL.LU.64 R34, [R1+0x43c0] ;  /* 0x0043c00001227983 */ /* 0x000ee20000300a00 */
        /* <DEDUP_REMOVED lines=10> */
[----:B--2---:R0:W-:Y:S04]  /*15e4f0*/  @P5 STG.E.U8 desc[UR4][R38.64], R21 ;  /* 0x0000001526005986 */ /* 0x0041e8000c101104 */
[----:B------:R-:W2:Y:S01]  /*15e500*/  LDL.LU.64 R36, [R1+0x43c8] ;  /* 0x0043c80001247983 */ /* 0x000ea20000300a00 */
        /* <DEDUP_REMOVED lines=40> */
[----:B----4-:R0:W-:Y:S01]  /*15e790*/  @P2 STG.E.U8 desc[UR4][R38.64], R21 ;  /* 0x0000001526002986 */ /* 0x0101e2000c101104 */
        /* <DEDUP_REMOVED lines=63> */
[----:B------:R0:W-:Y:S04]  /*15eb90*/  @P6 STG.E.U8 desc[UR4][R52.64], R21 ;  /* 0x0000001534006986 */ /* 0x0001e8000c101104 */
[----:B------:R-:W4:Y:S01]  /*15eba0*/  LDL.LU.64 R42, [R1+0x4470] ;  /* 0x00447000012a7983 */ /* 0x000f220000300a00 */
[----:B0-----:R-:W-:-:S05]  /*15ebb0*/  PRMT R21, R18, 0x7770, RZ ;  /* 0x0000777012157816 */ /* 0x001fca00000000ff */
[----:B------:R0:W-:Y:S01]  /*15ebc0*/  @P0 STG.E.U8 desc[UR4][R56.64], R21 ;  /* 0x0000001538000986 */ /* 0x0001e2000c101104 */
[----:B------:R-:W-:Y:S02]  /*15ebd0*/  LOP3.LUT P0, RZ, R22, 0x400, RZ, 0xc0, !PT ;  /* 0x0000040016ff7812 */ /* 0x000fe4000780c0ff */
[----:B0-----:R-:W-:Y:S01]  /*15ebe0*/  PRMT R21, R18, 0x7771, RZ ;  /* 0x0000777112157816 */ /* 0x001fe200000000ff */
[----:B------:R-:W4:Y:S10]  /*15ebf0*/  LDL.LU R56, [R1+0x254] ;  /* 0x0002540001387983 */ /* 0x000f340000300800 */
[----:B------:R0:W-:Y:S01]  /*15ec00*/  @P0 STG.E.U8 desc[UR4][R54.64], R21 ;  /* 0x0000001536000986 */ /* 0x0001e2000c101104 */
[----:B------:R-:W-:-:S03]  /*15ec10*/  LOP3.LUT P0, RZ, R22, 0x200, RZ, 0xc0, !PT ;  /* 0x0000020016ff7812 */ /* 0x000fc6000780c0ff */
[----:B------:R-:W4:Y:S01]  /*15ec20*/  LDL.LU.64 R52, [R1+0x4478] ;  /* 0x0044780001347983 */ /* 0x000f220000300a00 */
[----:B0-----:R-:W-:-:S03]  /*15ec30*/  PRMT R21, R18, 0x7772, RZ ;  /* 0x0000777212157816 */ /* 0x001fc600000000ff */
[----:B------:R-:W4:Y:S06]  /*15ec40*/  LDL.LU.64 R54, [R1+0x4480] ;  /* 0x0044800001367983 */ /* 0x000f2c0000300a00 */
        /* <DEDUP_REMOVED lines=47> */
[----:B------:R-:W4:Y:S01]  /*15ef40*/  LDL.LU.64 R54, [R1+0x44b0] ;  /* 0x0044b00001367983 */ /* 0x000f220000300a00 */
[----:B------:R-:W-:-:S03]  /*15ef50*/  LOP3.LUT P3, RZ, R19, 0x200000, RZ, 0xc0, !PT ;  /* 0x0020000013ff7812 */ /* 0x000fc6000786c0ff */
[----:B------:R-:W4:Y:S01]  /*15ef60*/  LDL.LU R47, [R1+0x278] ;  /* 0x00027800012f7983 */ /* 0x000f220000300800 */
        /* <DEDUP_REMOVED lines=26> */
[----:B------:R-:W-:Y:S02]  /*15f110*/  PRMT R19, R56, 0x7773, RZ ;  /* 0x0000777338137816 */ /* 0x000fe400000000ff */
[----:B------:R-:W3:Y:S04]  /*15f120*/  LDL.LU.64 R56, [R1+0x44b8] ;  /* 0x0044b80001387983 */ /* 0x000ee80000300a00 */
[----:B--2---:R0:W-:Y:S04]  /*15f130*/  @P3 STG.E.U8 desc[UR4][R58.64], R19 ;  /* 0x000000133a003986 */ /* 0x0041e8000c101104 */
[----:B0-----:R-:W2:Y:S04]  /*15f140*/  LDL.LU.64 R58, [R1+0x44c0] ;  /* 0x0044c000013a7983 */ /* 0x001ea80000300a00 */
[----:B------:R-:W2:Y:S01]  /*15f150*/  LDL.LU.64 R24, [R1+0x44c8] ;  /* 0x0044c80001187983 */ /* 0x000ea20000300a00 */
        /* <DEDUP_REMOVED lines=22> */
[----:B---3--:R0:W-:Y:S01]  /*15f2c0*/  @P0 STG.E.U8 desc[UR4][R56.64], R19 ;  /* 0x0000001338000986 */ /* 0x0081e2000c101104 */
        /* <DEDUP_REMOVED lines=38> */
[----:B---3--:R0:W-:Y:S02]  /*15f530*/  @P5 STG.E.U8 desc[UR4][R56.64], R19 ;  /* 0x0000001338005986 */ /* 0x0081e4000c101104 */
        /* <DEDUP_REMOVED lines=28> */
[----:B------:R-:W-:-:S03]  /*15f700*/  LOP3.LUT R20, R20, 0xff7fffff, RZ, 0xc0, !PT ;  /* 0xff7fffff14147812 */ /* 0x000fc600078ec0ff */
[----:B------:R-:W2:Y:S01]  /*15f710*/  LDL.LU.64 R26, [R1+0x4698] ;  /* 0x00469800011a7983 */ /* 0x000ea20000300a00 */
[----:B------:R-:W-:Y:S02]  /*15f720*/  @P0 LOP3.LUT R20, R20, 0x800000, RZ, 0xfc, !PT ;  /* 0x0080000014140812 */ /* 0x000fe400078efcff */
[----:B------:R-:W-:Y:S01]  /*15f730*/  LOP3.LUT P0, RZ, R18, 0x8000, RZ, 0xc0, !PT ;  /* 0x0000800012ff7812 */ /* 0x000fe2000780c0ff */
[----:B------:R-:W2:Y:S01]  /*15f740*/  LDL.LU R47, [R1+0x25c] ;  /* 0x00025c00012f7983 */ /* 0x000ea20000300800 */
[----:B------:R-:W-:-:S03]  /*15f750*/  LOP3.LUT R20, R20, 0xfeffffff, RZ, 0xc0, !PT ;  /* 0xfeffffff14147812 */ /* 0x000fc600078ec0ff */
[----:B------:R-:W2:Y:S04]  /*15f760*/  LDL.LU.64 R30, [R1+0x46b0] ;  /* 0x0046b000011e7983 */ /* 0x000ea80000300a00 */
[----:B------:R-:W2:Y:S04]  /*15f770*/  LDL.LU.64 R32, [R1+0x46c0] ;  /* 0x0046c00001207983 */ /* 0x000ea80000300a00 */
[----:B------:R-:W-:Y:S01]  /*15f780*/  @P0 LOP3.LUT R20, R20, 0x1000000, RZ, 0xfc, !PT ;  /* 0x0100000014140812 */ /* 0x000fe200078efcff */
[----:B------:R-:W2:Y:S01]  /*15f790*/  LDL.LU.64 R34, [R1+0x46f0] ;  /* 0x0046f00001227983 */ /* 0x000ea20000300a00 */
[----:B------:R-:W-:-:S02]  /*15f7a0*/  LOP3.LUT P0, RZ, R18, 0x4000, RZ, 0xc0, !PT ;  /* 0x0000400012ff7812 */ /* 0x000fc4000780c0ff */
        /* <DEDUP_REMOVED lines=10> */
[----:B------:R-:W3:Y:S06]  /*15f850*/  LDL.LU.64 R36, [R1+0x4700] ;  /* 0x0047000001247983 */ /* 0x000eec0000300a00 */
[----:B------:R-:W-:-:S02]  /*15f860*/  @P0 LOP3.LUT R20, R20, 0x4000000, RZ, 0xfc, !PT ;  /* 0x0400000014140812 */ /* 0x000fc400078efcff */
[----:B------:R-:W-:Y:S01]  /*15f870*/  LOP3.LUT P0, RZ, R18, 0x1000, RZ, 0xc0, !PT ;  /* 0x0000100012ff7812 */ /* 0x000fe2000780c0ff */
[----:B------:R0:W-:Y:S02]  /*15f880*/  @P5 STG.E.U8 desc[UR4][R38.64], R19 ;  /* 0x0000001326005986 */ /* 0x0001e4000c101104 */
[C---:B0-----:R-:W-:Y:S02]  /*15f890*/  PRMT R19, R43.reuse, 0x7771, RZ ;  /* 0x000077712b137816 */ /* 0x041fe400000000ff */
[----:B------:R-:W4:Y:S04]  /*15f8a0*/  LDL.LU.64 R38, [R1+0x4710] ;  /* 0x0047100001267983 */ /* 0x000f280000300a00 */
[----:B------:R0:W-:Y:S02]  /*15f8b0*/  @P6 STG.E.U8 desc[UR4][R52.64], R19 ;  /* 0x0000001334006986 */ /* 0x0001e4000c101104 */
[----:B0-----:R-:W-:-:S05]  /*15f8c0*/  PRMT R19, R43, 0x7772, RZ ;  /* 0x000077722b137816 */ /* 0x001fca00000000ff */
[----:B------:R0:W-:Y:S01]  /*15f8d0*/  @P0 STG.E.U8 desc[UR4][R54.64], R19 ;  /* 0x0000001336000986 */ /* 0x0001e2000c101104 */
[C---:B------:R-:W-:Y:S02]  /*15f8e0*/  LOP3.LUT P0, RZ, R20.reuse, 0x4000000, RZ, 0xc0, !PT ;  /* 0x0400000014ff7812 */ /* 0x040fe4000780c0ff */
[----:B0-----:R-:W-:Y:S02]  /*15f8f0*/  PRMT R19, R43, 0x7773, RZ ;  /* 0x000077732b137816 */ /* 0x001fe400000000ff */
[----:B------:R-:W4:Y:S04]  /*15f900*/  LDL.LU.64 R42, [R1+0x4728] ;  /* 0x00472800012a7983 */ /* 0x000f280000300a00 */
[----:B------:R-:W4:Y:S05]  /*15f910*/  LDL.LU.64 R52, [R1+0x4738] ;  /* 0x0047380001347983 */ /* 0x000f2a0000300a00 */
[----:B------:R0:W-:Y:S01]  /*15f920*/  @P0 STG.E.U8 desc[UR4][R56.64], R19 ;  /* 0x0000001338000986 */ /* 0x0001e2000c101104 */
[----:B------:R-:W-:-:S03]  /*15f930*/  LOP3.LUT P0, RZ, R20, 0x2000000, RZ, 0xc0, !PT ;  /* 0x0200000014ff7812 */ /* 0x000fc6000780c0ff */
[----:B------:R-:W4:Y:S04]  /*15f940*/  LDL.LU.64 R54, [R1+0x4760] ;  /* 0x0047600001367983 */ /* 0x000f280000300a00 */
[----:B0-----:R-:W4:Y:S01]  /*15f950*/  LDL.LU.64 R56, [R1+0x4770] ;  /* 0x0047700001387983 */ /* 0x001f220000300a00 */
[----:B------:R-:W-:-:S03]  /*15f960*/  PRMT R19, R28, 0x7770, RZ ;  /* 0x000077701c137816 */ /* 0x000fc600000000ff */
[----:B------:R-:W4:Y:S04]  /*15f970*/  LDL.LU R44, [R1+0x230] ;  /* 0x00023000012c7983 */ /* 0x000f280000300800 */
        /* <DEDUP_REMOVED lines=21> */
[----:B---3--:R0:W-:Y:S01]  /*15fad0*/  @P0 STG.E.U8 desc[UR4][R36.64], R19 ;  /* 0x0000001324000986 */ /* 0x0081e2000c101104 */
        /* <DEDUP_REMOVED lines=26> */
[----:B------:R-:W-:Y:S02]  /*15fc80*/  LOP3.LUT R20, R20, 0xfffff7ff, RZ, 0xc0, !PT ;  /* 0xfffff7ff14147812 */ /* 0x000fe400078ec0ff */
[C---:B------:R-:W-:Y:S02]  /*15fc90*/  LOP3.LUT P4, RZ, R18.reuse, 0x10000000, RZ, 0xc0, !PT ;  /* 0x1000000012ff7812 */ /* 0x040fe4000788c0ff */
[C---:B------:R-:W-:Y:S02]  /*15fca0*/  LOP3.LUT P5, RZ, R18.reuse, 0x20000000, RZ, 0xc0, !PT ;  /* 0x2000000012ff7812 */ /* 0x040fe400078ac0ff */
[----:B------:R-:W-:-:S03]  /*15fcb0*/  LOP3.LUT P6, RZ, R18, 0x40000000, RZ, 0xc0, !PT ;  /* 0x4000000012ff7812 */ /* 0x000fc600078cc0ff */
[----:B--2---:R0:W-:Y:S04]  /*15fcc0*/  @P3 STG.E.U8 desc[UR4][R58.64], R19 ;  /* 0x000000133a003986 */ /* 0x0041e8000c101104 */
[----:B0-----:R-:W2:Y:S04]  /*15fcd0*/  LDL.LU.64 R58, [R1+0x4810] ;  /* 0x00481000013a7983 */ /* 0x001ea80000300a00 */
[----:B------:R-:W2:Y:S04]  /*15fce0*/  LDL.LU.64 R26, [R1+0x4820] ;  /* 0x00482000011a7983 */ /* 0x000ea80000300a00 */
[----:B------:R-:W2:Y:S04]  /*15fcf0*/  LDL.LU.64 R28, [R1+0x4830] ;  /* 0x00483000011c7983 */ /* 0x000ea80000300a00 */
[----:B------:R-:W2:Y:S01]  /*15fd00*/  LDL.LU.64 R30, [R1+0x4838] ;  /* 0x00483800011e7983 */ /* 0x000ea20000300a00 */
[----:B---3--:R-:W-:-:S02]  /*15fd10*/  LOP3.LUT P0, RZ, R40, 0x100, RZ, 0xc0, !PT ;  /* 0x0000010028ff7812 */ /* 0x008fc4000780c0ff */
[----:B------:R-:W-:Y:S01]  /*15fd20*/  PRMT R19, R44, 0x7772, RZ ;  /* 0x000077722c137816 */ /* 0x000fe200000000ff */
[----:B------:R-:W3:Y:S10]  /*15fd30*/  LDL.LU.64 R32, [R1+0x4840] ;  /* 0x0048400001207983 */ /* 0x000ef40000300a00 */
        /* <DEDUP_REMOVED lines=22> */
[----:B0-----:R-:W-:Y:S02]  /*15fea0*/  PRMT R19, R44, 0x7773, RZ ;  /* 0x000077732c137816 */ /* 0x001fe400000000ff */
[----:B------:R-:W4:Y:S04]  /*15feb0*/  LDL.LU R44, [R1+0x200] ;  /* 0x00020000012c7983 */ /* 0x000f280000300800 */
[----:B------:R0:W-:Y:S03]  /*15fec0*/  @P5 STG.E.U8 desc[UR4][R42.64], R19 ;  /* 0x000000132a005986 */ /* 0x0001e6000c101104 */
[----:B------:R-:W-:Y:S01]  /*15fed0*/  @P0 LOP3.LUT R20, R20, 0x40000, RZ, 0xfc, !PT ;  /* 0x0004000014140812 */ /* 0x000fe200078efcff */
[----:B------:R-:W4:Y:S01]  /*15fee0*/  LDL.LU.64 R34, [R1+0x4848] ;  /* 0x0048480001227983 */ /* 0x000f220000300a00 */
[----:B------:R-:W-:-:S03]  /*15fef0*/  LOP3.LUT P0, RZ, R18, 0x80000000, RZ, 0xc0, !PT ;  /* 0x8000000012ff7812 */ /* 0x000fc6000780c0ff */
        /* <DEDUP_REMOVED lines=27> */
[----:B------:R-:W2:Y:S01]  /*1600b0*/  LDL.LU R17, [R1+0x5c08] ;  /* 0x005c080001117983 */ /* 0x000ea20000300800 */
[----:B------:R-:W-:-:S13]  /*1600c0*/  LOP3.LUT P0, RZ, R20, 0x2000, RZ, 0xc0, !PT ;  /* 0x0000200014ff7812 */ /* 0x000fda000780c0ff */
[----:B---3--:R4:W-:Y:S01]  /*1600d0*/  @P0 STG.E.U8 desc[UR4][R32.64], R19 ;  /* 0x0000001320000986 */ /* 0x0089e2000c101104 */
[----:B------:R-:W-:Y:S02]  /*1600e0*/  LOP3.LUT P0, RZ, R20, 0x1000, RZ, 0xc0, !PT ;  /* 0x0000100014ff7812 */ /* 0x000fe4000780c0ff */
[C---:B------:R-:W-:Y:S02]  /*1600f0*/  LOP3.LUT P1, RZ, R40.reuse, 0x200, RZ, 0xc0, !PT ;  /* 0x0000020028ff7812 */ /* 0x040fe4000782c0ff */
[C---:B------:R-:W-:Y:S02]  /*160100*/  LOP3.LUT P2, RZ, R40.reuse, 0x400, RZ, 0xc0, !PT ;  /* 0x0000040028ff7812 */ /* 0x040fe4000784c0ff */
[C---:B------:R-:W-:Y:S02]  /*160110*/  LOP3.LUT P3, RZ, R40.reuse, 0x800, RZ, 0xc0, !PT ;  /* 0x0000080028ff7812 */ /* 0x040fe4000786c0ff */
[----:B------:R-:W-:Y:S02]  /*160120*/  LOP3.LUT P4, RZ, R40, 0x1000, RZ, 0xc0, !PT ;  /* 0x0000100028ff7812 */ /* 0x000fe4000788c0ff */
[----:B----4-:R-:W-:-:S05]  /*160130*/  PRMT R19, R44, 0x7770, RZ ;  /* 0x000077702c137816 */ /* 0x010fca00000000ff */
[----:B------:R0:W-:Y:S01]  /*160140*/  @P0 STG.E.U8 desc[UR4][R34.64], R19 ;  /* 0x0000001322000986 */ /* 0x0001e2000c101104 */
[----:B------:R-:W-:Y:S02]  /*160150*/  LOP3.LUT P0, RZ, R20, 0x800, RZ, 0xc0, !PT ;  /* 0x0000080014ff7812 */ /* 0x000fe4000780c0ff */
[----:B0-----:R-:W-:-:S11]  /*160160*/  PRMT R19, R44, 0x7771, RZ ;  /* 0x000077712c137816 */ /* 0x001fd600000000ff */
[----:B------:R0:W-:Y:S02]  /*160170*/  @P0 STG.E.U8 desc[UR4][R36.64], R19 ;  /* 0x0000001324000986 */ /* 0x0001e4000c101104 */
[----:B0-----:R-:W-:-:S05]  /*160180*/  PRMT R19, R44, 0x7772, RZ ;  /* 0x000077722c137816 */ /* 0x001fca00000000ff */
[----:B------:R0:W-:Y:S01]  /*160190*/  @P1 STG.E.U8 desc[UR4][R38.64], R19 ;  /* 0x0000001326001986 */ /* 0x0001e2000c101104 */
        /* <DEDUP_REMOVED lines=62> */
[----:B--2---:R0:W-:Y:S02]  /*160580*/  @P5 STG.E.U8 desc[UR4][R38.64], R19 ;  /* 0x0000001326005986 */ /* 0x0041e4000c101104 */
[----:B0-----:R-:W-:Y:S02]  /*160590*/  PRMT R19, R43, 0x7773, RZ ;  /* 0x000077732b137816 */ /* 0x001fe400000000ff */
[----:B------:R-:W2:Y:S04]  /*1605a0*/  LDL.LU R43, [R1+0x238] ;  /* 0x00023800012b7983 */ /* 0x000ea80000300800 */
        /* <DEDUP_REMOVED lines=88> */
[C---:B------:R-:W-:Y:S01]  /*160b30*/  LOP3.LUT P6, RZ, R17.reuse, 0x20, RZ, 0xc0, !PT ;  /* 0x0000002011ff7812 */ /* 0x040fe200078cc0ff */
        /* <DEDUP_REMOVED lines=111> */
[----:B------:R-:W3:Y:S04]  /*161230*/  LDL.LU R44, [R1+0x1e0] ;  /* 0x0001e000012c7983 */ /* 0x000ee80000300800 */
[----:B------:R-:W3:Y:S04]  /*161240*/  LDL.LU.64 R28, [R1+0x4ba8] ;  /* 0x004ba800011c7983 */ /* 0x000ee80000300a00 */
[----:B------:R-:W3:Y:S01]  /*161250*/  LDL.LU.64 R30, [R1+0x4bc0] ;  /* 0x004bc000011e7983 */ /* 0x000ee20000300a00 */
[----:B------:R-:W-:-:S03]  /*161260*/  PRMT R17, R43, 0x7773, RZ ;  /* 0x000077732b117816 */ /* 0x000fc600000000ff */
[----:B------:R-:W3:Y:S04]  /*161270*/  LDL.LU.64 R32, [R1+0x4bd0] ;  /* 0x004bd00001207983 */ /* 0x000ee80000300a00 */
[----:B----4-:R0:W-:Y:S02]  /*161280*/  @P4 STG.E.U8 desc[UR4][R34.64], R17 ;  /* 0x0000001122004986 */ /* 0x0101e4000c101104 */
[C---:B0-----:R-:W-:Y:S02]  /*161290*/  PRMT R17, R55.reuse, 0x7770, RZ ;  /* 0x0000777037117816 */ /* 0x041fe400000000ff */
[----:B------:R-:W4:Y:S04]  /*1612a0*/  LDL.LU.64 R34, [R1+0x4be8] ;  /* 0x004be80001227983 */ /* 0x000f280000300a00 */
[----:B------:R0:W-:Y:S04]  /*1612b0*/  @P5 STG.E.U8 desc[UR4][R36.64], R17 ;  /* 0x0000001124005986 */ /* 0x0001e8000c101104 */
[----:B------:R-:W4:Y:S01]  /*1612c0*/  LDL.LU R43, [R1+0x1d0] ;  /* 0x0001d000012b7983 */ /* 0x000f220000300800 */
        /* <DEDUP_REMOVED lines=11> */
[----:B------:R-:W4:Y:S04]  /*161380*/  LDL.LU.64 R54, [R1+0x4c20] ;  /* 0x004c200001367983 */ /* 0x000f280000300a00 */
[----:B0-----:R-:W4:Y:S01]  /*161390*/  LDL.LU.64 R56, [R1+0x4c28] ;  /* 0x004c280001387983 */ /* 0x001f220000300a00 */
[----:B------:R-:W-:-:S05]  /*1613a0*/  PRMT R17, R42, 0x7770, RZ ;  /* 0x000077702a117816 */ /* 0x000fca00000000ff */
[----:B--2---:R0:W-:Y:S04]  /*1613b0*/  @P0 STG.E.U8 desc[UR4][R58.64], R17 ;  /* 0x000000113a000986 */ /* 0x0041e8000c101104 */
[----:B0-----:R-:W2:Y:S01]  /*1613c0*/  LDL.LU.64 R58, [R1+0x4c40] ;  /* 0x004c4000013a7983 */ /* 0x001ea20000300a00 */
[----:B------:R-:W-:Y:S02]  /*1613d0*/  LOP3.LUT P0, RZ, R18, 0x1000000, RZ, 0xc0, !PT ;  /* 0x0100000012ff7812 */ /* 0x000fe4000780c0ff */
        /* <DEDUP_REMOVED lines=64> */
[----:B------:R-:W-:Y:S02]  /*1617e0*/  PRMT R17, R14, 0x7772, RZ ;  /* 0x000077720e117816 */ /* 0x000fe400000000ff */
[----:B------:R-:W-:Y:S02]  /*1617f0*/  @P0 LOP3.LUT R18, R18, 0x8000, RZ, 0xfc, !PT ;  /* 0x0000800012120812 */ /* 0x000fe400078efcff */
[----:B------:R-:W-:Y:S01]  /*161800*/  LOP3.LUT P0, RZ, R16, 0x8000, RZ, 0xc0, !PT ;  /* 0x0000800010ff7812 */ /* 0x000fe2000780c0ff */
[----:B---3--:R0:W-:Y:S01]  /*161810*/  @P4 STG.E.U8 desc[UR4][R38.64], R17 ;  /* 0x0000001126004986 */ /* 0x0081e2000c101104 */
[----:B------:R-:W-:Y:S02]  /*161820*/  LOP3.LUT R18, R18, 0xfffeffff, RZ, 0xc0, !PT ;  /* 0xfffeffff12127812 */ /* 0x000fe400078ec0ff */
[----:B0-----:R-:W-:Y:S02]  /*161830*/  PRMT R17, R14, 0x7773, RZ ;  /* 0x000077730e117816 */ /* 0x001fe400000000ff */
[----:B------:R-:W3:Y:S04]  /*161840*/  LDL.LU R14, [R1+0x5bf8] ;  /* 0x005bf800010e7983 */ /* 0x000ee80000300800 */
[----:B------:R-:W3:Y:S03]  /*161850*/  LDL.LU.64 R30, [R1+0x4ce8] ;  /* 0x004ce800011e7983 */ /* 0x000ee60000300a00 */
[----:B------:R-:W-:-:S02]  /*161860*/  @P0 LOP3.LUT R18, R18, 0x10000, RZ, 0xfc, !PT ;  /* 0x0001000012120812 */ /* 0x000fc400078efcff */
[----:B------:R-:W-:Y:S01]  /*161870*/  LOP3.LUT P0, RZ, R16, 0x4000, RZ, 0xc0, !PT ;  /* 0x0000400010ff7812 */ /* 0x000fe2000780c0ff */
[----:B------:R-:W3:Y:S01]  /*161880*/  LDL.LU.64 R32, [R1+0x4cf8] ;  /* 0x004cf80001207983 */ /* 0x000ee20000300a00 */
[----:B------:R-:W-:Y:S02]  /*161890*/  LOP3.LUT R18, R18, 0xfffdffff, RZ, 0xc0, !PT ;  /* 0xfffdffff12127812 */ /* 0x000fe400078ec0ff */
[C---:B------:R-:W-:Y:S01]  /*1618a0*/  LOP3.LUT P5, RZ, R16.reuse, 0x400, RZ, 0xc0, !PT ;  /* 0x0000040010ff7812 */ /* 0x040fe200078ac0ff */
[----:B------:R-:W3:Y:S01]  /*1618b0*/  LDL.LU R44, [R1+0x1d4] ;  /* 0x0001d400012c7983 */ /* 0x000ee20000300800 */
[----:B------:R-:W-:-:S03]  /*1618c0*/  LOP3.LUT P6, RZ, R16, 0x800, RZ, 0xc0, !PT ;  /* 0x0000080010ff7812 */ /* 0x000fc600078cc0ff */
[----:B------:R-:W3:Y:S04]  /*1618d0*/  LDL.LU.64 R34, [R1+0x4d08] ;  /* 0x004d080001227983 */ /* 0x000ee80000300a00 */
[----:B------:R-:W-:Y:S01]  /*1618e0*/  @P0 LOP3.LUT R18, R18, 0x20000, RZ, 0xfc, !PT ;  /* 0x0002000012120812 */ /* 0x000fe200078efcff */
[----:B------:R-:W3:Y:S01]  /*1618f0*/  LDL.LU.64 R36, [R1+0x4d18] ;  /* 0x004d180001247983 */ /* 0x000ee20000300a00 */
[----:B------:R-:W-:Y:S02]  /*161900*/  LOP3.LUT P0, RZ, R16, 0x2000, RZ, 0xc0, !PT ;  /* 0x0000200010ff7812 */ /* 0x000fe4000780c0ff */
[----:B------:R-:W-:Y:S01]  /*161910*/  LOP3.LUT R18, R18, 0xfffbffff, RZ, 0xc0, !PT ;  /* 0xfffbffff12127812 */ /* 0x000fe200078ec0ff */
[----:B----4-:R0:W-:Y:S04]  /*161920*/  @P5 STG.E.U8 desc[UR4][R42.64], R17 ;  /* 0x000000112a005986 */ /* 0x0101e8000c101104 */
[----:B------:R-:W4:Y:S06]  /*161930*/  LDL.LU.64 R38, [R1+0x4d20] ;  /* 0x004d200001267983 */ /* 0x000f2c0000300a00 */
[----:B------:R-:W-:-:S02]  /*161940*/  @P0 LOP3.LUT R18, R18, 0x40000, RZ, 0xfc, !PT ;  /* 0x0004000012120812 */ /* 0x000fc400078efcff */
[----:B------:R-:W-:Y:S01]  /*161950*/  LOP3.LUT P0, RZ, R16, 0x1000, RZ, 0xc0, !PT ;  /* 0x0000100010ff7812 */ /* 0x000fe2000780c0ff */
[----:B0-----:R-:W4:Y:S01]  /*161960*/  LDL.LU.64 R42, [R1+0x4d28] ;  /* 0x004d2800012a7983 */ /* 0x001f220000300a00 */
[----:B------:R-:W-:-:S05]  /*161970*/  PRMT R17, R25, 0x7770, RZ ;  /* 0x0000777019117816 */ /* 0x000fca00000000ff */
[----:B------:R0:W-:Y:S02]  /*161980*/  @P6 STG.E.U8 desc[UR4][R52.64], R17 ;  /* 0x0000001134006986 */ /* 0x0001e4000c101104 */
[C---:B0-----:R-:W-:Y:S02]  /*161990*/  PRMT R17, R25.reuse, 0x7771, RZ ;  /* 0x0000777119117816 */ /* 0x041fe400000000ff */
        /* <DEDUP_REMOVED lines=61> */
[----:B---3--:R-:W-:-:S05]  /*161d70*/  PRMT R17, R43, 0x7770, RZ ;  /* 0x000077702b117816 */ /* 0x008fca00000000ff */
        /* <DEDUP_REMOVED lines=30> */
[----:B0-----:R-:W-:-:S09]  /*161f60*/  PRMT R17, R43, 0x7772, RZ ;  /* 0x000077722b117816 */ /* 0x001fd200000000ff */
        /* <DEDUP_REMOVED lines=66> */
[----:B------:R-:W4:Y:S01]  /*162390*/  LDL.LU R47, [R1+0x1dc] ;  /* 0x0001dc00012f7983 */ /* 0x000f220000300800 */
[----:B------:R-:W-:-:S03]  /*1623a0*/  LOP3.LUT P3, RZ, R15, 0x4000, RZ, 0xc0, !PT ;  /* 0x000040000fff7812 */ /* 0x000fc6000786c0ff */
[----:B------:R-:W4:Y:S04]  /*1623b0*/  LDL.LU R14, [R1+0x5bec] ;  /* 0x005bec00010e7983 */ /* 0x000f280000300800 */
        /* <DEDUP_REMOVED lines=15> */
[----:B--2---:R0:W-:Y:S04]  /*1624b0*/  @P3 STG.E.U8 desc[UR4][R58.64], R17 ;  /* 0x000000113a003986 */ /* 0x0041e8000c101104 */
[----:B0-----:R-:W2:Y:S04]  /*1624c0*/  LDL.LU.64 R58, [R1+0x4f18] ;  /* 0x004f1800013a7983 */ /* 0x001ea80000300a00 */
[----:B------:R-:W2:Y:S01]  /*1624d0*/  LDL.LU.64 R24, [R1+0x4f20] ;  /* 0x004f200001187983 */ /* 0x000ea20000300a00 */
[----:B------:R-:W-:-:S03]  /*1624e0*/  LOP3.LUT R16, R16, 0x7fffffff, RZ, 0xc0, !PT ;  /* 0x7fffffff10107812 */ /* 0x000fc600078ec0ff */
[----:B------:R-:W2:Y:S01]  /*1624f0*/  LDL.LU.64 R26, [R1+0x4f38] ;  /* 0x004f3800011a7983 */ /* 0x000ea20000300a00 */
[----:B---3--:R-:W-:Y:S02]  /*162500*/  PRMT R17, R44, 0x7770, RZ ;  /* 0x000077702c117816 */ /* 0x008fe400000000ff */
[----:B------:R-:W-:Y:S02]  /*162510*/  @P0 LOP3.LUT R16, R16, 0x80000000, RZ, 0xfc, !PT ;  /* 0x8000000010100812 */ /* 0x000fe400078efcff */
[----:B------:R-:W-:Y:S01]  /*162520*/  LOP3.LUT P0, RZ, R15, 0x200000, RZ, 0xc0, !PT ;  /* 0x002000000fff7812 */ /* 0x000fe2000780c0ff */
[----:B------:R0:W-:Y:S01]  /*162530*/  @P4 STG.E.U8 desc[UR4][R42.64], R17 ;  /* 0x000000112a004986 */ /* 0x0001e2000c101104 */
[----:B------:R-:W-:-:S03]  /*162540*/  LOP3.LUT R18, R18, 0xfffffffe, RZ, 0xc0, !PT ;  /* 0xfffffffe12127812 */ /* 0x000fc600078ec0ff */
[----:B0-----:R-:W3:Y:S04]  /*162550*/  LDL.LU R42, [R1+0x1cc] ;  /* 0x0001cc00012a7983 */ /* 0x001ee80000300800 */
[----:B------:R-:W3:Y:S04]  /*162560*/  LDL.LU.64 R28, [R1+0x4f48] ;  /* 0x004f4800011c7983 */ /* 0x000ee80000300a00 */
[----:B------:R-:W-:Y:S02]  /*162570*/  @P0 LOP3.LUT R18, R18, 0x1, RZ, 0xfc, !PT ;  /* 0x0000000112120812 */ /* 0x000fe400078efcff */
[----:B------:R-:W-:Y:S01]  /*162580*/  LOP3.LUT P0, RZ, R15, 0x100000, RZ, 0xc0, !PT ;  /* 0x001000000fff7812 */ /* 0x000fe2000780c0ff */
[----:B------:R-:W3:Y:S01]  /*162590*/  LDL.LU.64 R30, [R1+0x4f58] ;  /* 0x004f5800011e7983 */ /* 0x000ee20000300a00 */
[----:B------:R-:W-:-:S02]  /*1625a0*/  LOP3.LUT R18, R18, 0xfffffffd, RZ, 0xc0, !PT ;  /* 0xfffffffd12127812 */ /* 0x000fc400078ec0ff */
[C---:B------:R-:W-:Y:S01]  /*1625b0*/  LOP3.LUT P5, RZ, R15.reuse, 0x10000, RZ, 0xc0, !PT ;  /* 0x000100000fff7812 */ /* 0x040fe200078ac0ff */
[----:B------:R-:W3:Y:S01]  /*1625c0*/  LDL.LU.64 R32, [R1+0x4f70] ;  /* 0x004f700001207983 */ /* 0x000ee20000300a00 */
[C---:B------:R-:W-:Y:S02]  /*1625d0*/  LOP3.LUT P6, RZ, R15.reuse, 0x20000, RZ, 0xc0, !PT ;  /* 0x000200000fff7812 */ /* 0x040fe400078cc0ff */
[----:B------:R-:W-:Y:S01]  /*1625e0*/  PRMT R17, R44, 0x7771, RZ ;  /* 0x000077712c117816 */ /* 0x000fe200000000ff */
[----:B------:R-:W3:Y:S04]  /*1625f0*/  LDL.LU R43, [R1+0x1b0] ;  /* 0x0001b000012b7983 */ /* 0x000ee80000300800 */
[----:B------:R-:W-:Y:S01]  /*162600*/  @P0 LOP3.LUT R18, R18, 0x2, RZ, 0xfc, !PT ;  /* 0x0000000212120812 */ /* 0x000fe200078efcff */
[----:B------:R-:W3:Y:S01]  /*162610*/  LDL.LU.64 R34, [R1+0x4f80] ;  /* 0x004f800001227983 */ /* 0x000ee20000300a00 */
[----:B------:R-:W-:-:S02]  /*162620*/  LOP3.LUT P0, RZ, R15, 0x80000, RZ, 0xc0, !PT ;  /* 0x000800000fff7812 */ /* 0x000fc4000780c0ff */
[----:B------:R-:W-:Y:S01]  /*162630*/  LOP3.LUT R18, R18, 0xfffffffb, RZ, 0xc0, !PT ;  /* 0xfffffffb12127812 */ /* 0x000fe200078ec0ff */
[----:B----4-:R0:W-:Y:S01]  /*162640*/  @P5 STG.E.U8 desc[UR4][R38.64], R17 ;  /* 0x0000001126005986 */ /* 0x0101e2000c101104 */
[C---:B------:R-:W-:Y:S02]  /*162650*/  LOP3.LUT P1, RZ, R15.reuse, 0x8000000, RZ, 0xc0, !PT ;  /* 0x080000000fff7812 */ /* 0x040fe4000782c0ff */
[C---:B------:R-:W-:Y:S01]  /*162660*/  LOP3.LUT P2, RZ, R15.reuse, 0x10000000, RZ, 0xc0, !PT ;  /* 0x100000000fff7812 */ /* 0x040fe2000784c0ff */
[----:B------:R-:W4:Y:S01]  /*162670*/  LDL.LU.64 R36, [R1+0x4f90] ;  /* 0x004f900001247983 */ /* 0x000f220000300a00 */
[C---:B------:R-:W-:Y:S02]  /*162680*/  LOP3.LUT P3, RZ, R15.reuse, 0x20000000, RZ, 0xc0, !PT ;  /* 0x200000000fff7812 */ /* 0x040fe4000786c0ff */
[----:B------:R-:W-:-:S03]  /*162690*/  LOP3.LUT P4, RZ, R15, 0x40000000, RZ, 0xc0, !PT ;  /* 0x400000000fff7812 */ /* 0x000fc6000788c0ff */
[----:B------:R-:W-:Y:S02]  /*1626a0*/  @P0 LOP3.LUT R18, R18, 0x4, RZ, 0xfc, !PT ;  /* 0x0000000412120812 */ /* 0x000fe400078efcff */
[C---:B------:R-:W-:Y:S01]  /*1626b0*/  LOP3.LUT P0, RZ, R15.reuse, 0x40000, RZ, 0xc0, !PT ;  /* 0x000400000fff7812 */ /* 0x040fe2000780c0ff */
[----:B0-----:R-:W4:Y:S01]  /*1626c0*/  LDL.LU.64 R38, [R1+0x4f98] ;  /* 0x004f980001267983 */ /* 0x001f220000300a00 */
[----:B------:R-:W-:Y:S02]  /*1626d0*/  LOP3.LUT P5, RZ, R15, 0x80000000, RZ, 0xc0, !PT ;  /* 0x800000000fff7812 */ /* 0x000fe400078ac0ff */
        /* <DEDUP_REMOVED lines=81> */
[----:B------:R-:W-:-:S02]  /*162bf0*/  PRMT R15, R44, 0x7773, RZ ;  /* 0x000077732c0f7816 */ /* 0x000fc400000000ff */
[----:B------:R-:W-:Y:S01]  /*162c00*/  LOP3.LUT P6, RZ, R14, 0x10, RZ, 0xc0, !PT ;  /* 0x000000100eff7812 */ /* 0x000fe200078cc0ff */
[----:B------:R-:W2:Y:S02]  /*162c10*/  LDL.LU R44, [R1+0x1b4] ;  /* 0x0001b400012c7983 */ /* 0x000ea40000300800 */
[----:B------:R-:W-:Y:S02]  /*162c20*/  @P0 LOP3.LUT R16, R16, 0x2000000, RZ, 0xfc, !PT ;  /* 0x0200000010100812 */ /* 0x000fe400078efcff */
[----:B------:R-:W-:Y:S01]  /*162c30*/  LOP3.LUT P0, RZ, R14, 0x40, RZ, 0xc0, !PT ;  /* 0x000000400eff7812 */ /* 0x000fe2000780c0ff */
[----:B------:R-:W2:Y:S01]  /*162c40*/  LDL.LU.64 R28, [R1+0x5088] ;  /* 0x00508800011c7983 */ /* 0x000ea20000300a00 */
[----:B------:R-:W-:-:S03]  /*162c50*/  LOP3.LUT R16, R16, 0xfbffffff, RZ, 0xc0, !PT ;  /* 0xfbffffff10107812 */ /* 0x000fc600078ec0ff */
[----:B---3--:R4:W-:Y:S04]  /*162c60*/  @P4 STG.E.U8 desc[UR4][R36.64], R15 ;  /* 0x0000000f24004986 */ /* 0x0089e8000c101104 */
[----:B------:R-:W3:Y:S04]  /*162c70*/  LDL.LU.64 R30, [R1+0x5090] ;  /* 0x00509000011e7983 */ /* 0x000ee80000300a00 */
[----:B------:R-:W-:Y:S01]  /*162c80*/  @P0 LOP3.LUT R16, R16, 0x4000000, RZ, 0xfc, !PT ;  /* 0x0400000010100812 */ /* 0x000fe200078efcff */
[----:B------:R-:W3:Y:S01]  /*162c90*/  LDL.LU.64 R32, [R1+0x5098] ;  /* 0x0050980001207983 */ /* 0x000ee20000300a00 */
[----:B----4-:R-:W-:-:S03]  /*162ca0*/  PRMT R15, R43, 0x7770, RZ ;  /* 0x000077702b0f7816 */ /* 0x010fc600000000ff */
[----:B------:R-:W4:Y:S01]  /*162cb0*/  LDL.LU.64 R34, [R1+0x50b0] ;  /* 0x0050b00001227983 */ /* 0x000f220000300a00 */
[----:B------:R-:W-:-:S03]  /*162cc0*/  LOP3.LUT P0, RZ, R14, 0x20, RZ, 0xc0, !PT ;  /* 0x000000200eff7812 */ /* 0x000fc6000780c0ff */
        /* <DEDUP_REMOVED lines=12> */
[----:B------:R-:W-:-:S02]  /*162d90*/  LOP3.LUT P0, RZ, R16, 0x2000000, RZ, 0xc0, !PT ;  /* 0x0200000010ff7812 */ /* 0x000fc4000780c0ff */
[----:B0-----:R-:W-:Y:S01]  /*162da0*/  PRMT R15, R13, 0x7770, RZ ;  /* 0x000077700d0f7816 */ /* 0x001fe200000000ff */
[----:B------:R-:W4:Y:S04]  /*162db0*/  LDL.LU.64 R56, [R1+0x5108] ;  /* 0x0051080001387983 */ /* 0x000f280000300a00 */
[----:B------:R-:W4:Y:S06]  /*162dc0*/  LDL.LU R43, [R1+0x194] ;  /* 0x00019400012b7983 */ /* 0x000f2c0000300800 */
        /* <DEDUP_REMOVED lines=55> */
[----:B--2---:R-:W-:-:S03]  /*163140*/  LOP3.LUT P0, RZ, R13, 0x1, RZ, 0xc0, !PT ;  /* 0x000000010dff7812 */ /* 0x004fc6000780c0ff */
[----:B------:R-:W2:Y:S04]  /*163150*/  LDL.LU R42, [R1+0x1b8] ;  /* 0x0001b800012a7983 */ /* 0x000ea80000300800 */
[----:B------:R-:W2:Y:S04]  /*163160*/  LDL.LU.64 R24, [R1+0x5190] ;  /* 0x0051900001187983 */ /* 0x000ea80000300a00 */
[----:B------:R-:W2:Y:S02]  /*163170*/  LDL.LU.64 R26, [R1+0x5198] ;  /* 0x00519800011a7983 */ /* 0x000ea40000300a00 */
[----:B------:R-:W-:-:S02]  /*163180*/  @P0 LOP3.LUT R16, R16, 0x800, RZ, 0xfc, !PT ;  /* 0x0000080010100812 */ /* 0x000fc400078efcff */
[----:B------:R-:W-:Y:S01]  /*163190*/  LOP3.LUT P0, RZ, R14, 0x80000000, RZ, 0xc0, !PT ;  /* 0x800000000eff7812 */ /* 0x000fe2000780c0ff */
[----:B------:R-:W2:Y:S01]  /*1631a0*/  LDL.LU.64 R28, [R1+0x51b0] ;  /* 0x0051b000011c7983 */ /* 0x000ea20000300a00 */
[----:B------:R-:W-:-:S03]  /*1631b0*/  LOP3.LUT R16, R16, 0xffffefff, RZ, 0xc0, !PT ;  /* 0xffffefff10107812 */ /* 0x000fc600078ec0ff */
[----:B------:R-:W2:Y:S01]  /*1631c0*/  LDL.LU.64 R30, [R1+0x51c0] ;  /* 0x0051c000011e7983 */ /* 0x000ea20000300a00 */
[----:B------:R-:W-:-:S03]  /*1631d0*/  PRMT R15, R43, 0x7772, RZ ;  /* 0x000077722b0f7816 */ /* 0x000fc600000000ff */
[----:B------:R-:W2:Y:S04]  /*1631e0*/  LDL.LU R44, [R1+0x1a8] ;  /* 0x0001a800012c7983 */ /* 0x000ea80000300800 */
[----:B------:R-:W-:Y:S01]  /*1631f0*/  @P0 LOP3.LUT R16, R16, 0x1000, RZ, 0xfc, !PT ;  /* 0x0000100010100812 */ /* 0x000fe200078efcff */
[----:B------:R-:W2:Y:S01]  /*163200*/  LDL.LU.64 R32, [R1+0x51d0] ;  /* 0x0051d00001207983 */ /* 0x000ea20000300a00 */
[----:B------:R-:W-:Y:S02]  /*163210*/  LOP3.LUT P0, RZ, R14, 0x40000000, RZ, 0xc0, !PT ;  /* 0x400000000eff7812 */ /* 0x000fe4000780c0ff */
[----:B------:R-:W-:Y:S01]  /*163220*/  LOP3.LUT R16, R16, 0xffffdfff, RZ, 0xc0, !PT ;  /* 0xffffdfff10107812 */ /* 0x000fe200078ec0ff */
[----:B----4-:R0:W-:Y:S04]  /*163230*/  @P4 STG.E.U8 desc[UR4][R36.64], R15 ;  /* 0x0000000f24004986 */ /* 0x0101e8000c101104 */
[----:B------:R-:W4:Y:S06]  /*163240*/  LDL.LU.64 R34, [R1+0x51e0] ;  /* 0x0051e00001227983 */ /* 0x000f2c0000300a00 */
        /* <DEDUP_REMOVED lines=16> */
[----:B------:R-:W4:Y:S04]  /*163350*/  LDL.LU R43, [R1+0x198] ;  /* 0x00019800012b7983 */ /* 0x000f280000300800 */
[----:B------:R0:W-:Y:S03]  /*163360*/  @P5 STG.E.U8 desc[UR4][R38.64], R15 ;  /* 0x0000000f26005986 */ /* 0x0001e6000c101104 */
[----:B------:R-:W-:Y:S01]  /*163370*/  @P0 LOP3.LUT R16, R16, 0x40000, RZ, 0xfc, !PT ;  /* 0x0004000010100812 */ /* 0x000fe200078efcff */
[----:B------:R-:W4:Y:S01]  /*163380*/  LDL.LU.64 R36, [R1+0x51f8] ;  /* 0x0051f80001247983 */ /* 0x000f220000300a00 */
[----:B------:R-:W-:-:S02]  /*163390*/  LOP3.LUT P0, RZ, R14, 0x1000000, RZ, 0xc0, !PT ;  /* 0x010000000eff7812 */ /* 0x000fc4000780c0ff */
[C---:B0-----:R-:W-:Y:S01]  /*1633a0*/  PRMT R15, R47.reuse, 0x7770, RZ ;  /* 0x000077702f0f7816 */ /* 0x041fe200000000ff */
        /* <DEDUP_REMOVED lines=56> */
[----:B------:R-:W4:Y:S04]  /*163730*/  LDL.LU R44, [R1+0x1bc] ;  /* 0x0001bc00012c7983 */ /* 0x000f280000300800 */
[----:B------:R-:W4:Y:S01]  /*163740*/  LDL.LU.64 R56, [R1+0x52b0] ;  /* 0x0052b00001387983 */ /* 0x000f220000300a00 */
        /* <DEDUP_REMOVED lines=28> */
[----:B--2---:R0:W-:Y:S04]  /*163910*/  @P3 STG.E.U8 desc[UR4][R58.64], R15 ;  /* 0x0000000f3a003986 */ /* 0x0041e8000c101104 */
[----:B0-----:R-:W2:Y:S04]  /*163920*/  LDL.LU R59, [R1+0x1ac] ;  /* 0x0001ac00013b7983 */ /* 0x001ea80000300800 */
        /* <DEDUP_REMOVED lines=14> */
[----:B------:R-:W-:-:S02]  /*163a10*/  @P0 LOP3.LUT R16, R16, 0x400, RZ, 0xfc, !PT ;  /* 0x0000040010100812 */ /* 0x000fc400078efcff */
[----:B------:R-:W-:Y:S01]  /*163a20*/  LOP3.LUT P0, RZ, R13, 0x800, RZ, 0xc0, !PT ;  /* 0x000008000dff7812 */ /* 0x000fe2000780c0ff */
[----:B------:R0:W-:Y:S02]  /*163a30*/  @P6 STG.E.U8 desc[UR4][R42.64], R15 ;  /* 0x0000000f2a006986 */ /* 0x0001e4000c101104 */
[----:B0-----:R-:W-:Y:S02]  /*163a40*/  PRMT R15, R44, 0x7770, RZ ;  /* 0x000077702c0f7816 */ /* 0x001fe400000000ff */
[----:B------:R-:W3:Y:S08]  /*163a50*/  LDL.LU.64 R42, [R1+0x5340] ;  /* 0x00534000012a7983 */ /* 0x000ef00000300a00 */
        /* <DEDUP_REMOVED lines=9> */
[----:B------:R0:W-:Y:S04]  /*163af0*/  @P0 STG.E.U8 desc[UR4][R56.64], R15 ;  /* 0x0000000f38000986 */ /* 0x0001e8000c101104 */
[----:B0-----:R-:W3:Y:S01]  /*163b00*/  LDL.LU.64 R56, [R1+0x5378] ;  /* 0x0053780001387983 */ /* 0x001ee20000300a00 */
[----:B------:R-:W-:Y:S02]  /*163b10*/  LOP3.LUT P0, RZ, R16, 0x100, RZ, 0xc0, !PT ;  /* 0x0000010010ff7812 */ /* 0x000fe4000780c0ff */
[----:B------:R-:W-:Y:S02]  /*163b20*/  PRMT R15, R44, 0x7773, RZ ;  /* 0x000077732c0f7816 */ /* 0x000fe400000000ff */
[C---:B------:R-:W-:Y:S02]  /*163b30*/  LOP3.LUT P1, RZ, R13.reuse, 0x100000, RZ, 0xc0, !PT ;  /* 0x001000000dff7812 */ /* 0x040fe4000782c0ff */
[----:B------:R-:W-:-:S07]  /*163b40*/  LOP3.LUT P2, RZ, R13, 0x200000, RZ, 0xc0, !PT ;  /* 0x002000000dff7812 */ /* 0x000fce000784c0ff */
        /* <DEDUP_REMOVED lines=14> */
[----:B0-----:R-:W-:-:S11]  /*163c30*/  PRMT R15, R12, 0x7770, RZ ;  /* 0x000077700c0f7816 */ /* 0x001fd600000000ff */
        /* <DEDUP_REMOVED lines=17> */
[----:B------:R0:W-:Y:S04]  /*163d50*/  @P6 STG.E.U8 desc[UR4][R56.64], R15 ;  /* 0x0000000f38006986 */ /* 0x0001e8000c101104 */
[----:B0-----:R-:W3:Y:S04]  /*163d60*/  LDL.LU.64 R56, [R1+0x5388] ;  /* 0x0053880001387983 */ /* 0x001ee80000300a00 */
[----:B------:R-:W4:Y:S04]  /*163d70*/  LDL.LU.64 R36, [R1+0x5390] ;  /* 0x0053900001247983 */ /* 0x000f280000300a00 */
[----:B------:R-:W4:Y:S04]  /*163d80*/  LDL.LU.64 R38, [R1+0x53a8] ;  /* 0x0053a80001267983 */ /* 0x000f280000300a00 */
[----:B------:R-:W4:Y:S04]  /*163d90*/  LDL.LU.64 R42, [R1+0x53b8] ;  /* 0x0053b800012a7983 */ /* 0x000f280000300a00 */
[----:B------:R-:W4:Y:S01]  /*163da0*/  LDL.LU R59, [R1+0x170] ;  /* 0x00017000013b7983 */ /* 0x000f220000300800 */
[----:B------:R-:W-:-:S02]  /*163db0*/  LOP3.LUT R14, R14, 0xf7ffffff, RZ, 0xc0, !PT ;  /* 0xf7ffffff0e0e7812 */ /* 0x000fc400078ec0ff */
[----:B------:R-:W-:Y:S01]  /*163dc0*/  LOP3.LUT R16, R16, 0xfffffffe, RZ, 0xc0, !PT ;  /* 0xfffffffe10107812 */ /* 0x000fe200078ec0ff */
        /* <DEDUP_REMOVED lines=33> */
[----:B------:R-:W3:Y:S04]  /*163fe0*/  LDL.LU.64 R24, [R1+0x5400] ;  /* 0x0054000001187983 */ /* 0x000ee80000300a00 */
[----:B------:R-:W3:Y:S04]  /*163ff0*/  LDL.LU.64 R26, [R1+0x5408] ;  /* 0x00540800011a7983 */ /* 0x000ee80000300a00 */
[----:B------:R-:W3:Y:S04]  /*164000*/  LDL.LU R58, [R1+0x150] ;  /* 0x00015000013a7983 */ /* 0x000ee80000300800 */
[----:B------:R-:W3:Y:S04]  /*164010*/  LDL.LU.64 R28, [R1+0x5410] ;  /* 0x00541000011c7983 */ /* 0x000ee80000300a00 */
[----:B------:R-:W3:Y:S04]  /*164020*/  LDL.LU.64 R30, [R1+0x5428] ;  /* 0x00542800011e7983 */ /* 0x000ee80000300a00 */
[----:B------:R-:W3:Y:S01]  /*164030*/  LDL.LU.64 R32, [R1+0x5438] ;  /* 0x0054380001207983 */ /* 0x000ee20000300a00 */
[----:B----4-:R-:W-:-:S03]  /*164040*/  PRMT R13, R59, 0x7770, RZ ;  /* 0x000077703b0d7816 */ /* 0x010fc600000000ff */
[----:B------:R-:W4:Y:S04]  /*164050*/  LDL.LU.64 R34, [R1+0x5448] ;  /* 0x0054480001227983 */ /* 0x000f280000300a00 */
        /* <DEDUP_REMOVED lines=9> */
[----:B------:R-:W4:Y:S04]  /*1640f0*/  LDL.LU R59, [R1+0x174] ;  /* 0x00017400013b7983 */ /* 0x000f280000300800 */
[----:B------:R0:W-:Y:S01]  /*164100*/  @P0 STG.E.U8 desc[UR4][R52.64], R13 ;  /* 0x0000000d34000986 */ /* 0x0001e2000c101104 */
[----:B------:R-:W-:Y:S02]  /*164110*/  LOP3.LUT P0, RZ, R16, 0x4, RZ, 0xc0, !PT ;  /* 0x0000000410ff7812 */ /* 0x000fe4000780c0ff */
[----:B0-----:R-:W-:Y:S01]  /*164120*/  PRMT R13, R44, 0x7770, RZ ;  /* 0x000077702c0d7816 */ /* 0x001fe200000000ff */
[----:B------:R-:W4:Y:S10]  /*164130*/  LDL.LU.64 R52, [R1+0x5488] ;  /* 0x0054880001347983 */ /* 0x000f340000300a00 */
[----:B------:R0:W-:Y:S01]  /*164140*/  @P0 STG.E.U8 desc[UR4][R54.64], R13 ;  /* 0x0000000d36000986 */ /* 0x0001e2000c101104 */
[----:B------:R-:W-:-:S02]  /*164150*/  LOP3.LUT P0, RZ, R16, 0x2, RZ, 0xc0, !PT ;  /* 0x0000000210ff7812 */ /* 0x000fc4000780c0ff */
[----:B0-----:R-:W-:Y:S01]  /*164160*/  PRMT R13, R44, 0x7771, RZ ;  /* 0x000077712c0d7816 */ /* 0x001fe200000000ff */
[----:B------:R-:W4:Y:S01]  /*164170*/  LDL.LU.64 R54, [R1+0x5490] ;  /* 0x0054900001367983 */ /* 0x000f220000300a00 */
[C---:B------:R-:W-:Y:S02]  /*164180*/  LOP3.LUT P1, RZ, R12.reuse, 0x80, RZ, 0xc0, !PT ;  /* 0x000000800cff7812 */ /* 0x040fe4000782c0ff */
[C---:B------:R-:W-:Y:S02]  /*164190*/  LOP3.LUT P2, RZ, R12.reuse, 0x100, RZ, 0xc0, !PT ;  /* 0x000001000cff7812 */ /* 0x040fe4000784c0ff */
[----:B------:R-:W-:-:S05]  /*1641a0*/  LOP3.LUT P3, RZ, R12, 0x200, RZ, 0xc0, !PT ;  /* 0x000002000cff7812 */ /* 0x000fca000786c0ff */
[----:B--2---:R0:W-:Y:S01]  /*1641b0*/  @P0 STG.E.U8 desc[UR4][R56.64], R13 ;  /* 0x0000000d38000986 */ /* 0x0041e2000c101104 */
[----:B------:R-:W-:Y:S02]  /*1641c0*/  LOP3.LUT P0, RZ, R16, 0x1, RZ, 0xc0, !PT ;  /* 0x0000000110ff7812 */ /* 0x000fe4000780c0ff */
        /* <DEDUP_REMOVED lines=17> */
[----:B----4-:R0:W-:Y:S02]  /*1642e0*/  @P0 STG.E.U8 desc[UR4][R34.64], R13 ;  /* 0x0000000d22000986 */ /* 0x0101e4000c101104 */
[----:B0-----:R-:W-:-:S05]  /*1642f0*/  PRMT R13, R11, 0x7770, RZ ;  /* 0x000077700b0d7816 */ /* 0x001fca00000000ff */
        /* <DEDUP_REMOVED lines=10> */
[----:B------:R-:W3:Y:S04]  /*1643a0*/  LDL.LU.64 R38, [R1+0x54d0] ;  /* 0x0054d00001267983 */ /* 0x000ee80000300a00 */
[----:B------:R-:W3:Y:S06]  /*1643b0*/  LDL.LU.64 R42, [R1+0x54e0] ;  /* 0x0054e000012a7983 */ /* 0x000eec0000300a00 */
[----:B------:R0:W-:Y:S02]  /*1643c0*/  @P4 STG.E.U8 desc[UR4][R52.64], R13 ;  /* 0x0000000d34004986 */ /* 0x0001e4000c101104 */
[----:B0-----:R-:W-:-:S02]  /*1643d0*/  PRMT R13, R59, 0x7770, RZ ;  /* 0x000077703b0d7816 */ /* 0x001fc400000000ff */
[----:B------:R-:W3:Y:S04]  /*1643e0*/  LDL.LU.64 R52, [R1+0x54f0] ;  /* 0x0054f00001347983 */ /* 0x000ee80000300a00 */
[----:B------:R0:W-:Y:S04]  /*1643f0*/  @P5 STG.E.U8 desc[UR4][R54.64], R13 ;  /* 0x0000000d36005986 */ /* 0x0001e8000c101104 */
[----:B0-----:R-:W3:Y:S04]  /*164400*/  LDL.LU.64 R54, [R1+0x5500] ;  /* 0x0055000001367983 */ /* 0x001ee80000300a00 */
[----:B------:R-:W3:Y:S01]  /*164410*/  LDL.LU R44, [R1+0x164] ;  /* 0x00016400012c7983 */ /* 0x000ee20000300800 */
[----:B------:R-:W-:-:S02]  /*164420*/  LOP3.LUT P6, RZ, R12, 0x1000, RZ, 0xc0, !PT ;  /* 0x000010000cff7812 */ /* 0x000fc400078cc0ff */
[----:B------:R-:W-:Y:S02]  /*164430*/  PRMT R13, R59, 0x7771, RZ ;  /* 0x000077713b0d7816 */ /* 0x000fe400000000ff */
[----:B------:R-:W-:-:S09]  /*164440*/  LOP3.LUT P3, RZ, R12, 0x2000, RZ, 0xc0, !PT ;  /* 0x000020000cff7812 */ /* 0x000fd2000786c0ff */
[----:B--2---:R0:W-:Y:S04]  /*164450*/  @P6 STG.E.U8 desc[UR4][R56.64], R13 ;  /* 0x0000000d38006986 */ /* 0x0041e8000c101104 */
[----:B0-----:R-:W2:Y:S01]  /*164460*/  LDL.LU.64 R56, [R1+0x5508] ;  /* 0x0055080001387983 */ /* 0x001ea20000300a00 */
[----:B------:R-:W-:-:S05]  /*164470*/  PRMT R13, R59, 0x7772, RZ ;  /* 0x000077723b0d7816 */ /* 0x000fca00000000ff */
[----:B----4-:R0:W-:Y:S02]  /*164480*/  @P3 STG.E.U8 desc[UR4][R36.64], R13 ;  /* 0x0000000d24003986 */ /* 0x0101e4000c101104 */
[----:B0-----:R-:W-:Y:S02]  /*164490*/  PRMT R13, R59, 0x7773, RZ ;  /* 0x000077733b0d7816 */ /* 0x001fe400000000ff */
[----:B------:R-:W4:Y:S01]  /*1644a0*/  LDL.LU.64 R58, [R1+0x5510] ;  /* 0x00551000013a7983 */ /* 0x000f220000300a00 */
[----:B------:R-:W-:Y:S02]  /*1644b0*/  LOP3.LUT P0, RZ, R12, 0x2000000, RZ, 0xc0, !PT ;  /* 0x020000000cff7812 */ /* 0x000fe4000780c0ff */
[----:B------:R-:W-:Y:S01]  /*1644c0*/  LOP3.LUT R14, R14, 0xfff7ffff, RZ, 0xc0, !PT ;  /* 0xfff7ffff0e0e7812 */ /* 0x000fe200078ec0ff */
[----:B------:R-:W4:Y:S01]  /*1644d0*/  LDL.LU.64 R24, [R1+0x5530] ;  /* 0x0055300001187983 */ /* 0x000f220000300a00 */
[----:B------:R-:W-:-:S03]  /*1644e0*/  LOP3.LUT P4, RZ, R12, 0x4000, RZ, 0xc0, !PT ;  /* 0x000040000cff7812 */ /* 0x000fc6000788c0ff */
[----:B------:R-:W4:Y:S01]  /*1644f0*/  LDL.LU.64 R26, [R1+0x5540] ;  /* 0x00554000011a7983 */ /* 0x000f220000300a00 */
[----:B------:R-:W-:-:S03]  /*164500*/  LOP3.LUT P5, RZ, R12, 0x8000, RZ, 0xc0, !PT ;  /* 0x000080000cff7812 */ /* 0x000fc600078ac0ff */
[----:B------:R-:W4:Y:S02]  /*164510*/  LDL.LU.64 R28, [R1+0x5550] ;  /* 0x00555000011c7983 */ /* 0x000f240000300a00 */
        /* <DEDUP_REMOVED lines=12> */
[----:B---3--:R0:W-:Y:S10]  /*1645e0*/  @P4 STG.E.U8 desc[UR4][R38.64], R13 ;  /* 0x0000000d26004986 */ /* 0x0081f4000c101104 */
[----:B------:R-:W-:-:S02]  /*1645f0*/  @P0 LOP3.LUT R14, R14, 0x800000, RZ, 0xfc, !PT ;  /* 0x008000000e0e0812 */ /* 0x000fc400078efcff */
[----:B------:R-:W-:Y:S02]  /*164600*/  LOP3.LUT P0, RZ, R12, 0x100000, RZ, 0xc0, !PT ;  /* 0x001000000cff7812 */ /* 0x000fe4000780c0ff */
[----:B------:R-:W-:Y:S02]  /*164610*/  LOP3.LUT R14, R14, 0xfeffffff, RZ, 0xc0, !PT ;  /* 0xfeffffff0e0e7812 */ /* 0x000fe400078ec0ff */
[----:B0-----:R-:W-:-:S05]  /*164620*/  PRMT R13, R44, 0x7770, RZ ;  /* 0x000077702c0d7816 */ /* 0x001fca00000000ff */
[----:B------:R0:W-:Y:S04]  /*164630*/  @P5 STG.E.U8 desc[UR4][R42.64], R13 ;  /* 0x0000000d2a005986 */ /* 0x0001e8000c101104 */
[----:B------:R-:W-:Y:S02]  /*164640*/  @P0 LOP3.LUT R14, R14, 0x1000000, RZ, 0xfc, !PT ;  /* 0x010000000e0e0812 */ /* 0x000fe400078efcff */
[----:B------:R-:W-:Y:S01]  /*164650*/  LOP3.LUT P0, RZ, R12, 0x80000, RZ, 0xc0, !PT ;  /* 0x000800000cff7812 */ /* 0x000fe2000780c0ff */
[----:B0-----:R-:W3:Y:S01]  /*164660*/  LDL.LU R42, [R1+0x144] ;  /* 0x00014400012a7983 */ /* 0x001ee20000300800 */
[----:B------:R-:W-:-:S03]  /*164670*/  LOP3.LUT R14, R14, 0xfdffffff, RZ, 0xc0, !PT ;  /* 0xfdffffff0e0e7812 */ /* 0x000fc600078ec0ff */
[----:B------:R-:W3:Y:S08]  /*164680*/  LDL.LU.64 R30, [R1+0x5560] ;  /* 0x00556000011e7983 */ /* 0x000ef00000300a00 */
[----:B------:R-:W-:Y:S01]  /*164690*/  @P0 LOP3.LUT R14, R14, 0x2000000, RZ, 0xfc, !PT ;  /* 0x020000000e0e0812 */ /* 0x000fe200078efcff */
[----:B------:R-:W3:Y:S01]  /*1646a0*/  LDL.LU.64 R32, [R1+0x5570] ;  /* 0x0055700001207983 */ /* 0x000ee20000300a00 */
[----:B------:R-:W-:-:S02]  /*1646b0*/  LOP3.LUT P0, RZ, R12, 0x40000, RZ, 0xc0, !PT ;  /* 0x000400000cff7812 */ /* 0x000fc4000780c0ff */
[----:B------:R-:W-:Y:S01]  /*1646c0*/  LOP3.LUT P6, RZ, R12, 0x10000, RZ, 0xc0, !PT ;  /* 0x000100000cff7812 */ /* 0x000fe200078cc0ff */
[----:B------:R-:W3:Y:S01]  /*1646d0*/  LDL.LU R43, [R1+0x178] ;  /* 0x00017800012b7983 */ /* 0x000ee20000300800 */
[----:B------:R-:W-:Y:S02]  /*1646e0*/  LOP3.LUT R14, R14, 0xfbffffff, RZ, 0xc0, !PT ;  /* 0xfbffffff0e0e7812 */ /* 0x000fe400078ec0ff */
[----:B------:R-:W-:Y:S01]  /*1646f0*/  PRMT R13, R44, 0x7771, RZ ;  /* 0x000077712c0d7816 */ /* 0x000fe200000000ff */
[----:B------:R-:W3:Y:S01]  /*164700*/  LDL.LU.64 R34, [R1+0x5580] ;  /* 0x0055800001227983 */ /* 0x000ee20000300a00 */
[C---:B------:R-:W-:Y:S02]  /*164710*/  LOP3.LUT P1, RZ, R12.reuse, 0x4000000, RZ, 0xc0, !PT ;  /* 0x040000000cff7812 */ /* 0x040fe4000782c0ff */
[----:B------:R-:W-:Y:S01]  /*164720*/  LOP3.LUT P2, RZ, R12, 0x8000000, RZ, 0xc0, !PT ;  /* 0x080000000cff7812 */ /* 0x000fe2000784c0ff */
[----:B------:R-:W3:Y:S02]  /*164730*/  LDL.LU.64 R36, [R1+0x5588] ;  /* 0x0055880001247983 */ /* 0x000ee40000300a00 */
[----:B------:R-:W-:-:S02]  /*164740*/  @P0 LOP3.LUT R14, R14, 0x4000000, RZ, 0xfc, !PT ;  /* 0x040000000e0e0812 */ /* 0x000fc400078efcff */
[C---:B------:R-:W-:Y:S01]  /*164750*/  LOP3.LUT P0, RZ, R12.reuse, 0x20000, RZ, 0xc0, !PT ;  /* 0x000200000cff7812 */ /* 0x040fe2000780c0ff */
[----:B------:R0:W-:Y:S01]  /*164760*/  @P6 STG.E.U8 desc[UR4][R52.64], R13 ;  /* 0x0000000d34006986 */ /* 0x0001e2000c101104 */
[C---:B------:R-:W-:Y:S02]  /*164770*/  LOP3.LUT P3, RZ, R12.reuse, 0x10000000, RZ, 0xc0, !PT ;  /* 0x100000000cff7812 */ /* 0x040fe4000786c0ff */
[C---:B------:R-:W-:Y:S01]  /*164780*/  LOP3.LUT P4, RZ, R12.reuse, 0x20000000, RZ, 0xc0, !PT ;  /* 0x200000000cff7812 */ /* 0x040fe2000788c0ff */
[----:B------:R-:W3:Y:S01]  /*164790*/  LDL.LU.64 R38, [R1+0x5590] ;  /* 0x0055900001267983 */ /* 0x000ee20000300a00 */
[C---:B------:R-:W-:Y:S02]  /*1647a0*/  LOP3.LUT P5, RZ, R12.reuse, 0x40000000, RZ, 0xc0, !PT ;  /* 0x400000000cff7812 */ /* 0x040fe400078ac0ff */
[----:B------:R-:W-:Y:S02]  /*1647b0*/  LOP3.LUT P6, RZ, R12, 0x80000000, RZ, 0xc0, !PT ;  /* 0x800000000cff7812 */ /* 0x000fe400078cc0ff */
[----:B------:R-:W-:Y:S01]  /*1647c0*/  PRMT R12, R44, 0x7772, RZ ;  /* 0x000077722c0c7816 */ /* 0x000fe200000000ff */
[----:B0-----:R-:W3:Y:S04]  /*1647d0*/  LDL.LU.64 R52, [R1+0x5598] ;  /* 0x0055980001347983 */ /* 0x001ee80000300a00 */
[----:B------:R0:W-:Y:S01]  /*1647e0*/  @P0 STG.E.U8 desc[UR4][R54.64], R12 ;  /* 0x0000000c36000986 */ /* 0x0001e2000c101104 */
[----:B------:R-:W-:-:S02]  /*1647f0*/  LOP3.LUT P0, RZ, R14, 0x4000000, RZ, 0xc0, !PT ;  /* 0x040000000eff7812 */ /* 0x000fc4000780c0ff */
[----:B0-----:R-:W-:Y:S01]  /*164800*/  PRMT R12, R44, 0x7773, RZ ;  /* 0x000077732c0c7816 */ /* 0x001fe200000000ff */
[----:B------:R-:W3:Y:S10]  /*164810*/  LDL.LU.64 R54, [R1+0x4720] ;  /* 0x0047200001367983 */ /* 0x000ef40000300a00 */
[----:B--2---:R0:W-:Y:S01]  /*164820*/  @P0 STG.E.U8 desc[UR4][R56.64], R12 ;  /* 0x0000000c38000986 */ /* 0x0041e2000c101104 */
[----:B------:R-:W-:-:S03]  /*164830*/  LOP3.LUT P0, RZ, R14, 0x2000000, RZ, 0xc0, !PT ;  /* 0x020000000eff7812 */ /* 0x000fc6000780c0ff */
[----:B0-----:R-:W2:Y:S01]  /*164840*/  LDL.LU.64 R56, [R1+0x46e8] ;  /* 0x0046e80001387983 */ /* 0x001ea20000300a00 */
[----:B------:R-:W-:-:S03]  /*164850*/  PRMT R12, R11, 0x7770, RZ ;  /* 0x000077700b0c7816 */ /* 0x000fc600000000ff */
[----:B------:R-:W2:Y:S06]  /*164860*/  LDL.LU R44, [R1+0x168] ;  /* 0x00016800012c7983 */ /* 0x000eac0000300800 */
[----:B----4-:R0:W-:Y:S04]  /*164870*/  @P0 STG.E.U8 desc[UR4][R58.64], R12 ;  /* 0x0000000c3a000986 */ /* 0x0101e8000c101104 */
[----:B0-----:R-:W4:Y:S01]  /*164880*/  LDL.LU.64 R58, [R1+0x46a8] ;  /* 0x0046a800013a7983 */ /* 0x001f220000300a00 */
[----:B------:R-:W-:-:S02]  /*164890*/  LOP3.LUT P0, RZ, R14, 0x1000000, RZ, 0xc0, !PT ;  /* 0x010000000eff7812 */ /* 0x000fc4000780c0ff */
[----:B------:R-:W-:-:S11]  /*1648a0*/  PRMT R12, R11, 0x7771, RZ ;  /* 0x000077710b0c7816 */ /* 0x000fd600000000ff */
[----:B------:R0:W-:Y:S01]  /*1648b0*/  @P0 STG.E.U8 desc[UR4][R24.64], R12 ;  /* 0x0000000c18000986 */ /* 0x0001e2000c101104 */
[----:B------:R-:W-:Y:S02]  /*1648c0*/  LOP3.LUT P0, RZ, R14, 0x800000, RZ, 0xc0, !PT ;  /* 0x008000000eff7812 */ /* 0x000fe4000780c0ff */
[----:B0-----:R-:W-:-:S11]  /*1648d0*/  PRMT R12, R11, 0x7772, RZ ;  /* 0x000077720b0c7816 */ /* 0x001fd600000000ff */
[----:B------:R0:W-:Y:S01]  /*1648e0*/  @P0 STG.E.U8 desc[UR4][R26.64], R12 ;  /* 0x0000000c1a000986 */ /* 0x0001e2000c101104 */
[C---:B------:R-:W-:Y:S02]  /*1648f0*/  LOP3.LUT P0, RZ, R14.reuse, 0x400000, RZ, 0xc0, !PT ;  /* 0x004000000eff7812 */ /* 0x040fe4000780c0ff */
[----:B0-----:R-:W-:Y:S02]  /*164900*/  PRMT R12, R11, 0x7773, RZ ;  /* 0x000077730b0c7816 */ /* 0x001fe400000000ff */
[----:B------:R-:W4:Y:S09]  /*164910*/  LDL.LU R11, [R1+0x5bd4] ;  /* 0x005bd400010b7983 */ /* 0x000f320000300800 */
[----:B------:R3:W-:Y:S01]  /*164920*/  @P0 STG.E.U8 desc[UR4][R28.64], R12 ;  /* 0x0000000c1c000986 */ /* 0x0007e2000c101104 */
[----:B------:R-:W-:-:S02]  /*164930*/  LOP3.LUT P0, RZ, R14, 0x200000, RZ, 0xc0, !PT ;  /* 0x002000000eff7812 */ /* 0x000fc4000780c0ff */
        /* <DEDUP_REMOVED lines=45> */
[----:B------:R-:W2:Y:S04]  /*164c10*/  LDL.LU.64 R28, [R1+0x44f0] ;  /* 0x0044f000011c7983 */ /* 0x000ea80000300a00 */
[----:B------:R-:W2:Y:S01]  /*164c20*/  LDL.LU.64 R30, [R1+0x4500] ;  /* 0x00450000011e7983 */ /* 0x000ea20000300a00 */
[----:B------:R-:W-:-:S02]  /*164c30*/  LOP3.LUT R14, R14, 0xffff7fff, RZ, 0xc0, !PT ;  /* 0xffff7fff0e0e7812 */ /* 0x000fc400078ec0ff */
[C---:B------:R-:W-:Y:S01]  /*164c40*/  LOP3.LUT P4, RZ, R11.reuse, 0x2, RZ, 0xc0, !PT ;  /* 0x000000020bff7812 */ /* 0x040fe2000788c0ff */
[----:B------:R-:W2:Y:S01]  /*164c50*/  LDL.LU.64 R32, [R1+0x4520] ;  /* 0x0045200001207983 */ /* 0x000ea20000300a00 */
        /* <DEDUP_REMOVED lines=10> */
[----:B---3--:R0:W-:Y:S01]  /*164d00*/  @P4 STG.E.U8 desc[UR4][R38.64], R12 ;  /* 0x0000000c26004986 */ /* 0x0081e2000c101104 */
[----:B------:R-:W-:Y:S02]  /*164d10*/  LOP3.LUT P6, RZ, R11, 0x8, RZ, 0xc0, !PT ;  /* 0x000000080bff7812 */ /* 0x000fe400078cc0ff */
[----:B------:R-:W-:Y:S02]  /*164d20*/  LOP3.LUT R14, R14, 0xfffbffff, RZ, 0xc0, !PT ;  /* 0xfffbffff0e0e7812 */ /* 0x000fe400078ec0ff */
[----:B0-----:R-:W-:-:S07]  /*164d30*/  PRMT R12, R44, 0x7773, RZ ;  /* 0x000077732c0c7816 */ /* 0x001fce00000000ff */
[----:B------:R-:W-:Y:S01]  /*164d40*/  @P0 LOP3.LUT R14, R14, 0x40000, RZ, 0xfc, !PT ;  /* 0x000400000e0e0812 */ /* 0x000fe200078efcff */
[----:B------:R-:W3:Y:S01]  /*164d50*/  LDL.LU R44, [R1+0x17c] ;  /* 0x00017c00012c7983 */ /* 0x000ee20000300800 */
[----:B------:R-:W-:-:S03]  /*164d60*/  LOP3.LUT P0, RZ, R11, 0x10, RZ, 0xc0, !PT ;  /* 0x000000100bff7812 */ /* 0x000fc6000780c0ff */
        /* <DEDUP_REMOVED lines=92> */
[C---:B------:R-:W-:Y:S01]  /*165330*/  LOP3.LUT P5, RZ, R11.reuse, 0x200000, RZ, 0xc0, !PT ;  /* 0x002000000bff7812 */ /* 0x040fe200078ac0ff */
        /* <DEDUP_REMOVED lines=100> */
[----:B------:R-:W2:Y:S01]  /*165980*/  LDL.LU.64 R30, [R1+0x4730] ;  /* 0x00473000011e7983 */ /* 0x000ea20000300a00 */
[----:B------:R-:W-:-:S03]  /*165990*/  LOP3.LUT P4, RZ, R41, 0x80, RZ, 0xc0, !PT ;  /* 0x0000008029ff7812 */ /* 0x000fc6000788c0ff */
[----:B------:R-:W2:Y:S04]  /*1659a0*/  LDL.LU.64 R32, [R1+0x4740] ;  /* 0x0047400001207983 */ /* 0x000ea80000300a00 */
[----:B------:R-:W-:Y:S01]  /*1659b0*/  @P0 LOP3.LUT R14, R14, 0x1, RZ, 0xfc, !PT ;  /* 0x000000010e0e0812 */ /* 0x000fe200078efcff */
[----:B------:R-:W2:Y:S01]  /*1659c0*/  LDL.LU.64 R34, [R1+0x4758] ;  /* 0x0047580001227983 */ /* 0x000ea20000300a00 */
[C---:B------:R-:W-:Y:S02]  /*1659d0*/  LOP3.LUT P0, RZ, R41.reuse, 0x8000, RZ, 0xc0, !PT ;  /* 0x0000800029ff7812 */ /* 0x040fe4000780c0ff */
[----:B------:R-:W-:Y:S02]  /*1659e0*/  LOP3.LUT R14, R14, 0xfffffffd, RZ, 0xc0, !PT ;  /* 0xfffffffd0e0e7812 */ /* 0x000fe400078ec0ff */
[----:B------:R-:W-:-:S02]  /*1659f0*/  LOP3.LUT P5, RZ, R41, 0x100, RZ, 0xc0, !PT ;  /* 0x0000010029ff7812 */ /* 0x000fc400078ac0ff */
[----:B------:R-:W-:Y:S02]  /*165a00*/  PRMT R12, R10, 0x7770, RZ ;  /* 0x000077700a0c7816 */ /* 0x000fe400000000ff */
[----:B------:R-:W-:-:S05]  /*165a10*/  LOP3.LUT P6, RZ, R41, 0x200, RZ, 0xc0, !PT ;  /* 0x0000020029ff7812 */ /* 0x000fca00078cc0ff */
[----:B------:R-:W-:Y:S02]  /*165a20*/  @P0 LOP3.LUT R14, R14, 0x2, RZ, 0xfc, !PT ;  /* 0x000000020e0e0812 */ /* 0x000fe400078efcff */
[----:B------:R-:W-:Y:S01]  /*165a30*/  LOP3.LUT P0, RZ, R41, 0x1000, RZ, 0xc0, !PT ;  /* 0x0000100029ff7812 */ /* 0x000fe2000780c0ff */
[----:B---3--:R0:W-:Y:S01]  /*165a40*/  @P4 STG.E.U8 desc[UR4][R38.64], R12 ;  /* 0x0000000c26004986 */ /* 0x0081e2000c101104 */
[----:B------:R-:W-:Y:S02]  /*165a50*/  LOP3.LUT R14, R14, 0xfffffffb, RZ, 0xc0, !PT ;  /* 0xfffffffb0e0e7812 */ /* 0x000fe400078ec0ff */
[----:B0-----:R-:W-:-:S09]  /*165a60*/  PRMT R12, R10, 0x7771, RZ ;  /* 0x000077710a0c7816 */ /* 0x001fd200000000ff */
[----:B------:R-:W-:Y:S01]  /*165a70*/  @P0 LOP3.LUT R14, R14, 0x4, RZ, 0xfc, !PT ;  /* 0x000000040e0e0812 */ /* 0x000fe200078efcff */
[----:B----4-:R0:W-:Y:S01]  /*165a80*/  @P5 STG.E.U8 desc[UR4][R42.64], R12 ;  /* 0x0000000c2a005986 */ /* 0x0101e2000c101104 */
[----:B------:R-:W-:Y:S02]  /*165a90*/  LOP3.LUT P0, RZ, R41, 0x800, RZ, 0xc0, !PT ;  /* 0x0000080029ff7812 */ /* 0x000fe4000780c0ff */
[----:B0-----:R-:W-:-:S05]  /*165aa0*/  PRMT R12, R10, 0x7772, RZ ;  /* 0x000077720a0c7816 */ /* 0x001fca00000000ff */
[----:B------:R0:W-:Y:S02]  /*165ab0*/  @P6 STG.E.U8 desc[UR4][R52.64], R12 ;  /* 0x0000000c34006986 */ /* 0x0001e4000c101104 */
[----:B0-----:R-:W-:Y:S02]  /*165ac0*/  PRMT R12, R10, 0x7773, RZ ;  /* 0x000077730a0c7816 */ /* 0x001fe400000000ff */
[----:B------:R-:W3:Y:S04]  /*165ad0*/  LDL.LU R10, [R1+0x5bc8] ;  /* 0x005bc800010a7983 */ /* 0x000ee80000300800 */
[----:B------:R-:W4:Y:S04]  /*165ae0*/  LDL.LU.64 R36, [R1+0x4750] ;  /* 0x0047500001247983 */ /* 0x000f280000300a00 */
        /* <DEDUP_REMOVED lines=61> */
[----:B------:R-:W-:Y:S02]  /*165ec0*/  LOP3.LUT R11, R11, 0xfff7ffff, RZ, 0xc0, !PT ;  /* 0xfff7ffff0b0b7812 */ /* 0x000fe400078ec0ff */
[C---:B------:R-:W-:Y:S02]  /*165ed0*/  LOP3.LUT P4, RZ, R41.reuse, 0x20000000, RZ, 0xc0, !PT ;  /* 0x2000000029ff7812 */ /* 0x040fe4000788c0ff */
[C---:B------:R-:W-:Y:S02]  /*165ee0*/  LOP3.LUT P5, RZ, R41.reuse, 0x40000000, RZ, 0xc0, !PT ;  /* 0x4000000029ff7812 */ /* 0x040fe400078ac0ff */
[----:B------:R-:W-:Y:S02]  /*165ef0*/  LOP3.LUT P6, RZ, R41, 0x80000000, RZ, 0xc0, !PT ;  /* 0x8000000029ff7812 */ /* 0x000fe400078cc0ff */
[----:B---3--:R-:W-:Y:S01]  /*165f00*/  LOP3.LUT P0, RZ, R10, 0x100, RZ, 0xc0, !PT ;  /* 0x000001000aff7812 */ /* 0x008fe2000780c0ff */
[----:B--2---:R0:W-:Y:S04]  /*165f10*/  @P3 STG.E.U8 desc[UR4][R58.64], R12 ;  /* 0x0000000c3a003986 */ /* 0x0041e8000c101104 */
[----:B0-----:R-:W2:Y:S08]  /*165f20*/  LDL.LU.64 R58, [R1+0x47f8] ;  /* 0x0047f800013a7983 */ /* 0x001eb00000300a00 */
[----:B------:R-:W-:-:S02]  /*165f30*/  @P0 LOP3.LUT R11, R11, 0x80000, RZ, 0xfc, !PT ;  /* 0x000800000b0b0812 */ /* 0x000fc400078efcff */
[----:B------:R-:W-:Y:S01]  /*165f40*/  LOP3.LUT P0, RZ, R10, 0x80, RZ, 0xc0, !PT ;  /* 0x000000800aff7812 */ /* 0x000fe2000780c0ff */
[----:B------:R-:W3:Y:S01]  /*165f50*/  LDL.LU.64 R24, [R1+0x4808] ;  /* 0x0048080001187983 */ /* 0x000ee20000300a00 */
[----:B------:R-:W-:-:S03]  /*165f60*/  LOP3.LUT R11, R11, 0xffefffff, RZ, 0xc0, !PT ;  /* 0xffefffff0b0b7812 */ /* 0x000fc600078ec0ff */
[----:B------:R-:W3:Y:S08]  /*165f70*/  LDL.LU.64 R26, [R1+0x4818] ;  /* 0x00481800011a7983 */ /* 0x000ef00000300a00 */
        /* <DEDUP_REMOVED lines=10> */
[----:B------:R-:W3:Y:S04]  /*166020*/  LDL.LU R44, [R1+0x118] ;  /* 0x00011800012c7983 */ /* 0x000ee80000300800 */
[----:B------:R-:W3:Y:S03]  /*166030*/  LDL.LU.64 R28, [R1+0x4828] ;  /* 0x00482800011c7983 */ /* 0x000ee60000300a00 */
[----:B------:R-:W-:Y:S01]  /*166040*/  @P0 LOP3.LUT R11, R11, 0x800000, RZ, 0xfc, !PT ;  /* 0x008000000b0b0812 */ /* 0x000fe200078efcff */
[----:B------:R-:W3:Y:S01]  /*166050*/  LDL.LU.64 R30, [R1+0x5698] ;  /* 0x00569800011e7983 */ /* 0x000ee20000300a00 */
[----:B------:R-:W-:-:S02]  /*166060*/  LOP3.LUT P0, RZ, R10, 0x8, RZ, 0xc0, !PT ;  /* 0x000000080aff7812 */ /* 0x000fc4000780c0ff */
[----:B------:R-:W-:Y:S01]  /*166070*/  LOP3.LUT R11, R11, 0xfeffffff, RZ, 0xc0, !PT ;  /* 0xfeffffff0b0b7812 */ /* 0x000fe200078ec0ff */
[----:B------:R-:W3:Y:S04]  /*166080*/  LDL.LU.64 R32, [R1+0x5690] ;  /* 0x0056900001207983 */ /* 0x000ee80000300a00 */
[----:B----4-:R0:W-:Y:S04]  /*166090*/  @P4 STG.E.U8 desc[UR4][R36.64], R12 ;  /* 0x0000000c24004986 */ /* 0x0101e8000c101104 */
[----:B------:R-:W4:Y:S02]  /*1660a0*/  LDL.LU.64 R34, [R1+0x5688] ;  /* 0x0056880001227983 */ /* 0x000f240000300a00 */
[----:B------:R-:W-:-:S02]  /*1660b0*/  @P0 LOP3.LUT R11, R11, 0x1000000, RZ, 0xfc, !PT ;  /* 0x010000000b0b0812 */ /* 0x000fc400078efcff */
[----:B------:R-:W-:Y:S02]  /*1660c0*/  LOP3.LUT P0, RZ, R10, 0x4, RZ, 0xc0, !PT ;  /* 0x000000040aff7812 */ /* 0x000fe4000780c0ff */
[----:B------:R-:W-:Y:S02]  /*1660d0*/  LOP3.LUT R11, R11, 0xfdffffff, RZ, 0xc0, !PT ;  /* 0xfdffffff0b0b7812 */ /* 0x000fe400078ec0ff */
[----:B0-----:R-:W-:Y:S01]  /*1660e0*/  PRMT R12, R43, 0x7770, RZ ;  /* 0x000077702b0c7816 */ /* 0x001fe200000000ff */
[----:B------:R-:W4:Y:S08]  /*1660f0*/  LDL.LU.64 R36, [R1+0x5680] ;  /* 0x0056800001247983 */ /* 0x000f300000300a00 */
[----:B------:R-:W-:-:S02]  /*166100*/  @P0 LOP3.LUT R11, R11, 0x2000000, RZ, 0xfc, !PT ;  /* 0x020000000b0b0812 */ /* 0x000fc400078efcff */
        /* <DEDUP_REMOVED lines=92> */
[C---:B------:R-:W-:Y:S01]  /*1666d0*/  LOP3.LUT P5, RZ, R10.reuse, 0x20000, RZ, 0xc0, !PT ;  /* 0x000200000aff7812 */ /* 0x040fe200078ac0ff */
[----:B------:R-:W2:Y:S04]  /*1666e0*/  LDL.LU R44, [R1+0x10c] ;  /* 0x00010c00012c7983 */ /* 0x000ea80000300800 */
[----:B------:R-:W-:Y:S01]  /*1666f0*/  @P0 LOP3.LUT R11, R11, 0x10000, RZ, 0xfc, !PT ;  /* 0x000100000b0b0812 */ /* 0x000fe200078efcff */
[----:B------:R-:W2:Y:S01]  /*166700*/  LDL.LU.64 R32, [R1+0x55f8] ;  /* 0x0055f80001207983 */ /* 0x000ea20000300a00 */
[----:B------:R-:W-:-:S02]  /*166710*/  LOP3.LUT P0, RZ, R10, 0x200000, RZ, 0xc0, !PT ;  /* 0x002000000aff7812 */ /* 0x000fc4000780c0ff */
[----:B------:R-:W-:Y:S01]  /*166720*/  LOP3.LUT R11, R11, 0xfffdffff, RZ, 0xc0, !PT ;  /* 0xfffdffff0b0b7812 */ /* 0x000fe200078ec0ff */
[----:B------:R-:W2:Y:S01]  /*166730*/  LDL.LU.64 R34, [R1+0x55f0] ;  /* 0x0055f00001227983 */ /* 0x000ea20000300a00 */
        /* <DEDUP_REMOVED lines=99> */
[----:B------:R-:W-:Y:S01]  /*166d70*/  LOP3.LUT R11, R11, 0xfffffdff, RZ, 0xc0, !PT ;  /* 0xfffffdff0b0b7812 */ /* 0x000fe200078ec0ff */
[----:B------:R-:W2:Y:S01]  /*166d80*/  LDL.LU.64 R30, [R1+0x5520] ;  /* 0x00552000011e7983 */ /* 0x000ea20000300a00 */
[----:B------:R-:W-:Y:S02]  /*166d90*/  PRMT R12, R43, 0x7771, RZ ;  /* 0x000077712b0c7816 */ /* 0x000fe400000000ff */
[----:B------:R-:W-:Y:S01]  /*166da0*/  LOP3.LUT P6, RZ, R9, 0x20, RZ, 0xc0, !PT ;  /* 0x0000002009ff7812 */ /* 0x000fe200078cc0ff */
        /* <DEDUP_REMOVED lines=17> */
[C---:B------:R-:W-:Y:S02]  /*166ec0*/  LOP3.LUT P0, RZ, R11.reuse, 0x400, RZ, 0xc0, !PT ;  /* 0x000004000bff7812 */ /* 0x040fe4000780c0ff */
        /* <DEDUP_REMOVED lines=156> */
[----:B------:R-:W4:Y:S01]  /*167890*/  LDL.LU.64 R54, [R1+0x5328] ;  /* 0x0053280001367983 */ /* 0x000f220000300a00 */
        /* <DEDUP_REMOVED lines=34> */
[----:B------:R-:W2:Y:S04]  /*167ac0*/  LDL.LU.64 R24, [R1+0x52f0] ;  /* 0x0052f00001187983 */ /* 0x000ea80000300a00 */
[----:B------:R-:W2:Y:S04]  /*167ad0*/  LDL.LU.64 R26, [R1+0x52e8] ;  /* 0x0052e800011a7983 */ /* 0x000ea80000300a00 */
[----:B------:R-:W2:Y:S04]  /*167ae0*/  LDL.LU R47, [R1+0xec] ;  /* 0x0000ec00012f7983 */ /* 0x000ea80000300800 */
[----:B------:R-:W2:Y:S04]  /*167af0*/  LDL.LU.64 R30, [R1+0x52d8] ;  /* 0x0052d800011e7983 */ /* 0x000ea80000300a00 */
[----:B------:R-:W2:Y:S01]  /*167b00*/  LDL.LU.64 R32, [R1+0x52c8] ;  /* 0x0052c80001207983 */ /* 0x000ea20000300a00 */
[----:B------:R-:W-:-:S03]  /*167b10*/  PRMT R9, R44, 0x7773, RZ ;  /* 0x000077732c097816 */ /* 0x000fc600000000ff */
[----:B------:R-:W2:Y:S04]  /*167b20*/  LDL.LU.64 R34, [R1+0x52b8] ;  /* 0x0052b80001227983 */ /* 0x000ea80000300a00 */
[----:B---3--:R0:W-:Y:S04]  /*167b30*/  @P4 STG.E.U8 desc[UR4][R38.64], R9 ;  /* 0x0000000926004986 */ /* 0x0081e8000c101104 */
[----:B------:R-:W3:Y:S01]  /*167b40*/  LDL.LU.64 R36, [R1+0x52a8] ;  /* 0x0052a80001247983 */ /* 0x000ee20000300a00 */
[----:B0-----:R-:W-:-:S03]  /*167b50*/  PRMT R9, R7, 0x7770, RZ ;  /* 0x0000777007097816 */ /* 0x001fc600000000ff */
[----:B------:R-:W3:Y:S04]  /*167b60*/  LDL.LU.64 R38, [R1+0x52a0] ;  /* 0x0052a00001267983 */ /* 0x000ee80000300a00 */
[----:B----4-:R0:W-:Y:S02]  /*167b70*/  @P5 STG.E.U8 desc[UR4][R42.64], R9 ;  /* 0x000000092a005986 */ /* 0x0101e4000c101104 */
[----:B0-----:R-:W-:-:S05]  /*167b80*/  PRMT R9, R7, 0x7771, RZ ;  /* 0x0000777107097816 */ /* 0x001fca00000000ff */
[----:B------:R0:W-:Y:S02]  /*167b90*/  @P6 STG.E.U8 desc[UR4][R52.64], R9 ;  /* 0x0000000934006986 */ /* 0x0001e4000c101104 */
[----:B0-----:R-:W-:-:S05]  /*167ba0*/  PRMT R9, R7, 0x7772, RZ ;  /* 0x0000777207097816 */ /* 0x001fca00000000ff */
[----:B------:R0:W-:Y:S02]  /*167bb0*/  @P0 STG.E.U8 desc[UR4][R54.64], R9 ;  /* 0x0000000936000986 */ /* 0x0001e4000c101104 */
[----:B0-----:R-:W-:Y:S02]  /*167bc0*/  PRMT R9, R7, 0x7773, RZ ;  /* 0x0000777307097816 */ /* 0x001fe400000000ff */
[----:B------:R-:W4:Y:S04]  /*167bd0*/  LDL.LU R7, [R1+0x5bb4] ;  /* 0x005bb40001077983 */ /* 0x000f280000300800 */
[----:B------:R-:W4:Y:S04]  /*167be0*/  LDL.LU.64 R42, [R1+0x5280] ;  /* 0x00528000012a7983 */ /* 0x000f280000300a00 */
[----:B------:R-:W4:Y:S04]  /*167bf0*/  LDL.LU.64 R52, [R1+0x5270] ;  /* 0x0052700001347983 */ /* 0x000f280000300a00 */
        /* <DEDUP_REMOVED lines=8> */
[----:B------:R-:W-:-:S03]  /*167c80*/  LOP3.LUT P2, RZ, R8, 0x400000, RZ, 0xc0, !PT ;  /* 0x0040000008ff7812 */ /* 0x000fc6000784c0ff */
        /* <DEDUP_REMOVED lines=21> */
[----:B0-----:R-:W-:-:S05]  /*167de0*/  PRMT R9, R47, 0x7773, RZ ;  /* 0x000077732f097816 */ /* 0x001fca00000000ff */
        /* <DEDUP_REMOVED lines=63> */
[----:B------:R-:W4:Y:S04]  /*1681e0*/  LDL.LU.64 R34, [R1+0x5180] ;  /* 0x0051800001227983 */ /* 0x000f280000300a00 */
        /* <DEDUP_REMOVED lines=55> */
[----:B------:R-:W3:Y:S04]  /*168560*/  LDL.LU.64 R36, [R1+0x50f0] ;  /* 0x0050f00001247983 */ /* 0x000ee80000300a00 */
[----:B------:R-:W3:Y:S04]  /*168570*/  LDL.LU.64 R38, [R1+0x50e8] ;  /* 0x0050e80001267983 */ /* 0x000ee80000300a00 */
[----:B--2---:R0:W-:Y:S04]  /*168580*/  @P6 STG.E.U8 desc[UR4][R58.64], R8 ;  /* 0x000000083a006986 */ /* 0x0041e8000c101104 */
[----:B0-----:R-:W2:Y:S04]  /*168590*/  LDL.LU R58, [R1+0xb4] ;  /* 0x0000b400013a7983 */ /* 0x001ea80000300800 */
        /* <DEDUP_REMOVED lines=20> */
[----:B----4-:R0:W-:Y:S04]  /*1686e0*/  @P3 STG.E.U8 desc[UR4][R56.64], R8 ;  /* 0x0000000838003986 */ /* 0x0101e8000c101104 */
[----:B0-----:R-:W2:Y:S04]  /*1686f0*/  LDL.LU.64 R56, [R1+0x50a8] ;  /* 0x0050a80001387983 */ /* 0x001ea80000300a00 */
        /* <DEDUP_REMOVED lines=25> */
[----:B------:R0:W-:Y:S02]  /*168890*/  @P5 STG.E.U8 desc[UR4][R38.64], R8 ;  /* 0x0000000826005986 */ /* 0x0001e4000c101104 */
[----:B0-----:R-:W-:Y:S02]  /*1688a0*/  PRMT R8, R58, 0x7773, RZ ;  /* 0x000077733a087816 */ /* 0x001fe400000000ff */
[----:B------:R-:W3:Y:S04]  /*1688b0*/  LDL.LU.64 R38, [R1+0x5028] ;  /* 0x0050280001267983 */ /* 0x000ee80000300a00 */
[----:B------:R0:W-:Y:S02]  /*1688c0*/  @P6 STG.E.U8 desc[UR4][R42.64], R8 ;  /* 0x000000082a006986 */ /* 0x0001e4000c101104 */
[----:B0-----:R-:W-:-:S02]  /*1688d0*/  PRMT R8, R44, 0x7770, RZ ;  /* 0x000077702c087816 */ /* 0x001fc400000000ff */
[----:B------:R-:W3:Y:S04]  /*1688e0*/  LDL.LU.64 R42, [R1+0x5020] ;  /* 0x00502000012a7983 */ /* 0x000ee80000300a00 */
        /* <DEDUP_REMOVED lines=36> */
[----:B------:R0:W-:Y:S01]  /*168b30*/  @P2 STG.E.U8 desc[UR4][R38.64], R8 ;  /* 0x0000000826002986 */ /* 0x0001e2000c101104 */
[----:B------:R-:W-:Y:S02]  /*168b40*/  LOP3.LUT P5, RZ, R7, 0x80000000, RZ, 0xc0, !PT ;  /* 0x8000000007ff7812 */ /* 0x000fe400078ac0ff */
        /* <DEDUP_REMOVED lines=14> */
[----:B------:R-:W4:Y:S04]  /*168c30*/  LDL.LU R59, [R1+0xa8] ;  /* 0x0000a800013b7983 */ /* 0x000f280000300800 */
[----:B------:R-:W3:Y:S01]  /*168c40*/  LDL.LU.64 R52, [R1+0x4fa8] ;  /* 0x004fa80001347983 */ /* 0x000ee20000300a00 */
        /* <DEDUP_REMOVED lines=28> */
[----:B----4-:R-:W-:-:S02]  /*168e10*/  PRMT R8, R59, 0x7770, RZ ;  /* 0x000077703b087816 */ /* 0x010fc400000000ff */
[----:B------:R-:W-:Y:S01]  /*168e20*/  LOP3.LUT P6, RZ, R6, 0x10, RZ, 0xc0, !PT ;  /* 0x0000001006ff7812 */ /* 0x000fe200078cc0ff */
[----:B------:R-:W4:Y:S04]  /*168e30*/  LDL.LU.64 R30, [R1+0x4f40] ;  /* 0x004f4000011e7983 */ /* 0x000f280000300a00 */
[----:B------:R-:W-:Y:S01]  /*168e40*/  @P0 LOP3.LUT R10, R10, 0x1, RZ, 0xfc, !PT ;  /* 0x000000010a0a0812 */ /* 0x000fe200078efcff */
[----:B------:R-:W4:Y:S01]  /*168e50*/  LDL.LU.64 R32, [R1+0x4f30] ;  /* 0x004f300001207983 */ /* 0x000f220000300a00 */
[----:B------:R-:W-:Y:S02]  /*168e60*/  LOP3.LUT P0, RZ, R6, 0x80, RZ, 0xc0, !PT ;  /* 0x0000008006ff7812 */ /* 0x000fe4000780c0ff */
[----:B------:R-:W-:Y:S01]  /*168e70*/  LOP3.LUT R10, R10, 0xfffffffd, RZ, 0xc0, !PT ;  /* 0xfffffffd0a0a7812 */ /* 0x000fe200078ec0ff */
[----:B------:R0:W-:Y:S04]  /*168e80*/  @P4 STG.E.U8 desc[UR4][R36.64], R8 ;  /* 0x0000000824004986 */ /* 0x0001e8000c101104 */
[----:B------:R-:W4:Y:S06]  /*168e90*/  LDL.LU.64 R34, [R1+0x4f28] ;  /* 0x004f280001227983 */ /* 0x000f2c0000300a00 */
[----:B------:R-:W-:-:S02]  /*168ea0*/  @P0 LOP3.LUT R10, R10, 0x2, RZ, 0xfc, !PT ;  /* 0x000000020a0a0812 */ /* 0x000fc400078efcff */
[----:B------:R-:W-:Y:S01]  /*168eb0*/  LOP3.LUT P0, RZ, R6, 0x40, RZ, 0xc0, !PT ;  /* 0x0000004006ff7812 */ /* 0x000fe2000780c0ff */
[----:B0-----:R-:W4:Y:S01]  /*168ec0*/  LDL.LU.64 R36, [R1+0x4f08] ;  /* 0x004f080001247983 */ /* 0x001f220000300a00 */
[----:B------:R-:W-:Y:S02]  /*168ed0*/  LOP3.LUT R10, R10, 0xfffffffb, RZ, 0xc0, !PT ;  /* 0xfffffffb0a0a7812 */ /* 0x000fe400078ec0ff */
[----:B------:R-:W-:-:S05]  /*168ee0*/  PRMT R8, R59, 0x7771, RZ ;  /* 0x000077713b087816 */ /* 0x000fca00000000ff */
[----:B---3--:R0:W-:Y:S04]  /*168ef0*/  @P5 STG.E.U8 desc[UR4][R38.64], R8 ;  /* 0x0000000826005986 */ /* 0x0081e8000c101104 */
[----:B------:R-:W-:Y:S02]  /*168f00*/  @P0 LOP3.LUT R10, R10, 0x4, RZ, 0xfc, !PT ;  /* 0x000000040a0a0812 */ /* 0x000fe400078efcff */
[----:B------:R-:W-:Y:S02]  /*168f10*/  LOP3.LUT P0, RZ, R6, 0x20, RZ, 0xc0, !PT ;  /* 0x0000002006ff7812 */ /* 0x000fe4000780c0ff */
[C---:B0-----:R-:W-:Y:S01]  /*168f20*/  PRMT R8, R59.reuse, 0x7772, RZ ;  /* 0x000077723b087816 */ /* 0x041fe200000000ff */
        /* <DEDUP_REMOVED lines=10> */
[C---:B------:R-:W-:Y:S02]  /*168fd0*/  LOP3.LUT P0, RZ, R10.reuse, 0x2, RZ, 0xc0, !PT ;  /* 0x000000020aff7812 */ /* 0x040fe4000780c0ff */
[----:B0-----:R-:W-:Y:S01]  /*168fe0*/  PRMT R8, R5, 0x7771, RZ ;  /* 0x0000777105087816 */ /* 0x001fe200000000ff */
[----:B------:R-:W3:Y:S10]  /*168ff0*/  LDL.LU.64 R54, [R1+0x4ed0] ;  /* 0x004ed00001367983 */ /* 0x000ef40000300a00 */
[----:B--2---:R0:W-:Y:S01]  /*169000*/  @P0 STG.E.U8 desc[UR4][R56.64], R8 ;  /* 0x0000000838000986 */ /* 0x0041e2000c101104 */
[----:B------:R-:W-:-:S02]  /*169010*/  LOP3.LUT P0, RZ, R10, 0x1, RZ, 0xc0, !PT ;  /* 0x000000010aff7812 */ /* 0x000fc4000780c0ff */
[C---:B0-----:R-:W-:Y:S01]  /*169020*/  PRMT R8, R5.reuse, 0x7772, RZ ;  /* 0x0000777205087816 */ /* 0x041fe200000000ff */
[----:B------:R-:W2:Y:S10]  /*169030*/  LDL.LU.64 R56, [R1+0x4ec0] ;  /* 0x004ec00001387983 */ /* 0x000eb40000300a00 */
[----:B------:R0:W-:Y:S02]  /*169040*/  @P0 STG.E.U8 desc[UR4][R24.64], R8 ;  /* 0x0000000818000986 */ /* 0x0001e4000c101104 */
[----:B0-----:R-:W-:-:S02]  /*169050*/  PRMT R8, R5, 0x7773, RZ ;  /* 0x0000777305087816 */ /* 0x001fc400000000ff */
        /* <DEDUP_REMOVED lines=30> */
[----:B------:R-:W-:-:S03]  /*169240*/  LOP3.LUT P5, RZ, R6, 0x40000, RZ, 0xc0, !PT ;  /* 0x0004000006ff7812 */ /* 0x000fc600078ac0ff */
[----:B------:R-:W4:Y:S08]  /*169250*/  LDL.LU.64 R42, [R1+0x4e90] ;  /* 0x004e9000012a7983 */ /* 0x000f300000300a00 */
[----:B------:R0:W-:Y:S02]  /*169260*/  @P4 STG.E.U8 desc[UR4][R52.64], R8 ;  /* 0x0000000834004986 */ /* 0x0001e4000c101104 */
[----:B0-----:R-:W-:-:S02]  /*169270*/  PRMT R8, R59, 0x7770, RZ ;  /* 0x000077703b087816 */ /* 0x001fc400000000ff */
[----:B------:R-:W4:Y:S04]  /*169280*/  LDL.LU.64 R52, [R1+0x4e80] ;  /* 0x004e800001347983 */ /* 0x000f280000300a00 */
[----:B------:R0:W-:Y:S04]  /*169290*/  @P5 STG.E.U8 desc[UR4][R54.64], R8 ;  /* 0x0000000836005986 */ /* 0x0001e8000c101104 */
[----:B0-----:R-:W4:Y:S04]  /*1692a0*/  LDL.LU.64 R54, [R1+0x4e70] ;  /* 0x004e700001367983 */ /* 0x001f280000300a00 */
[----:B------:R-:W4:Y:S01]  /*1692b0*/  LDL.LU R44, [R1+0x9c] ;  /* 0x00009c00012c7983 */ /* 0x000f220000300800 */
[----:B------:R-:W-:-:S02]  /*1692c0*/  LOP3.LUT P6, RZ, R6, 0x80000, RZ, 0xc0, !PT ;  /* 0x0008000006ff7812 */ /* 0x000fc400078cc0ff */
[----:B------:R-:W-:Y:S02]  /*1692d0*/  PRMT R8, R59, 0x7771, RZ ;  /* 0x000077713b087816 */ /* 0x000fe400000000ff */
[C---:B------:R-:W-:Y:S02]  /*1692e0*/  LOP3.LUT P3, RZ, R6.reuse, 0x100000, RZ, 0xc0, !PT ;  /* 0x0010000006ff7812 */ /* 0x040fe4000786c0ff */
[----:B------:R-:W-:-:S07]  /*1692f0*/  LOP3.LUT P4, RZ, R6, 0x200000, RZ, 0xc0, !PT ;  /* 0x0020000006ff7812 */ /* 0x000fce000788c0ff */
[----:B--2---:R0:W-:Y:S01]  /*169300*/  @P6 STG.E.U8 desc[UR4][R56.64], R8 ;  /* 0x0000000838006986 */ /* 0x0041e2000c101104 */
[C---:B------:R-:W-:Y:S02]  /*169310*/  LOP3.LUT P5, RZ, R6.reuse, 0x400000, RZ, 0xc0, !PT ;  /* 0x0040000006ff7812 */ /* 0x040fe400078ac0ff */
[----:B------:R-:W-:Y:S01]  /*169320*/  LOP3.LUT P6, RZ, R6, 0x800000, RZ, 0xc0, !PT ;  /* 0x0080000006ff7812 */ /* 0x000fe200078cc0ff */
[----:B0-----:R-:W2:Y:S04]  /*169330*/  LDL.LU.64 R56, [R1+0x4e60] ;  /* 0x004e600001387983 */ /* 0x001ea80000300a00 */
[----:B------:R-:W2:Y:S01]  /*169340*/  LDL.LU R47, [R1+0x8c] ;  /* 0x00008c00012f7983 */ /* 0x000ea20000300800 */
        /* <DEDUP_REMOVED lines=25> */
[----:B----4-:R0:W-:Y:S02]  /*1694e0*/  @P3 STG.E.U8 desc[UR4][R36.64], R6 ;  /* 0x0000000624003986 */ /* 0x0101e4000c101104 */
[----:B0-----:R-:W-:Y:S02]  /*1694f0*/  PRMT R6, R59, 0x7773, RZ ;  /* 0x000077733b067816 */ /* 0x001fe400000000ff */
[----:B------:R-:W3:Y:S04]  /*169500*/  LDL.LU.64 R58, [R1+0x4e58] ;  /* 0x004e5800013a7983 */ /* 0x000ee80000300a00 */
        /* <DEDUP_REMOVED lines=61> */
[----:B--2---:R0:W-:Y:S02]  /*1698e0*/  @P5 STG.E.U8 desc[UR4][R56.64], R6 ;  /* 0x0000000638005986 */ /* 0x0041e4000c101104 */
[----:B0-----:R-:W-:-:S05]  /*1698f0*/  PRMT R6, R44, 0x7770, RZ ;  /* 0x000077702c067816 */ /* 0x001fca00000000ff */
[----:B---3--:R0:W-:Y:S04]  /*169900*/  @P6 STG.E.U8 desc[UR4][R58.64], R6 ;  /* 0x000000063a006986 */ /* 0x0081e8000c101104 */
        /* <DEDUP_REMOVED lines=32> */
[----:B------:R-:W-:Y:S01]  /*169b10*/  LOP3.LUT P5, RZ, R5, 0x200, RZ, 0xc0, !PT ;  /* 0x0000020005ff7812 */ /* 0x000fe200078ac0ff */
        /* <DEDUP_REMOVED lines=86> */
[----:B0-----:R-:W2:Y:S01]  /*16a080*/  LDL.LU.64 R58, [R1+0x4bf0] ;  /* 0x004bf000013a7983 */ /* 0x001ea20000300a00 */
[----:B------:R-:W-:-:S03]  /*16a090*/  LOP3.LUT P0, RZ, R4, 0x40, RZ, 0xc0, !PT ;  /* 0x0000004004ff7812 */ /* 0x000fc6000780c0ff */
[----:B------:R-:W3:Y:S04]  /*16a0a0*/  LDL.LU R44, [R1+0x68] ;  /* 0x00006800012c7983 */ /* 0x000ee80000300800 */
[----:B------:R-:W3:Y:S04]  /*16a0b0*/  LDL.LU.64 R24, [R1+0x4be0] ;  /* 0x004be00001187983 */ /* 0x000ee80000300a00 */
[----:B------:R-:W3:Y:S02]  /*16a0c0*/  LDL.LU.64 R26, [R1+0x4bd8] ;  /* 0x004bd800011a7983 */ /* 0x000ee40000300a00 */
[----:B------:R-:W-:-:S02]  /*16a0d0*/  @P0 LOP3.LUT R7, R7, 0x8, RZ, 0xfc, !PT ;  /* 0x0000000807070812 */ /* 0x000fc400078efcff */
[----:B------:R-:W-:Y:S01]  /*16a0e0*/  LOP3.LUT P0, RZ, R4, 0x20, RZ, 0xc0, !PT ;  /* 0x0000002004ff7812 */ /* 0x000fe2000780c0ff */
[----:B------:R-:W3:Y:S01]  /*16a0f0*/  LDL.LU.64 R28, [R1+0x4bc8] ;  /* 0x004bc800011c7983 */ /* 0x000ee20000300a00 */
[----:B------:R-:W-:Y:S02]  /*16a100*/  LOP3.LUT R7, R7, 0xffffffef, RZ, 0xc0, !PT ;  /* 0xffffffef07077812 */ /* 0x000fe400078ec0ff */
[----:B------:R-:W-:Y:S01]  /*16a110*/  PRMT R6, R43, 0x7771, RZ ;  /* 0x000077712b067816 */ /* 0x000fe200000000ff */
[----:B------:R-:W3:Y:S08]  /*16a120*/  LDL.LU.64 R30, [R1+0x4bb8] ;  /* 0x004bb800011e7983 */ /* 0x000ef00000300a00 */
        /* <DEDUP_REMOVED lines=17> */
[----:B0-----:R-:W-:Y:S02]  /*16a240*/  PRMT R6, R43, 0x7772, RZ ;  /* 0x000077722b067816 */ /* 0x001fe400000000ff */
[----:B------:R-:W-:-:S03]  /*16a250*/  LOP3.LUT P0, RZ, R5, 0x80000000, RZ, 0xc0, !PT ;  /* 0x8000000005ff7812 */ /* 0x000fc6000780c0ff */
[----:B------:R0:W-:Y:S01]  /*16a260*/  @P5 STG.E.U8 desc[UR4][R38.64], R6 ;  /* 0x0000000626005986 */ /* 0x0001e2000c101104 */
[----:B------:R-:W-:Y:S02]  /*16a270*/  LOP3.LUT R7, R7, 0xfffffbff, RZ, 0xc0, !PT ;  /* 0xfffffbff07077812 */ /* 0x000fe400078ec0ff */
[----:B0-----:R-:W-:Y:S02]  /*16a280*/  PRMT R6, R43, 0x7773, RZ ;  /* 0x000077732b067816 */ /* 0x001fe400000000ff */
[----:B------:R-:W4:Y:S04]  /*16a290*/  LDL.LU R43, [R1+0x58] ;  /* 0x00005800012b7983 */ /* 0x000f280000300800 */
[----:B------:R-:W4:Y:S01]  /*16a2a0*/  LDL.LU.64 R32, [R1+0x4bb0] ;  /* 0x004bb00001207983 */ /* 0x000f220000300a00 */
[----:B------:R-:W-:-:S02]  /*16a2b0*/  @P0 LOP3.LUT R7, R7, 0x400, RZ, 0xfc, !PT ;  /* 0x0000040007070812 */ /* 0x000fc400078efcff */
[----:B------:R-:W-:Y:S01]  /*16a2c0*/  LOP3.LUT P0, RZ, R5, 0x40000000, RZ, 0xc0, !PT ;  /* 0x4000000005ff7812 */ /* 0x000fe2000780c0ff */
        /* <DEDUP_REMOVED lines=33> */
[----:B------:R-:W-:-:S03]  /*16a4e0*/  LOP3.LUT P4, RZ, R4, 0x400, RZ, 0xc0, !PT ;  /* 0x0000040004ff7812 */ /* 0x000fc6000788c0ff */
[----:B----4-:R0:W-:Y:S01]  /*16a4f0*/  @P0 STG.E.U8 desc[UR4][R32.64], R6 ;  /* 0x0000000620000986 */ /* 0x0101e2000c101104 */
        /* <DEDUP_REMOVED lines=55> */
[----:B------:R-:W2:Y:S01]  /*16a870*/  LDL.LU R43, [R1+0x4c] ;  /* 0x00004c00012b7983 */ /* 0x000ea20000300800 */
[----:B------:R-:W-:-:S02]  /*16a880*/  LOP3.LUT P0, RZ, R4, 0x80000, RZ, 0xc0, !PT ;  /* 0x0008000004ff7812 */ /* 0x000fc4000780c0ff */
[----:B------:R-:W-:Y:S01]  /*16a890*/  LOP3.LUT R7, R7, 0xfffffffd, RZ, 0xc0, !PT ;  /* 0xfffffffd07077812 */ /* 0x000fe200078ec0ff */
[----:B------:R-:W2:Y:S01]  /*16a8a0*/  LDL.LU.64 R34, [R1+0x4a68] ;  /* 0x004a680001227983 */ /* 0x000ea20000300a00 */
[----:B---3--:R-:W-:-:S09]  /*16a8b0*/  PRMT R6, R44, 0x7770, RZ ;  /* 0x000077702c067816 */ /* 0x008fd200000000ff */
[----:B------:R-:W-:Y:S02]  /*16a8c0*/  @P0 LOP3.LUT R7, R7, 0x2, RZ, 0xfc, !PT ;  /* 0x0000000207070812 */ /* 0x000fe400078efcff */
[C---:B------:R-:W-:Y:S01]  /*16a8d0*/  LOP3.LUT P0, RZ, R4.reuse, 0x40000, RZ, 0xc0, !PT ;  /* 0x0004000004ff7812 */ /* 0x040fe2000780c0ff */
[----:B------:R0:W-:Y:S01]  /*16a8e0*/  @P4 STG.E.U8 desc[UR4][R36.64], R6 ;  /* 0x0000000624004986 */ /* 0x0001e2000c101104 */
[----:B------:R-:W-:Y:S02]  /*16a8f0*/  LOP3.LUT P6, RZ, R4, 0x10000, RZ, 0xc0, !PT ;  /* 0x0001000004ff7812 */ /* 0x000fe400078cc0ff */
[----:B------:R-:W-:Y:S02]  /*16a900*/  LOP3.LUT R7, R7, 0xfffffffb, RZ, 0xc0, !PT ;  /* 0xfffffffb07077812 */ /* 0x000fe400078ec0ff */
[----:B0-----:R-:W-:Y:S01]  /*16a910*/  PRMT R6, R44, 0x7771, RZ ;  /* 0x000077712c067816 */ /* 0x001fe200000000ff */
[----:B------:R-:W3:Y:S06]  /*16a920*/  LDL.LU.64 R36, [R1+0x4a58] ;  /* 0x004a580001247983 */ /* 0x000eec0000300a00 */
[----:B------:R-:W-:-:S02]  /*16a930*/  @P0 LOP3.LUT R7, R7, 0x4, RZ, 0xfc, !PT ;  /* 0x0000000407070812 */ /* 0x000fc400078efcff */
[C---:B------:R-:W-:Y:S01]  /*16a940*/  LOP3.LUT P0, RZ, R4.reuse, 0x20000, RZ, 0xc0, !PT ;  /* 0x0002000004ff7812 */ /* 0x040fe2000780c0ff */
[----:B----4-:R0:W-:Y:S01]  /*16a950*/  @P5 STG.E.U8 desc[UR4][R38.64], R6 ;  /* 0x0000000626005986 */ /* 0x0101e2000c101104 */
[C---:B------:R-:W-:Y:S02]  /*16a960*/  LOP3.LUT P1, RZ, R4.reuse, 0x4000000, RZ, 0xc0, !PT ;  /* 0x0400000004ff7812 */ /* 0x040fe4000782c0ff */
[C---:B------:R-:W-:Y:S02]  /*16a970*/  LOP3.LUT P2, RZ, R4.reuse, 0x8000000, RZ, 0xc0, !PT ;  /* 0x0800000004ff7812 */ /* 0x040fe4000784c0ff */
[----:B------:R-:W-:Y:S02]  /*16a980*/  LOP3.LUT P3, RZ, R4, 0x10000000, RZ, 0xc0, !PT ;  /* 0x1000000004ff7812 */ /* 0x000fe4000786c0ff */
[----:B0-----:R-:W-:Y:S01]  /*16a990*/  PRMT R6, R44, 0x7772, RZ ;  /* 0x000077722c067816 */ /* 0x001fe200000000ff */
[----:B------:R-:W4:Y:S01]  /*16a9a0*/  LDL.LU.64 R38, [R1+0x4a50] ;  /* 0x004a500001267983 */ /* 0x000f220000300a00 */
[----:B------:R-:W-:-:S02]  /*16a9b0*/  LOP3.LUT P4, RZ, R4, 0x20000000, RZ, 0xc0, !PT ;  /* 0x2000000004ff7812 */ /* 0x000fc4000788c0ff */
[C---:B------:R-:W-:Y:S01]  /*16a9c0*/  LOP3.LUT P5, RZ, R4.reuse, 0x40000000, RZ, 0xc0, !PT ;  /* 0x4000000004ff7812 */ /* 0x040fe200078ac0ff */
[----:B------:R0:W-:Y:S01]  /*16a9d0*/  @P6 STG.E.U8 desc[UR4][R52.64], R6 ;  /* 0x0000000634006986 */ /* 0x0001e2000c101104 */
[----:B------:R-:W-:Y:S02]  /*16a9e0*/  LOP3.LUT P6, RZ, R4, 0x80000000, RZ, 0xc0, !PT ;  /* 0x8000000004ff7812 */ /* 0x000fe400078cc0ff */
[----:B------:R-:W-:-:S05]  /*16a9f0*/  PRMT R4, R44, 0x7773, RZ ;  /* 0x000077732c047816 */ /* 0x000fca00000000ff */
[----:B------:R1:W-:Y:S01]  /*16aa00*/  @P0 STG.E.U8 desc[UR4][R54.64], R4 ;  /* 0x0000000436000986 */ /* 0x0003e2000c101104 */
[----:B------:R-:W-:-:S03]  /*16aa10*/  LOP3.LUT P0, RZ, R7, 0x4, RZ, 0xc0, !PT ;  /* 0x0000000407ff7812 */ /* 0x000fc6000780c0ff */
[----:B0-----:R-:W4:Y:S04]  /*16aa20*/  LDL.LU.64 R52, [R1+0x4a40] ;  /* 0x004a400001347983 */ /* 0x001f280000300a00 */
[----:B------:R-:W4:Y:S01]  /*16aa30*/  LDL.LU R44, [R1+0x30] ;  /* 0x00003000012c7983 */ /* 0x000f220000300800 */
[----:B-1----:R-:W-:-:S03]  /*16aa40*/  PRMT R4, R42, 0x7770, RZ ;  /* 0x000077702a047816 */ /* 0x002fc600000000ff */
[----:B------:R-:W4:Y:S04]  /*16aa50*/  LDL.LU.64 R54, [R1+0x4a38] ;  /* 0x004a380001367983 */ /* 0x000f280000300a00 */
        /* <DEDUP_REMOVED lines=23> */
[----:B------:R-:W2:Y:S09]  /*16abd0*/  LDL.LU R3, [R1+0x5b90] ;  /* 0x005b900001037983 */ /* 0x000eb20000300800 */
[----:B------:R0:W-:Y:S02]  /*16abe0*/  @P0 STG.E.U8 desc[UR4][R34.64], R4 ;  /* 0x0000000422000986 */ /* 0x0001e4000c101104 */
[----:B0-----:R-:W-:-:S05]  /*16abf0*/  PRMT R4, R43, 0x7770, RZ ;  /* 0x000077702b047816 */ /* 0x001fca00000000ff */
[----:B---3--:R0:W-:Y:S02]  /*16ac00*/  @P1 STG.E.U8 desc[UR4][R36.64], R4 ;  /* 0x0000000424001986 */ /* 0x0081e4000c101104 */
        /* <DEDUP_REMOVED lines=30> */
[----:B------:R-:W-:-:S02]  /*16adf0*/  LOP3.LUT R5, R5, 0xffdfffff, RZ, 0xc0, !PT ;  /* 0xffdfffff05057812 */ /* 0x000fc400078ec0ff */
[C---:B------:R-:W-:Y:S02]  /*16ae00*/  LOP3.LUT P4, RZ, R3.reuse, 0x2, RZ, 0xc0, !PT ;  /* 0x0000000203ff7812 */ /* 0x040fe4000788c0ff */
[----:B------:R-:W-:Y:S02]  /*16ae10*/  LOP3.LUT P5, RZ, R3, 0x4, RZ, 0xc0, !PT ;  /* 0x0000000403ff7812 */ /* 0x000fe400078ac0ff */
[----:B------:R-:W-:Y:S02]  /*16ae20*/  PRMT R4, R44, 0x7773, RZ ;  /* 0x000077732c047816 */ /* 0x000fe400000000ff */
[----:B------:R-:W-:Y:S02]  /*16ae30*/  @P0 LOP3.LUT R5, R5, 0x200000, RZ, 0xfc, !PT ;  /* 0x0020000005050812 */ /* 0x000fe400078efcff */
[C---:B------:R-:W-:Y:S02]  /*16ae40*/  LOP3.LUT P0, RZ, R3.reuse, 0x200, RZ, 0xc0, !PT ;  /* 0x0000020003ff7812 */ /* 0x040fe4000780c0ff */
[----:B------:R-:W-:Y:S01]  /*16ae50*/  LOP3.LUT P6, RZ, R3, 0x8, RZ, 0xc0, !PT ;  /* 0x0000000803ff7812 */ /* 0x000fe200078cc0ff */
[----:B------:R-:W2:Y:S01]  /*16ae60*/  LDL.LU.64 R28, [R1+0x4970] ;  /* 0x00497000011c7983 */ /* 0x000ea20000300a00 */
[----:B------:R-:W-:-:S03]  /*16ae70*/  LOP3.LUT R5, R5, 0xffbfffff, RZ, 0xc0, !PT ;  /* 0xffbfffff05057812 */ /* 0x000fc600078ec0ff */
[----:B------:R-:W2:Y:S04]  /*16ae80*/  LDL.LU.64 R30, [R1+0x4960] ;  /* 0x00496000011e7983 */ /* 0x000ea80000300a00 */
[----:B------:R-:W2:Y:S04]  /*16ae90*/  LDL.LU.64 R32, [R1+0x4950] ;  /* 0x0049500001207983 */ /* 0x000ea80000300a00 */
[----:B------:R-:W2:Y:S01]  /*16aea0*/  LDL.LU.64 R34, [R1+0x4948] ;  /* 0x0049480001227983 */ /* 0x000ea20000300a00 */
        /* <DEDUP_REMOVED lines=11> */
[----:B---3--:R4:W-:Y:S01]  /*16af60*/  @P4 STG.E.U8 desc[UR4][R36.64], R4 ;  /* 0x0000000424004986 */ /* 0x0089e2000c101104 */
[----:B------:R-:W-:Y:S02]  /*16af70*/  LOP3.LUT R5, R5, 0xfbffffff, RZ, 0xc0, !PT ;  /* 0xfbffffff05057812 */ /* 0x000fe400078ec0ff */
[----:B----4-:R-:W-:-:S09]  /*16af80*/  PRMT R4, R43, 0x7770, RZ ;  /* 0x000077702b047816 */ /* 0x010fd200000000ff */
[----:B------:R-:W-:Y:S02]  /*16af90*/  @P0 LOP3.LUT R5, R5, 0x4000000, RZ, 0xfc, !PT ;  /* 0x0400000005050812 */ /* 0x000fe400078efcff */
[----:B------:R-:W-:Y:S01]  /*16afa0*/  LOP3.LUT P0, RZ, R3, 0x10, RZ, 0xc0, !PT ;  /* 0x0000001003ff7812 */ /* 0x000fe2000780c0ff */
[----:B------:R-:W3:Y:S04]  /*16afb0*/  LDL.LU.64 R36, [R1+0x4940] ;  /* 0x0049400001247983 */ /* 0x000ee80000300a00 */
        /* <DEDUP_REMOVED lines=37> */
[C---:B0-----:R-:W-:Y:S02]  /*16b210*/  PRMT R4, R48.reuse, 0x7772, RZ ;  /* 0x0000777230047816 */ /* 0x041fe400000000ff */
[----:B------:R-:W-:-:S03]  /*16b220*/  PRMT R48, R48, 0x7773, RZ ;  /* 0x0000777330307816 */ /* 0x000fc600000000ff */
[----:B------:R4:W-:Y:S01]  /*16b230*/  @P0 STG.E.U8 desc[UR4][R34.64], R4 ;  /* 0x0000000422000986 */ /* 0x0009e2000c101104 */
[----:B------:R-:W-:-:S03]  /*16b240*/  LOP3.LUT P4, RZ, R3, 0x10000, RZ, 0xc0, !PT ;  /* 0x0001000003ff7812 */ /* 0x000fc6000788c0ff */
[----:B---3--:R-:W-:Y:S01]  /*16b250*/  @P1 STG.E.U8 desc[UR4][R36.64], R48 ;  /* 0x0000003024001986 */ /* 0x008fe2000c101104 */
[C---:B------:R-:W-:Y:S02]  /*16b260*/  LOP3.LUT P5, RZ, R3.reuse, 0x20000, RZ, 0xc0, !PT ;  /* 0x0002000003ff7812 */ /* 0x040fe400078ac0ff */
[C---:B------:R-:W-:Y:S02]  /*16b270*/  LOP3.LUT P6, RZ, R3.reuse, 0x40000, RZ, 0xc0, !PT ;  /* 0x0004000003ff7812 */ /* 0x040fe400078cc0ff */
[----:B------:R-:W-:Y:S02]  /*16b280*/  LOP3.LUT P0, RZ, R3, 0x80000000, RZ, 0xc0, !PT ;  /* 0x8000000003ff7812 */ /* 0x000fe4000780c0ff */
[----:B------:R-:W-:Y:S02]  /*16b290*/  LOP3.LUT R5, R5, 0xfffff7ff, RZ, 0xc0, !PT ;  /* 0xfffff7ff05057812 */ /* 0x000fe400078ec0ff */
        /* <DEDUP_REMOVED lines=10> */
[----:B--2---:R0:W-:Y:S04]  /*16b340*/  @P6 STG.E.U8 desc[UR4][R58.64], R4 ;  /* 0x000000043a006986 */ /* 0x0041e8000c101104 */
[----:B0-----:R-:W2:Y:S01]  /*16b350*/  LDL.LU.64 R58, [R1+0x48d0] ;  /* 0x0048d000013a7983 */ /* 0x001ea20000300a00 */
[----:B------:R-:W-:Y:S02]  /*16b360*/  @P0 LOP3.LUT R5, R5, 0x800, RZ, 0xfc, !PT ;  /* 0x0000080005050812 */ /* 0x000fe400078efcff */
[----:B------:R-:W-:Y:S01]  /*16b370*/  LOP3.LUT P0, RZ, R3, 0x40000000, RZ, 0xc0, !PT ;  /* 0x4000000003ff7812 */ /* 0x000fe2000780c0ff */
[----:B------:R-:W4:Y:S04]  /*16b380*/  LDL.LU.64 R36, [R1+0x48c8] ;  /* 0x0048c80001247983 */ /* 0x000f280000300a00 */
[----:B------:R-:W3:Y:S01]  /*16b390*/  LDL.LU.64 R38, [R1+0x48c0] ;  /* 0x0048c00001267983 */ /* 0x000ee20000300a00 */
[----:B------:R-:W-:-:S03]  /*16b3a0*/  LOP3.LUT R5, R5, 0xffffefff, RZ, 0xc0, !PT ;  /* 0xffffefff05057812 */ /* 0x000fc600078ec0ff */
[----:B------:R-:W3:Y:S04]  /*16b3b0*/  LDL.LU.64 R52, [R1+0x4898] ;  /* 0x0048980001347983 */ /* 0x000ee80000300a00 */
[----:B------:R-:W3:Y:S04]  /*16b3c0*/  LDL.LU.64 R54, [R1+0x4888] ;  /* 0x0048880001367983 */ /* 0x000ee80000300a00 */
[----:B------:R-:W3:Y:S04]  /*16b3d0*/  LDL.LU.64 R56, [R1+0x4880] ;  /* 0x0048800001387983 */ /* 0x000ee80000300a00 */
[----:B------:R-:W3:Y:S01]  /*16b3e0*/  LDL.LU R42, [R1+0x14] ;  /* 0x00001400012a7983 */ /* 0x000ee20000300800 */
        /* <DEDUP_REMOVED lines=26> */
[----:B0-----:R-:W2:Y:S04]  /*16b590*/  LDL.LU.64 R58, [R1+0x4870] ;  /* 0x00487000013a7983 */ /* 0x001ea80000300a00 */
[----:B------:R-:W2:Y:S04]  /*16b5a0*/  LDL.LU.64 R24, [R1+0x4860] ;  /* 0x0048600001187983 */ /* 0x000ea80000300a00 */
[----:B------:R-:W2:Y:S04]  /*16b5b0*/  LDL.LU.64 R26, [R1+0x1c28] ;  /* 0x001c2800011a7983 */ /* 0x000ea80000300a00 */
[----:B------:R-:W2:Y:S04]  /*16b5c0*/  LDL.LU.64 R28, [R1+0x1c20] ;  /* 0x001c2000011c7983 */ /* 0x000ea80000300a00 */
[----:B------:R-:W2:Y:S04]  /*16b5d0*/  LDL.LU.64 R30, [R1+0x1c18] ;  /* 0x001c1800011e7983 */ /* 0x000ea80000300a00 */
[----:B------:R-:W2:Y:S01]  /*16b5e0*/  LDL.LU R44, [R1+0x38] ;  /* 0x00003800012c7983 */ /* 0x000ea20000300800 */
[----:B------:R-:W-:-:S03]  /*16b5f0*/  PRMT R3, R43, 0x7772, RZ ;  /* 0x000077722b037816 */ /* 0x000fc600000000ff */
[----:B------:R-:W2:Y:S04]  /*16b600*/  LDL.LU.64 R32, [R1+0x1c10] ;  /* 0x001c100001207983 */ /* 0x000ea80000300a00 */
[----:B------:R-:W2:Y:S04]  /*16b610*/  LDL.LU.64 R34, [R1+0x1be8] ;  /* 0x001be80001227983 */ /* 0x000ea80000300a00 */
[----:B----4-:R0:W-:Y:S02]  /*16b620*/  @P4 STG.E.U8 desc[UR4][R36.64], R3 ;  /* 0x0000000324004986 */ /* 0x0101e4000c101104 */
[----:B0-----:R-:W-:-:S02]  /*16b630*/  PRMT R3, R43, 0x7773, RZ ;  /* 0x000077732b037816 */ /* 0x001fc400000000ff */
[----:B------:R-:W4:Y:S04]  /*16b640*/  LDL.LU R43, [R1+0x28] ;  /* 0x00002800012b7983 */ /* 0x000f280000300800 */
        /* <DEDUP_REMOVED lines=27> */
[----:B------:R-:W-:-:S11]  /*16b800*/  PRMT R49, R49, 0x7773, RZ ;  /* 0x0000777331317816 */ /* 0x000fd600000000ff */
[----:B------:R-:W-:Y:S01]  /*16b810*/  @P0 STG.E.U8 desc[UR4][R30.64], R49 ;  /* 0x000000311e000986 */ /* 0x000fe2000c101104 */
[----:B------:R-:W-:Y:S02]  /*16b820*/  LOP3.LUT P0, RZ, R5, 0x1000, RZ, 0xc0, !PT ;  /* 0x0000100005ff7812 */ /* 0x000fe4000780c0ff */
[----:B0-----:R-:W-:Y:S02]  /*16b830*/  PRMT R3, R44, 0x7770, RZ ;  /* 0x000077702c037816 */ /* 0x001fe400000000ff */
[----:B------:R-:W-:-:S09]  /*16b840*/  LOP3.LUT P1, RZ, R2, 0x1, RZ, 0xc0, !PT ;  /* 0x0000000102ff7812 */ /* 0x000fd2000782c0ff */
[----:B------:R0:W-:Y:S01]  /*16b850*/  @P0 STG.E.U8 desc[UR4][R32.64], R3 ;  /* 0x0000000320000986 */ /* 0x0001e2000c101104 */
[----:B------:R-:W-:Y:S02]  /*16b860*/  LOP3.LUT P0, RZ, R5, 0x800, RZ, 0xc0, !PT ;  /* 0x0000080005ff7812 */ /* 0x000fe4000780c0ff */
[----:B------:R-:W-:Y:S02]  /*16b870*/  LOP3.LUT P2, RZ, R2, 0x2, RZ, 0xc0, !PT ;  /* 0x0000000202ff7812 */ /* 0x000fe4000784c0ff */
[----:B0-----:R-:W-:-:S09]  /*16b880*/  PRMT R3, R44, 0x7771, RZ ;  /* 0x000077712c037816 */ /* 0x001fd200000000ff */
[----:B------:R0:W-:Y:S01]  /*16b890*/  @P0 STG.E.U8 desc[UR4][R34.64], R3 ;  /* 0x0000000322000986 */ /* 0x0001e2000c101104 */
[C---:B------:R-:W-:Y:S02]  /*16b8a0*/  LOP3.LUT P3, RZ, R2.reuse, 0x4, RZ, 0xc0, !PT ;  /* 0x0000000402ff7812 */ /* 0x040fe4000786c0ff */
        /* <DEDUP_REMOVED lines=50> */
[----:B0-----:R-:W2:Y:S04]  /*16bbd0*/  LDL.LU.64 R58, [R1+0x1ae0] ;  /* 0x001ae000013a7983 */ /* 0x001ea80000300a00 */
[----:B------:R-:W2:Y:S01]  /*16bbe0*/  LDL.LU.64 R24, [R1+0x1ac8] ;  /* 0x001ac80001187983 */ /* 0x000ea20000300a00 */
[----:B------:R-:W-:-:S03]  /*16bbf0*/  PRMT R3, R0, 0x7771, RZ ;  /* 0x0000777100037816 */ /* 0x000fc600000000ff */
[----:B------:R-:W2:Y:S04]  /*16bc00*/  LDL.LU.64 R26, [R1+0x1ac0] ;  /* 0x001ac000011a7983 */ /* 0x000ea80000300a00 */
[----:B---3--:R0:W-:Y:S04]  /*16bc10*/  @P4 STG.E.U8 desc[UR4][R42.64], R3 ;  /* 0x000000032a004986 */ /* 0x0081e8000c101104 */
[----:B0-----:R-:W3:Y:S04]  /*16bc20*/  LDL.LU R42, [R1+0x3c] ;  /* 0x00003c00012a7983 */ /* 0x001ee80000300800 */
[----:B------:R-:W3:Y:S01]  /*16bc30*/  LDL.LU.64 R28, [R1+0x1a88] ;  /* 0x001a8800011c7983 */ /* 0x000ee20000300a00 */
[----:B------:R-:W-:-:S05]  /*16bc40*/  PRMT R3, R0, 0x7772, RZ ;  /* 0x0000777200037816 */ /* 0x000fca00000000ff */
[----:B----4-:R0:W-:Y:S02]  /*16bc50*/  @P5 STG.E.U8 desc[UR4][R38.64], R3 ;  /* 0x0000000326005986 */ /* 0x0101e4000c101104 */
[----:B0-----:R-:W-:Y:S02]  /*16bc60*/  PRMT R3, R0, 0x7773, RZ ;  /* 0x0000777300037816 */ /* 0x001fe400000000ff */
[----:B------:R-:W4:Y:S04]  /*16bc70*/  LDL.LU R0, [R1+0x5b84] ;  /* 0x005b840001007983 */ /* 0x000f280000300800 */
[----:B------:R-:W4:Y:S04]  /*16bc80*/  LDL.LU.64 R30, [R1+0x1a80] ;  /* 0x001a8000011e7983 */ /* 0x000f280000300a00 */
[----:B------:R-:W4:Y:S04]  /*16bc90*/  LDL.LU.64 R32, [R1+0x1a78] ;  /* 0x001a780001207983 */ /* 0x000f280000300a00 */
[----:B------:R-:W4:Y:S04]  /*16bca0*/  LDL.LU.64 R34, [R1+0x1a70] ;  /* 0x001a700001227983 */ /* 0x000f280000300a00 */
[----:B------:R-:W4:Y:S04]  /*16bcb0*/  LDL.LU.64 R36, [R1+0x1a48] ;  /* 0x001a480001247983 */ /* 0x000f280000300a00 */
[----:B------:R-:W4:Y:S01]  /*16bcc0*/  LDL.LU.64 R38, [R1+0x1a40] ;  /* 0x001a400001267983 */ /* 0x000f220000300a00 */
[----:B------:R-:W-:-:S02]  /*16bcd0*/  @P0 LOP3.LUT R5, R5, 0x400, RZ, 0xfc, !PT ;  /* 0x0000040005050812 */ /* 0x000fc400078efcff */
[----:B------:R-:W-:Y:S01]  /*16bce0*/  LOP3.LUT P0, RZ, R2, 0x400, RZ, 0xc0, !PT ;  /* 0x0000040002ff7812 */ /* 0x000fe2000780c0ff */
[----:B------:R0:W-:Y:S04]  /*16bcf0*/  @P6 STG.E.U8 desc[UR4][R52.64], R3 ;  /* 0x0000000334006986 */ /* 0x0001e8000c101104 */
[----:B------:R-:W4:Y:S01]  /*16bd00*/  LDL.LU R44, [R1+0x1c] ;  /* 0x00001c00012c7983 */ /* 0x000f220000300800 */
[----:B0-----:R-:W-:-:S03]  /*16bd10*/  PRMT R3, R50, 0x7770, RZ ;  /* 0x0000777032037816 */ /* 0x001fc600000000ff */
[----:B------:R-:W4:Y:S04]  /*16bd20*/  LDL.LU.64 R52, [R1+0x1a38] ;  /* 0x001a380001347983 */ /* 0x000f280000300a00 */
[----:B------:R0:W-:Y:S01]  /*16bd30*/  @P0 STG.E.U8 desc[UR4][R54.64], R3 ;  /* 0x0000000336000986 */ /* 0x0001e2000c101104 */
[C---:B------:R-:W-:Y:S02]  /*16bd40*/  LOP3.LUT P0, RZ, R5.reuse, 0x400, RZ, 0xc0, !PT ;  /* 0x0000040005ff7812 */ /* 0x040fe4000780c0ff */
[----:B0-----:R-:W-:Y:S01]  /*16bd50*/  PRMT R3, R50, 0x7771, RZ ;  /* 0x0000777132037816 */ /* 0x001fe200000000ff */
[----:B------:R-:W4:Y:S10]  /*16bd60*/  LDL.LU.64 R54, [R1+0x1a30] ;  /* 0x001a300001367983 */ /* 0x000f340000300a00 */
[----:B------:R0:W-:Y:S04]  /*16bd70*/  @P0 STG.E.U8 desc[UR4][R56.64], R3 ;  /* 0x0000000338000986 */ /* 0x0001e8000c101104 */
[----:B0-----:R-:W4:Y:S01]  /*16bd80*/  LDL.LU.64 R56, [R1+0x1a18] ;  /* 0x001a180001387983 */ /* 0x001f220000300a00 */
[----:B------:R-:W-:-:S02]  /*16bd90*/  LOP3.LUT P0, RZ, R5, 0x200, RZ, 0xc0, !PT ;  /* 0x0000020005ff7812 */ /* 0x000fc4000780c0ff */
[C---:B------:R-:W-:Y:S02]  /*16bda0*/  PRMT R3, R50.reuse, 0x7772, RZ ;  /* 0x0000777232037816 */ /* 0x040fe400000000ff */
[----:B------:R-:W-:Y:S02]  /*16bdb0*/  PRMT R50, R50, 0x7773, RZ ;  /* 0x0000777332327816 */ /* 0x000fe400000000ff */
[C---:B------:R-:W-:Y:S02]  /*16bdc0*/  LOP3.LUT P1, RZ, R2.reuse, 0x80000, RZ, 0xc0, !PT ;  /* 0x0008000002ff7812 */ /* 0x040fe4000782c0ff */
[C---:B------:R-:W-:Y:S02]  /*16bdd0*/  LOP3.LUT P2, RZ, R2.reuse, 0x100000, RZ, 0xc0, !PT ;  /* 0x0010000002ff7812 */ /* 0x040fe4000784c0ff */
[C---:B------:R-:W-:Y:S02]  /*16bde0*/  LOP3.LUT P3, RZ, R2.reuse, 0x200000, RZ, 0xc0, !PT ;  /* 0x0020000002ff7812 */ /* 0x040fe4000786c0ff */
[----:B------:R-:W-:Y:S01]  /*16bdf0*/  LOP3.LUT P4, RZ, R2, 0x400000, RZ, 0xc0, !PT ;  /* 0x0040000002ff7812 */ /* 0x000fe2000788c0ff */
[----:B--2---:R0:W-:Y:S01]  /*16be00*/  @P0 STG.E.U8 desc[UR4][R58.64], R3 ;  /* 0x000000033a000986 */ /* 0x0041e2000c101104 */
[----:B------:R-:W-:-:S03]  /*16be10*/  LOP3.LUT P0, RZ, R5, 0x100, RZ, 0xc0, !PT ;  /* 0x0000010005ff7812 */ /* 0x000fc6000780c0ff */
[----:B0-----:R-:W2:Y:S10]  /*16be20*/  LDL.LU.64 R58, [R1+0x1a10] ;  /* 0x001a1000013a7983 */ /* 0x001eb40000300a00 */
[----:B------:R-:W-:Y:S01]  /*16be30*/  @P0 STG.E.U8 desc[UR4][R24.64], R50 ;  /* 0x0000003218000986 */ /* 0x000fe2000c101104 */
[----:B------:R-:W-:-:S03]  /*16be40*/  LOP3.LUT P0, RZ, R5, 0x80, RZ, 0xc0, !PT ;  /* 0x0000008005ff7812 */ /* 0x000fc6000780c0ff */
[----:B------:R-:W2:Y:S01]  /*16be50*/  LDL.LU R43, [R1] ;  /* 0x00000000012b7983 */ /* 0x000ea20000300800 */
[----:B---3--:R-:W-:-:S09]  /*16be60*/  PRMT R3, R42, 0x7770, RZ ;  /* 0x000077702a037816 */ /* 0x008fd200000000ff */
        /* <DEDUP_REMOVED lines=18> */
[----:B------:R-:W3:Y:S01]  /*16bf90*/  LDL.LU R0, [R1+0x5b80] ;  /* 0x005b800001007983 */ /* 0x000ee20000300800 */
[----:B------:R-:W-:-:S03]  /*16bfa0*/  LOP3.LUT P5, RZ, R2, 0x800000, RZ, 0xc0, !PT ;  /* 0x0080000002ff7812 */ /* 0x000fc600078ac0ff */
[----:B------:R0:W-:Y:S02]  /*16bfb0*/  @P3 STG.E.U8 desc[UR4][R52.64], R3 ;  /* 0x0000000334003986 */ /* 0x0001e4000c101104 */
[----:B0-----:R-:W-:-:S05]  /*16bfc0*/  PRMT R3, R44, 0x7770, RZ ;  /* 0x000077702c037816 */ /* 0x001fca00000000ff */
[----:B------:R0:W-:Y:S02]  /*16bfd0*/  @P4 STG.E.U8 desc[UR4][R54.64], R3 ;  /* 0x0000000336004986 */ /* 0x0001e4000c101104 */
[----:B0-----:R-:W-:-:S05]  /*16bfe0*/  PRMT R3, R44, 0x7771, RZ ;  /* 0x000077712c037816 */ /* 0x001fca00000000ff */
[----:B------:R0:W-:Y:S04]  /*16bff0*/  @P5 STG.E.U8 desc[UR4][R56.64], R3 ;  /* 0x0000000338005986 */ /* 0x0001e8000c101104 */
[----:B0-----:R-:W4:Y:S01]  /*16c000*/  LDL.LU.64 R56, [R1+0x19f8] ;  /* 0x0019f80001387983 */ /* 0x001f220000300a00 */
[----:B------:R-:W-:-:S03]  /*16c010*/  LOP3.LUT P6, RZ, R2, 0x1000000, RZ, 0xc0, !PT ;  /* 0x0100000002ff7812 */ /* 0x000fc600078cc0ff */
[----:B------:R-:W4:Y:S01]  /*16c020*/  LDL.LU.64 R36, [R1+0x19f0] ;  /* 0x0019f00001247983 */ /* 0x000f220000300a00 */
[----:B------:R-:W-:-:S03]  /*16c030*/  PRMT R3, R44, 0x7772, RZ ;  /* 0x000077722c037816 */ /* 0x000fc600000000ff */
[----:B------:R-:W4:Y:S01]  /*16c040*/  LDL.LU.64 R38, [R1+0x19e8] ;  /* 0x0019e80001267983 */ /* 0x000f220000300a00 */
[----:B------:R-:W-:Y:S02]  /*16c050*/  LOP3.LUT R5, R5, 0xfffffffe, RZ, 0xc0, !PT ;  /* 0xfffffffe05057812 */ /* 0x000fe400078ec0ff */
[C---:B------:R-:W-:Y:S02]  /*16c060*/  LOP3.LUT P3, RZ, R2.reuse, 0x2000000, RZ, 0xc0, !PT ;  /* 0x0200000002ff7812 */ /* 0x040fe4000786c0ff */
[C---:B------:R-:W-:Y:S02]  /*16c070*/  LOP3.LUT P4, RZ, R2.reuse, 0x4000000, RZ, 0xc0, !PT ;  /* 0x0400000002ff7812 */ /* 0x040fe4000788c0ff */
[----:B------:R-:W-:Y:S02]  /*16c080*/  LOP3.LUT P5, RZ, R2, 0x8000000, RZ, 0xc0, !PT ;  /* 0x0800000002ff7812 */ /* 0x000fe400078ac0ff */
[----:B--2---:R-:W-:Y:S01]  /*16c090*/  LOP3.LUT R43, R43, 0xf7ffffff, RZ, 0xc0, !PT ;  /* 0xf7ffffff2b2b7812 */ /* 0x004fe200078ec0ff */
[----:B------:R0:W-:Y:S04]  /*16c0a0*/  @P6 STG.E.U8 desc[UR4][R58.64], R3 ;  /* 0x000000033a006986 */ /* 0x0001e8000c101104 */
[----:B0-----:R-:W2:Y:S04]  /*16c0b0*/  LDL.LU.64 R58, [R1+0x19e0] ;  /* 0x0019e000013a7983 */ /* 0x001ea80000300a00 */
[----:B------:R-:W2:Y:S04]  /*16c0c0*/  LDL.LU.64 R52, [R1+0x19c8] ;  /* 0x0019c80001347983 */ /* 0x000ea80000300a00 */
[----:B------:R-:W2:Y:S04]  /*16c0d0*/  LDL.LU.64 R54, [R1+0x19c0] ;  /* 0x0019c00001367983 */ /* 0x000ea80000300a00 */
        /* <DEDUP_REMOVED lines=25> */
[----:B------:R-:W-:-:S05]  /*16c270*/  PRMT R2, R44, 0x7773, RZ ;  /* 0x000077732c027816 */ /* 0x000fca00000000ff */
[----:B----4-:R0:W-:Y:S04]  /*16c280*/  @P3 STG.E.U8 desc[UR4][R56.64], R2 ;  /* 0x0000000238003986 */ /* 0x0101e8000c101104 */
[----:B0-----:R-:W3:Y:S04]  /*16c290*/  LDL.LU.64 R56, [R1+0x19a8] ;  /* 0x0019a80001387983 */ /* 0x001ee80000300a00 */
[----:B------:R-:W4:Y:S04]  /*16c2a0*/  LDL.LU.64 R22, [R1+0x19a0] ;  /* 0x0019a00001167983 */ /* 0x000f280000300a00 */
[----:B------:R-:W4:Y:S04]  /*16c2b0*/  LDL.LU.64 R24, [R1+0x1998] ;  /* 0x0019980001187983 */ /* 0x000f280000300a00 */
[----:B------:R-:W4:Y:S04]  /*16c2c0*/  LDL.LU R44, [R1+0x700] ;  /* 0x00070000012c7983 */ /* 0x000f280000300800 */
[----:B------:R-:W4:Y:S04]  /*16c2d0*/  LDL.LU.64 R26, [R1+0x1990] ;  /* 0x00199000011a7983 */ /* 0x000f280000300a00 */
[----:B------:R-:W4:Y:S01]  /*16c2e0*/  LDL.LU.64 R28, [R1+0x1968] ;  /* 0x00196800011c7983 */ /* 0x000f220000300a00 */
[----:B------:R-:W-:-:S03]  /*16c2f0*/  PRMT R2, R51, 0x7770, RZ ;  /* 0x0000777033027816 */ /* 0x000fc600000000ff */
[----:B------:R-:W4:Y:S04]  /*16c300*/  LDL.LU.64 R30, [R1+0x1960] ;  /* 0x00196000011e7983 */ /* 0x000f280000300a00 */
[----:B------:R0:W-:Y:S02]  /*16c310*/  @P4 STG.E.U8 desc[UR4][R36.64], R2 ;  /* 0x0000000224004986 */ /* 0x0001e4000c101104 */
[----:B0-----:R-:W-:-:S05]  /*16c320*/  PRMT R2, R51, 0x7771, RZ ;  /* 0x0000777133027816 */ /* 0x001fca00000000ff */
[----:B------:R0:W-:Y:S02]  /*16c330*/  @P5 STG.E.U8 desc[UR4][R38.64], R2 ;  /* 0x0000000226005986 */ /* 0x0001e4000c101104 */
[C---:B0-----:R-:W-:Y:S02]  /*16c340*/  PRMT R2, R51.reuse, 0x7772, RZ ;  /* 0x0000777233027816 */ /* 0x041fe400000000ff */
[----:B------:R-:W-:-:S03]  /*16c350*/  PRMT R51, R51, 0x7773, RZ ;  /* 0x0000777333337816 */ /* 0x000fc600000000ff */
[----:B--2---:R0:W-:Y:S04]  /*16c360*/  @P6 STG.E.U8 desc[UR4][R58.64], R2 ;  /* 0x000000023a006986 */ /* 0x0041e8000c101104 */
[----:B------:R1:W-:Y:S01]  /*16c370*/  @P0 STG.E.U8 desc[UR4][R52.64], R51 ;  /* 0x0000003334000986 */ /* 0x0003e2000c101104 */
[----:B------:R-:W-:-:S03]  /*16c380*/  LOP3.LUT P0, RZ, R5, 0x4, RZ, 0xc0, !PT ;  /* 0x0000000405ff7812 */ /* 0x000fc6000780c0ff */
[----:B0-----:R-:W2:Y:S04]  /*16c390*/  LDL.LU R59, [R1+0x6f0] ;  /* 0x0006f000013b7983 */ /* 0x001ea80000300800 */
[----:B------:R-:W2:Y:S04]  /*16c3a0*/  LDL.LU.64 R32, [R1+0x1958] ;  /* 0x0019580001207983 */ /* 0x000ea80000300a00 */
[----:B------:R-:W2:Y:S04]  /*16c3b0*/  LDL.LU.64 R34, [R1+0x1950] ;  /* 0x0019500001227983 */ /* 0x000ea80000300a00 */
[----:B------:R-:W2:Y:S01]  /*16c3c0*/  LDL.LU.64 R36, [R1+0x1928] ;  /* 0x0019280001247983 */ /* 0x000ea20000300a00 */
[----:B------:R-:W-:-:S03]  /*16c3d0*/  PRMT R2, R42, 0x7770, RZ ;  /* 0x000077702a027816 */ /* 0x000fc600000000ff */
[----:B------:R-:W2:Y:S04]  /*16c3e0*/  LDL.LU.64 R38, [R1+0x1920] ;  /* 0x0019200001267983 */ /* 0x000ea80000300a00 */
[----:B-1----:R-:W2:Y:S04]  /*16c3f0*/  LDL.LU.64 R52, [R1+0x1918] ;  /* 0x0019180001347983 */ /* 0x002ea80000300a00 */
[----:B------:R0:W-:Y:S01]  /*16c400*/  @P0 STG.E.U8 desc[UR4][R54.64], R2 ;  /* 0x0000000236000986 */ /* 0x0001e2000c101104 */
[----:B------:R-:W-:-:S03]  /*16c410*/  LOP3.LUT P0, RZ, R5, 0x2, RZ, 0xc0, !PT ;  /* 0x0000000205ff7812 */ /* 0x000fc6000780c0ff */
[----:B0-----:R-:W2:Y:S04]  /*16c420*/  LDL.LU.64 R54, [R1+0x1910] ;  /* 0x0019100001367983 */ /* 0x001ea80000300a00 */
[----:B------:R-:W2:Y:S01]  /*16c430*/  LDL.LU R58, [R1+0x7d0] ;  /* 0x0007d000013a7983 */ /* 0x000ea20000300800 */
[----:B------:R-:W-:-:S05]  /*16c440*/  PRMT R2, R42, 0x7771, RZ ;  /* 0x000077712a027816 */ /* 0x000fca00000000ff */
        /* <DEDUP_REMOVED lines=21> */
[----:B--2---:R0:W-:Y:S01]  /*16c5a0*/  @P0 STG.E.U8 desc[UR4][R32.64], R2 ;  /* 0x0000000220000986 */ /* 0x0041e2000c101104 */
[C---:B------:R-:W-:Y:S02]  /*16c5b0*/  LOP3.LUT P3, RZ, R0.reuse, 0x100, RZ, 0xc0, !PT ;  /* 0x0000010000ff7812 */ /* 0x040fe4000786c0ff */
[C---:B------:R-:W-:Y:S02]  /*16c5c0*/  LOP3.LUT P4, RZ, R0.reuse, 0x200, RZ, 0xc0, !PT ;  /* 0x0000020000ff7812 */ /* 0x040fe4000788c0ff */
[C---:B0-----:R-:W-:Y:S02]  /*16c5d0*/  PRMT R2, R59.reuse, 0x7770, RZ ;  /* 0x000077703b027816 */ /* 0x041fe400000000ff */
[C---:B------:R-:W-:Y:S02]  /*16c5e0*/  LOP3.LUT P5, RZ, R0.reuse, 0x400, RZ, 0xc0, !PT ;  /* 0x0000040000ff7812 */ /* 0x040fe400078ac0ff */
[----:B------:R-:W-:Y:S01]  /*16c5f0*/  LOP3.LUT P6, RZ, R0, 0x800, RZ, 0xc0, !PT ;  /* 0x0000080000ff7812 */ /* 0x000fe200078cc0ff */
[----:B------:R-:W2:Y:S04]  /*16c600*/  LDL.LU.64 R32, [R1+0x18f0] ;  /* 0x0018f00001207983 */ /* 0x000ea80000300a00 */
        /* <DEDUP_REMOVED lines=17> */
[----:B------:R-:W-:-:S02]  /*16c720*/  LOP3.LUT P0, RZ, R0, 0x1000000, RZ, 0xc0, !PT ;  /* 0x0100000000ff7812 */ /* 0x000fc4000780c0ff */
[C---:B------:R-:W-:Y:S01]  /*16c730*/  LOP3.LUT P2, RZ, R0.reuse, 0x1000, RZ, 0xc0, !PT ;  /* 0x0000100000ff7812 */ /* 0x040fe2000784c0ff */
[----:B------:R-:W4:Y:S04]  /*16c740*/  LDL.LU.64 R54, [R1+0x18b0] ;  /* 0x0018b00001367983 */ /* 0x000f280000300a00 */
[----:B------:R-:W4:Y:S01]  /*16c750*/  LDL.LU R42, [R1+0x704] ;  /* 0x00070400012a7983 */ /* 0x000f220000300800 */
[----:B------:R-:W-:Y:S02]  /*16c760*/  LOP3.LUT P3, RZ, R0, 0x2000, RZ, 0xc0, !PT ;  /* 0x0000200000ff7812 */ /* 0x000fe4000786c0ff */
[----:B------:R-:W-:Y:S02]  /*16c770*/  LOP3.LUT R43, R43, 0xffefffff, RZ, 0xc0, !PT ;  /* 0xffefffff2b2b7812 */ /* 0x000fe400078ec0ff */
[----:B------:R-:W-:-:S02]  /*16c780*/  PRMT R2, R58, 0x7772, RZ ;  /* 0x000077723a027816 */ /* 0x000fc400000000ff */
        /* <DEDUP_REMOVED lines=11> */
[----:B--2---:R0:W-:Y:S02]  /*16c840*/  @P2 STG.E.U8 desc[UR4][R32.64], R2 ;  /* 0x0000000220002986 */ /* 0x0041e4000c101104 */
[----:B0-----:R-:W-:Y:S02]  /*16c850*/  PRMT R2, R58, 0x7773, RZ ;  /* 0x000077733a027816 */ /* 0x001fe400000000ff */
[----:B------:R-:W-:-:S08]  /*16c860*/  LOP3.LUT R43, R43, 0xfeffffff, RZ, 0xc0, !PT ;  /* 0xfeffffff2b2b7812 */ /* 0x000fd000078ec0ff */
[----:B------:R-:W-:Y:S02]  /*16c870*/  @P0 LOP3.LUT R43, R43, 0x1000000, RZ, 0xfc, !PT ;  /* 0x010000002b2b0812 */ /* 0x000fe400078efcff */
[C---:B------:R-:W-:Y:S02]  /*16c880*/  LOP3.LUT P0, RZ, R0.reuse, 0x80000, RZ, 0xc0, !PT ;  /* 0x0008000000ff7812 */ /* 0x040fe4000780c0ff */
[C---:B------:R-:W-:Y:S02]  /*16c890*/  LOP3.LUT P4, RZ, R0.reuse, 0x4000, RZ, 0xc0, !PT ;  /* 0x0000400000ff7812 */ /* 0x040fe4000788c0ff */
[----:B------:R-:W-:Y:S02]  /*16c8a0*/  LOP3.LUT R43, R43, 0xfdffffff, RZ, 0xc0, !PT ;  /* 0xfdffffff2b2b7812 */ /* 0x000fe400078ec0ff */
        /* <DEDUP_REMOVED lines=8> */
[----:B0-----:R-:W2:Y:S04]  /*16c930*/  LDL.LU.64 R56, [R1+0x1888] ;  /* 0x0018880001387983 */ /* 0x001ea80000300a00 */
[----:B------:R-:W3:Y:S04]  /*16c940*/  LDL.LU.64 R24, [R1+0x1880] ;  /* 0x0018800001187983 */ /* 0x000ee80000300a00 */
[----:B------:R-:W3:Y:S04]  /*16c950*/  LDL.LU.64 R26, [R1+0x1878] ;  /* 0x00187800011a7983 */ /* 0x000ee80000300a00 */
[----:B------:R-:W3:Y:S04]  /*16c960*/  LDL.LU R44, [R1+0x6f4] ;  /* 0x0006f400012c7983 */ /* 0x000ee80000300800 */
[----:B------:R-:W3:Y:S04]  /*16c970*/  LDL.LU.64 R28, [R1+0x1870] ;  /* 0x00187000011c7983 */ /* 0x000ee80000300a00 */
[----:B------:R-:W3:Y:S01]  /*16c980*/  LDL.LU.64 R30, [R1+0x1868] ;  /* 0x00186800011e7983 */ /* 0x000ee20000300a00 */
[----:B----4-:R-:W-:-:S03]  /*16c990*/  PRMT R2, R59, 0x7770, RZ ;  /* 0x000077703b027816 */ /* 0x010fc600000000ff */
[----:B------:R-:W4:Y:S04]  /*16c9a0*/  LDL.LU R58, [R1+0x7d4] ;  /* 0x0007d400013a7983 */ /* 0x000f280000300800 */
[----:B------:R-:W4:Y:S04]  /*16c9b0*/  LDL.LU.64 R32, [R1+0x1860] ;  /* 0x0018600001207983 */ /* 0x000f280000300a00 */
[----:B------:R0:W-:Y:S02]  /*16c9c0*/  @P4 STG.E.U8 desc[UR4][R34.64], R2 ;  /* 0x0000000222004986 */ /* 0x0001e4000c101104 */
[----:B0-----:R-:W-:-:S02]  /*16c9d0*/  PRMT R2, R59, 0x7771, RZ ;  /* 0x000077713b027816 */ /* 0x001fc400000000ff */
        /* <DEDUP_REMOVED lines=9> */
[----:B------:R-:W-:Y:S02]  /*16ca70*/  LOP3.LUT P0, RZ, R43, 0x4000000, RZ, 0xc0, !PT ;  /* 0x040000002bff7812 */ /* 0x000fe4000780c0ff */
[----:B------:R-:W-:-:S11]  /*16ca80*/  PRMT R2, R42, 0x7770, RZ ;  /* 0x000077702a027816 */ /* 0x000fd600000000ff */
[----:B------:R0:W-:Y:S01]  /*16ca90*/  @P0 STG.E.U8 desc[UR4][R54.64], R2 ;  /* 0x0000000236000986 */ /* 0x0001e2000c101104 */
[----:B------:R-:W-:Y:S02]  /*16caa0*/  LOP3.LUT P0, RZ, R43, 0x2000000, RZ, 0xc0, !PT ;  /* 0x020000002bff7812 */ /* 0x000fe4000780c0ff */
[----:B0-----:R-:W-:Y:S01]  /*16cab0*/  PRMT R2, R42, 0x7771, RZ ;  /* 0x000077712a027816 */ /* 0x001fe200000000ff */
[----:B------:R-:W4:Y:S04]  /*16cac0*/  LDL.LU.64 R54, [R1+0x1818] ;  /* 0x0018180001367983 */ /* 0x000f280000300a00 */
[----:B------:R-:W4:Y:S01]  /*16cad0*/  LDL.LU R59, [R1+0x698] ;  /* 0x00069800013b7983 */ /* 0x000f220000300800 */
[C---:B------:R-:W-:Y:S02]  /*16cae0*/  LOP3.LUT P1, RZ, R0.reuse, 0x2000000, RZ, 0xc0, !PT ;  /* 0x0200000000ff7812 */ /* 0x040fe4000782c0ff */
[----:B------:R-:W-:-:S02]  /*16caf0*/  LOP3.LUT P2, RZ, R0, 0x4000000, RZ, 0xc0, !PT ;  /* 0x0400000000ff7812 */ /* 0x000fc4000784c0ff */
[C---:B------:R-:W-:Y:S02]  /*16cb00*/  LOP3.LUT P3, RZ, R0.reuse, 0x8000000, RZ, 0xc0, !PT ;  /* 0x0800000000ff7812 */ /* 0x040fe4000786c0ff */
[C---:B------:R-:W-:Y:S02]  /*16cb10*/  LOP3.LUT P4, RZ, R0.reuse, 0x10000000, RZ, 0xc0, !PT ;  /* 0x1000000000ff7812 */ /* 0x040fe4000788c0ff */
[C---:B------:R-:W-:Y:S02]  /*16cb20*/  LOP3.LUT P6, RZ, R0.reuse, 0x20000000, RZ, 0xc0, !PT ;  /* 0x2000000000ff7812 */ /* 0x040fe400078cc0ff */
[----:B------:R-:W-:Y:S01]  /*16cb30*/  LOP3.LUT P5, RZ, R0, 0x40000000, RZ, 0xc0, !PT ;  /* 0x4000000000ff7812 */ /* 0x000fe200078ac0ff */
[----:B--2---:R0:W-:Y:S01]  /*16cb40*/  @P0 STG.E.U8 desc[UR4][R56.64], R2 ;  /* 0x0000000238000986 */ /* 0x0041e2000c101104 */
[C---:B------:R-:W-:Y:S02]  /*16cb50*/  LOP3.LUT P0, RZ, R43.reuse, 0x1000000, RZ, 0xc0, !PT ;  /* 0x010000002bff7812 */ /* 0x040fe4000780c0ff */
        /* <DEDUP_REMOVED lines=18> */
[----:B------:R0:W-:Y:S01]  /*16cc80*/  @P2 STG.E.U8 desc[UR4][R36.64], R2 ;  /* 0x0000000224002986 */ /* 0x0001e2000c101104 */
[----:B------:R-:W-:Y:S02]  /*16cc90*/  LOP3.LUT P2, RZ, R0, 0x80000000, RZ, 0xc0, !PT ;  /* 0x8000000000ff7812 */ /* 0x000fe4000784c0ff */
[C---:B------:R-:W-:Y:S02]  /*16cca0*/  PRMT R0, R58.reuse, 0x7772, RZ ;  /* 0x000077723a007816 */ /* 0x040fe400000000ff */
[----:B0-----:R-:W-:-:S05]  /*16ccb0*/  PRMT R2, R58, 0x7771, RZ ;  /* 0x000077713a027816 */ /* 0x001fca00000000ff */
[----:B------:R-:W-:Y:S04]  /*16ccc0*/  @P3 STG.E.U8 desc[UR4][R38.64], R2 ;  /* 0x0000000226003986 */ /* 0x000fe8000c101104 */
[----:B------:R0:W-:Y:S04]  /*16ccd0*/  @P4 STG.E.U8 desc[UR4][R52.64], R0 ;  /* 0x0000000034004986 */ /* 0x0001e8000c101104 */
[----:B0-----:R-:W3:Y:S01]  /*16cce0*/  LDL.LU.64 R52, [R1+0x1808] ;  /* 0x0018080001347983 */ /* 0x001ee20000300a00 */
[----:B------:R-:W-:-:S03]  /*16ccf0*/  PRMT R0, R58, 0x7773, RZ ;  /* 0x000077733a007816 */ /* 0x000fc600000000ff */
[----:B------:R-:W4:Y:S04]  /*16cd00*/  LDL.LU.64 R30, [R1+0x1800] ;  /* 0x00180000011e7983 */ /* 0x000f280000300a00 */
[----:B------:R0:W-:Y:S02]  /*16cd10*/  @P6 STG.E.U8 desc[UR4][R54.64], R0 ;  /* 0x0000000036006986 */ /* 0x0001e4000c101104 */
[C---:B0-----:R-:W-:Y:S02]  /*16cd20*/  PRMT R0, R59.reuse, 0x7770, RZ ;  /* 0x000077703b007816 */ /* 0x041fe400000000ff */
[----:B------:R-:W4:Y:S04]  /*16cd30*/  LDL.LU.64 R54, [R1+0x17f8] ;  /* 0x0017f80001367983 */ /* 0x000f280000300a00 */
[----:B------:R-:W4:Y:S04]  /*16cd40*/  LDL.LU.64 R32, [R1+0x17f0] ;  /* 0x0017f00001207983 */ /* 0x000f280000300a00 */
[----:B--2---:R0:W-:Y:S04]  /*16cd50*/  @P5 STG.E.U8 desc[UR4][R56.64], R0 ;  /* 0x0000000038005986 */ /* 0x0041e8000c101104 */
[----:B0-----:R-:W2:Y:S04]  /*16cd60*/  LDL.LU.64 R56, [R1+0x17c8] ;  /* 0x0017c80001387983 */ /* 0x001ea80000300a00 */
[----:B------:R-:W2:Y:S04]  /*16cd70*/  LDL.LU.64 R34, [R1+0x17c0] ;  /* 0x0017c00001227983 */ /* 0x000ea80000300a00 */
[----:B------:R-:W2:Y:S04]  /*16cd80*/  LDL.LU R44, [R1+0x708] ;  /* 0x00070800012c7983 */ /* 0x000ea80000300800 */
[----:B------:R-:W2:Y:S04]  /*16cd90*/  LDL.LU.64 R36, [R1+0x17b8] ;  /* 0x0017b80001247983 */ /* 0x000ea80000300a00 */
[----:B------:R-:W2:Y:S04]  /*16cda0*/  LDL.LU.64 R38, [R1+0x17b0] ;  /* 0x0017b00001267983 */ /* 0x000ea80000300a00 */
[----:B------:R-:W2:Y:S01]  /*16cdb0*/  LDL.LU R58, [R1+0x6f8] ;  /* 0x0006f800013a7983 */ /* 0x000ea20000300800 */
[----:B------:R-:W-:-:S05]  /*16cdc0*/  PRMT R0, R59, 0x7771, RZ ;  /* 0x000077713b007816 */ /* 0x000fca00000000ff */
[----:B---3--:R0:W-:Y:S04]  /*16cdd0*/  @P2 STG.E.U8 desc[UR4][R52.64], R0 ;  /* 0x0000000034002986 */ /* 0x0081e8000c101104 */
[----:B0-----:R-:W3:Y:S01]  /*16cde0*/  LDL.LU.64 R52, [R1+0x1788] ;  /* 0x0017880001347983 */ /* 0x001ee20000300a00 */
[C---:B------:R-:W-:Y:S02]  /*16cdf0*/  LOP3.LUT P0, RZ, R43.reuse, 0x400, RZ, 0xc0, !PT ;  /* 0x000004002bff7812 */ /* 0x040fe4000780c0ff */
[C---:B------:R-:W-:Y:S02]  /*16ce00*/  LOP3.LUT P3, RZ, R43.reuse, 0x1, RZ, 0xc0, !PT ;  /* 0x000000012bff7812 */ /* 0x040fe4000786c0ff */
[C---:B------:R-:W-:Y:S02]  /*16ce10*/  LOP3.LUT P4, RZ, R43.reuse, 0x2, RZ, 0xc0, !PT ;  /* 0x000000022bff7812 */ /* 0x040fe4000788c0ff */
[----:B------:R-:W-:-:S02]  /*16ce20*/  LOP3.LUT P6, RZ, R43, 0x4, RZ, 0xc0, !PT ;  /* 0x000000042bff7812 */ /* 0x000fc400078cc0ff */
[C---:B------:R-:W-:Y:S02]  /*16ce30*/  LOP3.LUT P5, RZ, R43.reuse, 0x8, RZ, 0xc0, !PT ;  /* 0x000000082bff7812 */ /* 0x040fe400078ac0ff */
[----:B------:R-:W-:-:S04]  /*16ce40*/  LOP3.LUT R43, R43, 0xffffbfff, RZ, 0xc0, !PT ;  /* 0xffffbfff2b2b7812 */ /* 0x000fc800078ec0ff */
[----:B------:R-:W-:-:S04]  /*16ce50*/  @P0 LOP3.LUT R43, R43, 0x4000, RZ, 0xfc, !PT ;  /* 0x000040002b2b0812 */ /* 0x000fc800078efcff */
[C---:B------:R-:W-:Y:S02]  /*16ce60*/  LOP3.LUT P0, RZ, R43.reuse, 0x200, RZ, 0xc0, !PT ;  /* 0x000002002bff7812 */ /* 0x040fe4000780c0ff */
[----:B------:R-:W-:-:S11]  /*16ce70*/  LOP3.LUT R43, R43, 0xffff7fff, RZ, 0xc0, !PT ;  /* 0xffff7fff2b2b7812 */ /* 0x000fd600078ec0ff */
        /* <DEDUP_REMOVED lines=8> */
[----:B------:R-:W-:Y:S02]  /*16cf00*/  LOP3.LUT R43, R43, 0xfffbffff, RZ, 0xc0, !PT ;  /* 0xfffbffff2b2b7812 */ /* 0x000fe400078ec0ff */
[----:B------:R-:W-:-:S09]  /*16cf10*/  PRMT R0, R59, 0x7772, RZ ;  /* 0x000077723b007816 */ /* 0x000fd200000000ff */
[----:B------:R-:W-:-:S04]  /*16cf20*/  @P0 LOP3.LUT R43, R43, 0x40000, RZ, 0xfc, !PT ;  /* 0x000400002b2b0812 */ /* 0x000fc800078efcff */
[C---:B------:R-:W-:Y:S01]  /*16cf30*/  LOP3.LUT P0, RZ, R43.reuse, 0x20, RZ, 0xc0, !PT ;  /* 0x000000202bff7812 */ /* 0x040fe2000780c0ff */
[----:B----4-:R0:W-:Y:S01]  /*16cf40*/  @P3 STG.E.U8 desc[UR4][R30.64], R0 ;  /* 0x000000001e003986 */ /* 0x0101e2000c101104 */
[----:B------:R-:W-:Y:S02]  /*16cf50*/  LOP3.LUT R43, R43, 0xfff7ffff, RZ, 0xc0, !PT ;  /* 0xfff7ffff2b2b7812 */ /* 0x000fe400078ec0ff */
[----:B0-----:R-:W-:-:S09]  /*16cf60*/  PRMT R0, R59, 0x7773, RZ ;  /* 0x000077733b007816 */ /* 0x001fd200000000ff */
[----:B------:R-:W-:Y:S01]  /*16cf70*/  @P0 LOP3.LUT R43, R43, 0x80000, RZ, 0xfc, !PT ;  /* 0x000800002b2b0812 */ /* 0x000fe200078efcff */
[----:B------:R0:W-:Y:S03]  /*16cf80*/  @P4 STG.E.U8 desc[UR4][R54.64], R0 ;  /* 0x0000000036004986 */ /* 0x0001e6000c101104 */
[----:B------:R-:W-:Y:S01]  /*16cf90*/  LOP3.LUT P0, RZ, R43, 0x10, RZ, 0xc0, !PT ;  /* 0x000000102bff7812 */ /* 0x000fe2000780c0ff */
[----:B0-----:R-:W4:Y:S04]  /*16cfa0*/  LDL.LU.64 R54, [R1+0x1780] ;  /* 0x0017800001367983 */ /* 0x001f280000300a00 */
[----:B------:R-:W4:Y:S04]  /*16cfb0*/  LDL.LU.64 R28, [R1+0x1770] ;  /* 0x00177000011c7983 */ /* 0x000f280000300a00 */
[----:B------:R-:W4:Y:S01]  /*16cfc0*/  LDL.LU R59, [R1+0x7d8] ;  /* 0x0007d800013b7983 */ /* 0x000f220000300800 */
[----:B--2---:R-:W-:-:S05]  /*16cfd0*/  PRMT R0, R44, 0x7770, RZ ;  /* 0x000077702c007816 */ /* 0x004fca00000000ff */
[----:B------:R0:W-:Y:S02]  /*16cfe0*/  @P6 STG.E.U8 desc[UR4][R32.64], R0 ;  /* 0x0000000020006986 */ /* 0x0001e4000c101104 */
[----:B0-----:R-:W-:-:S05]  /*16cff0*/  PRMT R0, R44, 0x7771, RZ ;  /* 0x000077712c007816 */ /* 0x001fca00000000ff */
[----:B------:R0:W-:Y:S02]  /*16d000*/  @P5 STG.E.U8 desc[UR4][R56.64], R0 ;  /* 0x0000000038005986 */ /* 0x0001e4000c101104 */
[C---:B0-----:R-:W-:Y:S02]  /*16d010*/  PRMT R0, R44.reuse, 0x7772, RZ ;  /* 0x000077722c007816 */ /* 0x041fe400000000ff */
[----:B------:R-:W2:Y:S04]  /*16d020*/  LDL.LU.64 R56, [R1+0x1758] ;  /* 0x0017580001387983 */ /* 0x000ea80000300a00 */
[----:B------:R0:W-:Y:S01]  /*16d030*/  @P0 STG.E.U8 desc[UR4][R34.64], R0 ;  /* 0x0000000022000986 */ /* 0x0001e2000c101104 */
[----:B------:R-:W-:Y:S02]  /*16d040*/  LOP3.LUT P0, RZ, R43, 0x80000, RZ, 0xc0, !PT ;  /* 0x000800002bff7812 */ /* 0x000fe4000780c0ff */
[----:B0-----:R-:W-:-:S11]  /*16d050*/  PRMT R0, R44, 0x7773, RZ ;  /* 0x000077732c007816 */ /* 0x001fd600000000ff */
[----:B------:R0:W-:Y:S01]  /*16d060*/  @P0 STG.E.U8 desc[UR4][R36.64], R0 ;  /* 0x0000000024000986 */ /* 0x0001e2000c101104 */
[C---:B------:R-:W-:Y:S02]  /*16d070*/  LOP3.LUT P0, RZ, R43.reuse, 0x40000, RZ, 0xc0, !PT ;  /* 0x000400002bff7812 */ /* 0x040fe4000780c0ff */
[----:B0-----:R-:W-:Y:S01]  /*16d080*/  PRMT R0, R58, 0x7770, RZ ;  /* 0x000077703a007816 */ /* 0x001fe200000000ff */
[----:B------:R-:W2:Y:S04]  /*16d090*/  LDL.LU.64 R36, [R1+0x1778] ;  /* 0x0017780001247983 */ /* 0x000ea80000300a00 */
[----:B------:R-:W2:Y:S06]  /*16d0a0*/  LDL.LU R35, [R1+0x2e70] ;  /* 0x002e700001237983 */ /* 0x000eac0000300800 */
[----:B------:R0:W-:Y:S01]  /*16d0b0*/  @P0 STG.E.U8 desc[UR4][R38.64], R0 ;  /* 0x0000000026000986 */ /* 0x0001e2000c101104 */
[----:B------:R-:W-:-:S03]  /*16d0c0*/  LOP3.LUT P0, RZ, R43, 0x20000, RZ, 0xc0, !PT ;  /* 0x000200002bff7812 */ /* 0x000fc6000780c0ff */
[----:B0-----:R-:W2:Y:S04]  /*16d0d0*/  LDL.LU.64 R38, [R1+0x1750] ;  /* 0x0017500001267983 */ /* 0x001ea80000300a00 */
[----:B------:R-:W2:Y:S01]  /*16d0e0*/  LDL.LU R47, [R1+0x69c] ;  /* 0x00069c00012f7983 */ /* 0x000ea20000300800 */
[----:B------:R-:W-:-:S03]  /*16d0f0*/  PRMT R0, R58, 0x7771, RZ ;  /* 0x000077713a007816 */ /* 0x000fc600000000ff */
[----:B------:R-:W2:Y:S04]  /*16d100*/  LDL.LU.64 R30, [R1+0x1738] ;  /* 0x00173800011e7983 */ /* 0x000ea80000300a00 */
[----:B------:R-:W2:Y:S04]  /*16d110*/  LDL.LU.64 R32, [R1+0x1728] ;  /* 0x0017280001207983 */ /* 0x000ea80000300a00 */
[----:B---3--:R0:W-:Y:S04]  /*16d120*/  @P0 STG.E.U8 desc[UR4][R52.64], R0 ;  /* 0x0000000034000986 */ /* 0x0081e8000c101104 */
[----:B0-----:R-:W3:Y:S01]  /*16d130*/  LDL.LU.64 R52, [R1+0x16e8] ;  /* 0x0016e80001347983 */ /* 0x001ee20000300a00 */
[----:B------:R-:W-:-:S02]  /*16d140*/  LOP3.LUT P0, RZ, R43, 0x10000, RZ, 0xc0, !PT ;  /* 0x000100002bff7812 */ /* 0x000fc4000780c0ff */
[----:B------:R-:W-:Y:S01]  /*16d150*/  PRMT R0, R58, 0x7772, RZ ;  /* 0x000077723a007816 */ /* 0x000fe200000000ff */
[----:B------:R-:W3:Y:S01]  /*16d160*/  LDL.LU R42, [R1+0x2e6c] ;  /* 0x002e6c00012a7983 */ /* 0x000ee20000300800 */
[C---:B------:R-:W-:Y:S02]  /*16d170*/  LOP3.LUT P1, RZ, R43.reuse, 0x800, RZ, 0xc0, !PT ;  /* 0x000008002bff7812 */ /* 0x040fe4000782c0ff */
[C---:B------:R-:W-:Y:S02]  /*16d180*/  LOP3.LUT P2, RZ, R43.reuse, 0x1000, RZ, 0xc0, !PT ;  /* 0x000010002bff7812 */ /* 0x040fe4000784c0ff */
[----:B------:R-:W-:Y:S02]  /*16d190*/  LOP3.LUT P3, RZ, R43, 0x2000, RZ, 0xc0, !PT ;  /* 0x000020002bff7812 */ /* 0x000fe4000786c0ff */
[C---:B------:R-:W-:Y:S02]  /*16d1a0*/  LOP3.LUT P4, RZ, R41.reuse, 0x2000, RZ, 0xc0, !PT ;  /* 0x0000200029ff7812 */ /* 0x040fe4000788c0ff */
[----:B------:R-:W-:Y:S01]  /*16d1b0*/  LOP3.LUT P5, RZ, R41, 0x4000, RZ, 0xc0, !PT ;  /* 0x0000400029ff7812 */ /* 0x000fe200078ac0ff */
[----:B----4-:R0:W-:Y:S01]  /*16d1c0*/  @P0 STG.E.U8 desc[UR4][R54.64], R0 ;  /* 0x0000000036000986 */ /* 0x0101e2000c101104 */
[----:B------:R-:W-:-:S02]  /*16d1d0*/  LOP3.LUT P0, RZ, R43, 0x8000, RZ, 0xc0, !PT ;  /* 0x000080002bff7812 */ /* 0x000fc4000780c0ff */
[----:B0-----:R-:W-:Y:S02]  /*16d1e0*/  PRMT R0, R58, 0x7773, RZ ;  /* 0x000077733a007816 */ /* 0x001fe400000000ff */
[----:B------:R-:W-:Y:S01]  /*16d1f0*/  PRMT R2, R59, 0x7770, RZ ;  /* 0x000077703b027816 */ /* 0x000fe200000000ff */
[----:B------:R-:W4:Y:S08]  /*16d200*/  LDL.LU R55, [R1+0x2e68] ;  /* 0x002e680001377983 */ /* 0x000f300000300800 */
[----:B------:R0:W-:Y:S01]  /*16d210*/  @P0 STG.E.U8 desc[UR4][R28.64], R0 ;  /* 0x000000001c000986 */ /* 0x0001e2000c101104 */
[----:B------:R-:W-:-:S03]  /*16d220*/  LOP3.LUT P0, RZ, R43, 0x4000, RZ, 0xc0, !PT ;  /* 0x000040002bff7812 */ /* 0x000fc6000780c0ff */
[----:B------:R-:W4:Y:S01]  /*16d230*/  LDL.LU R58, [R1+0x2e64] ;  /* 0x002e6400013a7983 */ /* 0x000f220000300800 */
[----:B0-----:R-:W-:Y:S01]  /*16d240*/  VIADD R0, R61, 0xf5 ;  /* 0x000000f53d007836 */ /* 0x001fe20000000000 */
[----:B------:R-:W-:-:S08]  /*16d250*/  PRMT R3, R59, 0x7772, RZ ;  /* 0x000077723b037816 */ /* 0x000fd000000000ff */
[----:B--2---:R0:W-:Y:S01]  /*16d260*/  @P0 STG.E.U8 desc[UR4][R56.64], R2 ;  /* 0x0000000238000986 */ /* 0x0041e2000c101104 */
[----:B------:R-:W-:Y:S01]  /*16d270*/  ISETP.GE.AND P0, PT, R0, UR9, PT ;  /* 0x0000000900007c0c */ /* 0x000fe2000bf06270 */
[----:B------:R-:W-:Y:S02]  /*16d280*/  VIADD R0, R61, 0xd7 ;  /* 0x000000d73d007836 */ /* 0x000fe40000000000 */
[----:B0-----:R-:W2:Y:S01]  /*16d290*/  LDL.LU.64 R56, [R1+0x1720] ;  /* 0x0017200001387983 */ /* 0x001ea20000300a00 */
[----:B------:R-:W-:-:S03]  /*16d2a0*/  PRMT R2, R59, 0x7771, RZ ;  /* 0x000077713b027816 */ /* 0x000fc600000000ff */
[----:B------:R-:W2:Y:S04]  /*16d2b0*/  LDL.LU R44, [R1+0x70c] ;  /* 0x00070c00012c7983 */ /* 0x000ea80000300800 */
[----:B------:R-:W2:Y:S04]  /*16d2c0*/  LDL.LU R43, [R1+0x2e60] ;  /* 0x002e6000012b7983 */ /* 0x000ea80000300800 */
[----:B------:R0:W-:Y:S01]  /*16d2d0*/  @P1 STG.E.U8 desc[UR4][R36.64], R2 ;  /* 0x0000000224001986 */ /* 0x0001e2000c101104 */
[----:B------:R-:W-:Y:S02]  /*16d2e0*/  ISETP.GE.AND P1, PT, R0, UR6, PT ;  /* 0x0000000600007c0c */ /* 0x000fe4000bf26270 */
[----:B------:R-:W-:-:S02]  /*16d2f0*/  PRMT R0, R59, 0x7773, RZ ;  /* 0x000077733b007816 */ /* 0x000fc400000000ff */
[----:B------:R-:W-:Y:S01]  /*16d300*/  LOP3.LUT P6, RZ, R45, 0x40, RZ, 0xc0, !PT ;  /* 0x000000402dff7812 */ /* 0x000fe200078cc0ff */
[----:B------:R-:W-:Y:S01]  /*16d310*/  ULDC.64 UR6, c[0x0][0x228] ;  /* 0x00008a0000067ab9 */ /* 0x000fe20000000a00 */
[----:B0-----:R-:W2:Y:S04]  /*16d320*/  LDL R37, [R1+0x2e5c] ;  /* 0x002e5c0001257983 */ /* 0x001ea80000100800 */
[----:B------:R-:W2:Y:S04]  /*16d330*/  LDL.LU.64 R26, [R1+0x1730] ;  /* 0x00173000011a7983 */ /* 0x000ea80000300a00 */
[----:B------:R0:W-:Y:S01]  /*16d340*/  @P2 STG.E.U8 desc[UR4][R38.64], R3 ;  /* 0x0000000326002986 */ /* 0x0001e2000c101104 */
[----:B------:R-:W-:-:S03]  /*16d350*/  PRMT R2, R47, 0x7770, RZ ;  /* 0x000077702f027816 */ /* 0x000fc600000000ff */
[----:B------:R1:W-:Y:S04]  /*16d360*/  @P3 STG.E.U8 desc[UR4][R30.64], R0 ;  /* 0x000000001e003986 */ /* 0x0003e8000c101104 */
[----:B------:R-:W-:Y:S04]  /*16d370*/  @P4 STG.E.U8 desc[UR4][R32.64], R2 ;  /* 0x0000000220004986 */ /* 0x000fe8000c101104 */
[----:B0-----:R-:W2:Y:S04]  /*16d380*/  LDL.LU.64 R38, [R1+0x1708] ;  /* 0x0017080001267983 */ /* 0x001ea80000300a00 */
[----:B------:R-:W2:Y:S01]  /*16d390*/  LDL.LU R59, [R1+0x2e54] ;  /* 0x002e5400013b7983 */ /* 0x000ea20000300800 */
[----:B-1----:R-:W-:-:S03]  /*16d3a0*/  PRMT R0, R47, 0x7771, RZ ;  /* 0x000077712f007816 */ /* 0x002fc600000000ff */
[----:B------:R-:W2:Y:S04]  /*16d3b0*/  LDL.LU R36, [R1+0x2e58] ;  /* 0x002e580001247983 */ /* 0x000ea80000300800 */
[----:B---3--:R0:W-:Y:S04]  /*16d3c0*/  @P5 STG.E.U8 desc[UR4][R52.64], R0 ;  /* 0x0000000034005986 */ /* 0x0081e8000c101104 */
[----:B0-----:R-:W3:Y:S01]  /*16d3d0*/  LDL.LU.64 R52, [R1+0x16d8] ;  /* 0x0016d80001347983 */ /* 0x001ee20000300a00 */
[----:B------:R-:W-:-:S03]  /*16d3e0*/  ISETP.LT.AND P3, PT, R35, UR8, !P6 ;  /* 0x0000000823007c0c */ /* 0x000fc6000f761270 */
[----:B------:R-:W3:Y:S01]  /*16d3f0*/  LDL.LU R54, [R1+0x6fc] ;  /* 0x0006fc0001367983 */ /* 0x000ee20000300800 */
[----:B------:R-:W-:-:S03]  /*16d400*/  PRMT R2, R47, 0x7772, RZ ;  /* 0x000077722f027816 */ /* 0x000fc600000000ff */
[----:B------:R-:W3:Y:S04]  /*16d410*/  LDL.LU.64 R28, [R1+0x1700] ;  /* 0x00170000011c7983 */ /* 0x000ee80000300a00 */
[----:B------:R-:W3:Y:S04]  /*16d420*/  LDL.LU.64 R30, [R1+0x16e0] ;  /* 0x0016e000011e7983 */ /* 0x000ee80000300a00 */
[----:B------:R-:W3:Y:S01]  /*16d430*/  LDL.LU.64 R32, [R1+0x16d0] ;  /* 0x0016d00001207983 */ /* 0x000ee20000300a00 */
[----:B------:R-:W-:Y:S02]  /*16d440*/  ULDC.64 UR8, c[0x0][0x228] ;  /* 0x00008a0000087ab9 */ /* 0x000fe40000000a00 */
[----:B------:R-:W-:-:S02]  /*16d450*/  ISETP.LT.AND P5, PT, R42, UR8, !P6 ;  /* 0x000000082a007c0c */ /* 0x000fc4000f7a1270 */
[----:B------:R-:W-:Y:S01]  /*16d460*/  PRMT R3, R47, 0x7773, RZ ;  /* 0x000077732f037816 */ /* 0x000fe200000000ff */
[----:B------:R-:W-:Y:S01]  /*16d470*/  VIADD R0, R61, 0xd8 ;  /* 0x000000d83d007836 */ /* 0x000fe20000000000 */
[----:B------:R-:W-:-:S04]  /*16d480*/  ULDC UR8, c[0x0][0x228] ;  /* 0x00008a0000087ab9 */ /* 0x000fc80000000800 */
[----:B------:R-:W-:Y:S01]  /*16d490*/  ISETP.GE.AND P2, PT, R0, UR10, PT ;  /* 0x0000000a00007c0c */ /* 0x000fe2000bf46270 */
[----:B------:R-:W-:Y:S01]  /*16d4a0*/  ULDC.64 UR10, c[0x0][0x228] ;  /* 0x00008a00000a7ab9 */ /* 0x000fe20000000a00 */
[----:B----4-:R-:W-:Y:S01]  /*16d4b0*/  ISETP.LT.AND P4, PT, R55, UR6, !P6 ;  /* 0x0000000637007c0c */ /* 0x010fe2000f781270 */
[----:B------:R-:W-:Y:S01]  /*16d4c0*/  ULDC UR6, c[0x0][0x228] ;  /* 0x00008a0000067ab9 */ /* 0x000fe20000000800 */
[----:B--2---:R0:W-:Y:S04]  /*16d4d0*/  @P3 STG.E.U8 desc[UR4][R56.64], R2 ;  /* 0x0000000238003986 */ /* 0x0041e8000c101104 */
[----:B0-----:R-:W2:Y:S01]  /*16d4e0*/  LDL.LU.64 R56, [R1+0x16a8] ;  /* 0x0016a80001387983 */ /* 0x001ea20000300a00 */
[----:B------:R-:W-:Y:S02]  /*16d4f0*/  ISETP.LT.AND P3, PT, R58, UR24, !P6 ;  /* 0x000000183a007c0c */ /* 0x000fe4000f761270 */
[----:B------:R-:W-:-:S02]  /*16d500*/  PRMT R2, R44, 0x7770, RZ ;  /* 0x000077702c027816 */ /* 0x000fc400000000ff */
[C---:B------:R-:W-:Y:S02]  /*16d510*/  PRMT R0, R44.reuse, 0x7771, RZ ;  /* 0x000077712c007816 */ /* 0x040fe400000000ff */
[C---:B------:R-:W-:Y:S02]  /*16d520*/  PRMT R6, R44.reuse, 0x7772, RZ ;  /* 0x000077722c067816 */ /* 0x040fe400000000ff */
[----:B------:R-:W-:Y:S01]  /*16d530*/  PRMT R4, R44, 0x7773, RZ ;  /* 0x000077732c047816 */ /* 0x000fe200000000ff */
[----:B------:R-:W-:Y:S04]  /*16d540*/  @P5 STG.E.U8 desc[UR4][R26.64], R3 ;  /* 0x000000031a005986 */ /* 0x000fe8000c101104 */
[----:B------:R0:W-:Y:S04]  /*16d550*/  @P4 STG.E.U8 desc[UR4][R38.64], R2 ;  /* 0x0000000226004986 */ /* 0x0001e8000c101104 */
[----:B0-----:R-:W4:Y:S04]  /*16d560*/  LDL.LU.64 R38, [R1+0x1698] ;  /* 0x0016980001267983 */ /* 0x001f280000300a00 */
[----:B------:R-:W2:Y:S04]  /*16d570*/  LDL.LU R44, [R1+0x7dc] ;  /* 0x0007dc00012c7983 */ /* 0x000ea80000300800 */
[----:B------:R-:W4:Y:S04]  /*16d580*/  LDL.LU.64 R22, [R1+0x16a0] ;  /* 0x0016a00001167983 */ /* 0x000f280000300a00 */
[----:B---3--:R0:W-:Y:S04]  /*16d590*/  @P3 STG.E.U8 desc[UR4][R52.64], R0 ;  /* 0x0000000034003986 */ /* 0x0081e8000c101104 */
[----:B0-----:R-:W3:Y:S01]  /*16d5a0*/  LDL.LU.64 R52, [R1+0x1690] ;  /* 0x0016900001347983 */ /* 0x001ee20000300a00 */
[----:B------:R-:W-:-:S02]  /*16d5b0*/  ISETP.LT.AND P5, PT, R43, UR22, !P6 ;  /* 0x000000162b007c0c */ /* 0x000fc4000f7a1270 */
[----:B------:R-:W-:Y:S02]  /*16d5c0*/  ISETP.LT.AND P4, PT, R37, UR20, !P6 ;  /* 0x0000001425007c0c */ /* 0x000fe4000f781270 */
[----:B------:R-:W-:Y:S02]  /*16d5d0*/  ISETP.LT.AND P6, PT, R59, UR18, !P1 ;  /* 0x000000123b007c0c */ /* 0x000fe4000cfc1270 */
[----:B------:R-:W-:Y:S01]  /*16d5e0*/  ISETP.LT.AND P3, PT, R36, UR16, !P1 ;  /* 0x0000001024007c0c */ /* 0x000fe2000cf61270 */
[----:B------:R-:W3:Y:S01]  /*16d5f0*/  LDL.LU.64 R24, [R1+0x1668] ;  /* 0x0016680001187983 */ /* 0x000ee20000300a00 */
[C---:B------:R-:W-:Y:S02]  /*16d600*/  PRMT R3, R54.reuse, 0x7770, RZ ;  /* 0x0000777036037816 */ /* 0x040fe400000000ff */
[----:B------:R-:W-:Y:S01]  /*16d610*/  PRMT R2, R54, 0x7771, RZ ;  /* 0x0000777136027816 */ /* 0x000fe200000000ff */
[----:B------:R-:W3:Y:S04]  /*16d620*/  LDL.LU.64 R26, [R1+0x1660] ;  /* 0x00166000011a7983 */ /* 0x000ee80000300a00 */
[----:B------:R0:W-:Y:S04]  /*16d630*/  @P5 STG.E.U8 desc[UR4][R28.64], R6 ;  /* 0x000000061c005986 */ /* 0x0001e8000c101104 */
[----:B------:R2:W-:Y:S04]  /*16d640*/  @P4 STG.E.U8 desc[UR4][R30.64], R4 ;  /* 0x000000041e004986 */ /* 0x0005e8000c101104 */
[----:B------:R1:W-:Y:S01]  /*16d650*/  @P6 STG.E.U8 desc[UR4][R32.64], R3 ;  /* 0x0000000320006986 */ /* 0x0003e2000c101104 */
[----:B------:R-:W-:-:S03]  /*16d660*/  ISETP.LT.AND P5, PT, R35, UR14, !P1 ;  /* 0x0000000e23007c0c */ /* 0x000fc6000cfa1270 */
[----:B0-----:R-:W3:Y:S01]  /*16d670*/  LDL.LU.64 R28, [R1+0x1658] ;  /* 0x00165800011c7983 */ /* 0x001ee20000300a00 */
[C---:B------:R-:W-:Y:S02]  /*16d680*/  PRMT R0, R54.reuse, 0x7772, RZ ;  /* 0x0000777236007816 */ /* 0x040fe400000000ff */
[----:B------:R-:W-:Y:S02]  /*16d690*/  ISETP.LT.AND P6, PT, R55, UR10, !P1 ;  /* 0x0000000a37007c0c */ /* 0x000fe4000cfc1270 */
[----:B------:R-:W-:Y:S02]  /*16d6a0*/  PRMT R5, R54, 0x7773, RZ ;  /* 0x0000777336057816 */ /* 0x000fe400000000ff */
[----:B--2---:R-:W-:Y:S01]  /*16d6b0*/  PRMT R4, R44, 0x7770, RZ ;  /* 0x000077702c047816 */ /* 0x004fe200000000ff */
[----:B------:R0:W-:Y:S01]  /*16d6c0*/  @P3 STG.E.U8 desc[UR4][R56.64], R2 ;  /* 0x0000000238003986 */ /* 0x0001e2000c101104 */
[----:B------:R-:W-:Y:S02]  /*16d6d0*/  ISETP.LT.AND P4, PT, R58, UR26, !P1 ;  /* 0x0000001a3a007c0c */ /* 0x000fe4000cf81270 */
[----:B-1----:R-:W-:Y:S01]  /*16d6e0*/  PRMT R3, R44, 0x7771, RZ ;  /* 0x000077712c037816 */ /* 0x002fe200000000ff */
[----:B------:R-:W-:Y:S01]  /*16d6f0*/  ULDC UR10, c[0x0][0x228] ;  /* 0x00008a00000a7ab9 */ /* 0x000fe20000000800 */
[----:B0-----:R-:W2:Y:S04]  /*16d700*/  LDL.LU R56, [R1+0x6d0] ;  /* 0x0006d00001387983 */ /* 0x001ea80000300800 */
[----:B------:R-:W2:Y:S04]  /*16d710*/  LDL.LU.64 R30, [R1+0x1650] ;  /* 0x00165000011e7983 */ /* 0x000ea80000300a00 */
[----:B------:R-:W2:Y:S01]  /*16d720*/  LDL.LU.64 R32, [R1+0x1638] ;  /* 0x0016380001207983 */ /* 0x000ea20000300a00 */
[----:B------:R-:W-:-:S03]  /*16d730*/  ISETP.LT.AND P3, PT, R42, UR12, !P1 ;  /* 0x0000000c2a007c0c */ /* 0x000fc6000cf61270 */
[----:B----4-:R0:W-:Y:S04]  /*16d740*/  @P5 STG.E.U8 desc[UR4][R38.64], R0 ;  /* 0x0000000026005986 */ /* 0x0101e8000c101104 */
[----:B0-----:R-:W4:Y:S06]  /*16d750*/  LDL.LU.64 R38, [R1+0x1630] ;  /* 0x0016300001267983 */ /* 0x001f2c0000300a00 */
[----:B------:R-:W-:Y:S04]  /*16d760*/  @P3 STG.E.U8 desc[UR4][R22.64], R5 ;  /* 0x0000000516003986 */ /* 0x000fe8000c101104 */
[----:B---3--:R0:W-:Y:S04]  /*16d770*/  @P6 STG.E.U8 desc[UR4][R52.64], R4 ;  /* 0x0000000434006986 */ /* 0x0081e8000c101104 */
[----:B0-----:R-:W3:Y:S01]  /*16d780*/  LDL.LU.64 R52, [R1+0x1628] ;  /* 0x0016280001347983 */ /* 0x001ee20000300a00 */
[----:B------:R-:W-:Y:S01]  /*16d790*/  ISETP.LT.AND P5, PT, R43, UR6, !P1 ;  /* 0x000000062b007c0c */ /* 0x000fe2000cfa1270 */
[----:B------:R-:W-:-:S02]  /*16d7a0*/  ULDC UR6, c[0x0][0x228] ;  /* 0x00008a0000067ab9 */ /* 0x000fc40000000800 */
[----:B------:R-:W-:Y:S01]  /*16d7b0*/  ISETP.LT.AND P1, PT, R37, UR6, !P1 ;  /* 0x0000000625007c0c */ /* 0x000fe2000cf21270 */
[----:B------:R-:W-:Y:S01]  /*16d7c0*/  ULDC UR6, c[0x0][0x228] ;  /* 0x00008a0000067ab9 */ /* 0x000fe20000000800 */
[C---:B------:R-:W-:Y:S02]  /*16d7d0*/  PRMT R2, R44.reuse, 0x7772, RZ ;  /* 0x000077722c027816 */ /* 0x040fe400000000ff */
[----:B------:R-:W-:Y:S01]  /*16d7e0*/  PRMT R0, R44, 0x7773, RZ ;  /* 0x000077732c007816 */ /* 0x000fe200000000ff */
[----:B------:R0:W-:Y:S01]  /*16d7f0*/  @P4 STG.E.U8 desc[UR4][R24.64], R3 ;  /* 0x0000000318004986 */ /* 0x0001e2000c101104 */
[----:B------:R-:W-:-:S03]  /*16d800*/  ISETP.LT.AND P3, PT, R59, UR6, !P2 ;  /* 0x000000063b007c0c */ /* 0x000fc6000d761270 */
[----:B------:R-:W3:Y:S01]  /*16d810*/  LDL.LU R44, [R1+0x7c0] ;  /* 0x0007c000012c7983 */ /* 0x000ee20000300800 */
[----:B------:R-:W-:Y:S01]  /*16d820*/  ISETP.LT.AND P4, PT, R36, UR8, !P2 ;  /* 0x0000000824007c0c */ /* 0x000fe2000d781270 */
[----:B------:R-:W-:Y:S01]  /*16d830*/  ULDC UR8, c[0x0][0x228] ;  /* 0x00008a0000087ab9 */ /* 0x000fe20000000800 */
[----:B------:R-:W-:Y:S01]  /*16d840*/  ULDC UR6, c[0x0][0x22c] ;  /* 0x00008b0000067ab9 */ /* 0x000fe20000000800 */
[----:B------:R-:W-:Y:S04]  /*16d850*/  @P5 STG.E.U8 desc[UR4][R26.64], R2 ;  /* 0x000000021a005986 */ /* 0x000fe8000c101104 */
[----:B------:R1:W-:Y:S04]  /*16d860*/  @P1 STG.E.U8 desc[UR4][R28.64], R0 ;  /* 0x000000001c001986 */ /* 0x0003e8000c101104 */
[----:B0-----:R-:W3:Y:S01]  /*16d870*/  LDL.LU.64 R24, [R1+0x1620] ;  /* 0x0016200001187983 */ /* 0x001ee20000300a00 */
[----:B------:R-:W-:-:S02]  /*16d880*/  ISETP.LT.AND P6, PT, R35, UR8, !P2 ;  /* 0x0000000823007c0c */ /* 0x000fc4000d7c1270 */
[----:B------:R-:W-:Y:S01]  /*16d890*/  ISETP.LT.AND P5, PT, R42, UR10, !P2 ;  /* 0x0000000a2a007c0c */ /* 0x000fe2000d7a1270 */
[----:B------:R-:W-:Y:S01]  /*16d8a0*/  ULDC UR8, c[0x0][0x228] ;  /* 0x00008a0000087ab9 */ /* 0x000fe20000000800 */
[----:B------:R-:W-:Y:S01]  /*16d8b0*/  ULDC UR10, c[0x0][0x228] ;  /* 0x00008a00000a7ab9 */ /* 0x000fe20000000800 */
[----:B-1----:R-:W3:Y:S01]  /*16d8c0*/  LDL.LU.64 R28, [R1+0x1608] ;  /* 0x00160800011c7983 */ /* 0x002ee20000300a00 */
[----:B------:R-:W-:-:S05]  /*16d8d0*/  VIADD R0, R61, 0xd9 ;  /* 0x000000d93d007836 */ /* 0x000fca0000000000 */
[----:B------:R-:W-:Y:S01]  /*16d8e0*/  ISETP.GE.AND P1, PT, R0, UR6, PT ;  /* 0x0000000600007c0c */ /* 0x000fe2000bf26270 */
[----:B------:R-:W-:Y:S01]  /*16d8f0*/  ULDC UR6, c[0x0][0x228] ;  /* 0x00008a0000067ab9 */ /* 0x000fe20000000800 */
[C---:B--2---:R-:W-:Y:S02]  /*16d900*/  PRMT R3, R56.reuse, 0x7770, RZ ;  /* 0x0000777038037816 */ /* 0x044fe400000000ff */
[----:B------:R-:W-:-:S03]  /*16d910*/  PRMT R2, R56, 0x7771, RZ ;  /* 0x0000777138027816 */ /* 0x000fc600000000ff */
[----:B------:R-:W-:Y:S04]  /*16d920*/  @P3 STG.E.U8 desc[UR4][R30.64], R3 ;  /* 0x000000031e003986 */ /* 0x000fe8000c101104 */
[----:B------:R0:W-:Y:S04]  /*16d930*/  @P4 STG.E.U8 desc[UR4][R32.64], R2 ;  /* 0x0000000220004986 */ /* 0x0001e8000c101104 */
[----:B0-----:R-:W2:Y:S04]  /*16d940*/  LDL.LU.64 R32, [R1+0x15f8] ;  /* 0x0015f80001207983 */ /* 0x001ea80000300a00 */
[----:B------:R-:W2:Y:S01]  /*16d950*/  LDL.LU R57, [R1+0x7b0] ;  /* 0x0007b00001397983 */ /* 0x000ea20000300800 */
[----:B------:R-:W-:-:S03]  /*16d960*/  PRMT R2, R56, 0x7772, RZ ;  /* 0x0000777238027816 */ /* 0x000fc600000000ff */
[----:B------:R-:W2:Y:S04]  /*16d970*/  LDL.LU.64 R26, [R1+0x1600] ;  /* 0x00160000011a7983 */ /* 0x000ea80000300a00 */
[----:B------:R-:W2:Y:S04]  /*16d980*/  LDL.LU.64 R30, [R1+0x15f0] ;  /* 0x0015f000011e7983 */ /* 0x000ea80000300a00 */
[----:B----4-:R0:W-:Y:S01]  /*16d990*/  @P6 STG.E.U8 desc[UR4][R38.64], R2 ;  /* 0x0000000226006986 */ /* 0x0101e2000c101104 */
[----:B------:R-:W-:-:S03]  /*16d9a0*/  PRMT R0, R56, 0x7773, RZ ;  /* 0x0000777338007816 */ /* 0x000fc600000000ff */
[----:B0-----:R-:W4:Y:S04]  /*16d9b0*/  LDL.LU.64 R38, [R1+0x15e8] ;  /* 0x0015e80001267983 */ /* 0x001f280000300a00 */
[----:B---3--:R0:W-:Y:S04]  /*16d9c0*/  @P5 STG.E.U8 desc[UR4][R52.64], R0 ;  /* 0x0000000034005986 */ /* 0x0081e8000c101104 */
[----:B0-----:R-:W3:Y:S01]  /*16d9d0*/  LDL.LU.64 R52, [R1+0x15d8] ;  /* 0x0015d80001347983 */ /* 0x001ee20000300a00 */
[----:B------:R-:W-:Y:S01]  /*16d9e0*/  ISETP.LT.AND P4, PT, R55, UR6, !P2 ;  /* 0x0000000637007c0c */ /* 0x000fe2000d781270 */
[----:B------:R-:W-:Y:S01]  /*16d9f0*/  ULDC UR6, c[0x0][0x228] ;  /* 0x00008a0000067ab9 */ /* 0x000fe20000000800 */
[----:B------:R-:W-:-:S02]  /*16da00*/  PRMT R2, R44, 0x7770, RZ ;  /* 0x000077702c027816 */ /* 0x000fc400000000ff */
[----:B------:R-:W-:Y:S01]  /*16da10*/  ISETP.LT.AND P5, PT, R58, UR6, !P2 ;  /* 0x000000063a007c0c */ /* 0x000fe2000d7a1270 */
[----:B------:R-:W-:Y:S01]  /*16da20*/  VIADD R0, R61, 0xda ;  /* 0x000000da3d007836 */ /* 0x000fe20000000000 */
[----:B------:R-:W-:Y:S01]  /*16da30*/  ISETP.LT.AND P6, PT, R43, UR8, !P2 ;  /* 0x000000082b007c0c */ /* 0x000fe2000d7c1270 */
[----:B------:R-:W-:Y:S01]  /*16da40*/  ULDC UR6, c[0x0][0x22c] ;  /* 0x00008b0000067ab9 */ /* 0x000fe20000000800 */
[----:B------:R-:W3:Y:S01]  /*16da50*/  LDL.LU R56, [R1+0x7a0] ;  /* 0x0007a00001387983 */ /* 0x000ee20000300800 */
[----:B------:R-:W-:Y:S01]  /*16da60*/  ULDC UR8, c[0x0][0x228] ;  /* 0x00008a0000087ab9 */ /* 0x000fe20000000800 */
[----:B------:R-:W-:Y:S01]  /*16da70*/  ISETP.GE.AND P3, PT, R0, UR6, PT ;  /* 0x0000000600007c0c */ /* 0x000fe2000bf66270 */
[----:B------:R-:W-:Y:S02]  /*16da80*/  ULDC UR6, c[0x0][0x228] ;  /* 0x00008a0000067ab9 */ /* 0x000fe40000000800 */
[----:B------:R0:W-:Y:S01]  /*16da90*/  @P4 STG.E.U8 desc[UR4][R24.64], R2 ;  /* 0x0000000218004986 */ /* 0x0001e2000c101104 */
[----:B------:R-:W-:-:S02]  /*16daa0*/  ISETP.LT.AND P2, PT, R37, UR6, !P2 ;  /* 0x0000000625007c0c */ /* 0x000fc4000d741270 */
[C---:B------:R-:W-:Y:S02]  /*16dab0*/  PRMT R0, R44.reuse, 0x7772, RZ ;  /* 0x000077722c007816 */ /* 0x040fe400000000ff */
[----:B------:R-:W-:Y:S01]  /*16dac0*/  ISETP.LT.AND P4, PT, R59, UR8, !P1 ;  /* 0x000000083b007c0c */ /* 0x000fe2000cf81270 */
[----:B------:R-:W-:Y:S01]  /*16dad0*/  ULDC UR6, c[0x0][0x228] ;  /* 0x00008a0000067ab9 */ /* 0x000fe20000000800 */
[----:B------:R-:W-:Y:S01]  /*16dae0*/  ULDC UR8, c[0x0][0x228] ;  /* 0x00008a0000087ab9 */ /* 0x000fe20000000800 */
[----:B0-----:R-:W-:-:S05]  /*16daf0*/  PRMT R2, R44, 0x7771, RZ ;  /* 0x000077712c027816 */ /* 0x001fca00000000ff */
[----:B------:R0:W-:Y:S04]  /*16db00*/  @P5 STG.E.U8 desc[UR4][R28.64], R2 ;  /* 0x000000021c005986 */ /* 0x0001e8000c101104 */
[----:B0-----:R-:W3:Y:S01]  /*16db10*/  LDL.LU.64 R28, [R1+0x15e0] ;  /* 0x0015e000011c7983 */ /* 0x001ee20000300a00 */
[----:B------:R-:W-:-:S03]  /*16db20*/  PRMT R2, R44, 0x7773, RZ ;  /* 0x000077732c027816 */ /* 0x000fc600000000ff */
[----:B--2---:R0:W-:Y:S01]  /*16db30*/  @P6 STG.E.U8 desc[UR4][R32.64], R0 ;  /* 0x0000000020006986 */ /* 0x0041e2000c101104 */
[----:B------:R-:W-:Y:S01]  /*16db40*/  ISETP.LT.AND P6, PT, R36, UR6, !P1 ;  /* 0x0000000624007c0c */ /* 0x000fe2000cfc1270 */
[----:B------:R-:W-:Y:S02]  /*16db50*/  ULDC UR6, c[0x0][0x228] ;  /* 0x00008a0000067ab9 */ /* 0x000fe40000000800 */
[----:B------:R1:W-:Y:S01]  /*16db60*/  @P2 STG.E.U8 desc[UR4][R26.64], R2 ;  /* 0x000000021a002986 */ /* 0x0003e2000c101104 */
[----:B------:R-:W-:Y:S01]  /*16db70*/  ISETP.LT.AND P5, PT, R35, UR6, !P1 ;  /* 0x0000000623007c0c */ /* 0x000fe2000cfa1270 */
[----:B------:R-:W-:Y:S02]  /*16db80*/  ULDC UR6, c[0x0][0x228] ;  /* 0x00008a0000067ab9 */ /* 0x000fe40000000800 */
[----:B0-----:R-:W2:Y:S01]  /*16db90*/  LDL.LU.64 R32, [R1+0x15d0] ;  /* 0x0015d00001207983 */ /* 0x001ea20000300a00 */
[----:B------:R-:W-:-:S03]  /*16dba0*/  PRMT R0, R57, 0x7770, RZ ;  /* 0x0000777039007816 */ /* 0x000fc600000000ff */
[----:B------:R-:W2:Y:S01]  /*16dbb0*/  LDL.LU.64 R24, [R1+0x15c8] ;  /* 0x0015c80001187983 */ /* 0x000ea20000300a00 */
[----:B-1----:R-:W-:-:S03]  /*16dbc0*/  PRMT R2, R57, 0x7771, RZ ;  /* 0x0000777139027816 */ /* 0x002fc600000000ff */
[----:B------:R0:W-:Y:S04]  /*16dbd0*/  @P4 STG.E.U8 desc[UR4][R30.64], R0 ;  /* 0x000000001e004986 */ /* 0x0001e8000c101104 */
[----:B----4-:R1:W-:Y:S04]  /*16dbe0*/  @P6 STG.E.U8 desc[UR4][R38.64], R2 ;  /* 0x0000000226006986 */ /* 0x0103e8000c101104 */
[----:B0-----:R-:W4:Y:S04]  /*16dbf0*/  LDL.LU.64 R30, [R1+0x15b8] ;  /* 0x0015b800011e7983 */ /* 0x001f280000300a00 */
[----:B------:R-:W4:Y:S04]  /*16dc00*/  LDL.LU R44, [R1+0x6d4] ;  /* 0x0006d400012c7983 */ /* 0x000f280000300800 */
[----:B-1----:R-:W4:Y:S01]  /*16dc10*/  LDL.LU.64 R38, [R1+0x15c0] ;  /* 0x0015c00001267983 */ /* 0x002f220000300a00 */
[----:B------:R-:W-:-:S05]  /*16dc20*/  PRMT R0, R57, 0x7772, RZ ;  /* 0x0000777239007816 */ /* 0x000fca00000000ff */
[----:B---3--:R0:W-:Y:S04]  /*16dc30*/  @P5 STG.E.U8 desc[UR4][R52.64], R0 ;  /* 0x0000000034005986 */ /* 0x0081e8000c101104 */
[----:B0-----:R-:W3:Y:S01]  /*16dc40*/  LDL.LU.64 R52, [R1+0x15b0] ;  /* 0x0015b00001347983 */ /* 0x001ee20000300a00 */
[----:B------:R-:W-:Y:S02]  /*16dc50*/  ISETP.LT.AND P2, PT, R42, UR6, !P1 ;  /* 0x000000062a007c0c */ /* 0x000fe4000cf41270 */
[----:B------:R-:W-:Y:S02]  /*16dc60*/  ISETP.LT.AND P4, PT, R55, UR8, !P1 ;  /* 0x0000000837007c0c */ /* 0x000fe4000cf81270 */
[----:B------:R-:W-:Y:S01]  /*16dc70*/  PRMT R2, R57, 0x7773, RZ ;  /* 0x0000777339027816 */ /* 0x000fe200000000ff */
[----:B------:R-:W-:Y:S01]  /*16dc80*/  VIADD R3, R61, 0xdb ;  /* 0x000000db3d037836 */ /* 0x000fe20000000000 */
[----:B------:R-:W-:Y:S01]  /*16dc90*/  ULDC UR8, c[0x0][0x228] ;  /* 0x00008a0000087ab9 */ /* 0x000fe20000000800 */
[----:B------:R-:W-:Y:S01]  /*16dca0*/  ULDC UR6, c[0x0][0x22c] ;  /* 0x00008b0000067ab9 */ /* 0x000fe20000000800 */
[----:B------:R-:W-:-:S02]  /*16dcb0*/  ISETP.LT.AND P5, PT, R58, UR8, !P1 ;  /* 0x000000083a007c0c */ /* 0x000fc4000cfa1270 */
[C---:B------:R-:W-:Y:S01]  /*16dcc0*/  PRMT R0, R56.reuse, 0x7770, RZ ;  /* 0x0000777038007816 */ /* 0x040fe200000000ff */
[----:B------:R-:W3:Y:S01]  /*16dcd0*/  LDL.LU.64 R26, [R1+0x15a8] ;  /* 0x0015a800011a7983 */ /* 0x000ee20000300a00 */
[----:B------:R-:W-:Y:S01]  /*16dce0*/  ISETP.LT.AND P6, PT, R43, UR10, !P1 ;  /* 0x0000000a2b007c0c */ /* 0x000fe2000cfc1270 */
[----:B------:R-:W-:Y:S01]  /*16dcf0*/  ULDC UR8, c[0x0][0x228] ;  /* 0x00008a0000087ab9 */ /* 0x000fe20000000800 */
[----:B------:R-:W-:Y:S01]  /*16dd00*/  ULDC UR10, c[0x0][0x228] ;  /* 0x00008a00000a7ab9 */ /* 0x000fe20000000800 */
[----:B------:R0:W-:Y:S01]  /*16dd10*/  @P2 STG.E.U8 desc[UR4][R28.64], R2 ;  /* 0x000000021c002986 */ /* 0x0001e2000c101104 */
[----:B------:R-:W-:Y:S01]  /*16dd20*/  ISETP.GE.AND P2, PT, R3, UR6, PT ;  /* 0x0000000603007c0c */ /* 0x000fe2000bf46270 */
[----:B------:R-:W-:Y:S02]  /*16dd30*/  ULDC UR6, c[0x0][0x228] ;  /* 0x00008a0000067ab9 */ /* 0x000fe40000000800 */
[----:B------:R-:W-:Y:S01]  /*16dd40*/  ISETP.LT.AND P1, PT, R37, UR6, !P1 ;  /* 0x0000000625007c0c */ /* 0x000fe2000cf21270 */
[----:B------:R-:W-:Y:S01]  /*16dd50*/  ULDC UR6, c[0x0][0x228] ;  /* 0x00008a0000067ab9 */ /* 0x000fe20000000800 */
[----:B0-----:R-:W3:Y:S01]  /*16dd60*/  LDL.LU.64 R28, [R1+0x15a0] ;  /* 0x0015a000011c7983 */ /* 0x001ee20000300a00 */
[----:B------:R-:W-:-:S03]  /*16dd70*/  PRMT R2, R56, 0x7771, RZ ;  /* 0x0000777138027816 */ /* 0x000fc600000000ff */
[----:B--2---:R0:W-:Y:S04]  /*16dd80*/  @P4 STG.E.U8 desc[UR4][R32.64], R0 ;  /* 0x0000000020004986 */ /* 0x0041e8000c101104 */
[----:B------:R1:W-:Y:S01]  /*16dd90*/  @P5 STG.E.U8 desc[UR4][R24.64], R2 ;  /* 0x0000000218005986 */ /* 0x0003e2000c101104 */
[----:B------:R-:W-:Y:S01]  /*16dda0*/  ISETP.LT.AND P4, PT, R59, UR8, !P3 ;  /* 0x000000083b007c0c */ /* 0x000fe2000df81270 */
[----:B------:R-:W-:Y:S02]  /*16ddb0*/  ULDC UR8, c[0x0][0x228] ;  /* 0x00008a0000087ab9 */ /* 0x000fe40000000800 */
[----:B0-----:R-:W2:Y:S01]  /*16ddc0*/  LDL.LU.64 R32, [R1+0x1598] ;  /* 0x0015980001207983 */ /* 0x001ea20000300a00 */
[----:B------:R-:W-:-:S03]  /*16ddd0*/  PRMT R0, R56, 0x7772, RZ ;  /* 0x0000777238007816 */ /* 0x000fc600000000ff */
[----:B------:R-:W2:Y:S01]  /*16dde0*/  LDL.LU R57, [R1+0x7c4] ;  /* 0x0007c40001397983 */ /* 0x000ea20000300800 */
[----:B-1----:R-:W-:-:S03]  /*16ddf0*/  PRMT R2, R56, 0x7773, RZ ;  /* 0x0000777338027816 */ /* 0x002fc600000000ff */
[----:B----4-:R0:W-:Y:S04]  /*16de00*/  @P6 STG.E.U8 desc[UR4][R30.64], R0 ;  /* 0x000000001e006986 */ /* 0x0101e8000c101104 */
[----:B------:R1:W-:Y:S04]  /*16de10*/  @P1 STG.E.U8 desc[UR4][R38.64], R2 ;  /* 0x0000000226001986 */ /* 0x0003e8000c101104 */
[----:B0-----:R-:W4:Y:S04]  /*16de20*/  LDL.LU.64 R30, [R1+0x1590] ;  /* 0x00159000011e7983 */ /* 0x001f280000300a00 */
[----:B-1----:R-:W4:Y:S01]  /*16de30*/  LDL.LU.64 R38, [R1+0x1588] ;  /* 0x0015880001267983 */ /* 0x002f220000300a00 */
[----:B------:R-:W-:-:S05]  /*16de40*/  PRMT R0, R44, 0x7770, RZ ;  /* 0x000077702c007816 */ /* 0x000fca00000000ff */
[----:B---3--:R0:W-:Y:S04]  /*16de50*/  @P4 STG.E.U8 desc[UR4][R52.64], R0 ;  /* 0x0000000034004986 */ /* 0x0081e8000c101104 */
[----:B0-----:R-:W3:Y:S01]  /*16de60*/  LDL.LU.64 R52, [R1+0x1578] ;  /* 0x0015780001347983 */ /* 0x001ee20000300a00 */
[----:B------:R-:W-:Y:S02]  /*16de70*/  ISETP.LT.AND P6, PT, R36, UR6, !P3 ;  /* 0x0000000624007c0c */ /* 0x000fe4000dfc1270 */
[----:B------:R-:W-:Y:S01]  /*16de80*/  ISETP.LT.AND P5, PT, R35, UR8, !P3 ;  /* 0x0000000823007c0c */ /* 0x000fe2000dfa1270 */
[----:B------:R-:W-:Y:S01]  /*16de90*/  ULDC UR6, c[0x0][0x228] ;  /* 0x00008a0000067ab9 */ /* 0x000fe20000000800 */
[----:B------:R-:W3:Y:S01]  /*16dea0*/  LDL.LU R56, [R1+0x7b4] ;  /* 0x0007b40001387983 */ /* 0x000ee20000300800 */
[----:B------:R-:W-:-:S02]  /*16deb0*/  ISETP.LT.AND P4, PT, R42, UR6, !P3 ;  /* 0x000000062a007c0c */ /* 0x000fc4000df81270 */
[C---:B------:R-:W-:Y:S02]  /*16dec0*/  PRMT R2, R44.reuse, 0x7771, RZ ;  /* 0x000077712c027816 */ /* 0x040fe400000000ff */
[----:B------:R-:W-:Y:S01]  /*16ded0*/  PRMT R0, R44, 0x7772, RZ ;  /* 0x000077722c007816 */ /* 0x000fe200000000ff */
[----:B------:R-:W3:Y:S01]  /*16dee0*/  LDL.LU.64 R22, [R1+0x1580] ;  /* 0x0015800001167983 */ /* 0x000ee20000300a00 */
[----:B------:R-:W-:-:S03]  /*16def0*/  ULDC UR6, c[0x0][0x228] ;  /* 0x00008a0000067ab9 */ /* 0x000fc60000000800 */
[----:B------:R-:W3:Y:S01]  /*16df00*/  LDL.LU.64 R24, [R1+0x1570] ;  /* 0x0015700001187983 */ /* 0x000ee20000300a00 */
[----:B------:R-:W-:Y:S01]  /*16df10*/  ISETP.LT.AND P1, PT, R55, UR6, !P3 ;  /* 0x0000000637007c0c */ /* 0x000fe2000df21270 */
[----:B------:R-:W-:Y:S01]  /*16df20*/  ULDC UR6, c[0x0][0x228] ;  /* 0x00008a0000067ab9 */ /* 0x000fe20000000800 */
[----:B------:R-:W-:Y:S01]  /*16df30*/  ULDC UR8, c[0x0][0x228] ;  /* 0x00008a0000087ab9 */ /* 0x000fe20000000800 */
[----:B------:R0:W-:Y:S04]  /*16df40*/  @P6 STG.E.U8 desc[UR4][R26.64], R2 ;  /* 0x000000021a006986 */ /* 0x0001e8000c101104 */
[----:B0-----:R-:W3:Y:S01]  /*16df50*/  LDL.LU.64 R26, [R1+0x1568] ;  /* 0x00156800011a7983 */ /* 0x001ee20000300a00 */
[----:B------:R-:W-:-:S03]  /*16df60*/  PRMT R2, R44, 0x7773, RZ ;  /* 0x000077732c027816 */ /* 0x000fc600000000ff */
[----:B------:R0:W-:Y:S01]  /*16df70*/  @P5 STG.E.U8 desc[UR4][R28.64], R0 ;  /* 0x000000001c005986 */ /* 0x0001e2000c101104 */
[----:B------:R-:W-:Y:S01]  /*16df80*/  ISETP.LT.AND P5, PT, R58, UR6, !P3 ;  /* 0x000000063a007c0c */ /* 0x000fe2000dfa1270 */
[----:B------:R-:W-:Y:S02]  /*16df90*/  ULDC UR6, c[0x0][0x228] ;  /* 0x00008a0000067ab9 */ /* 0x000fe40000000800 */
[----:B--2---:R1:W-:Y:S01]  /*16dfa0*/  @P4 STG.E.U8 desc[UR4][R32.64], R2 ;  /* 0x0000000220004986 */ /* 0x0043e2000c101104 */
[----:B------:R-:W-:Y:S02]  /*16dfb0*/  ISETP.LT.AND P4, PT, R43, UR8, !P3 ;  /* 0x000000082b007c0c */ /* 0x000fe4000df81270 */
[C---:B0-----:R-:W-:Y:S01]  /*16dfc0*/  PRMT R0, R57.reuse, 0x7770, RZ ;  /* 0x0000777039007816 */ /* 0x041fe200000000ff */
[----:B------:R-:W-:Y:S01]  /*16dfd0*/  ULDC UR8, c[0x0][0x228] ;  /* 0x00008a0000087ab9 */ /* 0x000fe20000000800 */
[----:B-1----:R-:W2:Y:S04]  /*16dfe0*/  LDL.LU.64 R32, [R1+0x1558] ;  /* 0x0015580001207983 */ /* 0x002ea80000300a00 */
[----:B------:R-:W2:Y:S01]  /*16dff0*/  LDL.LU.64 R28, [R1+0x1560] ;  /* 0x00156000011c7983 */ /* 0x000ea20000300a00 */
[----:B------:R-:W-:-:S03]  /*16e000*/  PRMT R2, R57, 0x7771, RZ ;  /* 0x0000777139027816 */ /* 0x000fc600000000ff */
[----:B------:R-:W2:Y:S04]  /*16e010*/  LDL.LU R44, [R1+0x7a4] ;  /* 0x0007a400012c7983 */ /* 0x000ea80000300800 */
[----:B----4-:R-:W-:Y:S04]  /*16e020*/  @P1 STG.E.U8 desc[UR4][R30.64], R0 ;  /* 0x000000001e001986 */ /* 0x010fe8000c101104 */
[----:B------:R0:W-:Y:S04]  /*16e030*/  @P5 STG.E.U8 desc[UR4][R38.64], R2 ;  /* 0x0000000226005986 */ /* 0x0001e8000c101104 */
[----:B0-----:R-:W4:Y:S01]  /*16e040*/  LDL.LU.64 R38, [R1+0x1550] ;  /* 0x0015500001267983 */ /* 0x001f220000300a00 */
[----:B------:R-:W-:-:S03]  /*16e050*/  PRMT R0, R57, 0x7772, RZ ;  /* 0x0000777239007816 */ /* 0x000fc600000000ff */
[----:B------:R-:W4:Y:S04]  /*16e060*/  LDL.LU.64 R30, [R1+0x1548] ;  /* 0x00154800011e7983 */ /* 0x000f280000300a00 */
[----:B---3--:R0:W-:Y:S04]  /*16e070*/  @P4 STG.E.U8 desc[UR4][R52.64], R0 ;  /* 0x0000000034004986 */ /* 0x0081e8000c101104 */
[----:B0-----:R-:W3:Y:S01]  /*16e080*/  LDL.LU.64 R52, [R1+0x1538] ;  /* 0x0015380001347983 */ /* 0x001ee20000300a00 */
[----:B------:R-:W-:Y:S02]  /*16e090*/  ISETP.LT.AND P3, PT, R37, UR6, !P3 ;  /* 0x0000000625007c0c */ /* 0x000fe4000df61270 */
[----:B------:R-:W-:-:S02]  /*16e0a0*/  ISETP.LT.AND P6, PT, R59, UR8, !P2 ;  /* 0x000000083b007c0c */ /* 0x000fc4000d7c1270 */
[----:B------:R-:W-:Y:S01]  /*16e0b0*/  ISETP.LT.AND P1, PT, R36, UR10, !P2 ;  /* 0x0000000a24007c0c */ /* 0x000fe2000d721270 */
[----:B------:R-:W-:Y:S01]  /*16e0c0*/  ULDC UR6, c[0x0][0x228] ;  /* 0x00008a0000067ab9 */ /* 0x000fe20000000800 */
[----:B------:R-:W-:Y:S02]  /*16e0d0*/  PRMT R3, R57, 0x7773, RZ ;  /* 0x0000777339037816 */ /* 0x000fe400000000ff */
[----:B------:R-:W-:Y:S02]  /*16e0e0*/  ISETP.LT.AND P4, PT, R35, UR6, !P2 ;  /* 0x0000000623007c0c */ /* 0x000fe4000d781270 */
[C---:B------:R-:W-:Y:S02]  /*16e0f0*/  PRMT R2, R56.reuse, 0x7770, RZ ;  /* 0x0000777038027816 */ /* 0x040fe400000000ff */
[----:B------:R-:W-:Y:S01]  /*16e100*/  PRMT R0, R56, 0x7771, RZ ;  /* 0x0000777138007816 */ /* 0x000fe200000000ff */
[----:B------:R-:W-:Y:S01]  /*16e110*/  ULDC UR6, c[0x0][0x228] ;  /* 0x00008a0000067ab9 */ /* 0x000fe20000000800 */
[----:B------:R-:W-:Y:S01]  /*16e120*/  ULDC UR8, c[0x0][0x228] ;  /* 0x00008a0000087ab9 */ /* 0x000fe20000000800 */
[----:B------:R-:W-:Y:S01]  /*16e130*/  ULDC UR10, c[0x0][0x228] ;  /* 0x00008a00000a7ab9 */ /* 0x000fe20000000800 */
[----:B------:R-:W-:Y:S04]  /*16e140*/  @P3 STG.E.U8 desc[UR4][R22.64], R3 ;  /* 0x0000000316003986 */ /* 0x000fe8000c101104 */
[----:B------:R-:W-:Y:S04]  /*16e150*/  @P6 STG.E.U8 desc[UR4][R24.64], R2 ;  /* 0x0000000218006986 */ /* 0x000fe8000c101104 */
[----:B------:R0:W-:Y:S01]  /*16e160*/  @P1 STG.E.U8 desc[UR4][R26.64], R0 ;  /* 0x000000001a001986 */ /* 0x0001e2000c101104 */
[----:B------:R-:W-:-:S02]  /*16e170*/  ISETP.LT.AND P3, PT, R42, UR6, !P2 ;  /* 0x000000062a007c0c */ /* 0x000fc4000d761270 */
[----:B------:R-:W-:Y:S01]  /*16e180*/  ISETP.LT.AND P5, PT, R55, UR8, !P2 ;  /* 0x0000000837007c0c */ /* 0x000fe2000d7a1270 */
[----:B------:R-:W-:Y:S01]  /*16e190*/  ULDC UR8, c[0x0][0x228] ;  /* 0x00008a0000087ab9 */ /* 0x000fe20000000800 */
[----:B------:R-:W-:Y:S01]  /*16e1a0*/  ULDC UR6, c[0x0][0x22c] ;  /* 0x00008b0000067ab9 */ /* 0x000fe20000000800 */
[----:B0-----:R-:W-:Y:S02]  /*16e1b0*/  PRMT R0, R56, 0x7772, RZ ;  /* 0x0000777238007816 */ /* 0x001fe400000000ff */
[----:B------:R-:W-:Y:S01]  /*16e1c0*/  ISETP.LT.AND P6, PT, R58, UR8, !P2 ;  /* 0x000000083a007c0c */ /* 0x000fe2000d7c1270 */
[----:B------:R-:W-:Y:S01]  /*16e1d0*/  ULDC UR8, c[0x0][0x228] ;  /* 0x00008a0000087ab9 */ /* 0x000fe20000000800 */
[----:B------:R-:W-:Y:S01]  /*16e1e0*/  PRMT R2, R56, 0x7773, RZ ;  /* 0x0000777338027816 */ /* 0x000fe200000000ff */
[----:B--2---:R0:W-:Y:S01]  /*16e1f0*/  @P4 STG.E.U8 desc[UR4][R32.64], R0 ;  /* 0x0000000020004986 */ /* 0x0041e2000c101104 */
[----:B------:R-:W-:-:S03]  /*16e200*/  ISETP.LT.AND P4, PT, R43, UR8, !P2 ;  /* 0x000000082b007c0c */ /* 0x000fc6000d781270 */
[----:B------:R1:W-:Y:S01]  /*16e210*/  @P3 STG.E.U8 desc[UR4][R28.64], R2 ;  /* 0x000000021c003986 */ /* 0x0003e2000c101104 */
[----:B------:R-:W-:Y:S01]  /*16e220*/  ULDC UR8, c[0x0][0x228] ;  /* 0x00008a0000087ab9 */ /* 0x000fe20000000800 */
[----:B0-----:R-:W-:Y:S02]  /*16e230*/  VIADD R0, R61, 0xdc ;  /* 0x000000dc3d007836 */ /* 0x001fe40000000000 */
[----:B------:R-:W2:Y:S04]  /*16e240*/  LDL.LU.64 R32, [R1+0x1540] ;  /* 0x0015400001207983 */ /* 0x000ea80000300a00 */
[----:B------:R-:W2:Y:S04]  /*16e250*/  LDL.LU R56, [R1+0x6d8] ;  /* 0x0006d80001387983 */ /* 0x000ea80000300800 */
[----:B------:R-:W2:Y:S01]  /*16e260*/  LDL.LU.64 R22, [R1+0x1530] ;  /* 0x0015300001167983 */ /* 0x000ea20000300a00 */
[----:B------:R-:W-:-:S02]  /*16e270*/  ISETP.GE.AND P1, PT, R0, UR6, PT ;  /* 0x0000000600007c0c */ /* 0x000fc4000bf26270 */
[C---:B------:R-:W-:Y:S02]  /*16e280*/  PRMT R0, R44.reuse, 0x7770, RZ ;  /* 0x000077702c007816 */ /* 0x040fe400000000ff */
[C---:B-1----:R-:W-:Y:S01]  /*16e290*/  PRMT R2, R44.reuse, 0x7771, RZ ;  /* 0x000077712c027816 */ /* 0x042fe200000000ff */
[----:B------:R-:W-:Y:S02]  /*16e2a0*/  ULDC UR6, c[0x0][0x228] ;  /* 0x00008a0000067ab9 */ /* 0x000fe40000000800 */
[----:B----4-:R0:W-:Y:S04]  /*16e2b0*/  @P5 STG.E.U8 desc[UR4][R38.64], R0 ;  /* 0x0000000026005986 */ /* 0x0101e8000c101104 */
[----:B------:R-:W-:Y:S04]  /*16e2c0*/  @P6 STG.E.U8 desc[UR4][R30.64], R2 ;  /* 0x000000021e006986 */ /* 0x000fe8000c101104 */
[----:B0-----:R-:W4:Y:S04]  /*16e2d0*/  LDL.LU.64 R38, [R1+0x1528] ;  /* 0x0015280001267983 */ /* 0x001f280000300a00 */
[----:B------:R-:W4:Y:S01]  /*16e2e0*/  LDL.LU.64 R24, [R1+0x1520] ;  /* 0x0015200001187983 */ /* 0x000f220000300a00 */
[----:B------:R-:W-:-:S05]  /*16e2f0*/  PRMT R0, R44, 0x7772, RZ ;  /* 0x000077722c007816 */ /* 0x000fca00000000ff */
[----:B---3--:R0:W-:Y:S04]  /*16e300*/  @P4 STG.E.U8 desc[UR4][R52.64], R0 ;  /* 0x0000000034004986 */ /* 0x0081e8000c101104 */
[----:B0-----:R-:W3:Y:S01]  /*16e310*/  LDL.LU.64 R52, [R1+0x1518] ;  /* 0x0015180001347983 */ /* 0x001ee20000300a00 */
[----:B------:R-:W-:-:S03]  /*16e320*/  ISETP.LT.AND P3, PT, R37, UR6, !P2 ;  /* 0x0000000625007c0c */ /* 0x000fc6000d761270 */
[----:B------:R-:W3:Y:S01]  /*16e330*/  LDL.LU R57, [R1+0x7c8] ;  /* 0x0007c80001397983 */ /* 0x000ee20000300800 */
[----:B------:R-:W-:-:S03]  /*16e340*/  ULDC UR6, c[0x0][0x228] ;  /* 0x00008a0000067ab9 */ /* 0x000fc60000000800 */
[----:B------:R-:W3:Y:S01]  /*16e350*/  LDL.LU.64 R26, [R1+0x1510] ;  /* 0x00151000011a7983 */ /* 0x000ee20000300a00 */
[----:B------:R-:W-:-:S03]  /*16e360*/  PRMT R0, R44, 0x7773, RZ ;  /* 0x000077732c007816 */ /* 0x000fc600000000ff */
[----:B------:R-:W3:Y:S01]  /*16e370*/  LDL.LU.64 R28, [R1+0x1508] ;  /* 0x00150800011c7983 */ /* 0x000ee20000300a00 */
[----:B------:R-:W-:Y:S01]  /*16e380*/  ISETP.LT.AND P6, PT, R59, UR6, !P1 ;  /* 0x000000063b007c0c */ /* 0x000fe2000cfc1270 */
[----:B------:R-:W-:Y:S01]  /*16e390*/  VIADD R2, R61, 0xdd ;  /* 0x000000dd3d027836 */ /* 0x000fe20000000000 */
[----:B------:R-:W-:Y:S02]  /*16e3a0*/  ISETP.LT.AND P5, PT, R36, UR8, !P1 ;  /* 0x0000000824007c0c */ /* 0x000fe4000cfa1270 */
[----:B------:R-:W-:Y:S01]  /*16e3b0*/  ISETP.LT.AND P4, PT, R35, UR10, !P1 ;  /* 0x0000000a23007c0c */ /* 0x000fe2000cf81270 */
[----:B------:R-:W-:Y:S01]  /*16e3c0*/  ULDC UR6, c[0x0][0x22c] ;  /* 0x00008b0000067ab9 */ /* 0x000fe20000000800 */
[----:B------:R-:W3:Y:S01]  /*16e3d0*/  LDL.LU.64 R30, [R1+0x1500] ;  /* 0x00150000011e7983 */ /* 0x000ee20000300a00 */
[----:B------:R-:W-:Y:S01]  /*16e3e0*/  ISETP.GE.AND P2, PT, R2, UR6, PT ;  /* 0x0000000602007c0c */ /* 0x000fe2000bf46270 */
[----:B------:R-:W-:Y:S01]  /*16e3f0*/  ULDC UR6, c[0x0][0x228] ;  /* 0x00008a0000067ab9 */ /* 0x000fe20000000800 */
[----:B------:R-:W-:Y:S01]  /*16e400*/  ULDC UR8, c[0x0][0x228] ;  /* 0x00008a0000087ab9 */ /* 0x000fe20000000800 */
[----:B------:R-:W-:Y:S01]  /*16e410*/  ULDC UR10, c[0x0][0x228] ;  /* 0x00008a00000a7ab9 */ /* 0x000fe20000000800 */
[----:B--2---:R0:W-:Y:S01]  /*16e420*/  @P3 STG.E.U8 desc[UR4][R32.64], R0 ;  /* 0x0000000020003986 */ /* 0x0041e2000c101104 */
[----:B------:R-:W-:-:S02]  /*16e430*/  PRMT R3, R56, 0x7770, RZ ;  /* 0x0000777038037816 */ /* 0x000fc400000000ff */
[----:B------:R-:W-:Y:S02]  /*16e440*/  ISETP.LT.AND P3, PT, R42, UR6, !P1 ;  /* 0x000000062a007c0c */ /* 0x000fe4000cf61270 */
[C---:B------:R-:W-:Y:S01]  /*16e450*/  PRMT R2, R56.reuse, 0x7771, RZ ;  /* 0x0000777138027816 */ /* 0x040fe200000000ff */
[----:B------:R-:W-:Y:S01]  /*16e460*/  ULDC UR6, c[0x0][0x228] ;  /* 0x00008a0000067ab9 */ /* 0x000fe20000000800 */
[----:B0-----:R-:W2:Y:S04]  /*16e470*/  LDL.LU.64 R32, [R1+0x14f8] ;  /* 0x0014f80001207983 */ /* 0x001ea80000300a00 */
[----:B------:R-:W2:Y:S01]  /*16e480*/  LDL.LU R44, [R1+0x7b8] ;  /* 0x0007b800012c7983 */ /* 0x000ea20000300800 */
[----:B------:R-:W-:-:S03]  /*16e490*/  PRMT R0, R56, 0x7772, RZ ;  /* 0x0000777238007816 */ /* 0x000fc600000000ff */
[----:B------:R-:W-:Y:S04]  /*16e4a0*/  @P6 STG.E.U8 desc[UR4][R22.64], R3 ;  /* 0x0000000316006986 */ /* 0x000fe8000c101104 */
[----:B----4-:R0:W-:Y:S04]  /*16e4b0*/  @P5 STG.E.U8 desc[UR4][R38.64], R2 ;  /* 0x0000000226005986 */ /* 0x0101e8000c101104 */
[----:B------:R1:W-:Y:S04]  /*16e4c0*/  @P4 STG.E.U8 desc[UR4][R24.64], R0 ;  /* 0x0000000018004986 */ /* 0x0003e8000c101104 */
[----:B0-----:R-:W4:Y:S01]  /*16e4d0*/  LDL.LU.64 R38, [R1+0x14e8] ;  /* 0x0014e80001267983 */ /* 0x001f220000300a00 */
[----:B-1----:R-:W-:-:S05]  /*16e4e0*/  PRMT R0, R56, 0x7773, RZ ;  /* 0x0000777338007816 */ /* 0x002fca00000000ff */
[----:B---3--:R0:W-:Y:S04]  /*16e4f0*/  @P3 STG.E.U8 desc[UR4][R52.64], R0 ;  /* 0x0000000034003986 */ /* 0x0081e8000c101104 */
[----:B0-----:R-:W3:Y:S01]  /*16e500*/  LDL.LU.64 R52, [R1+0x14e0] ;  /* 0x0014e00001347983 */ /* 0x001ee20000300a00 */
[----:B------:R-:W-:Y:S02]  /*16e510*/  ISETP.LT.AND P6, PT, R55, UR6, !P1 ;  /* 0x0000000637007c0c */ /* 0x000fe4000cfc1270 */
[----:B------:R-:W-:Y:S01]  /*16e520*/  ISETP.LT.AND P5, PT, R58, UR8, !P1 ;  /* 0x000000083a007c0c */ /* 0x000fe2000cfa1270 */
[----:B------:R-:W-:Y:S01]  /*16e530*/  ULDC UR6, c[0x0][0x228] ;  /* 0x00008a0000067ab9 */ /* 0x000fe20000000800 */
[----:B------:R-:W-:Y:S02]  /*16e540*/  PRMT R0, R57, 0x7770, RZ ;  /* 0x0000777039007816 */ /* 0x000fe400000000ff */
[----:B------:R-:W-:Y:S01]  /*16e550*/  ISETP.LT.AND P4, PT, R43, UR6, !P1 ;  /* 0x000000062b007c0c */ /* 0x000fe2000cf81270 */
[----:B------:R-:W-:Y:S01]  /*16e560*/  ULDC UR6, c[0x0][0x228] ;  /* 0x00008a0000067ab9 */ /* 0x000fe20000000800 */
[----:B------:R-:W-:-:S02]  /*16e570*/  PRMT R2, R57, 0x7771, RZ ;  /* 0x0000777139027816 */ /* 0x000fc400000000ff */
[----:B------:R-:W-:Y:S01]  /*16e580*/  ISETP.LT.AND P3, PT, R37, UR6, !P1 ;  /* 0x0000000625007c0c */ /* 0x000fe2000cf61270 */
[----:B------:R-:W3:Y:S04]  /*16e590*/  LDL.LU R56, [R1+0x7a8] ;  /* 0x0007a80001387983 */ /* 0x000ee80000300800 */
[----:B------:R-:W3:Y:S04]  /*16e5a0*/  LDL.LU.64 R22, [R1+0x14f0] ;  /* 0x0014f00001167983 */ /* 0x000ee80000300a00 */
[----:B------:R-:W3:Y:S01]  /*16e5b0*/  LDL.LU.64 R24, [R1+0x14d8] ;  /* 0x0014d80001187983 */ /* 0x000ee20000300a00 */
[----:B------:R-:W-:Y:S01]  /*16e5c0*/  ULDC UR8, c[0x0][0x228] ;  /* 0x00008a0000087ab9 */ /* 0x000fe20000000800 */
[----:B------:R-:W-:-:S02]  /*16e5d0*/  ULDC UR6, c[0x0][0x228] ;  /* 0x00008a0000067ab9 */ /* 0x000fc40000000800 */
[----:B------:R0:W-:Y:S04]  /*16e5e0*/  @P6 STG.E.U8 desc[UR4][R26.64], R0 ;  /* 0x000000001a006986 */ /* 0x0001e8000c101104 */
[----:B------:R1:W-:Y:S01]  /*16e5f0*/  @P5 STG.E.U8 desc[UR4][R28.64], R2 ;  /* 0x000000021c005986 */ /* 0x0003e2000c101104 */
[----:B------:R-:W-:Y:S01]  /*16e600*/  ISETP.LT.AND P1, PT, R59, UR8, !P2 ;  /* 0x000000083b007c0c */ /* 0x000fe2000d721270 */
[----:B------:R-:W-:Y:S01]  /*16e610*/  ULDC UR8, c[0x0][0x228] ;  /* 0x00008a0000087ab9 */ /* 0x000fe20000000800 */
[C---:B0-----:R-:W-:Y:S02]  /*16e620*/  PRMT R0, R57.reuse, 0x7772, RZ ;  /* 0x0000777239007816 */ /* 0x041fe400000000ff */
[----:B-1----:R-:W-:Y:S01]  /*16e630*/  PRMT R2, R57, 0x7773, RZ ;  /* 0x0000777339027816 */ /* 0x002fe200000000ff */
[----:B------:R-:W3:Y:S04]  /*16e640*/  LDL.LU.64 R26, [R1+0x14d0] ;  /* 0x0014d000011a7983 */ /* 0x000ee80000300a00 */
[----:B------:R0:W-:Y:S01]  /*16e650*/  @P4 STG.E.U8 desc[UR4][R30.64], R0 ;  /* 0x000000001e004986 */ /* 0x0001e2000c101104 */
[----:B------:R-:W-:Y:S01]  /*16e660*/  ISETP.LT.AND P4, PT, R36, UR6, !P2 ;  /* 0x0000000624007c0c */ /* 0x000fe2000d781270 */
[----:B------:R-:W-:-:S02]  /*16e670*/  ULDC UR6, c[0x0][0x228] ;  /* 0x00008a0000067ab9 */ /* 0x000fc40000000800 */
[----:B--2---:R1:W-:Y:S01]  /*16e680*/  @P3 STG.E.U8 desc[UR4][R32.64], R2 ;  /* 0x0000000220003986 */ /* 0x0043e2000c101104 */
[----:B0-----:R-:W-:-:S03]  /*16e690*/  PRMT R0, R44, 0x7770, RZ ;  /* 0x000077702c007816 */ /* 0x001fc600000000ff */
[----:B-1----:R-:W2:Y:S01]  /*16e6a0*/  LDL.LU.64 R32, [R1+0x14b8] ;  /* 0x0014b80001207983 */ /* 0x002ea20000300a00 */
[----:B------:R-:W-:-:S03]  /*16e6b0*/  PRMT R2, R44, 0x7771, RZ ;  /* 0x000077712c027816 */ /* 0x000fc600000000ff */
[----:B----4-:R0:W-:Y:S04]  /*16e6c0*/  @P1 STG.E.U8 desc[UR4][R38.64], R0 ;  /* 0x0000000026001986 */ /* 0x0101e8000c101104 */
[----:B0-----:R-:W4:Y:S04]  /*16e6d0*/  LDL.LU.64 R38, [R1+0x14c8] ;  /* 0x0014c80001267983 */ /* 0x001f280000300a00 */
[----:B------:R-:W4:Y:S04]  /*16e6e0*/  LDL.LU R57, [R1+0x6dc] ;  /* 0x0006dc0001397983 */ /* 0x000f280000300800 */
[----:B------:R-:W4:Y:S04]  /*16e6f0*/  LDL.LU.64 R28, [R1+0x14c0] ;  /* 0x0014c000011c7983 */ /* 0x000f280000300a00 */
[----:B------:R-:W4:Y:S04]  /*16e700*/  LDL.LU.64 R30, [R1+0x14a8] ;  /* 0x0014a800011e7983 */ /* 0x000f280000300a00 */
[----:B---3--:R0:W-:Y:S04]  /*16e710*/  @P4 STG.E.U8 desc[UR4][R52.64], R2 ;  /* 0x0000000234004986 */ /* 0x0081e8000c101104 */
[----:B0-----:R-:W3:Y:S01]  /*16e720*/  LDL.LU.64 R52, [R1+0x1488] ;  /* 0x0014880001347983 */ /* 0x001ee20000300a00 */
[----:B------:R-:W-:Y:S01]  /*16e730*/  VIADD R0, R61, 0xde ;  /* 0x000000de3d007836 */ /* 0x000fe20000000000 */
[----:B------:R-:W-:-:S02]  /*16e740*/  ISETP.LT.AND P1, PT, R35, UR6, !P2 ;  /* 0x0000000623007c0c */ /* 0x000fc4000d721270 */
[----:B------:R-:W-:Y:S02]  /*16e750*/  ISETP.LT.AND P5, PT, R42, UR8, !P2 ;  /* 0x000000082a007c0c */ /* 0x000fe4000d7a1270 */
[----:B------:R-:W-:Y:S01]  /*16e760*/  ISETP.LT.AND P6, PT, R55, UR10, !P2 ;  /* 0x0000000a37007c0c */ /* 0x000fe2000d7c1270 */
[----:B------:R-:W-:Y:S01]  /*16e770*/  ULDC UR6, c[0x0][0x22c] ;  /* 0x00008b0000067ab9 */ /* 0x000fe20000000800 */
[----:B------:R-:W-:Y:S02]  /*16e780*/  PRMT R3, R44, 0x7772, RZ ;  /* 0x000077722c037816 */ /* 0x000fe400000000ff */
[----:B------:R-:W-:Y:S01]  /*16e790*/  ISETP.GE.AND P3, PT, R0, UR6, PT ;  /* 0x0000000600007c0c */ /* 0x000fe2000bf66270 */
[----:B------:R-:W-:Y:S01]  /*16e7a0*/  ULDC UR6, c[0x0][0x228] ;  /* 0x00008a0000067ab9 */ /* 0x000fe20000000800 */
[----:B------:R-:W-:Y:S02]  /*16e7b0*/  PRMT R2, R44, 0x7773, RZ ;  /* 0x000077732c027816 */ /* 0x000fe400000000ff */
[----:B------:R-:W-:-:S02]  /*16e7c0*/  ISETP.LT.AND P4, PT, R58, UR6, !P2 ;  /* 0x000000063a007c0c */ /* 0x000fc4000d781270 */
        /* <DEDUP_REMOVED lines=11> */
[----:B------:R-:W-:Y:S01]  /*16e880*/  ISETP.LT.AND P6, PT, R59, UR8, !P3 ;  /* 0x000000083b007c0c */ /* 0x000fe2000dfc1270 */
[----:B------:R-:W-:Y:S01]  /*16e890*/  ULDC UR8, c[0x0][0x228] ;  /* 0x00008a0000087ab9 */ /* 0x000fe20000000800 */
[C---:B0-----:R-:W-:Y:S02]  /*16e8a0*/  PRMT R0, R56.reuse, 0x7771, RZ ;  /* 0x0000777138007816 */ /* 0x041fe400000000ff */
[----:B------:R-:W-:-:S03]  /*16e8b0*/  PRMT R2, R56, 0x7772, RZ ;  /* 0x0000777238027816 */ /* 0x000fc600000000ff */
[----:B--2---:R0:W-:Y:S01]  /*16e8c0*/  @P4 STG.E.U8 desc[UR4][R32.64], R0 ;  /* 0x0000000020004986 */ /* 0x0041e2000c101104 */
[----:B------:R-:W-:Y:S01]  /*16e8d0*/  ISETP.LT.AND P4, PT, R36, UR8, !P3 ;  /* 0x0000000824007c0c */ /* 0x000fe2000df81270 */
[----:B------:R-:W-:Y:S01]  /*16e8e0*/  ULDC UR8, c[0x0][0x228] ;  /* 0x00008a0000087ab9 */ /* 0x000fe20000000800 */
[----:B0-----:R-:W-:Y:S01]  /*16e8f0*/  VIADD R0, R61, 0xdf ;  /* 0x000000df3d007836 */ /* 0x001fe20000000000 */
[----:B------:R-:W2:Y:S04]  /*16e900*/  LDL.LU.64 R32, [R1+0x14a0] ;  /* 0x0014a00001207983 */ /* 0x000ea80000300a00 */
[----:B------:R-:W2:Y:S04]  /*16e910*/  LDL.LU R44, [R1+0x7cc] ;  /* 0x0007cc00012c7983 */ /* 0x000ea80000300800 */
[----:B------:R-:W2:Y:S01]  /*16e920*/  LDL.LU.64 R26, [R1+0x14b0] ;  /* 0x0014b000011a7983 */ /* 0x000ea20000300a00 */
[----:B------:R-:W-:-:S02]  /*16e930*/  ISETP.GE.AND P2, PT, R0, UR6, PT ;  /* 0x0000000600007c0c */ /* 0x000fc4000bf46270 */
[----:B------:R-:W-:Y:S01]  /*16e940*/  PRMT R0, R56, 0x7773, RZ ;  /* 0x0000777338007816 */ /* 0x000fe200000000ff */
[----:B------:R-:W-:Y:S01]  /*16e950*/  ULDC UR6, c[0x0][0x228] ;  /* 0x00008a0000067ab9 */ /* 0x000fe20000000800 */
[----:B----4-:R0:W-:Y:S04]  /*16e960*/  @P5 STG.E.U8 desc[UR4][R38.64], R2 ;  /* 0x0000000226005986 */ /* 0x0101e8000c101104 */
[----:B------:R1:W-:Y:S01]  /*16e970*/  @P1 STG.E.U8 desc[UR4][R28.64], R0 ;  /* 0x000000001c001986 */ /* 0x0003e2000c101104 */
[----:B0-----:R-:W-:-:S03]  /*16e980*/  PRMT R2, R57, 0x7770, RZ ;  /* 0x0000777039027816 */ /* 0x001fc600000000ff */
[----:B------:R-:W4:Y:S01]  /*16e990*/  LDL.LU.64 R38, [R1+0x1498] ;  /* 0x0014980001267983 */ /* 0x000f220000300a00 */
[----:B-1----:R-:W-:-:S03]  /*16e9a0*/  PRMT R0, R57, 0x7771, RZ ;  /* 0x0000777139007816 */ /* 0x002fc600000000ff */
[----:B------:R-:W-:Y:S04]  /*16e9b0*/  @P6 STG.E.U8 desc[UR4][R30.64], R2 ;  /* 0x000000021e006986 */ /* 0x000fe8000c101104 */
[----:B---3--:R0:W-:Y:S04]  /*16e9c0*/  @P4 STG.E.U8 desc[UR4][R52.64], R0 ;  /* 0x0000000034004986 */ /* 0x0081e8000c101104 */
[----:B0-----:R-:W3:Y:S04]  /*16e9d0*/  LDL.LU.64 R52, [R1+0x1478] ;  /* 0x0014780001347983 */ /* 0x001ee80000300a00 */
[----:B------:R-:W3:Y:S01]  /*16e9e0*/  LDL.LU R56, [R1+0x7bc] ;  /* 0x0007bc0001387983 */ /* 0x000ee20000300800 */
[----:B------:R-:W-:Y:S01]  /*16e9f0*/  ISETP.LT.AND P5, PT, R35, UR6, !P3 ;  /* 0x0000000623007c0c */ /* 0x000fe2000dfa1270 */
[----:B------:R-:W-:Y:S01]  /*16ea00*/  VIADD R0, R61, 0xe0 ;  /* 0x000000e03d007836 */ /* 0x000fe20000000000 */
[----:B------:R-:W-:-:S02]  /*16ea10*/  ISETP.LT.AND P4, PT, R42, UR8, !P3 ;  /* 0x000000082a007c0c */ /* 0x000fc4000df81270 */
[----:B------:R-:W-:Y:S02]  /*16ea20*/  ISETP.LT.AND P6, PT, R55, UR10, !P3 ;  /* 0x0000000a37007c0c */ /* 0x000fe4000dfc1270 */
[----:B------:R-:W-:Y:S01]  /*16ea30*/  PRMT R2, R57, 0x7772, RZ ;  /* 0x0000777239027816 */ /* 0x000fe200000000ff */
[----:B------:R-:W3:Y:S01]  /*16ea40*/  LDL.LU.64 R22, [R1+0x1490] ;  /* 0x0014900001167983 */ /* 0x000ee20000300a00 */
[----:B------:R-:W-:-:S03]  /*16ea50*/  ULDC UR6, c[0x0][0x22c] ;  /* 0x00008b0000067ab9 */ /* 0x000fc60000000800 */
[----:B------:R-:W3:Y:S04]  /*16ea60*/  LDL.LU.64 R28, [R1+0x1480] ;  /* 0x00148000011c7983 */ /* 0x000ee80000300a00 */
[----:B------:R-:W3:Y:S01]  /*16ea70*/  LDL.LU.64 R30, [R1+0x1470] ;  /* 0x00147000011e7983 */ /* 0x000ee20000300a00 */
[----:B------:R-:W-:Y:S01]  /*16ea80*/  ISETP.GE.AND P1, PT, R0, UR6, PT ;  /* 0x0000000600007c0c */ /* 0x000fe2000bf26270 */
[----:B------:R-:W-:Y:S01]  /*16ea90*/  ULDC UR6, c[0x0][0x228] ;  /* 0x00008a0000067ab9 */ /* 0x000fe20000000800 */
[----:B------:R-:W-:Y:S01]  /*16eaa0*/  PRMT R3, R57, 0x7773, RZ ;  /* 0x0000777339037816 */ /* 0x000fe200000000ff */
[----:B------:R-:W-:Y:S01]  /*16eab0*/  ULDC UR8, c[0x0][0x228] ;  /* 0x00008a0000087ab9 */ /* 0x000fe20000000800 */
[----:B------:R-:W-:Y:S01]  /*16eac0*/  ULDC UR10, c[0x0][0x228] ;  /* 0x00008a00000a7ab9 */ /* 0x000fe20000000800 */
[----:B--2---:R0:W-:Y:S01]  /*16ead0*/  @P5 STG.E.U8 desc[UR4][R32.64], R2 ;  /* 0x0000000220005986 */ /* 0x0041e2000c101104 */
[----:B------:R-:W-:-:S03]  /*16eae0*/  ISETP.LT.AND P5, PT, R58, UR6, !P3 ;  /* 0x000000063a007c0c */ /* 0x000fc6000dfa1270 */
[----:B------:R-:W-:Y:S01]  /*16eaf0*/  @P4 STG.E.U8 desc[UR4][R26.64], R3 ;  /* 0x000000031a004986 */ /* 0x000fe2000c101104 */
[C---:B------:R-:W-:Y:S01]  /*16eb00*/  PRMT R0, R44.reuse, 0x7771, RZ ;  /* 0x000077712c007816 */ /* 0x040fe200000000ff */
[----:B------:R-:W-:Y:S01]  /*16eb10*/  ULDC UR6, c[0x0][0x228] ;  /* 0x00008a0000067ab9 */ /* 0x000fe20000000800 */
[----:B0-----:R-:W-:Y:S01]  /*16eb20*/  PRMT R2, R44, 0x7770, RZ ;  /* 0x000077702c027816 */ /* 0x001fe200000000ff */
[----:B------:R-:W2:Y:S04]  /*16eb30*/  LDL.LU.64 R32, [R1+0x1468] ;  /* 0x0014680001207983 */ /* 0x000ea80000300a00 */
[----:B----4-:R0:W-:Y:S04]  /*16eb40*/  @P6 STG.E.U8 desc[UR4][R38.64], R2 ;  /* 0x0000000226006986 */ /* 0x0101e8000c101104 */
[----:B0-----:R-:W4:Y:S04]  /*16eb50*/  LDL.LU.64 R38, [R1+0x1458] ;  /* 0x0014580001267983 */ /* 0x001f280000300a00 */
[----:B------:R-:W4:Y:S04]  /*16eb60*/  LDL.LU R54, [R1+0x7ac] ;  /* 0x0007ac0001367983 */ /* 0x000f280000300800 */
[----:B------:R-:W4:Y:S04]  /*16eb70*/  LDL.LU.64 R24, [R1+0x1460] ;  /* 0x0014600001187983 */ /* 0x000f280000300a00 */
[----:B---3--:R0:W-:Y:S04]  /*16eb80*/  @P5 STG.E.U8 desc[UR4][R52.64], R0 ;  /* 0x0000000034005986 */ /* 0x0081e8000c101104 */
[----:B0-----:R-:W3:Y:S01]  /*16eb90*/  LDL.LU.64 R52, [R1+0x1450] ;  /* 0x0014500001347983 */ /* 0x001ee20000300a00 */
[----:B------:R-:W-:Y:S01]  /*16eba0*/  ISETP.LT.AND P6, PT, R43, UR6, !P3 ;  /* 0x000000062b007c0c */ /* 0x000fe2000dfc1270 */
[----:B------:R-:W-:Y:S01]  /*16ebb0*/  ULDC UR6, c[0x0][0x228] ;  /* 0x00008a0000067ab9 */ /* 0x000fe20000000800 */
[----:B------:R-:W-:-:S02]  /*16ebc0*/  ISETP.LT.AND P3, PT, R37, UR8, !P3 ;  /* 0x0000000825007c0c */ /* 0x000fc4000df61270 */
[----:B------:R-:W-:Y:S02]  /*16ebd0*/  ISETP.LT.AND P4, PT, R59, UR6, !P2 ;  /* 0x000000063b007c0c */ /* 0x000fe4000d781270 */
[C---:B------:R-:W-:Y:S02]  /*16ebe0*/  PRMT R3, R56.reuse, 0x7770, RZ ;  /* 0x0000777038037816 */ /* 0x040fe400000000ff */
[C---:B------:R-:W-:Y:S02]  /*16ebf0*/  PRMT R2, R56.reuse, 0x7771, RZ ;  /* 0x0000777138027816 */ /* 0x040fe400000000ff */
[C---:B------:R-:W-:Y:S02]  /*16ec00*/  PRMT R0, R56.reuse, 0x7772, RZ ;  /* 0x0000777238007816 */ /* 0x040fe400000000ff */
[----:B------:R-:W-:Y:S01]  /*16ec10*/  PRMT R5, R56, 0x7773, RZ ;  /* 0x0000777338057816 */ /* 0x000fe200000000ff */
[----:B------:R-:W3:Y:S04]  /*16ec20*/  LDL.LU.64 R26, [R1+0x1448] ;  /* 0x00144800011a7983 */ /* 0x000ee80000300a00 */
[----:B------:R-:W3:Y:S01]  /*16ec30*/  LDL.LU.64 R56, [R1+0x1440] ;  /* 0x0014400001387983 */ /* 0x000ee20000300a00 */
[----:B------:R-:W-:-:S02]  /*16ec40*/  PRMT R6, R44, 0x7772, RZ ;  /* 0x000077722c067816 */ /* 0x000fc400000000ff */
[----:B------:R-:W-:Y:S02]  /*16ec50*/  PRMT R4, R44, 0x7773, RZ ;  /* 0x000077732c047816 */ /* 0x000fe400000000ff */
[----:B------:R-:W-:Y:S01]  /*16ec60*/  ISETP.LT.AND P5, PT, R36, UR10, !P2 ;  /* 0x0000000a24007c0c */ /* 0x000fe2000d7a1270 */
[----:B------:R-:W-:Y:S01]  /*16ec70*/  ULDC UR6, c[0x0][0x228] ;  /* 0x00008a0000067ab9 */ /* 0x000fe20000000800 */
[----:B------:R-:W-:Y:S01]  /*16ec80*/  ULDC UR8, c[0x0][0x228] ;  /* 0x00008a0000087ab9 */ /* 0x000fe20000000800 */
[----:B------:R-:W-:Y:S04]  /*16ec90*/  @P6 STG.E.U8 desc[UR4][R22.64], R6 ;  /* 0x0000000616006986 */ /* 0x000fe8000c101104 */
[----:B------:R-:W-:Y:S04]  /*16eca0*/  @P3 STG.E.U8 desc[UR4][R28.64], R4 ;  /* 0x000000041c003986 */ /* 0x000fe8000c101104 */
[----:B------:R0:W-:Y:S01]  /*16ecb0*/  @P4 STG.E.U8 desc[UR4][R30.64], R3 ;  /* 0x000000031e004986 */ /* 0x0001e2000c101104 */
[----:B------:R-:W-:Y:S01]  /*16ecc0*/  ISETP.LT.AND P6, PT, R35, UR6, !P2 ;  /* 0x0000000623007c0c */ /* 0x000fe2000d7c1270 */
[----:B------:R-:W-:Y:S01]  /*16ecd0*/  ULDC UR6, c[0x0][0x228] ;  /* 0x00008a0000067ab9 */ /* 0x000fe20000000800 */
[----:B------:R-:W-:-:S02]  /*16ece0*/  ISETP.LT.AND P4, PT, R55, UR8, !P2 ;  /* 0x0000000837007c0c */ /* 0x000fc4000d781270 */
[----:B------:R-:W-:Y:S01]  /*16ecf0*/  ISETP.LT.AND P3, PT, R42, UR6, !P2 ;  /* 0x000000062a007c0c */ /* 0x000fe2000d761270 */
[----:B------:R-:W-:Y:S01]  /*16ed00*/  ULDC UR10, c[0x0][0x228] ;  /* 0x00008a00000a7ab9 */ /* 0x000fe20000000800 */
[----:B------:R-:W-:Y:S01]  /*16ed10*/  ULDC UR6, c[0x0][0x228] ;  /* 0x00008a0000067ab9 */ /* 0x000fe20000000800 */
[----:B------:R-:W-:Y:S01]  /*16ed20*/  ULDC UR8, c[0x0][0x228] ;  /* 0x00008a0000087ab9 */ /* 0x000fe20000000800 */
[----:B0-----:R-:W3:Y:S04]  /*16ed30*/  LDL.LU.64 R30, [R1+0x1438] ;  /* 0x00143800011e7983 */ /* 0x001ee80000300a00 */
[----:B------:R-:W3:Y:S04]  /*16ed40*/  LDL.LU R44, [R1+0x6c0] ;  /* 0x0006c000012c7983 */ /* 0x000ee80000300800 */
[----:B------:R-:W3:Y:S04]  /*16ed50*/  LDL.LU.64 R28, [R1+0x1430] ;  /* 0x00143000011c7983 */ /* 0x000ee80000300a00 */
[----:B--2---:R0:W-:Y:S04]  /*16ed60*/  @P5 STG.E.U8 desc[UR4][R32.64], R2 ;  /* 0x0000000220005986 */ /* 0x0041e8000c101104 */
[----:B0-----:R-:W2:Y:S01]  /*16ed70*/  LDL.LU.64 R32, [R1+0x1428] ;  /* 0x0014280001207983 */ /* 0x001ea20000300a00 */
[----:B----4-:R-:W-:-:S03]  /*16ed80*/  PRMT R4, R54, 0x7770, RZ ;  /* 0x0000777036047816 */ /* 0x010fc600000000ff */
[----:B------:R0:W-:Y:S04]  /*16ed90*/  @P6 STG.E.U8 desc[UR4][R38.64], R0 ;  /* 0x0000000026006986 */ /* 0x0001e8000c101104 */
[----:B------:R-:W-:Y:S04]  /*16eda0*/  @P3 STG.E.U8 desc[UR4][R24.64], R5 ;  /* 0x0000000518003986 */ /* 0x000fe8000c101104 */
[----:B0-----:R-:W4:Y:S04]  /*16edb0*/  LDL.LU.64 R38, [R1+0x1420] ;  /* 0x0014200001267983 */ /* 0x001f280000300a00 */
[----:B---3--:R0:W-:Y:S04]  /*16edc0*/  @P4 STG.E.U8 desc[UR4][R52.64], R4 ;  /* 0x0000000434004986 */ /* 0x0081e8000c101104 */
[----:B0-----:R-:W3:Y:S01]  /*16edd0*/  LDL.LU.64 R52, [R1+0x1418] ;  /* 0x0014180001347983 */ /* 0x001ee20000300a00 */
[----:B------:R-:W-:-:S02]  /*16ede0*/  ISETP.LT.AND P5, PT, R58, UR10, !P2 ;  /* 0x0000000a3a007c0c */ /* 0x000fc4000d7a1270 */
[----:B------:R-:W-:Y:S02]  /*16edf0*/  ISETP.LT.AND P6, PT, R43, UR6, !P2 ;  /* 0x000000062b007c0c */ /* 0x000fe4000d7c1270 */
[C---:B------:R-:W-:Y:S02]  /*16ee00*/  PRMT R3, R54.reuse, 0x7771, RZ ;  /* 0x0000777136037816 */ /* 0x040fe400000000ff */
[C---:B------:R-:W-:Y:S01]  /*16ee10*/  PRMT R2, R54.reuse, 0x7772, RZ ;  /* 0x0000777236027816 */ /* 0x040fe200000000ff */
[----:B------:R-:W-:Y:S01]  /*16ee20*/  ULDC UR6, c[0x0][0x228] ;  /* 0x00008a0000067ab9 */ /* 0x000fe20000000800 */
[----:B------:R-:W-:Y:S02]  /*16ee30*/  PRMT R0, R54, 0x7773, RZ ;  /* 0x0000777336007816 */ /* 0x000fe400000000ff */
[----:B------:R-:W-:Y:S01]  /*16ee40*/  ISETP.LT.AND P2, PT, R37, UR6, !P2 ;  /* 0x0000000625007c0c */ /* 0x000fe2000d741270 */
[----:B------:R-:W-:Y:S01]  /*16ee50*/  ULDC UR6, c[0x0][0x228] ;  /* 0x00008a0000067ab9 */ /* 0x000fe20000000800 */
[----:B------:R-:W-:Y:S01]  /*16ee60*/  ISETP.LT.AND P4, PT, R36, UR8, !P1 ;  /* 0x0000000824007c0c */ /* 0x000fe2000cf81270 */
[----:B------:R-:W-:Y:S01]  /*16ee70*/  ULDC UR10, c[0x0][0x228] ;  /* 0x00008a00000a7ab9 */ /* 0x000fe20000000800 */
[----:B------:R-:W-:Y:S04]  /*16ee80*/  @P5 STG.E.U8 desc[UR4][R26.64], R3 ;  /* 0x000000031a005986 */ /* 0x000fe8000c101104 */
[----:B------:R0:W-:Y:S01]  /*16ee90*/  @P6 STG.E.U8 desc[UR4][R56.64], R2 ;  /* 0x0000000238006986 */ /* 0x0001e2000c101104 */
[----:B------:R-:W-:Y:S01]  /*16eea0*/  ISETP.LT.AND P3, PT, R59, UR6, !P1 ;  /* 0x000000063b007c0c */ /* 0x000fe2000cf61270 */
[----:B------:R-:W-:Y:S01]  /*16eeb0*/  ULDC UR8, c[0x0][0x228] ;  /* 0x00008a0000087ab9 */ /* 0x000fe20000000800 */
[----:B------:R-:W-:Y:S01]  /*16eec0*/  ISETP.LT.AND P5, PT, R42, UR10, !P1 ;  /* 0x0000000a2a007c0c */ /* 0x000fe2000cfa1270 */
[----:B0-----:R-:W3:Y:S04]  /*16eed0*/  LDL.LU R56, [R1+0x790] ;  /* 0x0007900001387983 */ /* 0x001ee80000300800 */
[----:B------:R-:W3:Y:S04]  /*16eee0*/  LDL.LU.64 R24, [R1+0x1410] ;  /* 0x0014100001187983 */ /* 0x000ee80000300a00 */
[----:B------:R0:W-:Y:S01]  /*16eef0*/  @P2 STG.E.U8 desc[UR4][R30.64], R0 ;  /* 0x000000001e002986 */ /* 0x0001e2000c101104 */
[----:B------:R-:W-:-:S02]  /*16ef00*/  ISETP.LT.AND P6, PT, R35, UR8, !P1 ;  /* 0x0000000823007c0c */ /* 0x000fc4000cfc1270 */
[C---:B------:R-:W-:Y:S02]  /*16ef10*/  PRMT R3, R44.reuse, 0x7770, RZ ;  /* 0x000077702c037816 */ /* 0x040fe400000000ff */
[----:B------:R-:W-:Y:S01]  /*16ef20*/  PRMT R2, R44, 0x7771, RZ ;  /* 0x000077712c027816 */ /* 0x000fe200000000ff */
[----:B------:R-:W-:Y:S01]  /*16ef30*/  ULDC UR6, c[0x0][0x22c] ;  /* 0x00008b0000067ab9 */ /* 0x000fe20000000800 */
[----:B------:R-:W-:Y:S01]  /*16ef40*/  ULDC UR8, c[0x0][0x228] ;  /* 0x00008a0000087ab9 */ /* 0x000fe20000000800 */
[----:B------:R-:W-:Y:S01]  /*16ef50*/  ULDC UR10, c[0x0][0x228] ;  /* 0x00008a00000a7ab9 */ /* 0x000fe20000000800 */
[----:B0-----:R-:W3:Y:S04]  /*16ef60*/  LDL.LU.64 R30, [R1+0x1408] ;  /* 0x00140800011e7983 */ /* 0x001ee80000300a00 */
[----:B------:R-:W3:Y:S01]  /*16ef70*/  LDL.LU.64 R26, [R1+0x13f8] ;  /* 0x0013f800011a7983 */ /* 0x000ee20000300a00 */
[----:B------:R-:W-:-:S03]  /*16ef80*/  VIADD R0, R61, 0xe1 ;  /* 0x000000e13d007836 */ /* 0x000fc60000000000 */
[----:B------:R-:W3:Y:S04]  /*16ef90*/  LDL.LU R47, [R1+0x780] ;  /* 0x00078000012f7983 */ /* 0x000ee80000300800 */
[----:B------:R0:W-:Y:S01]  /*16efa0*/  @P3 STG.E.U8 desc[UR4][R28.64], R3 ;  /* 0x000000031c003986 */ /* 0x0001e2000c101104 */
[----:B------:R-:W-:Y:S02]  /*16efb0*/  ISETP.GE.AND P2, PT, R0, UR6, PT ;  /* 0x0000000600007c0c */ /* 0x000fe4000bf46270 */
[C---:B------:R-:W-:Y:S01]  /*16efc0*/  PRMT R0, R44.reuse, 0x7773, RZ ;  /* 0x000077732c007816 */ /* 0x040fe200000000ff */
[----:B------:R-:W-:Y:S01]  /*16efd0*/  ULDC UR6, c[0x0][0x228] ;  /* 0x00008a0000067ab9 */ /* 0x000fe20000000800 */
[----:B0-----:R-:W3:Y:S04]  /*16efe0*/  LDL.LU.64 R28, [R1+0x1400] ;  /* 0x00140000011c7983 */ /* 0x001ee80000300a00 */
[----:B--2---:R0:W-:Y:S02]  /*16eff0*/  @P4 STG.E.U8 desc[UR4][R32.64], R2 ;  /* 0x0000000220004986 */ /* 0x0041e4000c101104 */
[----:B0-----:R-:W-:-:S02]  /*16f000*/  PRMT R2, R44, 0x7772, RZ ;  /* 0x000077722c027816 */ /* 0x001fc400000000ff */
[----:B------:R-:W2:Y:S04]  /*16f010*/  LDL.LU.64 R32, [R1+0x13f0] ;  /* 0x0013f00001207983 */ /* 0x000ea80000300a00 */
[----:B----4-:R0:W-:Y:S04]  /*16f020*/  @P6 STG.E.U8 desc[UR4][R38.64], R2 ;  /* 0x0000000226006986 */ /* 0x0101e8000c101104 */
[----:B0-----:R-:W4:Y:S04]  /*16f030*/  LDL.LU.64 R38, [R1+0x13e8] ;  /* 0x0013e80001267983 */ /* 0x001f280000300a00 */
[----:B---3--:R0:W-:Y:S04]  /*16f040*/  @P5 STG.E.U8 desc[UR4][R52.64], R0 ;  /* 0x0000000034005986 */ /* 0x0081e8000c101104 */
[----:B0-----:R-:W3:Y:S01]  /*16f050*/  LDL.LU.64 R52, [R1+0x13d8] ;  /* 0x0013d80001347983 */ /* 0x001ee20000300a00 */
[----:B------:R-:W-:Y:S01]  /*16f060*/  ISETP.LT.AND P4, PT, R55, UR6, !P1 ;  /* 0x0000000637007c0c */ /* 0x000fe2000cf81270 */
[----:B------:R-:W-:Y:S01]  /*16f070*/  ULDC UR6, c[0x0][0x228] ;  /* 0x00008a0000067ab9 */ /* 0x000fe20000000800 */
[----:B------:R-:W-:-:S02]  /*16f080*/  ISETP.LT.AND P6, PT, R43, UR8, !P1 ;  /* 0x000000082b007c0c */ /* 0x000fc4000cfc1270 */
[----:B------:R-:W-:Y:S01]  /*16f090*/  ISETP.LT.AND P5, PT, R58, UR6, !P1 ;  /* 0x000000063a007c0c */ /* 0x000fe2000cfa1270 */
[----:B------:R-:W-:Y:S01]  /*16f0a0*/  VIADD R0, R61, 0xe2 ;  /* 0x000000e23d007836 */ /* 0x000fe20000000000 */
[----:B------:R-:W-:Y:S01]  /*16f0b0*/  ULDC UR6, c[0x0][0x22c] ;  /* 0x00008b0000067ab9 */ /* 0x000fe20000000800 */
[----:B------:R-:W-:Y:S01]  /*16f0c0*/  ULDC UR8, c[0x0][0x228] ;  /* 0x00008a0000087ab9 */ /* 0x000fe20000000800 */
[----:B------:R-:W3:Y:S01]  /*16f0d0*/  LDL.LU R54, [R1+0x770] ;  /* 0x0007700001367983 */ /* 0x000ee20000300800 */
[----:B------:R-:W-:Y:S02]  /*16f0e0*/  PRMT R2, R56, 0x7770, RZ ;  /* 0x0000777038027816 */ /* 0x000fe400000000ff */
[----:B------:R-:W-:Y:S01]  /*16f0f0*/  ISETP.GE.AND P3, PT, R0, UR6, PT ;  /* 0x0000000600007c0c */ /* 0x000fe2000bf66270 */
[----:B------:R-:W-:Y:S01]  /*16f100*/  ULDC UR6, c[0x0][0x228] ;  /* 0x00008a0000067ab9 */ /* 0x000fe20000000800 */
[----:B------:R-:W-:Y:S01]  /*16f110*/  PRMT R0, R56, 0x7772, RZ ;  /* 0x0000777238007816 */ /* 0x000fe200000000ff */
[----:B------:R0:W-:Y:S01]  /*16f120*/  @P4 STG.E.U8 desc[UR4][R24.64], R2 ;  /* 0x0000000218004986 */ /* 0x0001e2000c101104 */
[----:B------:R-:W-:-:S02]  /*16f130*/  ISETP.LT.AND P1, PT, R37, UR6, !P1 ;  /* 0x0000000625007c0c */ /* 0x000fc4000cf21270 */
[----:B------:R-:W-:Y:S01]  /*16f140*/  ISETP.LT.AND P4, PT, R59, UR8, !P2 ;  /* 0x000000083b007c0c */ /* 0x000fe2000d781270 */
[----:B------:R-:W-:Y:S01]  /*16f150*/  ULDC UR6, c[0x0][0x228] ;  /* 0x00008a0000067ab9 */ /* 0x000fe20000000800 */
[----:B------:R-:W-:Y:S01]  /*16f160*/  ULDC UR8, c[0x0][0x228] ;  /* 0x00008a0000087ab9 */ /* 0x000fe20000000800 */
[----:B0-----:R-:W-:-:S05]  /*16f170*/  PRMT R2, R56, 0x7771, RZ ;  /* 0x0000777138027816 */ /* 0x001fca00000000ff */
[----:B------:R0:W-:Y:S04]  /*16f180*/  @P5 STG.E.U8 desc[UR4][R30.64], R2 ;  /* 0x000000021e005986 */ /* 0x0001e8000c101104 */
[----:B------:R1:W-:Y:S01]  /*16f190*/  @P6 STG.E.U8 desc[UR4][R26.64], R0 ;  /* 0x000000001a006986 */ /* 0x0003e2000c101104 */
[----:B------:R-:W-:Y:S01]  /*16f1a0*/  ISETP.LT.AND P6, PT, R36, UR6, !P2 ;  /* 0x0000000624007c0c */ /* 0x000fe2000d7c1270 */
[----:B------:R-:W-:Y:S02]  /*16f1b0*/  ULDC UR6, c[0x0][0x228] ;  /* 0x00008a0000067ab9 */ /* 0x000fe40000000800 */
[----:B------:R-:W-:Y:S01]  /*16f1c0*/  ISETP.LT.AND P5, PT, R35, UR6, !P2 ;  /* 0x0000000623007c0c */ /* 0x000fe2000d7a1270 */
[----:B------:R-:W-:Y:S01]  /*16f1d0*/  ULDC UR6, c[0x0][0x228] ;  /* 0x00008a0000067ab9 */ /* 0x000fe20000000800 */
[----:B0-----:R-:W3:Y:S01]  /*16f1e0*/  LDL.LU.64 R30, [R1+0x13e0] ;  /* 0x0013e000011e7983 */ /* 0x001ee20000300a00 */
[----:B------:R-:W-:-:S03]  /*16f1f0*/  PRMT R2, R56, 0x7773, RZ ;  /* 0x0000777338027816 */ /* 0x000fc600000000ff */
[----:B------:R-:W3:Y:S01]  /*16f200*/  LDL.LU.64 R56, [R1+0x13d0] ;  /* 0x0013d00001387983 */ /* 0x000ee20000300a00 */
[----:B-1----:R-:W-:-:S03]  /*16f210*/  PRMT R0, R47, 0x7770, RZ ;  /* 0x000077702f007816 */ /* 0x002fc600000000ff */
[----:B------:R-:W3:Y:S04]  /*16f220*/  LDL.LU.64 R26, [R1+0x13c8] ;  /* 0x0013c800011a7983 */ /* 0x000ee80000300a00 */
[----:B------:R0:W-:Y:S02]  /*16f230*/  @P1 STG.E.U8 desc[UR4][R28.64], R2 ;  /* 0x000000021c001986 */ /* 0x0001e4000c101104 */
[C---:B0-----:R-:W-:Y:S02]  /*16f240*/  PRMT R2, R47.reuse, 0x7771, RZ ;  /* 0x000077712f027816 */ /* 0x041fe400000000ff */
[----:B--2---:R0:W-:Y:S04]  /*16f250*/  @P4 STG.E.U8 desc[UR4][R32.64], R0 ;  /* 0x0000000020004986 */ /* 0x0041e8000c101104 */
[----:B0-----:R-:W2:Y:S01]  /*16f260*/  LDL.LU.64 R32, [R1+0x13b8] ;  /* 0x0013b80001207983 */ /* 0x001ea20000300a00 */
[----:B------:R-:W-:-:S03]  /*16f270*/  PRMT R0, R47, 0x7772, RZ ;  /* 0x000077722f007816 */ /* 0x000fc600000000ff */
[----:B------:R-:W2:Y:S04]  /*16f280*/  LDL.LU R44, [R1+0x6c4] ;  /* 0x0006c400012c7983 */ /* 0x000ea80000300800 */
[----:B----4-:R0:W-:Y:S04]  /*16f290*/  @P6 STG.E.U8 desc[UR4][R38.64], R2 ;  /* 0x0000000226006986 */ /* 0x0101e8000c101104 */
[----:B0-----:R-:W4:Y:S04]  /*16f2a0*/  LDL.LU.64 R38, [R1+0x13c0] ;  /* 0x0013c00001267983 */ /* 0x001f280000300a00 */
[----:B---3--:R0:W-:Y:S04]  /*16f2b0*/  @P5 STG.E.U8 desc[UR4][R52.64], R0 ;  /* 0x0000000034005986 */ /* 0x0081e8000c101104 */
[----:B0-----:R-:W3:Y:S01]  /*16f2c0*/  LDL.LU.64 R52, [R1+0x13b0] ;  /* 0x0013b00001347983 */ /* 0x001ee20000300a00 */
[----:B------:R-:W-:-:S02]  /*16f2d0*/  ISETP.LT.AND P1, PT, R42, UR6, !P2 ;  /* 0x000000062a007c0c */ /* 0x000fc4000d721270 */
[----:B------:R-:W-:Y:S02]  /*16f2e0*/  ISETP.LT.AND P4, PT, R55, UR8, !P2 ;  /* 0x0000000837007c0c */ /* 0x000fe4000d781270 */
[----:B------:R-:W-:Y:S01]  /*16f2f0*/  PRMT R0, R47, 0x7773, RZ ;  /* 0x000077732f007816 */ /* 0x000fe200000000ff */
[----:B------:R-:W-:Y:S01]  /*16f300*/  VIADD R3, R61, 0xe3 ;  /* 0x000000e33d037836 */ /* 0x000fe20000000000 */
[----:B------:R-:W-:Y:S01]  /*16f310*/  ULDC UR8, c[0x0][0x228] ;  /* 0x00008a0000087ab9 */ /* 0x000fe20000000800 */
[----:B------:R-:W-:Y:S01]  /*16f320*/  ULDC UR6, c[0x0][0x22c] ;  /* 0x00008b0000067ab9 */ /* 0x000fe20000000800 */
[----:B------:R-:W-:Y:S02]  /*16f330*/  ISETP.LT.AND P5, PT, R58, UR8, !P2 ;  /* 0x000000083a007c0c */ /* 0x000fe4000d7a1270 */
[----:B------:R-:W-:Y:S02]  /*16f340*/  ISETP.LT.AND P6, PT, R43, UR10, !P2 ;  /* 0x0000000a2b007c0c */ /* 0x000fe4000d7c1270 */
[----:B------:R-:W-:Y:S01]  /*16f350*/  PRMT R2, R54, 0x7770, RZ ;  /* 0x0000777036027816 */ /* 0x000fe200000000ff */
[----:B------:R-:W3:Y:S01]  /*16f360*/  LDL.LU.64 R28, [R1+0x13a8] ;  /* 0x0013a800011c7983 */ /* 0x000ee20000300a00 */
[----:B------:R-:W-:Y:S01]  /*16f370*/  ULDC UR8, c[0x0][0x228] ;  /* 0x00008a0000087ab9 */ /* 0x000fe20000000800 */
[----:B------:R-:W-:-:S02]  /*16f380*/  ULDC UR10, c[0x0][0x228] ;  /* 0x00008a00000a7ab9 */ /* 0x000fc40000000800 */
[----:B------:R0:W-:Y:S01]  /*16f390*/  @P1 STG.E.U8 desc[UR4][R30.64], R0 ;  /* 0x000000001e001986 */ /* 0x0001e2000c101104 */
[----:B------:R-:W-:Y:S01]  /*16f3a0*/  ISETP.GE.AND P1, PT, R3, UR6, PT ;  /* 0x0000000603007c0c */ /* 0x000fe2000bf26270 */
[----:B------:R-:W-:Y:S02]  /*16f3b0*/  ULDC UR6, c[0x0][0x228] ;  /* 0x00008a0000067ab9 */ /* 0x000fe40000000800 */
[----:B------:R1:W-:Y:S01]  /*16f3c0*/  @P4 STG.E.U8 desc[UR4][R56.64], R2 ;  /* 0x0000000238004986 */ /* 0x0003e2000c101104 */
[----:B------:R-:W-:Y:S02]  /*16f3d0*/  ISETP.LT.AND P2, PT, R37, UR6, !P2 ;  /* 0x0000000625007c0c */ /* 0x000fe4000d741270 */
[----:B------:R-:W-:Y:S01]  /*16f3e0*/  ISETP.LT.AND P4, PT, R59, UR8, !P3 ;  /* 0x000000083b007c0c */ /* 0x000fe2000df81270 */
[----:B------:R-:W-:Y:S01]  /*16f3f0*/  ULDC UR6, c[0x0][0x228] ;  /* 0x00008a0000067ab9 */ /* 0x000fe20000000800 */
[----:B------:R-:W-:Y:S01]  /*16f400*/  ULDC UR8, c[0x0][0x228] ;  /* 0x00008a0000087ab9 */ /* 0x000fe20000000800 */
[----:B0-----:R-:W3:Y:S01]  /*16f410*/  LDL.LU.64 R30, [R1+0x13a0] ;  /* 0x0013a000011e7983 */ /* 0x001ee20000300a00 */
[----:B------:R-:W-:-:S03]  /*16f420*/  PRMT R0, R54, 0x7771, RZ ;  /* 0x0000777136007816 */ /* 0x000fc600000000ff */
[----:B-1----:R-:W3:Y:S01]  /*16f430*/  LDL.LU.64 R56, [R1+0x1388] ;  /* 0x0013880001387983 */ /* 0x002ee20000300a00 */
[----:B------:R-:W-:-:S03]  /*16f440*/  PRMT R2, R54, 0x7772, RZ ;  /* 0x0000777236027816 */ /* 0x000fc600000000ff */
[----:B------:R-:W3:Y:S04]  /*16f450*/  LDL.LU R47, [R1+0x794] ;  /* 0x00079400012f7983 */ /* 0x000ee80000300800 */
[----:B------:R0:W-:Y:S02]  /*16f460*/  @P5 STG.E.U8 desc[UR4][R26.64], R0 ;  /* 0x000000001a005986 */ /* 0x0001e4000c101104 */
[----:B0-----:R-:W-:Y:S02]  /*16f470*/  PRMT R0, R54, 0x7773, RZ ;  /* 0x0000777336007816 */ /* 0x001fe400000000ff */
[----:B--2---:R0:W-:Y:S02]  /*16f480*/  @P6 STG.E.U8 desc[UR4][R32.64], R2 ;  /* 0x0000000220006986 */ /* 0x0041e4000c101104 */
[----:B0-----:R-:W-:-:S02]  /*16f490*/  PRMT R2, R44, 0x7770, RZ ;  /* 0x000077702c027816 */ /* 0x001fc400000000ff */
[----:B------:R-:W2:Y:S04]  /*16f4a0*/  LDL.LU.64 R32, [R1+0x1380] ;  /* 0x0013800001207983 */ /* 0x000ea80000300a00 */
[----:B----4-:R-:W-:Y:S04]  /*16f4b0*/  @P2 STG.E.U8 desc[UR4][R38.64], R0 ;  /* 0x0000000026002986 */ /* 0x010fe8000c101104 */
[----:B---3--:R0:W-:Y:S04]  /*16f4c0*/  @P4 STG.E.U8 desc[UR4][R52.64], R2 ;  /* 0x0000000234004986 */ /* 0x0081e8000c101104 */
[----:B0-----:R-:W3:Y:S01]  /*16f4d0*/  LDL.LU.64 R52, [R1+0x1368] ;  /* 0x0013680001347983 */ /* 0x001ee20000300a00 */
[----:B------:R-:W-:-:S02]  /*16f4e0*/  ISETP.LT.AND P6, PT, R36, UR6, !P3 ;  /* 0x0000000624007c0c */ /* 0x000fc4000dfc1270 */
[----:B------:R-:W-:Y:S01]  /*16f4f0*/  ISETP.LT.AND P5, PT, R35, UR8, !P3 ;  /* 0x0000000823007c0c */ /* 0x000fe2000dfa1270 */
[----:B------:R-:W-:Y:S01]  /*16f500*/  ULDC UR6, c[0x0][0x228] ;  /* 0x00008a0000067ab9 */ /* 0x000fe20000000800 */
[----:B------:R-:W4:Y:S01]  /*16f510*/  LDL.LU.64 R38, [R1+0x1358] ;  /* 0x0013580001267983 */ /* 0x000f220000300a00 */
[----:B------:R-:W-:Y:S02]  /*16f520*/  ISETP.LT.AND P4, PT, R42, UR6, !P3 ;  /* 0x000000062a007c0c */ /* 0x000fe4000df81270 */
[C---:B------:R-:W-:Y:S02]  /*16f530*/  PRMT R0, R44.reuse, 0x7771, RZ ;  /* 0x000077712c007816 */ /* 0x040fe400000000ff */
[----:B------:R-:W-:Y:S01]  /*16f540*/  PRMT R2, R44, 0x7772, RZ ;  /* 0x000077722c027816 */ /* 0x000fe200000000ff */
[----:B------:R-:W4:Y:S01]  /*16f550*/  LDL.LU R54, [R1+0x784] ;  /* 0x0007840001367983 */ /* 0x000f220000300800 */
[----:B------:R-:W-:-:S03]  /*16f560*/  ULDC UR6, c[0x0][0x228] ;  /* 0x00008a0000067ab9 */ /* 0x000fc60000000800 */
[----:B------:R-:W4:Y:S01]  /*16f570*/  LDL.LU.64 R24, [R1+0x1360] ;  /* 0x0013600001187983 */ /* 0x000f220000300a00 */
[----:B------:R-:W-:Y:S01]  /*16f580*/  ISETP.LT.AND P2, PT, R55, UR6, !P3 ;  /* 0x0000000637007c0c */ /* 0x000fe2000df41270 */
[----:B------:R-:W-:Y:S02]  /*16f590*/  ULDC UR6, c[0x0][0x228] ;  /* 0x00008a0000067ab9 */ /* 0x000fe40000000800 */
[----:B------:R-:W4:Y:S04]  /*16f5a0*/  LDL.LU.64 R26, [R1+0x1350] ;  /* 0x00135000011a7983 */ /* 0x000f280000300a00 */
[----:B------:R0:W-:Y:S01]  /*16f5b0*/  @P6 STG.E.U8 desc[UR4][R28.64], R0 ;  /* 0x000000001c006986 */ /* 0x0001e2000c101104 */
[----:B------:R-:W-:Y:S01]  /*16f5c0*/  ULDC UR8, c[0x0][0x228] ;  /* 0x00008a0000087ab9 */ /* 0x000fe20000000800 */
[----:B0-----:R-:W-:-:S02]  /*16f5d0*/  PRMT R0, R44, 0x7773, RZ ;  /* 0x000077732c007816 */ /* 0x001fc400000000ff */
[----:B------:R-:W4:Y:S04]  /*16f5e0*/  LDL.LU.64 R28, [R1+0x1348] ;  /* 0x00134800011c7983 */ /* 0x000f280000300a00 */
[----:B------:R-:W-:Y:S01]  /*16f5f0*/  @P5 STG.E.U8 desc[UR4][R30.64], R2 ;  /* 0x000000021e005986 */ /* 0x000fe2000c101104 */
[----:B------:R-:W-:-:S03]  /*16f600*/  ISETP.LT.AND P5, PT, R58, UR6, !P3 ;  /* 0x000000063a007c0c */ /* 0x000fc6000dfa1270 */
[----:B------:R0:W-:Y:S01]  /*16f610*/  @P4 STG.E.U8 desc[UR4][R56.64], R0 ;  /* 0x0000000038004986 */ /* 0x0001e2000c101104 */
[----:B------:R-:W-:-:S03]  /*16f620*/  ULDC UR6, c[0x0][0x228] ;  /* 0x00008a0000067ab9 */ /* 0x000fc60000000800 */
[----:B0-----:R-:W4:Y:S01]  /*16f630*/  LDL.LU.64 R56, [R1+0x1338] ;  /* 0x0013380001387983 */ /* 0x001f220000300a00 */
[----:B------:R-:W-:-:S03]  /*16f640*/  PRMT R2, R47, 0x7770, RZ ;  /* 0x000077702f027816 */ /* 0x000fc600000000ff */
[----:B------:R-:W4:Y:S01]  /*16f650*/  LDL.LU.64 R30, [R1+0x1340] ;  /* 0x00134000011e7983 */ /* 0x000f220000300a00 */
[----:B------:R-:W-:-:S03]  /*16f660*/  PRMT R0, R47, 0x7771, RZ ;  /* 0x000077712f007816 */ /* 0x000fc600000000ff */
[----:B------:R-:W4:Y:S04]  /*16f670*/  LDL.LU R44, [R1+0x774] ;  /* 0x00077400012c7983 */ /* 0x000f280000300800 */
[----:B--2---:R-:W-:Y:S04]  /*16f680*/  @P2 STG.E.U8 desc[UR4][R32.64], R2 ;  /* 0x0000000220002986 */ /* 0x004fe8000c101104 */
[----:B---3--:R0:W-:Y:S04]  /*16f690*/  @P5 STG.E.U8 desc[UR4][R52.64], R0 ;  /* 0x0000000034005986 */ /* 0x0081e8000c101104 */
[----:B0-----:R-:W2:Y:S01]  /*16f6a0*/  LDL.LU.64 R52, [R1+0x1330] ;  /* 0x0013300001347983 */ /* 0x001ea20000300a00 */
[----:B------:R-:W-:-:S02]  /*16f6b0*/  ISETP.LT.AND P4, PT, R43, UR8, !P3 ;  /* 0x000000082b007c0c */ /* 0x000fc4000df81270 */
[----:B------:R-:W-:Y:S02]  /*16f6c0*/  ISETP.LT.AND P3, PT, R37, UR6, !P3 ;  /* 0x0000000625007c0c */ /* 0x000fe4000df61270 */
[----:B------:R-:W-:Y:S01]  /*16f6d0*/  PRMT R2, R47, 0x7772, RZ ;  /* 0x000077722f027816 */ /* 0x000fe200000000ff */
[----:B------:R-:W-:Y:S01]  /*16f6e0*/  ULDC UR8, c[0x0][0x228] ;  /* 0x00008a0000087ab9 */ /* 0x000fe20000000800 */
[----:B------:R-:W-:Y:S01]  /*16f6f0*/  ULDC UR6, c[0x0][0x228] ;  /* 0x00008a0000067ab9 */ /* 0x000fe20000000800 */
[----:B------:R-:W-:Y:S02]  /*16f700*/  ISETP.LT.AND P6, PT, R59, UR8, !P1 ;  /* 0x000000083b007c0c */ /* 0x000fe4000cfc1270 */
[----:B------:R-:W-:Y:S02]  /*16f710*/  ISETP.LT.AND P2, PT, R36, UR10, !P1 ;  /* 0x0000000a24007c0c */ /* 0x000fe4000cf41270 */
[----:B------:R-:W-:Y:S01]  /*16f720*/  PRMT R0, R47, 0x7773, RZ ;  /* 0x000077732f007816 */ /* 0x000fe200000000ff */
[----:B------:R-:W3:Y:S01]  /*16f730*/  LDL.LU.64 R32, [R1+0x1328] ;  /* 0x0013280001207983 */ /* 0x000ee20000300a00 */
[----:B----4-:R-:W-:Y:S01]  /*16f740*/  PRMT R3, R54, 0x7771, RZ ;  /* 0x0000777136037816 */ /* 0x010fe200000000ff */
[----:B------:R-:W-:Y:S01]  /*16f750*/  ULDC UR8, c[0x0][0x228] ;  /* 0x00008a0000087ab9 */ /* 0x000fe20000000800 */
[----:B------:R-:W-:Y:S01]  /*16f760*/  ULDC UR10, c[0x0][0x228] ;  /* 0x00008a00000a7ab9 */ /* 0x000fe20000000800 */
[----:B------:R0:W-:Y:S01]  /*16f770*/  @P4 STG.E.U8 desc[UR4][R38.64], R2 ;  /* 0x0000000226004986 */ /* 0x0001e2000c101104 */
[----:B------:R-:W-:-:S03]  /*16f780*/  ISETP.LT.AND P4, PT, R35, UR6, !P1 ;  /* 0x0000000623007c0c */ /* 0x000fc6000cf81270 */
[----:B------:R1:W-:Y:S01]  /*16f790*/  @P3 STG.E.U8 desc[UR4][R24.64], R0 ;  /* 0x0000000018003986 */ /* 0x0003e2000c101104 */
[----:B------:R-:W-:Y:S01]  /*16f7a0*/  ULDC UR6, c[0x0][0x228] ;  /* 0x00008a0000067ab9 */ /* 0x000fe20000000800 */
[----:B------:R-:W-:Y:S02]  /*16f7b0*/  ISETP.LT.AND P3, PT, R55, UR8, !P1 ;  /* 0x0000000837007c0c */ /* 0x000fe4000cf61270 */
[----:B------:R-:W-:Y:S01]  /*16f7c0*/  ISETP.LT.AND P5, PT, R42, UR6, !P1 ;  /* 0x000000062a007c0c */ /* 0x000fe2000cfa1270 */
[----:B------:R-:W-:Y:S01]  /*16f7d0*/  ULDC UR6, c[0x0][0x22c] ;  /* 0x00008b0000067ab9 */ /* 0x000fe20000000800 */
[----:B------:R-:W-:Y:S01]  /*16f7e0*/  ULDC UR8, c[0x0][0x228] ;  /* 0x00008a0000087ab9 */ /* 0x000fe20000000800 */
[----:B0-----:R-:W4:Y:S01]  /*16f7f0*/  LDL.LU.64 R38, [R1+0x1318] ;  /* 0x0013180001267983 */ /* 0x001f220000300a00 */
[C---:B------:R-:W-:Y:S02]  /*16f800*/  PRMT R2, R54.reuse, 0x7770, RZ ;  /* 0x0000777036027816 */ /* 0x040fe400000000ff */
[----:B-1----:R-:W-:-:S03]  /*16f810*/  PRMT R0, R54, 0x7772, RZ ;  /* 0x0000777236007816 */ /* 0x002fc600000000ff */
[----:B------:R0:W-:Y:S04]  /*16f820*/  @P6 STG.E.U8 desc[UR4][R26.64], R2 ;  /* 0x000000021a006986 */ /* 0x0001e8000c101104 */
[----:B------:R-:W-:Y:S04]  /*16f830*/  @P2 STG.E.U8 desc[UR4][R28.64], R3 ;  /* 0x000000031c002986 */ /* 0x000fe8000c101104 */
[----:B------:R1:W-:Y:S01]  /*16f840*/  @P4 STG.E.U8 desc[UR4][R56.64], R0 ;  /* 0x0000000038004986 */ /* 0x0003e2000c101104 */
[----:B0-----:R-:W-:Y:S01]  /*16f850*/  PRMT R2, R54, 0x7773, RZ ;  /* 0x0000777336027816 */ /* 0x001fe200000000ff */
[----:B-1----:R-:W-:-:S02]  /*16f860*/  VIADD R0, R61, 0xe4 ;  /* 0x000000e43d007836 */ /* 0x002fc40000000000 */
[----:B------:R-:W4:Y:S04]  /*16f870*/  LDL.LU.64 R56, [R1+0x1320] ;  /* 0x0013200001387983 */ /* 0x000f280000300a00 */
[----:B------:R-:W4:Y:S04]  /*16f880*/  LDL.LU R54, [R1+0x6c8] ;  /* 0x0006c80001367983 */ /* 0x000f280000300800 */
[----:B------:R-:W-:Y:S04]  /*16f890*/  @P5 STG.E.U8 desc[UR4][R30.64], R2 ;  /* 0x000000021e005986 */ /* 0x000fe8000c101104 */
[----:B------:R-:W4:Y:S01]  /*16f8a0*/  LDL.LU.64 R24, [R1+0x1310] ;  /* 0x0013100001187983 */ /* 0x000f220000300a00 */
[----:B------:R-:W-:-:S02]  /*16f8b0*/  ISETP.GE.AND P2, PT, R0, UR6, PT ;  /* 0x0000000600007c0c */ /* 0x000fc4000bf46270 */
[----:B------:R-:W-:Y:S02]  /*16f8c0*/  PRMT R0, R44, 0x7770, RZ ;  /* 0x000077702c007816 */ /* 0x000fe400000000ff */
[----:B------:R-:W-:Y:S01]  /*16f8d0*/  ISETP.LT.AND P6, PT, R58, UR8, !P1 ;  /* 0x000000083a007c0c */ /* 0x000fe2000cfc1270 */
[----:B------:R-:W-:Y:S01]  /*16f8e0*/  ULDC UR8, c[0x0][0x228] ;  /* 0x00008a0000087ab9 */ /* 0x000fe20000000800 */
[----:B------:R-:W-:Y:S01]  /*16f8f0*/  ULDC UR6, c[0x0][0x228] ;  /* 0x00008a0000067ab9 */ /* 0x000fe20000000800 */
[----:B--2---:R0:W-:Y:S04]  /*16f900*/  @P3 STG.E.U8 desc[UR4][R52.64], R0 ;  /* 0x0000000034003986 */ /* 0x0041e8000c101104 */
[----:B0-----:R-:W2:Y:S01]  /*16f910*/  LDL.LU.64 R52, [R1+0x12f8] ;  /* 0x0012f80001347983 */ /* 0x001ea20000300a00 */
[----:B------:R-:W-:-:S02]  /*16f920*/  ISETP.LT.AND P4, PT, R43, UR8, !P1 ;  /* 0x000000082b007c0c */ /* 0x000fc4000cf81270 */
[C---:B------:R-:W-:Y:S02]  /*16f930*/  PRMT R2, R44.reuse, 0x7771, RZ ;  /* 0x000077712c027816 */ /* 0x040fe400000000ff */
[----:B------:R-:W-:Y:S01]  /*16f940*/  PRMT R0, R44, 0x7772, RZ ;  /* 0x000077722c007816 */ /* 0x000fe200000000ff */
[----:B------:R-:W2:Y:S04]  /*16f950*/  LDL.LU.64 R26, [R1+0x12f0] ;  /* 0x0012f000011a7983 */ /* 0x000ea80000300a00 */
[----:B---3--:R0:W-:Y:S01]  /*16f960*/  @P6 STG.E.U8 desc[UR4][R32.64], R2 ;  /* 0x0000000220006986 */ /* 0x0081e2000c101104 */
[----:B------:R-:W-:Y:S01]  /*16f970*/  ISETP.LT.AND P3, PT, R37, UR6, !P1 ;  /* 0x0000000625007c0c */ /* 0x000fe2000cf61270 */
[----:B------:R-:W-:Y:S01]  /*16f980*/  ULDC UR6, c[0x0][0x228] ;  /* 0x00008a0000067ab9 */ /* 0x000fe20000000800 */
[----:B------:R-:W-:Y:S01]  /*16f990*/  ULDC UR8, c[0x0][0x228] ;  /* 0x00008a0000087ab9 */ /* 0x000fe20000000800 */
[----:B----4-:R1:W-:Y:S01]  /*16f9a0*/  @P4 STG.E.U8 desc[UR4][R38.64], R0 ;  /* 0x0000000026004986 */ /* 0x0103e2000c101104 */
[----:B------:R-:W-:-:S02]  /*16f9b0*/  ISETP.LT.AND P6, PT, R59, UR6, !P2 ;  /* 0x000000063b007c0c */ /* 0x000fc4000d7c1270 */
[----:B------:R-:W-:Y:S02]  /*16f9c0*/  ISETP.LT.AND P5, PT, R36, UR8, !P2 ;  /* 0x0000000824007c0c */ /* 0x000fe4000d7a1270 */
[----:B0-----:R-:W-:Y:S01]  /*16f9d0*/  PRMT R2, R44, 0x7773, RZ ;  /* 0x000077732c027816 */ /* 0x001fe200000000ff */
[----:B------:R-:W-:Y:S01]  /*16f9e0*/  ULDC UR6, c[0x0][0x22c] ;  /* 0x00008b0000067ab9 */ /* 0x000fe20000000800 */
[----:B-1----:R-:W3:Y:S04]  /*16f9f0*/  LDL.LU.64 R38, [R1+0x12d8] ;  /* 0x0012d80001267983 */ /* 0x002ee80000300a00 */
[----:B------:R-:W4:Y:S01]  /*16fa00*/  LDL.LU R47, [R1+0x798] ;  /* 0x00079800012f7983 */ /* 0x000f220000300800 */
[----:B------:R-:W-:-:S03]  /*16fa10*/  VIADD R0, R61, 0xe5 ;  /* 0x000000e53d007836 */ /* 0x000fc60000000000 */
[----:B------:R-:W4:Y:S04]  /*16fa20*/  LDL.LU.64 R28, [R1+0x12d0] ;  /* 0x0012d000011c7983 */ /* 0x000f280000300a00 */
[----:B------:R-:W4:Y:S04]  /*16fa30*/  LDL.LU.64 R30, [R1+0x12c8] ;  /* 0x0012c800011e7983 */ /* 0x000f280000300a00 */
[----:B------:R-:W4:Y:S01]  /*16fa40*/  LDL.LU.64 R32, [R1+0x12c0] ;  /* 0x0012c00001207983 */ /* 0x000f220000300a00 */
[----:B------:R-:W-:Y:S02]  /*16fa50*/  ISETP.LT.AND P4, PT, R35, UR10, !P2 ;  /* 0x0000000a23007c0c */ /* 0x000fe4000d781270 */
[----:B------:R-:W-:Y:S01]  /*16fa60*/  ISETP.GE.AND P1, PT, R0, UR6, PT ;  /* 0x0000000600007c0c */ /* 0x000fe2000bf26270 */
[----:B------:R-:W-:Y:S01]  /*16fa70*/  ULDC UR6, c[0x0][0x228] ;  /* 0x00008a0000067ab9 */ /* 0x000fe20000000800 */
[----:B------:R-:W-:Y:S01]  /*16fa80*/  ULDC UR8, c[0x0][0x228] ;  /* 0x00008a0000087ab9 */ /* 0x000fe20000000800 */
[----:B------:R-:W-:Y:S01]  /*16fa90*/  ULDC UR10, c[0x0][0x228] ;  /* 0x00008a00000a7ab9 */ /* 0x000fe20000000800 */
[----:B------:R0:W-:Y:S01]  /*16faa0*/  @P3 STG.E.U8 desc[UR4][R56.64], R2 ;  /* 0x0000000238003986 */ /* 0x0001e2000c101104 */
[----:B------:R-:W-:-:S05]  /*16fab0*/  PRMT R0, R54, 0x7770, RZ ;  /* 0x0000777036007816 */ /* 0x000fca00000000ff */
[----:B------:R-:W-:Y:S04]  /*16fac0*/  @P6 STG.E.U8 desc[UR4][R24.64], R0 ;  /* 0x0000000018006986 */ /* 0x000fe8000c101104 */
[----:B0-----:R-:W4:Y:S01]  /*16fad0*/  LDL.LU.64 R56, [R1+0x12a8] ;  /* 0x0012a80001387983 */ /* 0x001f220000300a00 */
[----:B------:R-:W-:-:S03]  /*16fae0*/  PRMT R2, R54, 0x7771, RZ ;  /* 0x0000777136027816 */ /* 0x000fc600000000ff */
[----:B------:R-:W4:Y:S04]  /*16faf0*/  LDL.LU R44, [R1+0x788] ;  /* 0x00078800012c7983 */ /* 0x000f280000300800 */
[----:B--2---:R0:W-:Y:S04]  /*16fb00*/  @P5 STG.E.U8 desc[UR4][R52.64], R2 ;  /* 0x0000000234005986 */ /* 0x0041e8000c101104 */
[----:B0-----:R-:W2:Y:S01]  /*16fb10*/  LDL.LU.64 R52, [R1+0x1298] ;  /* 0x0012980001347983 */ /* 0x001ea20000300a00 */
[----:B------:R-:W-:Y:S02]  /*16fb20*/  ISETP.LT.AND P3, PT, R42, UR6, !P2 ;  /* 0x000000062a007c0c */ /* 0x000fe4000d761270 */
[C---:B------:R-:W-:Y:S01]  /*16fb30*/  PRMT R3, R54.reuse, 0x7772, RZ ;  /* 0x0000777236037816 */ /* 0x040fe200000000ff */
[----:B------:R-:W-:Y:S01]  /*16fb40*/  ULDC UR6, c[0x0][0x228] ;  /* 0x00008a0000067ab9 */ /* 0x000fe20000000800 */
[----:B------:R-:W-:-:S02]  /*16fb50*/  PRMT R0, R54, 0x7773, RZ ;  /* 0x0000777336007816 */ /* 0x000fc400000000ff */
[----:B------:R-:W-:Y:S02]  /*16fb60*/  ISETP.LT.AND P6, PT, R55, UR6, !P2 ;  /* 0x0000000637007c0c */ /* 0x000fe4000d7c1270 */
[----:B------:R-:W-:Y:S01]  /*16fb70*/  ISETP.LT.AND P5, PT, R58, UR8, !P2 ;  /* 0x000000083a007c0c */ /* 0x000fe2000d7a1270 */
[----:B------:R-:W-:Y:S01]  /*16fb80*/  ULDC UR6, c[0x0][0x228] ;  /* 0x00008a0000067ab9 */ /* 0x000fe20000000800 */
[----:B------:R-:W-:Y:S01]  /*16fb90*/  @P4 STG.E.U8 desc[UR4][R26.64], R3 ;  /* 0x000000031a004986 */ /* 0x000fe2000c101104 */
[----:B------:R-:W-:Y:S01]  /*16fba0*/  ISETP.LT.AND P4, PT, R43, UR6, !P2 ;  /* 0x000000062b007c0c */ /* 0x000fe2000d781270 */
[----:B------:R-:W-:Y:S01]  /*16fbb0*/  ULDC UR6, c[0x0][0x228] ;  /* 0x00008a0000067ab9 */ /* 0x000fe20000000800 */
[----:B------:R-:W-:Y:S01]  /*16fbc0*/  ULDC UR8, c[0x0][0x228] ;  /* 0x00008a0000087ab9 */ /* 0x000fe20000000800 */
[----:B------:R-:W-:Y:S01]  /*16fbd0*/  ISETP.LT.AND P2, PT, R37, UR6, !P2 ;  /* 0x0000000625007c0c */ /* 0x000fe2000d741270 */
[----:B------:R-:W-:Y:S01]  /*16fbe0*/  ULDC UR6, c[0x0][0x228] ;  /* 0x00008a0000067ab9 */ /* 0x000fe20000000800 */
[----:B---3--:R0:W-:Y:S01]  /*16fbf0*/  @P3 STG.E.U8 desc[UR4][R38.64], R0 ;  /* 0x0000000026003986 */ /* 0x0081e2000c101104 */
[----:B----4-:R-:W-:-:S02]  /*16fc00*/  PRMT R2, R47, 0x7770, RZ ;  /* 0x000077702f027816 */ /* 0x010fc400000000ff */
[----:B------:R-:W-:Y:S01]  /*16fc10*/  ISETP.LT.AND P3, PT, R59, UR8, !P1 ;  /* 0x000000083b007c0c */ /* 0x000fe2000cf61270 */
[----:B------:R-:W-:Y:S01]  /*16fc20*/  ULDC UR8, c[0x0][0x228] ;  /* 0x00008a0000087ab9 */ /* 0x000fe20000000800 */
[----:B0-----:R-:W3:Y:S01]  /*16fc30*/  LDL.LU.64 R38, [R1+0x1290] ;  /* 0x0012900001267983 */ /* 0x001ee20000300a00 */
[----:B------:R-:W-:-:S03]  /*16fc40*/  PRMT R0, R47, 0x7771, RZ ;  /* 0x000077712f007816 */ /* 0x000fc600000000ff */
[----:B------:R-:W4:Y:S04]  /*16fc50*/  LDL.LU R54, [R1+0x778] ;  /* 0x0007780001367983 */ /* 0x000f280000300800 */
[----:B------:R0:W-:Y:S04]  /*16fc60*/  @P6 STG.E.U8 desc[UR4][R28.64], R2 ;  /* 0x000000021c006986 */ /* 0x0001e8000c101104 */
[----:B------:R-:W4:Y:S04]  /*16fc70*/  LDL.LU.64 R24, [R1+0x12a0] ;  /* 0x0012a00001187983 */ /* 0x000f280000300a00 */
[----:B------:R1:W-:Y:S04]  /*16fc80*/  @P5 STG.E.U8 desc[UR4][R30.64], R0 ;  /* 0x000000001e005986 */ /* 0x0003e8000c101104 */
[----:B------:R-:W4:Y:S01]  /*16fc90*/  LDL.LU.64 R26, [R1+0x1288] ;  /* 0x00128800011a7983 */ /* 0x000f220000300a00 */
[----:B0-----:R-:W-:-:S03]  /*16fca0*/  PRMT R2, R47, 0x7772, RZ ;  /* 0x000077722f027816 */ /* 0x001fc600000000ff */
[----:B------:R-:W4:Y:S01]  /*16fcb0*/  LDL.LU.64 R28, [R1+0x1280] ;  /* 0x00128000011c7983 */ /* 0x000f220000300a00 */
[----:B-1----:R-:W-:-:S03]  /*16fcc0*/  PRMT R0, R47, 0x7773, RZ ;  /* 0x000077732f007816 */ /* 0x002fc600000000ff */
[----:B------:R0:W-:Y:S04]  /*16fcd0*/  @P4 STG.E.U8 desc[UR4][R32.64], R2 ;  /* 0x0000000220004986 */ /* 0x0001e8000c101104 */
[----:B------:R1:W-:Y:S01]  /*16fce0*/  @P2 STG.E.U8 desc[UR4][R56.64], R0 ;  /* 0x0000000038002986 */ /* 0x0003e2000c101104 */
[----:B0-----:R-:W-:-:S03]  /*16fcf0*/  PRMT R2, R44, 0x7770, RZ ;  /* 0x000077702c027816 */ /* 0x001fc600000000ff */
[----:B-1----:R-:W4:Y:S04]  /*16fd00*/  LDL.LU.64 R56, [R1+0x1268] ;  /* 0x0012680001387983 */ /* 0x002f280000300a00 */
[----:B--2---:R0:W-:Y:S04]  /*16fd10*/  @P3 STG.E.U8 desc[UR4][R52.64], R2 ;  /* 0x0000000234003986 */ /* 0x0041e8000c101104 */
[----:B0-----:R-:W2:Y:S01]  /*16fd20*/  LDL.LU.64 R52, [R1+0x1278] ;  /* 0x0012780001347983 */ /* 0x001ea20000300a00 */
[----:B------:R-:W-:Y:S01]  /*16fd30*/  ISETP.LT.AND P2, PT, R36, UR6, !P1 ;  /* 0x0000000624007c0c */ /* 0x000fe2000cf41270 */
[----:B------:R-:W-:-:S02]  /*16fd40*/  ULDC UR6, c[0x0][0x228] ;  /* 0x00008a0000067ab9 */ /* 0x000fc40000000800 */
[----:B------:R-:W2:Y:S01]  /*16fd50*/  LDL.LU R47, [R1+0x6cc] ;  /* 0x0006cc00012f7983 */ /* 0x000ea20000300800 */
[----:B------:R-:W-:Y:S01]  /*16fd60*/  VIADD R0, R61, 0xe6 ;  /* 0x000000e63d007836 */ /* 0x000fe20000000000 */
[----:B------:R-:W-:Y:S02]  /*16fd70*/  ISETP.LT.AND P4, PT, R35, UR6, !P1 ;  /* 0x0000000623007c0c */ /* 0x000fe4000cf81270 */
[----:B------:R-:W-:Y:S01]  /*16fd80*/  PRMT R2, R44, 0x7771, RZ ;  /* 0x000077712c027816 */ /* 0x000fe200000000ff */
[----:B------:R-:W2:Y:S01]  /*16fd90*/  LDL.LU.64 R30, [R1+0x1270] ;  /* 0x00127000011e7983 */ /* 0x000ea20000300a00 */
[----:B------:R-:W-:Y:S01]  /*16fda0*/  ULDC UR6, c[0x0][0x22c] ;  /* 0x00008b0000067ab9 */ /* 0x000fe20000000800 */
[----:B------:R-:W-:Y:S02]  /*16fdb0*/  ISETP.LT.AND P5, PT, R42, UR8, !P1 ;  /* 0x000000082a007c0c */ /* 0x000fe4000cfa1270 */
[----:B------:R-:W-:Y:S01]  /*16fdc0*/  ISETP.GE.AND P3, PT, R0, UR6, PT ;  /* 0x0000000600007c0c */ /* 0x000fe2000bf66270 */
[----:B------:R-:W2:Y:S04]  /*16fdd0*/  LDL.LU.64 R32, [R1+0x1258] ;  /* 0x0012580001207983 */ /* 0x000ea80000300a00 */
[----:B---3--:R0:W-:Y:S01]  /*16fde0*/  @P2 STG.E.U8 desc[UR4][R38.64], R2 ;  /* 0x0000000226002986 */ /* 0x0081e2000c101104 */
[----:B------:R-:W-:Y:S01]  /*16fdf0*/  ULDC UR6, c[0x0][0x228] ;  /* 0x00008a0000067ab9 */ /* 0x000fe20000000800 */
[----:B------:R-:W-:-:S02]  /*16fe00*/  ISETP.LT.AND P6, PT, R55, UR10, !P1 ;  /* 0x0000000a37007c0c */ /* 0x000fc4000cfc1270 */
[----:B------:R-:W-:Y:S02]  /*16fe10*/  PRMT R0, R44, 0x7772, RZ ;  /* 0x000077722c007816 */ /* 0x000fe400000000ff */
[----:B------:R-:W-:Y:S01]  /*16fe20*/  ISETP.LT.AND P2, PT, R58, UR6, !P1 ;  /* 0x000000063a007c0c */ /* 0x000fe2000cf41270 */
[----:B------:R-:W-:Y:S01]  /*16fe30*/  ULDC UR6, c[0x0][0x228] ;  /* 0x00008a0000067ab9 */ /* 0x000fe20000000800 */
[----:B----4-:R-:W-:Y:S01]  /*16fe40*/  PRMT R3, R54, 0x7770, RZ ;  /* 0x0000777036037816 */ /* 0x010fe200000000ff */
[----:B------:R-:W-:Y:S01]  /*16fe50*/  ULDC UR8, c[0x0][0x228] ;  /* 0x00008a0000087ab9 */ /* 0x000fe20000000800 */
[----:B0-----:R-:W3:Y:S04]  /*16fe60*/  LDL.LU.64 R38, [R1+0x1238] ;  /* 0x0012380001267983 */ /* 0x001ee80000300a00 */
[----:B------:R0:W-:Y:S01]  /*16fe70*/  @P4 STG.E.U8 desc[UR4][R24.64], R0 ;  /* 0x0000000018004986 */ /* 0x0001e2000c101104 */
[----:B------:R-:W-:-:S02]  /*16fe80*/  PRMT R2, R44, 0x7773, RZ ;  /* 0x000077732c027816 */ /* 0x000fc400000000ff */
[----:B------:R-:W-:Y:S01]  /*16fe90*/  ISETP.LT.AND P4, PT, R43, UR6, !P1 ;  /* 0x000000062b007c0c */ /* 0x000fe2000cf81270 */
[----:B------:R-:W-:Y:S02]  /*16fea0*/  ULDC UR10, c[0x0][0x228] ;  /* 0x00008a00000a7ab9 */ /* 0x000fe40000000800 */
[----:B------:R-:W-:Y:S04]  /*16feb0*/  @P5 STG.E.U8 desc[UR4][R26.64], R2 ;  /* 0x000000021a005986 */ /* 0x000fe8000c101104 */
[----:B------:R-:W-:Y:S01]  /*16fec0*/  @P6 STG.E.U8 desc[UR4][R28.64], R3 ;  /* 0x000000031c006986 */ /* 0x000fe2000c101104 */
[----:B0-----:R-:W-:Y:S01]  /*16fed0*/  PRMT R0, R54, 0x7771, RZ ;  /* 0x0000777136007816 */ /* 0x001fe200000000ff */
[----:B------:R-:W-:-:S04]  /*16fee0*/  ULDC UR6, c[0x0][0x22c] ;  /* 0x00008b0000067ab9 */ /* 0x000fc80000000800 */
[----:B------:R0:W-:Y:S04]  /*16fef0*/  @P2 STG.E.U8 desc[UR4][R56.64], R0 ;  /* 0x0000000038002986 */ /* 0x0001e8000c101104 */
[----:B0-----:R-:W4:Y:S01]  /*16ff00*/  LDL.LU.64 R56, [R1+0x1250] ;  /* 0x0012500001387983 */ /* 0x001f220000300a00 */
[----:B------:R-:W-:-:S03]  /*16ff10*/  PRMT R0, R54, 0x7772, RZ ;  /* 0x0000777236007816 */ /* 0x000fc600000000ff */
[----:B------:R-:W4:Y:S04]  /*16ff20*/  LDL.LU R44, [R1+0x79c] ;  /* 0x00079c00012c7983 */ /* 0x000f280000300800 */
[----:B------:R-:W4:Y:S04]  /*16ff30*/  LDL.LU.64 R26, [R1+0x1260] ;  /* 0x00126000011a7983 */ /* 0x000f280000300a00 */
[----:B--2---:R0:W-:Y:S04]  /*16ff40*/  @P4 STG.E.U8 desc[UR4][R52.64], R0 ;  /* 0x0000000034004986 */ /* 0x0041e8000c101104 */
[----:B0-----:R-:W2:Y:S01]  /*16ff50*/  LDL.LU.64 R52, [R1+0x1248] ;  /* 0x0012480001347983 */ /* 0x001ea20000300a00 */
[----:B------:R-:W-:Y:S01]  /*16ff60*/  ISETP.LT.AND P1, PT, R37, UR8, !P1 ;  /* 0x0000000825007c0c */ /* 0x000fe2000cf21270 */
[----:B------:R-:W-:Y:S01]  /*16ff70*/  ULDC UR8, c[0x0][0x228] ;  /* 0x00008a0000087ab9 */ /* 0x000fe20000000800 */
[----:B------:R-:W-:Y:S01]  /*16ff80*/  VIADD R2, R61, 0xe7 ;  /* 0x000000e73d027836 */ /* 0x000fe20000000000 */
[----:B------:R-:W-:Y:S01]  /*16ff90*/  ISETP.LT.AND P5, PT, R59, UR8, !P3 ;  /* 0x000000083b007c0c */ /* 0x000fe2000dfa1270 */
[----:B------:R-:W-:-:S02]  /*16ffa0*/  ULDC UR8, c[0x0][0x228] ;  /* 0x00008a0000087ab9 */ /* 0x000fc40000000800 */
[----:B------:R-:W-:Y:S02]  /*16ffb0*/  ISETP.LT.AND P6, PT, R36, UR8, !P3 ;  /* 0x0000000824007c0c */ /* 0x000fe4000dfc1270 */
[----:B------:R-:W-:Y:S02]  /*16ffc0*/  ISETP.GE.AND P2, PT, R2, UR6, PT ;  /* 0x0000000602007c0c */ /* 0x000fe4000bf46270 */
[----:B------:R-:W-:Y:S02]  /*16ffd0*/  PRMT R2, R54, 0x7773, RZ ;  /* 0x0000777336027816 */ /* 0x000fe400000000ff */
[----:B------:R-:W-:Y:S01]  /*16ffe0*/  PRMT R0, R47, 0x7770, RZ ;  /* 0x000077702f007816 */ /* 0x000fe200000000ff */
[----:B------:R-:W-:Y:S01]  /*16fff0*/  ULDC UR6, c[0x0][0x228] ;  /* 0x00008a0000067ab9 */ /* 0x000fe20000000800 */
[----:B------:R-:W-:Y:S01]  /*170000*/  ULDC UR8, c[0x0][0x228] ;  /* 0x00008a0000087ab9 */ /* 0x000fe20000000800 */
[----:B------:R0:W-:Y:S04]  /*170010*/  @P1 STG.E.U8 desc[UR4][R30.64], R2 ;  /* 0x000000021e001986 */ /* 0x0001e8000c101104 */
[----:B------:R1:W-:Y:S01]  /*170020*/  @P5 STG.E.U8 desc[UR4][R32.64], R0 ;  /* 0x0000000020005986 */ /* 0x0003e2000c101104 */
[----:B------:R-:W-:-:S02]  /*170030*/  ISETP.LT.AND P5, PT, R35, UR6, !P3 ;  /* 0x0000000623007c0c */ /* 0x000fc4000dfa1270 */
[----:B------:R-:W-:Y:S02]  /*170040*/  ISETP.LT.AND P4, PT, R42, UR8, !P3 ;  /* 0x000000082a007c0c */ /* 0x000fe4000df81270 */
[C---:B------:R-:W-:Y:S01]  /*170050*/  PRMT R4, R47.reuse, 0x7773, RZ ;  /* 0x000077732f047816 */ /* 0x040fe200000000ff */
[----:B------:R-:W-:Y:S01]  /*170060*/  ULDC UR6, c[0x0][0x22c] ;  /* 0x00008b0000067ab9 */ /* 0x000fe20000000800 */
[----:B------:R-:W-:Y:S01]  /*170070*/  ULDC UR8, c[0x0][0x228] ;  /* 0x00008a0000087ab9 */ /* 0x000fe20000000800 */
[----:B0-----:R-:W-:-:S05]  /*170080*/  PRMT R2, R47, 0x7771, RZ ;  /* 0x000077712f027816 */ /* 0x001fca00000000ff */
[----:B---3--:R0:W-:Y:S01]  /*170090*/  @P6 STG.E.U8 desc[UR4][R38.64], R2 ;  /* 0x0000000226006986 */ /* 0x0081e2000c101104 */
[----:B------:R-:W-:Y:S02]  /*1700a0*/  ISETP.LT.AND P6, PT, R55, UR10, !P3 ;  /* 0x0000000a37007c0c */ /* 0x000fe4000dfc1270 */
[----:B-1----:R-:W-:Y:S01]  /*1700b0*/  PRMT R0, R47, 0x7772, RZ ;  /* 0x000077722f007816 */ /* 0x002fe200000000ff */
[----:B------:R-:W-:Y:S01]  /*1700c0*/  ULDC UR10, c[0x0][0x228] ;  /* 0x00008a00000a7ab9 */ /* 0x000fe20000000800 */
[----:B0-----:R-:W3:Y:S04]  /*1700d0*/  LDL.LU.64 R38, [R1+0x1228] ;  /* 0x0012280001267983 */ /* 0x001ee80000300a00 */
[----:B------:R-:W3:Y:S04]  /*1700e0*/  LDL.LU R54, [R1+0x78c] ;  /* 0x00078c0001367983 */ /* 0x000ee80000300800 */
[----:B------:R-:W3:Y:S04]  /*1700f0*/  LDL.LU.64 R28, [R1+0x1240] ;  /* 0x00124000011c7983 */ /* 0x000ee80000300a00 */
[----:B------:R-:W3:Y:S04]  /*170100*/  LDL.LU.64 R30, [R1+0x1230] ;  /* 0x00123000011e7983 */ /* 0x000ee80000300a00 */
[----:B----4-:R0:W-:Y:S04]  /*170110*/  @P5 STG.E.U8 desc[UR4][R56.64], R0 ;  /* 0x0000000038005986 */ /* 0x0101e8000c101104 */
[----:B------:R-:W4:Y:S01]  /*170120*/  LDL.LU.64 R32, [R1+0x1220] ;  /* 0x0012200001207983 */ /* 0x000f220000300a00 */
[----:B------:R-:W-:-:S03]  /*170130*/  PRMT R3, R44, 0x7770, RZ ;  /* 0x000077702c037816 */ /* 0x000fc600000000ff */
[----:B------:R-:W-:Y:S04]  /*170140*/  @P4 STG.E.U8 desc[UR4][R26.64], R4 ;  /* 0x000000041a004986 */ /* 0x000fe8000c101104 */
[----:B0-----:R-:W4:Y:S04]  /*170150*/  LDL.LU.64 R56, [R1+0x1218] ;  /* 0x0012180001387983 */ /* 0x001f280000300a00 */
[----:B--2---:R0:W-:Y:S04]  /*170160*/  @P6 STG.E.U8 desc[UR4][R52.64], R3 ;  /* 0x0000000334006986 */ /* 0x0041e8000c101104 */
[----:B0-----:R-:W2:Y:S01]  /*170170*/  LDL.LU.64 R52, [R1+0x11b8] ;  /* 0x0011b80001347983 */ /* 0x001ea20000300a00 */
[----:B------:R-:W-:-:S05]  /*170180*/  VIADD R2, R61, 0xe8 ;  /* 0x000000e83d027836 */ /* 0x000fca0000000000 */
[----:B------:R-:W-:Y:S01]  /*170190*/  ISETP.GE.AND P1, PT, R2, UR6, PT ;  /* 0x0000000602007c0c */ /* 0x000fe2000bf26270 */
[----:B------:R-:W-:Y:S02]  /*1701a0*/  ULDC UR6, c[0x0][0x228] ;  /* 0x00008a0000067ab9 */ /* 0x000fe40000000800 */
[----:B------:R-:W-:Y:S01]  /*1701b0*/  ISETP.LT.AND P5, PT, R58, UR6, !P3 ;  /* 0x000000063a007c0c */ /* 0x000fe2000dfa1270 */
[----:B------:R-:W-:Y:S01]  /*1701c0*/  ULDC UR6, c[0x0][0x228] ;  /* 0x00008a0000067ab9 */ /* 0x000fe20000000800 */
[C---:B------:R-:W-:Y:S02]  /*1701d0*/  PRMT R2, R44.reuse, 0x7771, RZ ;  /* 0x000077712c027816 */ /* 0x040fe400000000ff */
[----:B------:R-:W-:Y:S02]  /*1701e0*/  ISETP.LT.AND P6, PT, R43, UR6, !P3 ;  /* 0x000000062b007c0c */ /* 0x000fe4000dfc1270 */
[C---:B------:R-:W-:Y:S02]  /*1701f0*/  PRMT R0, R44.reuse, 0x7772, RZ ;  /* 0x000077722c007816 */ /* 0x040fe400000000ff */
[----:B------:R-:W-:Y:S01]  /*170200*/  PRMT R5, R44, 0x7773, RZ ;  /* 0x000077732c057816 */ /* 0x000fe200000000ff */
[----:B------:R-:W-:Y:S01]  /*170210*/  ULDC UR6, c[0x0][0x228] ;  /* 0x00008a0000067ab9 */ /* 0x000fe20000000800 */
[----:B------:R-:W2:Y:S01]  /*170220*/  LDL.LU R44, [R1+0x77c] ;  /* 0x00077c00012c7983 */ /* 0x000ea20000300800 */
[----:B------:R-:W-:-:S03]  /*170230*/  ISETP.LT.AND P3, PT, R37, UR8, !P3 ;  /* 0x0000000825007c0c */ /* 0x000fc6000df61270 */
[----:B------:R-:W2:Y:S01]  /*170240*/  LDL.LU.64 R22, [R1+0x1210] ;  /* 0x0012100001167983 */ /* 0x000ea20000300a00 */
[----:B------:R-:W-:Y:S01]  /*170250*/  ISETP.LT.AND P4, PT, R59, UR6, !P2 ;  /* 0x000000063b007c0c */ /* 0x000fe2000d781270 */
[----:B------:R-:W-:Y:S01]  /*170260*/  ULDC UR6, c[0x0][0x228] ;  /* 0x00008a0000067ab9 */ /* 0x000fe20000000800 */
[----:B------:R-:W-:Y:S01]  /*170270*/  ULDC UR8, c[0x0][0x228] ;  /* 0x00008a0000087ab9 */ /* 0x000fe20000000800 */
[----:B---3--:R0:W-:Y:S01]  /*170280*/  @P5 STG.E.U8 desc[UR4][R38.64], R2 ;  /* 0x0000000226005986 */ /* 0x0081e2000c101104 */
[----:B------:R-:W-:-:S03]  /*170290*/  ISETP.LT.AND P5, PT, R36, UR10, !P2 ;  /* 0x0000000a24007c0c */ /* 0x000fc6000d7a1270 */
[----:B------:R1:W-:Y:S01]  /*1702a0*/  @P6 STG.E.U8 desc[UR4][R28.64], R0 ;  /* 0x000000001c006986 */ /* 0x0003e2000c101104 */
[----:B------:R-:W-:Y:S02]  /*1702b0*/  ISETP.LT.AND P6, PT, R35, UR6, !P2 ;  /* 0x0000000623007c0c */ /* 0x000fe4000d7c1270 */
[C---:B------:R-:W-:Y:S01]  /*1702c0*/  PRMT R4, R54.reuse, 0x7770, RZ ;  /* 0x0000777036047816 */ /* 0x040fe200000000ff */
[----:B0-----:R-:W3:Y:S01]  /*1702d0*/  LDL.LU.64 R38, [R1+0x11b0] ;  /* 0x0011b00001267983 */ /* 0x001ee20000300a00 */
[----:B------:R-:W-:-:S03]  /*1702e0*/  PRMT R3, R54, 0x7771, RZ ;  /* 0x0000777136037816 */ /* 0x000fc600000000ff */
[----:B------:R-:W3:Y:S04]  /*1702f0*/  LDL.LU.64 R24, [R1+0x11a8] ;  /* 0x0011a80001187983 */ /* 0x000ee80000300a00 */
[----:B------:R-:W-:Y:S04]  /*170300*/  @P3 STG.E.U8 desc[UR4][R30.64], R5 ;  /* 0x000000051e003986 */ /* 0x000fe8000c101104 */
[----:B------:R-:W3:Y:S04]  /*170310*/  LDL.LU.64 R26, [R1+0x11a0] ;  /* 0x0011a000011a7983 */ /* 0x000ee80000300a00 */
[----:B----4-:R-:W-:Y:S04]  /*170320*/  @P4 STG.E.U8 desc[UR4][R32.64], R4 ;  /* 0x0000000420004986 */ /* 0x010fe8000c101104 */
[----:B-1----:R-:W4:Y:S04]  /*170330*/  LDL.LU.64 R28, [R1+0x1158] ;  /* 0x00115800011c7983 */ /* 0x002f280000300a00 */
[----:B------:R0:W-:Y:S01]  /*170340*/  @P5 STG.E.U8 desc[UR4][R56.64], R3 ;  /* 0x0000000338005986 */ /* 0x0001e2000c101104 */
[C---:B------:R-:W-:Y:S01]  /*170350*/  PRMT R2, R54.reuse, 0x7772, RZ ;  /* 0x0000777236027816 */ /* 0x040fe200000000ff */
[----:B------:R-:W-:Y:S01]  /*170360*/  ULDC UR6, c[0x0][0x228] ;  /* 0x00008a0000067ab9 */ /* 0x000fe20000000800 */
[----:B------:R-:W-:Y:S01]  /*170370*/  PRMT R6, R54, 0x7773, RZ ;  /* 0x0000777336067816 */ /* 0x000fe200000000ff */
[----:B------:R-:W-:Y:S01]  /*170380*/  ULDC UR10, c[0x0][0x228] ;  /* 0x00008a00000a7ab9 */ /* 0x000fe20000000800 */
[----:B0-----:R-:W4:Y:S04]  /*170390*/  LDL.LU R56, [R1+0x6b0] ;  /* 0x0006b00001387983 */ /* 0x001f280000300800 */
[----:B------:R-:W4:Y:S04]  /*1703a0*/  LDL.LU.64 R30, [R1+0x1150] ;  /* 0x00115000011e7983 */ /* 0x000f280000300a00 */
[----:B--2---:R0:W-:Y:S04]  /*1703b0*/  @P6 STG.E.U8 desc[UR4][R52.64], R2 ;  /* 0x0000000234006986 */ /* 0x0041e8000c101104 */
[----:B0-----:R-:W2:Y:S01]  /*1703c0*/  LDL.LU.64 R52, [R1+0x1148] ;  /* 0x0011480001347983 */ /* 0x001ea20000300a00 */
[----:B------:R-:W-:-:S02]  /*1703d0*/  ISETP.LT.AND P3, PT, R42, UR6, !P2 ;  /* 0x000000062a007c0c */ /* 0x000fc4000d761270 */
[----:B------:R-:W-:Y:S01]  /*1703e0*/  ISETP.LT.AND P4, PT, R55, UR8, !P2 ;  /* 0x0000000837007c0c */ /* 0x000fe2000d781270 */
[----:B------:R-:W-:Y:S01]  /*1703f0*/  ULDC UR6, c[0x0][0x228] ;  /* 0x00008a0000067ab9 */ /* 0x000fe20000000800 */
[----:B------:R-:W-:Y:S01]  /*170400*/  PRMT R3, R44, 0x7770, RZ ;  /* 0x000077702c037816 */ /* 0x000fe200000000ff */
[----:B------:R-:W2:Y:S01]  /*170410*/  LDL.LU.64 R32, [R1+0x1140] ;  /* 0x0011400001207983 */ /* 0x000ea20000300a00 */
[----:B------:R-:W-:Y:S02]  /*170420*/  ISETP.LT.AND P5, PT, R58, UR10, !P2 ;  /* 0x0000000a3a007c0c */ /* 0x000fe4000d7a1270 */
[----:B------:R-:W-:Y:S01]  /*170430*/  ISETP.LT.AND P6, PT, R43, UR6, !P2 ;  /* 0x000000062b007c0c */ /* 0x000fe2000d7c1270 */
[----:B------:R-:W-:Y:S01]  /*170440*/  ULDC UR6, c[0x0][0x228] ;  /* 0x00008a0000067ab9 */ /* 0x000fe20000000800 */
[----:B------:R-:W-:-:S03]  /*170450*/  ULDC UR8, c[0x0][0x228] ;  /* 0x00008a0000087ab9 */ /* 0x000fc60000000800 */
[----:B------:R-:W-:Y:S01]  /*170460*/  @P3 STG.E.U8 desc[UR4][R22.64], R6 ;  /* 0x0000000616003986 */ /* 0x000fe2000c101104 */
[----:B------:R-:W-:Y:S01]  /*170470*/  ISETP.LT.AND P2, PT, R37, UR6, !P2 ;  /* 0x0000000625007c0c */ /* 0x000fe2000d741270 */
[----:B------:R-:W-:Y:S01]  /*170480*/  ULDC UR6, c[0x0][0x228] ;  /* 0x00008a0000067ab9 */ /* 0x000fe20000000800 */
[C---:B------:R-:W-:Y:S02]  /*170490*/  PRMT R2, R44.reuse, 0x7771, RZ ;  /* 0x000077712c027816 */ /* 0x040fe400000000ff */
[----:B------:R-:W-:Y:S02]  /*1704a0*/  ISETP.LT.AND P3, PT, R59, UR6, !P1 ;  /* 0x000000063b007c0c */ /* 0x000fe4000cf61270 */
[C---:B------:R-:W-:Y:S02]  /*1704b0*/  PRMT R0, R44.reuse, 0x7772, RZ ;  /* 0x000077722c007816 */ /* 0x040fe400000000ff */
[----:B------:R-:W-:Y:S01]  /*1704c0*/  PRMT R4, R44, 0x7773, RZ ;  /* 0x000077732c047816 */ /* 0x000fe200000000ff */
[----:B------:R-:W-:Y:S01]  /*1704d0*/  ULDC UR10, c[0x0][0x228] ;  /* 0x00008a00000a7ab9 */ /* 0x000fe20000000800 */
[----:B------:R-:W-:Y:S01]  /*1704e0*/  ULDC UR6, c[0x0][0x22c] ;  /* 0x00008b0000067ab9 */ /* 0x000fe20000000800 */
[----:B---3--:R0:W-:Y:S01]  /*1704f0*/  @P4 STG.E.U8 desc[UR4][R38.64], R3 ;  /* 0x0000000326004986 */ /* 0x0081e2000c101104 */
[----:B------:R-:W-:-:S03]  /*170500*/  ISETP.LT.AND P4, PT, R36, UR8, !P1 ;  /* 0x0000000824007c0c */ /* 0x000fc6000cf81270 */
[----:B0-----:R-:W3:Y:S04]  /*170510*/  LDL.LU.64 R38, [R1+0x1138] ;  /* 0x0011380001267983 */ /* 0x001ee80000300a00 */
[----:B------:R-:W3:Y:S04]  /*170520*/  LDL.LU R44, [R1+0x760] ;  /* 0x00076000012c7983 */ /* 0x000ee80000300800 */
[----:B------:R0:W-:Y:S04]  /*170530*/  @P5 STG.E.U8 desc[UR4][R24.64], R2 ;  /* 0x0000000218005986 */ /* 0x0001e8000c101104 */
[----:B------:R-:W-:Y:S04]  /*170540*/  @P6 STG.E.U8 desc[UR4][R26.64], R0 ;  /* 0x000000001a006986 */ /* 0x000fe8000c101104 */
[----:B----4-:R1:W-:Y:S01]  /*170550*/  @P2 STG.E.U8 desc[UR4][R28.64], R4 ;  /* 0x000000041c002986 */ /* 0x0103e2000c101104 */
[----:B------:R-:W-:Y:S01]  /*170560*/  ULDC UR8, c[0x0][0x228] ;  /* 0x00008a0000087ab9 */ /* 0x000fe20000000800 */
[----:B------:R-:W-:-:S02]  /*170570*/  PRMT R3, R56, 0x7771, RZ ;  /* 0x0000777138037816 */ /* 0x000fc400000000ff */
[----:B0-----:R-:W-:Y:S01]  /*170580*/  PRMT R2, R56, 0x7770, RZ ;  /* 0x0000777038027816 */ /* 0x001fe200000000ff */
[----:B------:R-:W4:Y:S04]  /*170590*/  LDL.LU.64 R24, [R1+0x1130] ;  /* 0x0011300001187983 */ /* 0x000f280000300a00 */
[----:B-1----:R-:W4:Y:S04]  /*1705a0*/  LDL.LU.64 R28, [R1+0x1128] ;  /* 0x00112800011c7983 */ /* 0x002f280000300a00 */
[----:B------:R-:W-:Y:S04]  /*1705b0*/  @P3 STG.E.U8 desc[UR4][R30.64], R2 ;  /* 0x000000021e003986 */ /* 0x000fe8000c101104 */
[----:B--2---:R0:W-:Y:S04]  /*1705c0*/  @P4 STG.E.U8 desc[UR4][R52.64], R3 ;  /* 0x0000000334004986 */ /* 0x0041e8000c101104 */
[----:B0-----:R-:W2:Y:S01]  /*1705d0*/  LDL.LU.64 R52, [R1+0x1118] ;  /* 0x0011180001347983 */ /* 0x001ea20000300a00 */
[----:B------:R-:W-:-:S02]  /*1705e0*/  ISETP.LT.AND P6, PT, R35, UR8, !P1 ;  /* 0x0000000823007c0c */ /* 0x000fc4000cfc1270 */
[----:B------:R-:W-:Y:S01]  /*1705f0*/  ISETP.LT.AND P5, PT, R42, UR10, !P1 ;  /* 0x0000000a2a007c0c */ /* 0x000fe2000cfa1270 */
[----:B------:R-:W-:Y:S01]  /*170600*/  VIADD R0, R61, 0xe9 ;  /* 0x000000e93d007836 */ /* 0x000fe20000000000 */
[----:B------:R-:W2:Y:S04]  /*170610*/  LDL.LU R57, [R1+0x750] ;  /* 0x0007500001397983 */ /* 0x000ea80000300800 */
[----:B------:R-:W2:Y:S01]  /*170620*/  LDL.LU.64 R26, [R1+0x1120] ;  /* 0x00112000011a7983 */ /* 0x000ea20000300a00 */
[----:B------:R-:W-:-:S03]  /*170630*/  PRMT R2, R56, 0x7773, RZ ;  /* 0x0000777338027816 */ /* 0x000fc600000000ff */
[----:B------:R-:W2:Y:S01]  /*170640*/  LDL.LU.64 R30, [R1+0x10f0] ;  /* 0x0010f000011e7983 */ /* 0x000ea20000300a00 */
[----:B------:R-:W-:Y:S02]  /*170650*/  ISETP.GE.AND P2, PT, R0, UR6, PT ;  /* 0x0000000600007c0c */ /* 0x000fe4000bf46270 */
[----:B------:R-:W-:Y:S01]  /*170660*/  PRMT R0, R56, 0x7772, RZ ;  /* 0x0000777238007816 */ /* 0x000fe200000000ff */
[----:B------:R-:W-:Y:S01]  /*170670*/  ULDC UR6, c[0x0][0x228] ;  /* 0x00008a0000067ab9 */ /* 0x000fe20000000800 */
[----:B------:R-:W-:Y:S01]  /*170680*/  ULDC UR8, c[0x0][0x228] ;  /* 0x00008a0000087ab9 */ /* 0x000fe20000000800 */
[----:B------:R-:W-:Y:S02]  /*170690*/  ULDC UR10, c[0x0][0x228] ;  /* 0x00008a00000a7ab9 */ /* 0x000fe40000000800 */
[----:B------:R0:W-:Y:S01]  /*1706a0*/  @P6 STG.E.U8 desc[UR4][R32.64], R0 ;  /* 0x0000000020006986 */ /* 0x0001e2000c101104 */
[----:B------:R-:W-:Y:S01]  /*1706b0*/  ISETP.LT.AND P4, PT, R55, UR6, !P1 ;  /* 0x0000000637007c0c */ /* 0x000fe2000cf81270 */
[----:B------:R-:W-:Y:S01]  /*1706c0*/  ULDC UR6, c[0x0][0x228] ;  /* 0x00008a0000067ab9 */ /* 0x000fe20000000800 */
[----:B------:R-:W-:Y:S01]  /*1706d0*/  ISETP.LT.AND P6, PT, R43, UR8, !P1 ;  /* 0x000000082b007c0c */ /* 0x000fe2000cfc1270 */
[----:B------:R-:W-:Y:S01]  /*1706e0*/  ULDC UR8, c[0x0][0x228] ;  /* 0x00008a0000087ab9 */ /* 0x000fe20000000800 */
[----:B0-----:R-:W2:Y:S04]  /*1706f0*/  LDL.LU.64 R32, [R1+0x1110] ;  /* 0x0011100001207983 */ /* 0x001ea80000300a00 */
[----:B---3--:R0:W-:Y:S01]  /*170700*/  @P5 STG.E.U8 desc[UR4][R38.64], R2 ;  /* 0x0000000226005986 */ /* 0x0081e2000c101104 */
[----:B------:R-:W-:Y:S01]  /*170710*/  ISETP.LT.AND P5, PT, R58, UR6, !P1 ;  /* 0x000000063a007c0c */ /* 0x000fe2000cfa1270 */
[----:B------:R-:W-:Y:S01]  /*170720*/  VIADD R0, R61, 0xea ;  /* 0x000000ea3d007836 */ /* 0x000fe20000000000 */
[----:B------:R-:W-:Y:S01]  /*170730*/  ULDC UR6, c[0x0][0x22c] ;  /* 0x00008b0000067ab9 */ /* 0x000fe20000000800 */
[----:B0-----:R-:W3:Y:S01]  /*170740*/  LDL.LU.64 R38, [R1+0x10e8] ;  /* 0x0010e80001267983 */ /* 0x001ee20000300a00 */
[----:B------:R-:W-:-:S02]  /*170750*/  PRMT R2, R44, 0x7770, RZ ;  /* 0x000077702c027816 */ /* 0x000fc400000000ff */
[----:B------:R-:W-:Y:S02]  /*170760*/  ISETP.GE.AND P3, PT, R0, UR6, PT ;  /* 0x0000000600007c0c */ /* 0x000fe4000bf66270 */
[C---:B------:R-:W-:Y:S01]  /*170770*/  PRMT R0, R44.reuse, 0x7771, RZ ;  /* 0x000077712c007816 */ /* 0x040fe200000000ff */
[----:B------:R-:W3:Y:S04]  /*170780*/  LDL.LU R56, [R1+0x740] ;  /* 0x0007400001387983 */ /* 0x000ee80000300800 */
[----:B----4-:R0:W-:Y:S04]  /*170790*/  @P4 STG.E.U8 desc[UR4][R24.64], R2 ;  /* 0x0000000218004986 */ /* 0x0101e8000c101104 */
[----:B------:R1:W-:Y:S01]  /*1707a0*/  @P5 STG.E.U8 desc[UR4][R28.64], R0 ;  /* 0x000000001c005986 */ /* 0x0003e2000c101104 */
[----:B------:R-:W-:Y:S01]  /*1707b0*/  ULDC UR6, c[0x0][0x228] ;  /* 0x00008a0000067ab9 */ /* 0x000fe20000000800 */
[----:B0-----:R-:W-:-:S02]  /*1707c0*/  PRMT R2, R44, 0x7772, RZ ;  /* 0x000077722c027816 */ /* 0x001fc400000000ff */
[----:B-1----:R-:W4:Y:S04]  /*1707d0*/  LDL.LU.64 R28, [R1+0x10f8] ;  /* 0x0010f800011c7983 */ /* 0x002f280000300a00 */
[----:B--2---:R0:W-:Y:S04]  /*1707e0*/  @P6 STG.E.U8 desc[UR4][R52.64], R2 ;  /* 0x0000000234006986 */ /* 0x0041e8000c101104 */
[----:B0-----:R-:W2:Y:S01]  /*1707f0*/  LDL.LU.64 R52, [R1+0x10e0] ;  /* 0x0010e00001347983 */ /* 0x001ea20000300a00 */
[----:B------:R-:W-:Y:S02]  /*170800*/  ISETP.LT.AND P1, PT, R37, UR6, !P1 ;  /* 0x0000000625007c0c */ /* 0x000fe4000cf21270 */
[----:B------:R-:W-:Y:S01]  /*170810*/  ISETP.LT.AND P4, PT, R59, UR8, !P2 ;  /* 0x000000083b007c0c */ /* 0x000fe2000d781270 */
[----:B------:R-:W-:Y:S01]  /*170820*/  ULDC UR6, c[0x0][0x228] ;  /* 0x00008a0000067ab9 */ /* 0x000fe20000000800 */
[----:B------:R-:W-:-:S02]  /*170830*/  PRMT R0, R44, 0x7773, RZ ;  /* 0x000077732c007816 */ /* 0x000fc400000000ff */
[----:B------:R-:W-:Y:S01]  /*170840*/  ISETP.LT.AND P6, PT, R36, UR6, !P2 ;  /* 0x0000000624007c0c */ /* 0x000fe2000d7c1270 */
[----:B------:R-:W-:Y:S01]  /*170850*/  ULDC UR6, c[0x0][0x228] ;  /* 0x00008a0000067ab9 */ /* 0x000fe20000000800 */
[----:B------:R-:W-:Y:S02]  /*170860*/  PRMT R2, R57, 0x7770, RZ ;  /* 0x0000777039027816 */ /* 0x000fe400000000ff */
[----:B------:R-:W-:Y:S01]  /*170870*/  ISETP.LT.AND P5, PT, R35, UR6, !P2 ;  /* 0x0000000623007c0c */ /* 0x000fe2000d7a1270 */
[----:B------:R-:W2:Y:S01]  /*170880*/  LDL.LU.64 R24, [R1+0x1068] ;  /* 0x0010680001187983 */ /* 0x000ea20000300a00 */
[----:B------:R-:W-:Y:S01]  /*170890*/  ULDC UR6, c[0x0][0x228] ;  /* 0x00008a0000067ab9 */ /* 0x000fe20000000800 */
[----:B------:R-:W-:Y:S02]  /*1708a0*/  ULDC UR8, c[0x0][0x228] ;  /* 0x00008a0000087ab9 */ /* 0x000fe40000000800 */
[----:B------:R0:W-:Y:S04]  /*1708b0*/  @P1 STG.E.U8 desc[UR4][R26.64], R0 ;  /* 0x000000001a001986 */ /* 0x0001e8000c101104 */
[----:B------:R1:W-:Y:S01]  /*1708c0*/  @P4 STG.E.U8 desc[UR4][R30.64], R2 ;  /* 0x000000021e004986 */ /* 0x0003e2000c101104 */
[----:B0-----:R-:W-:-:S03]  /*1708d0*/  PRMT R0, R57, 0x7771, RZ ;  /* 0x0000777139007816 */ /* 0x001fc600000000ff */
[----:B-1----:R-:W2:Y:S01]  /*1708e0*/  LDL.LU.64 R30, [R1+0x1060] ;  /* 0x00106000011e7983 */ /* 0x002ea20000300a00 */
[----:B------:R-:W-:-:S03]  /*1708f0*/  PRMT R2, R57, 0x7772, RZ ;  /* 0x0000777239027816 */ /* 0x000fc600000000ff */
[----:B------:R-:W2:Y:S04]  /*170900*/  LDL.LU R44, [R1+0x6b4] ;  /* 0x0006b400012c7983 */ /* 0x000ea80000300800 */
[----:B------:R0:W-:Y:S04]  /*170910*/  @P6 STG.E.U8 desc[UR4][R32.64], R0 ;  /* 0x0000000020006986 */ /* 0x0001e8000c101104 */
[----:B---3--:R1:W-:Y:S01]  /*170920*/  @P5 STG.E.U8 desc[UR4][R38.64], R2 ;  /* 0x0000000226005986 */ /* 0x0083e2000c101104 */
[----:B------:R-:W-:Y:S02]  /*170930*/  ISETP.LT.AND P1, PT, R42, UR6, !P2 ;  /* 0x000000062a007c0c */ /* 0x000fe4000d721270 */
[----:B------:R-:W-:-:S02]  /*170940*/  ISETP.LT.AND P4, PT, R55, UR8, !P2 ;  /* 0x0000000837007c0c */ /* 0x000fc4000d781270 */
[----:B------:R-:W-:Y:S01]  /*170950*/  PRMT R3, R56, 0x7770, RZ ;  /* 0x0000777038037816 */ /* 0x000fe200000000ff */
[----:B------:R-:W-:Y:S01]  /*170960*/  ULDC UR8, c[0x0][0x228] ;  /* 0x00008a0000087ab9 */ /* 0x000fe20000000800 */
[----:B------:R-:W-:Y:S01]  /*170970*/  ULDC UR6, c[0x0][0x22c] ;  /* 0x00008b0000067ab9 */ /* 0x000fe20000000800 */
[----:B0-----:R-:W3:Y:S04]  /*170980*/  LDL.LU.64 R32, [R1+0x1058] ;  /* 0x0010580001207983 */ /* 0x001ee80000300a00 */
[----:B-1----:R-:W3:Y:S01]  /*170990*/  LDL.LU.64 R38, [R1+0xfc8] ;  /* 0x000fc80001267983 */ /* 0x002ee20000300a00 */
[----:B------:R-:W-:-:S03]  /*1709a0*/  PRMT R2, R57, 0x7773, RZ ;  /* 0x0000777339027816 */ /* 0x000fc600000000ff */
[----:B------:R-:W3:Y:S04]  /*1709b0*/  LDL.LU.64 R26, [R1+0x1050] ;  /* 0x00105000011a7983 */ /* 0x000ee80000300a00 */
[----:B----4-:R0:W-:Y:S04]  /*1709c0*/  @P1 STG.E.U8 desc[UR4][R28.64], R2 ;  /* 0x000000021c001986 */ /* 0x0101e8000c101104 */
[----:B0-----:R-:W4:Y:S04]  /*1709d0*/  LDL.LU.64 R28, [R1+0xfc0] ;  /* 0x000fc000011c7983 */ /* 0x001f280000300a00 */
[----:B--2---:R0:W-:Y:S04]  /*1709e0*/  @P4 STG.E.U8 desc[UR4][R52.64], R3 ;  /* 0x0000000334004986 */ /* 0x0041e8000c101104 */
[----:B0-----:R-:W2:Y:S01]  /*1709f0*/  LDL.LU.64 R52, [R1+0xfa8] ;  /* 0x000fa80001347983 */ /* 0x001ea20000300a00 */
[----:B------:R-:W-:Y:S01]  /*170a00*/  VIADD R0, R61, 0xeb ;  /* 0x000000eb3d007836 */ /* 0x000fe20000000000 */
[----:B------:R-:W-:-:S02]  /*170a10*/  ISETP.LT.AND P5, PT, R58, UR8, !P2 ;  /* 0x000000083a007c0c */ /* 0x000fc4000d7a1270 */
[----:B------:R-:W-:Y:S01]  /*170a20*/  ISETP.LT.AND P6, PT, R43, UR10, !P2 ;  /* 0x0000000a2b007c0c */ /* 0x000fe2000d7c1270 */
[----:B------:R-:W-:Y:S01]  /*170a30*/  ULDC UR8, c[0x0][0x228] ;  /* 0x00008a0000087ab9 */ /* 0x000fe20000000800 */
[----:B------:R-:W-:Y:S02]  /*170a40*/  PRMT R2, R56, 0x7772, RZ ;  /* 0x0000777238027816 */ /* 0x000fe400000000ff */
[----:B------:R-:W-:Y:S01]  /*170a50*/  ISETP.GE.AND P1, PT, R0, UR6, PT ;  /* 0x0000000600007c0c */ /* 0x000fe2000bf26270 */
[----:B------:R-:W-:Y:S01]  /*170a60*/  ULDC UR6, c[0x0][0x228] ;  /* 0x00008a0000067ab9 */ /* 0x000fe20000000800 */
[----:B------:R-:W-:Y:S02]  /*170a70*/  ISETP.LT.AND P4, PT, R59, UR8, !P3 ;  /* 0x000000083b007c0c */ /* 0x000fe4000df81270 */
[----:B------:R-:W-:Y:S02]  /*170a80*/  ISETP.LT.AND P2, PT, R37, UR6, !P2 ;  /* 0x0000000625007c0c */ /* 0x000fe4000d741270 */
[----:B------:R-:W-:Y:S01]  /*170a90*/  PRMT R0, R56, 0x7771, RZ ;  /* 0x0000777138007816 */ /* 0x000fe200000000ff */
[----:B------:R-:W2:Y:S01]  /*170aa0*/  LDL.LU R57, [R1+0x764] ;  /* 0x0007640001397983 */ /* 0x000ea20000300800 */
[----:B------:R-:W-:Y:S01]  /*170ab0*/  ULDC UR6, c[0x0][0x228] ;  /* 0x00008a0000067ab9 */ /* 0x000fe20000000800 */
[----:B------:R-:W-:Y:S01]  /*170ac0*/  ULDC UR8, c[0x0][0x228] ;  /* 0x00008a0000087ab9 */ /* 0x000fe20000000800 */
[----:B------:R-:W-:Y:S01]  /*170ad0*/  ULDC UR10, c[0x0][0x228] ;  /* 0x00008a00000a7ab9 */ /* 0x000fe20000000800 */
[----:B------:R0:W-:Y:S04]  /*170ae0*/  @P5 STG.E.U8 desc[UR4][R24.64], R0 ;  /* 0x0000000018005986 */ /* 0x0001e8000c101104 */
[----:B------:R1:W-:Y:S01]  /*170af0*/  @P6 STG.E.U8 desc[UR4][R30.64], R2 ;  /* 0x000000021e006986 */ /* 0x0003e2000c101104 */
[----:B------:R-:W-:Y:S01]  /*170b00*/  ISETP.LT.AND P6, PT, R36, UR6, !P3 ;  /* 0x0000000624007c0c */ /* 0x000fe2000dfc1270 */
[----:B------:R-:W-:Y:S01]  /*170b10*/  ULDC UR6, c[0x0][0x228] ;  /* 0x00008a0000067ab9 */ /* 0x000fe20000000800 */
[----:B0-----:R-:W-:-:S02]  /*170b20*/  PRMT R0, R56, 0x7773, RZ ;  /* 0x0000777338007816 */ /* 0x001fc400000000ff */
[----:B-1----:R-:W-:Y:S01]  /*170b30*/  PRMT R2, R44, 0x7770, RZ ;  /* 0x000077702c027816 */ /* 0x002fe200000000ff */
[----:B------:R-:W2:Y:S04]  /*170b40*/  LDL.LU.64 R30, [R1+0xfa0] ;  /* 0x000fa000011e7983 */ /* 0x000ea80000300a00 */
[----:B---3--:R-:W-:Y:S04]  /*170b50*/  @P2 STG.E.U8 desc[UR4][R32.64], R0 ;  /* 0x0000000020002986 */ /* 0x008fe8000c101104 */
[----:B------:R0:W-:Y:S01]  /*170b60*/  @P4 STG.E.U8 desc[UR4][R38.64], R2 ;  /* 0x0000000226004986 */ /* 0x0001e2000c101104 */
[----:B------:R-:W-:-:S02]  /*170b70*/  ISETP.LT.AND P5, PT, R35, UR8, !P3 ;  /* 0x0000000823007c0c */ /* 0x000fc4000dfa1270 */
[----:B------:R-:W-:Y:S01]  /*170b80*/  ISETP.LT.AND P4, PT, R42, UR6, !P3 ;  /* 0x000000062a007c0c */ /* 0x000fe2000df81270 */
[----:B------:R-:W-:Y:S01]  /*170b90*/  ULDC UR6, c[0x0][0x228] ;  /* 0x00008a0000067ab9 */ /* 0x000fe20000000800 */
[----:B------:R-:W-:Y:S01]  /*170ba0*/  ULDC UR8, c[0x0][0x228] ;  /* 0x00008a0000087ab9 */ /* 0x000fe20000000800 */
[----:B0-----:R-:W3:Y:S04]  /*170bb0*/  LDL.LU.64 R38, [R1+0xf98] ;  /* 0x000f980001267983 */ /* 0x001ee80000300a00 */
[----:B------:R-:W3:Y:S01]  /*170bc0*/  LDL.LU.64 R32, [R1+0xf88] ;  /* 0x000f880001207983 */ /* 0x000ee20000300a00 */
[----:B------:R-:W-:-:S03]  /*170bd0*/  PRMT R0, R44, 0x7771, RZ ;  /* 0x000077712c007816 */ /* 0x000fc600000000ff */
[----:B------:R-:W3:Y:S01]  /*170be0*/  LDL.LU R56, [R1+0x754] ;  /* 0x0007540001387983 */ /* 0x000ee20000300800 */
[----:B------:R-:W-:-:S03]  /*170bf0*/  PRMT R2, R44, 0x7772, RZ ;  /* 0x000077722c027816 */ /* 0x000fc600000000ff */
[----:B------:R-:W3:Y:S04]  /*170c00*/  LDL.LU.64 R22, [R1+0xf90] ;  /* 0x000f900001167983 */ /* 0x000ee80000300a00 */
[----:B------:R0:W-:Y:S04]  /*170c10*/  @P6 STG.E.U8 desc[UR4][R26.64], R0 ;  /* 0x000000001a006986 */ /* 0x0001e8000c101104 */
[----:B----4-:R-:W-:Y:S04]  /*170c20*/  @P5 STG.E.U8 desc[UR4][R28.64], R2 ;  /* 0x000000021c005986 */ /* 0x010fe8000c101104 */
[----:B------:R-:W4:Y:S01]  /*170c30*/  LDL.LU.64 R24, [R1+0xf80] ;  /* 0x000f800001187983 */ /* 0x000f220000300a00 */
[----:B0-----:R-:W-:-:S03]  /*170c40*/  PRMT R0, R44, 0x7773, RZ ;  /* 0x000077732c007816 */ /* 0x001fc600000000ff */
[----:B------:R-:W4:Y:S04]  /*170c50*/  LDL.LU.64 R26, [R1+0xeb8] ;  /* 0x000eb800011a7983 */ /* 0x000f280000300a00 */
[----:B--2---:R0:W-:Y:S04]  /*170c60*/  @P4 STG.E.U8 desc[UR4][R52.64], R0 ;  /* 0x0000000034004986 */ /* 0x0041e8000c101104 */
[----:B0-----:R-:W2:Y:S01]  /*170c70*/  LDL.LU.64 R52, [R1+0xea8] ;  /* 0x000ea80001347983 */ /* 0x001ea20000300a00 */
[----:B------:R-:W-:Y:S01]  /*170c80*/  ISETP.LT.AND P2, PT, R55, UR6, !P3 ;  /* 0x0000000637007c0c */ /* 0x000fe2000df41270 */
[----:B------:R-:W-:Y:S01]  /*170c90*/  ULDC UR6, c[0x0][0x228] ;  /* 0x00008a0000067ab9 */ /* 0x000fe20000000800 */
[----:B------:R-:W-:-:S02]  /*170ca0*/  PRMT R2, R57, 0x7770, RZ ;  /* 0x0000777039027816 */ /* 0x000fc400000000ff */
[----:B------:R-:W-:Y:S02]  /*170cb0*/  ISETP.LT.AND P5, PT, R58, UR6, !P3 ;  /* 0x000000063a007c0c */ /* 0x000fe4000dfa1270 */
[----:B------:R-:W-:Y:S01]  /*170cc0*/  ISETP.LT.AND P4, PT, R43, UR8, !P3 ;  /* 0x000000082b007c0c */ /* 0x000fe2000df81270 */
[----:B------:R-:W2:Y:S01]  /*170cd0*/  LDL.LU.64 R28, [R1+0xeb0] ;  /* 0x000eb000011c7983 */ /* 0x000ea20000300a00 */
[----:B------:R-:W-:-:S03]  /*170ce0*/  PRMT R0, R57, 0x7771, RZ ;  /* 0x0000777139007816 */ /* 0x000fc600000000ff */
[----:B------:R-:W2:Y:S01]  /*170cf0*/  LDL.LU R44, [R1+0x744] ;  /* 0x00074400012c7983 */ /* 0x000ea20000300800 */
[----:B------:R-:W-:Y:S01]  /*170d00*/  ULDC UR6, c[0x0][0x228] ;  /* 0x00008a0000067ab9 */ /* 0x000fe20000000800 */
[----:B------:R-:W-:Y:S01]  /*170d10*/  ULDC UR8, c[0x0][0x228] ;  /* 0x00008a0000087ab9 */ /* 0x000fe20000000800 */
[----:B------:R-:W-:Y:S01]  /*170d20*/  ISETP.LT.AND P3, PT, R37, UR6, !P3 ;  /* 0x0000000625007c0c */ /* 0x000fe2000df61270 */
[----:B------:R0:W-:Y:S01]  /*170d30*/  @P2 STG.E.U8 desc[UR4][R30.64], R2 ;  /* 0x000000021e002986 */ /* 0x0001e2000c101104 */
[----:B------:R-:W-:Y:S01]  /*170d40*/  ISETP.LT.AND P6, PT, R59, UR8, !P1 ;  /* 0x000000083b007c0c */ /* 0x000fe2000cfc1270 */
[----:B------:R-:W-:Y:S01]  /*170d50*/  ULDC UR6, c[0x0][0x228] ;  /* 0x00008a0000067ab9 */ /* 0x000fe20000000800 */
[----:B------:R-:W-:Y:S01]  /*170d60*/  ISETP.LT.AND P2, PT, R36, UR10, !P1 ;  /* 0x0000000a24007c0c */ /* 0x000fe2000cf41270 */
[----:B------:R-:W-:Y:S01]  /*170d70*/  ULDC UR8, c[0x0][0x228] ;  /* 0x00008a0000087ab9 */ /* 0x000fe20000000800 */
[----:B------:R-:W-:Y:S01]  /*170d80*/  ULDC UR10, c[0x0][0x228] ;  /* 0x00008a00000a7ab9 */ /* 0x000fe20000000800 */
[----:B0-----:R-:W-:Y:S01]  /*170d90*/  PRMT R2, R57, 0x7772, RZ ;  /* 0x0000777239027816 */ /* 0x001fe200000000ff */
[----:B---3--:R0:W-:Y:S04]  /*170da0*/  @P5 STG.E.U8 desc[UR4][R38.64], R0 ;  /* 0x0000000026005986 */ /* 0x0081e8000c101104 */
[----:B------:R1:W-:Y:S01]  /*170db0*/  @P4 STG.E.U8 desc[UR4][R32.64], R2 ;  /* 0x0000000220004986 */ /* 0x0003e2000c101104 */
[----:B------:R-:W-:-:S02]  /*170dc0*/  ISETP.LT.AND P4, PT, R35, UR6, !P1 ;  /* 0x0000000623007c0c */ /* 0x000fc4000cf81270 */
[----:B------:R-:W-:Y:S01]  /*170dd0*/  PRMT R3, R56, 0x7771, RZ ;  /* 0x0000777138037816 */ /* 0x000fe200000000ff */
[----:B------:R-:W-:Y:S01]  /*170de0*/  ULDC UR6, c[0x0][0x228] ;  /* 0x00008a0000067ab9 */ /* 0x000fe20000000800 */
[----:B0-----:R-:W3:Y:S04]  /*170df0*/  LDL.LU.64 R38, [R1+0xea0] ;  /* 0x000ea00001267983 */ /* 0x001ee80000300a00 */
[----:B------:R-:W3:Y:S04]  /*170e00*/  LDL.LU.64 R30, [R1+0xe98] ;  /* 0x000e9800011e7983 */ /* 0x000ee80000300a00 */
[----:B-1----:R-:W3:Y:S01]  /*170e10*/  LDL.LU.64 R32, [R1+0xe88] ;  /* 0x000e880001207983 */ /* 0x002ee20000300a00 */
[----:B------:R-:W-:-:S02]  /*170e20*/  PRMT R0, R57, 0x7773, RZ ;  /* 0x0000777339007816 */ /* 0x000fc400000000ff */
[----:B------:R-:W-:-:S03]  /*170e30*/  PRMT R2, R56, 0x7770, RZ ;  /* 0x0000777038027816 */ /* 0x000fc600000000ff */
[----:B------:R0:W-:Y:S04]  /*170e40*/  @P3 STG.E.U8 desc[UR4][R22.64], R0 ;  /* 0x0000000016003986 */ /* 0x0001e8000c101104 */
[----:B----4-:R-:W-:Y:S04]  /*170e50*/  @P6 STG.E.U8 desc[UR4][R24.64], R2 ;  /* 0x0000000218006986 */ /* 0x010fe8000c101104 */
[----:B------:R-:W-:Y:S01]  /*170e60*/  @P2 STG.E.U8 desc[UR4][R26.64], R3 ;  /* 0x000000031a002986 */ /* 0x000fe2000c101104 */
[----:B0-----:R-:W-:-:S05]  /*170e70*/  PRMT R0, R56, 0x7772, RZ ;  /* 0x0000777238007816 */ /* 0x001fca00000000ff */
[----:B--2---:R0:W-:Y:S04]  /*170e80*/  @P4 STG.E.U8 desc[UR4][R52.64], R0 ;  /* 0x0000000034004986 */ /* 0x0041e8000c101104 */
[----:B0-----:R-:W2:Y:S01]  /*170e90*/  LDL.LU.64 R52, [R1+0xe90] ;  /* 0x000e900001347983 */ /* 0x001ea20000300a00 */
[----:B------:R-:W-:Y:S02]  /*170ea0*/  ISETP.LT.AND P3, PT, R42, UR6, !P1 ;  /* 0x000000062a007c0c */ /* 0x000fe4000cf61270 */
[----:B------:R-:W-:Y:S01]  /*170eb0*/  ISETP.LT.AND P5, PT, R55, UR8, !P1 ;  /* 0x0000000837007c0c */ /* 0x000fe2000cfa1270 */
[----:B------:R-:W-:Y:S01]  /*170ec0*/  VIADD R0, R61, 0xec ;  /* 0x000000ec3d007836 */ /* 0x000fe20000000000 */
[----:B------:R-:W-:Y:S01]  /*170ed0*/  ULDC UR8, c[0x0][0x228] ;  /* 0x00008a0000087ab9 */ /* 0x000fe20000000800 */
[----:B------:R-:W-:Y:S01]  /*170ee0*/  ULDC UR6, c[0x0][0x22c] ;  /* 0x00008b0000067ab9 */ /* 0x000fe20000000800 */
[----:B------:R-:W-:Y:S01]  /*170ef0*/  ISETP.LT.AND P6, PT, R58, UR8, !P1 ;  /* 0x000000083a007c0c */ /* 0x000fe2000cfc1270 */
[----:B------:R-:W-:Y:S01]  /*170f00*/  ULDC UR8, c[0x0][0x228] ;  /* 0x00008a0000087ab9 */ /* 0x000fe20000000800 */
[----:B------:R-:W-:-:S02]  /*170f10*/  PRMT R2, R56, 0x7773, RZ ;  /* 0x0000777338027816 */ /* 0x000fc400000000ff */
[----:B------:R-:W-:Y:S02]  /*170f20*/  ISETP.LT.AND P4, PT, R43, UR8, !P1 ;  /* 0x000000082b007c0c */ /* 0x000fe4000cf81270 */
[----:B------:R-:W-:Y:S01]  /*170f30*/  ISETP.GE.AND P2, PT, R0, UR6, PT ;  /* 0x0000000600007c0c */ /* 0x000fe2000bf46270 */
[----:B------:R-:W4:Y:S01]  /*170f40*/  LDL.LU R56, [R1+0x6b8] ;  /* 0x0006b80001387983 */ /* 0x000f220000300800 */
[----:B------:R-:W-:-:S03]  /*170f50*/  PRMT R0, R44, 0x7770, RZ ;  /* 0x000077702c007816 */ /* 0x000fc600000000ff */
[----:B------:R0:W-:Y:S04]  /*170f60*/  @P3 STG.E.U8 desc[UR4][R28.64], R2 ;  /* 0x000000021c003986 */ /* 0x0001e8000c101104 */
[----:B------:R-:W4:Y:S01]  /*170f70*/  LDL.LU.64 R22, [R1+0xe80] ;  /* 0x000e800001167983 */ /* 0x000f220000300a00 */
[----:B------:R-:W-:Y:S01]  /*170f80*/  ULDC UR6, c[0x0][0x228] ;  /* 0x00008a0000067ab9 */ /* 0x000fe20000000800 */
[----:B------:R-:W-:Y:S01]  /*170f90*/  ULDC UR8, c[0x0][0x228] ;  /* 0x00008a0000087ab9 */ /* 0x000fe20000000800 */
[----:B------:R-:W-:Y:S01]  /*170fa0*/  ISETP.LT.AND P3, PT, R37, UR6, !P1 ;  /* 0x0000000625007c0c */ /* 0x000fe2000cf61270 */
[----:B------:R-:W-:Y:S01]  /*170fb0*/  ULDC UR6, c[0x0][0x228] ;  /* 0x00008a0000067ab9 */ /* 0x000fe20000000800 */
[C---:B0-----:R-:W-:Y:S01]  /*170fc0*/  PRMT R2, R44.reuse, 0x7771, RZ ;  /* 0x000077712c027816 */ /* 0x041fe200000000ff */
[----:B---3--:R0:W-:Y:S04]  /*170fd0*/  @P5 STG.E.U8 desc[UR4][R38.64], R0 ;  /* 0x0000000026005986 */ /* 0x0081e8000c101104 */
[----:B------:R1:W-:Y:S04]  /*170fe0*/  @P6 STG.E.U8 desc[UR4][R30.64], R2 ;  /* 0x000000021e006986 */ /* 0x0003e8000c101104 */
[----:B0-----:R-:W3:Y:S01]  /*170ff0*/  LDL.LU.64 R38, [R1+0xe28] ;  /* 0x000e280001267983 */ /* 0x001ee20000300a00 */
[----:B------:R-:W-:-:S03]  /*171000*/  PRMT R0, R44, 0x7772, RZ ;  /* 0x000077722c007816 */ /* 0x000fc600000000ff */
[----:B------:R-:W3:Y:S04]  /*171010*/  LDL.LU.64 R24, [R1+0xe20] ;  /* 0x000e200001187983 */ /* 0x000ee80000300a00 */
[----:B------:R0:W-:Y:S01]  /*171020*/  @P4 STG.E.U8 desc[UR4][R32.64], R0 ;  /* 0x0000000020004986 */ /* 0x0001e2000c101104 */
[----:B-1----:R-:W-:-:S03]  /*171030*/  PRMT R2, R44, 0x7773, RZ ;  /* 0x000077732c027816 */ /* 0x002fc600000000ff */
[----:B0-----:R-:W3:Y:S04]  /*171040*/  LDL.LU.64 R32, [R1+0xe10] ;  /* 0x000e100001207983 */ /* 0x001ee80000300a00 */
[----:B------:R-:W3:Y:S04]  /*171050*/  LDL.LU R57, [R1+0x768] ;  /* 0x0007680001397983 */ /* 0x000ee80000300800 */
[----:B------:R-:W3:Y:S04]  /*171060*/  LDL.LU.64 R26, [R1+0xe18] ;  /* 0x000e1800011a7983 */ /* 0x000ee80000300a00 */
[----:B------:R-:W3:Y:S04]  /*171070*/  LDL.LU.64 R28, [R1+0xd98] ;  /* 0x000d9800011c7983 */ /* 0x000ee80000300a00 */
[----:B------:R-:W3:Y:S04]  /*171080*/  LDL.LU.64 R30, [R1+0xd90] ;  /* 0x000d9000011e7983 */ /* 0x000ee80000300a00 */
[----:B--2---:R0:W-:Y:S04]  /*171090*/  @P3 STG.E.U8 desc[UR4][R52.64], R2 ;  /* 0x0000000234003986 */ /* 0x0041e8000c101104 */
[----:B0-----:R-:W2:Y:S01]  /*1710a0*/  LDL.LU.64 R52, [R1+0xd88] ;  /* 0x000d880001347983 */ /* 0x001ea20000300a00 */
[----:B------:R-:W-:Y:S01]  /*1710b0*/  VIADD R0, R61, 0xed ;  /* 0x000000ed3d007836 */ /* 0x000fe20000000000 */
[----:B------:R-:W-:-:S02]  /*1710c0*/  ISETP.LT.AND P6, PT, R59, UR6, !P2 ;  /* 0x000000063b007c0c */ /* 0x000fc4000d7c1270 */
[----:B------:R-:W-:Y:S01]  /*1710d0*/  ISETP.LT.AND P5, PT, R36, UR8, !P2 ;  /* 0x0000000824007c0c */ /* 0x000fe2000d7a1270 */
[----:B------:R-:W-:Y:S01]  /*1710e0*/  ULDC UR6, c[0x0][0x22c] ;  /* 0x00008b0000067ab9 */ /* 0x000fe20000000800 */
[----:B------:R-:W-:Y:S02]  /*1710f0*/  ISETP.LT.AND P4, PT, R35, UR10, !P2 ;  /* 0x0000000a23007c0c */ /* 0x000fe4000d781270 */
[----:B------:R-:W-:Y:S01]  /*171100*/  ISETP.GE.AND P1, PT, R0, UR6, PT ;  /* 0x0000000600007c0c */ /* 0x000fe2000bf26270 */
[----:B------:R-:W-:Y:S01]  /*171110*/  ULDC UR6, c[0x0][0x228] ;  /* 0x00008a0000067ab9 */ /* 0x000fe20000000800 */
[----:B----4-:R-:W-:Y:S02]  /*171120*/  PRMT R0, R56, 0x7770, RZ ;  /* 0x0000777038007816 */ /* 0x010fe400000000ff */
[----:B------:R-:W-:Y:S02]  /*171130*/  ISETP.LT.AND P3, PT, R42, UR6, !P2 ;  /* 0x000000062a007c0c */ /* 0x000fe4000d761270 */
[C---:B------:R-:W-:Y:S01]  /*171140*/  PRMT R2, R56.reuse, 0x7771, RZ ;  /* 0x0000777138027816 */ /* 0x040fe200000000ff */
[----:B------:R-:W4:Y:S01]  /*171150*/  LDL.LU R44, [R1+0x758] ;  /* 0x00075800012c7983 */ /* 0x000f220000300800 */
[C---:B------:R-:W-:Y:S01]  /*171160*/  PRMT R3, R56.reuse, 0x7772, RZ ;  /* 0x0000777238037816 */ /* 0x040fe200000000ff */
[----:B------:R-:W-:Y:S01]  /*171170*/  ULDC UR6, c[0x0][0x228] ;  /* 0x00008a0000067ab9 */ /* 0x000fe20000000800 */
[----:B------:R-:W-:Y:S01]  /*171180*/  ULDC UR8, c[0x0][0x228] ;  /* 0x00008a0000087ab9 */ /* 0x000fe20000000800 */
[----:B------:R0:W-:Y:S01]  /*171190*/  @P6 STG.E.U8 desc[UR4][R22.64], R0 ;  /* 0x0000000016006986 */ /* 0x0001e2000c101104 */
[----:B------:R-:W-:Y:S01]  /*1711a0*/  ISETP.LT.AND P6, PT, R55, UR6, !P2 ;  /* 0x0000000637007c0c */ /* 0x000fe2000d7c1270 */
[----:B------:R-:W-:Y:S01]  /*1711b0*/  ULDC UR6, c[0x0][0x228] ;  /* 0x00008a0000067ab9 */ /* 0x000fe20000000800 */
[----:B------:R-:W-:Y:S01]  /*1711c0*/  ULDC UR10, c[0x0][0x228] ;  /* 0x00008a00000a7ab9 */ /* 0x000fe20000000800 */
[----:B0-----:R-:W-:Y:S01]  /*1711d0*/  PRMT R0, R56, 0x7773, RZ ;  /* 0x0000777338007816 */ /* 0x001fe200000000ff */
[----:B---3--:R0:W-:Y:S01]  /*1711e0*/  @P5 STG.E.U8 desc[UR4][R38.64], R2 ;  /* 0x0000000226005986 */ /* 0x0081e2000c101104 */
[----:B------:R-:W-:-:S03]  /*1711f0*/  ISETP.LT.AND P5, PT, R58, UR8, !P2 ;  /* 0x000000083a007c0c */ /* 0x000fc6000d7a1270 */
[----:B------:R-:W-:Y:S01]  /*171200*/  @P4 STG.E.U8 desc[UR4][R24.64], R3 ;  /* 0x0000000318004986 */ /* 0x000fe2000c101104 */
[----:B------:R-:W-:Y:S01]  /*171210*/  ISETP.LT.AND P4, PT, R43, UR6, !P2 ;  /* 0x000000062b007c0c */ /* 0x000fe2000d781270 */
[----:B------:R-:W-:Y:S01]  /*171220*/  ULDC UR6, c[0x0][0x228] ;  /* 0x00008a0000067ab9 */ /* 0x000fe20000000800 */
[----:B------:R-:W-:Y:S01]  /*171230*/  ULDC UR8, c[0x0][0x228] ;  /* 0x00008a0000087ab9 */ /* 0x000fe20000000800 */
[----:B0-----:R-:W3:Y:S04]  /*171240*/  LDL.LU.64 R38, [R1+0xd68] ;  /* 0x000d680001267983 */ /* 0x001ee80000300a00 */
[----:B------:R0:W-:Y:S01]  /*171250*/  @P3 STG.E.U8 desc[UR4][R32.64], R0 ;  /* 0x0000000020003986 */ /* 0x0001e2000c101104 */
[----:B------:R-:W-:Y:S02]  /*171260*/  ISETP.LT.AND P3, PT, R37, UR6, !P2 ;  /* 0x0000000625007c0c */ /* 0x000fe4000d761270 */
[C---:B------:R-:W-:Y:S01]  /*171270*/  PRMT R2, R57.reuse, 0x7770, RZ ;  /* 0x0000777039027816 */ /* 0x040fe200000000ff */
[----:B------:R-:W-:Y:S01]  /*171280*/  ULDC UR6, c[0x0][0x228] ;  /* 0x00008a0000067ab9 */ /* 0x000fe20000000800 */
[----:B0-----:R-:W3:Y:S01]  /*171290*/  LDL.LU.64 R32, [R1+0xd80] ;  /* 0x000d800001207983 */ /* 0x001ee20000300a00 */
[----:B------:R-:W-:-:S03]  /*1712a0*/  PRMT R0, R57, 0x7771, RZ ;  /* 0x0000777139007816 */ /* 0x000fc600000000ff */
[----:B------:R0:W-:Y:S04]  /*1712b0*/  @P6 STG.E.U8 desc[UR4][R26.64], R2 ;  /* 0x000000021a006986 */ /* 0x0001e8000c101104 */
[----:B------:R-:W3:Y:S04]  /*1712c0*/  LDL.LU R56, [R1+0x748] ;  /* 0x0007480001387983 */ /* 0x000ee80000300800 */
[----:B------:R-:W3:Y:S04]  /*1712d0*/  LDL.LU.64 R22, [R1+0xd78] ;  /* 0x000d780001167983 */ /* 0x000ee80000300a00 */
[----:B------:R-:W3:Y:S04]  /*1712e0*/  LDL.LU.64 R24, [R1+0xd70] ;  /* 0x000d700001187983 */ /* 0x000ee80000300a00 */
[----:B------:R1:W-:Y:S01]  /*1712f0*/  @P5 STG.E.U8 desc[UR4][R28.64], R0 ;  /* 0x000000001c005986 */ /* 0x0003e2000c101104 */
[----:B0-----:R-:W-:-:S03]  /*171300*/  PRMT R2, R57, 0x7772, RZ ;  /* 0x0000777239027816 */ /* 0x001fc600000000ff */
[----:B------:R-:W3:Y:S01]  /*171310*/  LDL.LU.64 R26, [R1+0xd58] ;  /* 0x000d5800011a7983 */ /* 0x000ee20000300a00 */
[----:B-1----:R-:W-:-:S03]  /*171320*/  PRMT R0, R57, 0x7773, RZ ;  /* 0x0000777339007816 */ /* 0x002fc600000000ff */
[----:B------:R-:W-:Y:S04]  /*171330*/  @P4 STG.E.U8 desc[UR4][R30.64], R2 ;  /* 0x000000021e004986 */ /* 0x000fe8000c101104 */
[----:B--2---:R0:W-:Y:S04]  /*171340*/  @P3 STG.E.U8 desc[UR4][R52.64], R0 ;  /* 0x0000000034003986 */ /* 0x0041e8000c101104 */
[----:B0-----:R-:W2:Y:S01]  /*171350*/  LDL.LU.64 R52, [R1+0xd48] ;  /* 0x000d480001347983 */ /* 0x001ea20000300a00 */
[----:B------:R-:W-:Y:S02]  /*171360*/  ISETP.LT.AND P2, PT, R59, UR8, !P1 ;  /* 0x000000083b007c0c */ /* 0x000fe4000cf41270 */
[----:B------:R-:W-:-:S02]  /*171370*/  ISETP.LT.AND P3, PT, R36, UR6, !P1 ;  /* 0x0000000624007c0c */ /* 0x000fc4000cf61270 */
[----:B----4-:R-:W-:Y:S01]  /*171380*/  PRMT R2, R44, 0x7770, RZ ;  /* 0x000077702c027816 */ /* 0x010fe200000000ff */
[----:B------:R-:W-:Y:S01]  /*171390*/  VIADD R0, R61, 0xee ;  /* 0x000000ee3d007836 */ /* 0x000fe20000000000 */
[----:B------:R-:W-:Y:S01]  /*1713a0*/  ULDC UR6, c[0x0][0x228] ;  /* 0x00008a0000067ab9 */ /* 0x000fe20000000800 */
[----:B------:R-:W-:Y:S01]  /*1713b0*/  ULDC UR8, c[0x0][0x228] ;  /* 0x00008a0000087ab9 */ /* 0x000fe20000000800 */
[----:B------:R-:W-:Y:S01]  /*1713c0*/  ISETP.LT.AND P4, PT, R35, UR6, !P1 ;  /* 0x0000000623007c0c */ /* 0x000fe2000cf81270 */
[----:B------:R-:W-:Y:S01]  /*1713d0*/  ULDC UR6, c[0x0][0x22c] ;  /* 0x00008b0000067ab9 */ /* 0x000fe20000000800 */
[----:B------:R-:W-:Y:S02]  /*1713e0*/  ISETP.LT.AND P5, PT, R42, UR8, !P1 ;  /* 0x000000082a007c0c */ /* 0x000fe4000cfa1270 */
[----:B------:R-:W-:Y:S01]  /*1713f0*/  ISETP.LT.AND P6, PT, R55, UR10, !P1 ;  /* 0x0000000a37007c0c */ /* 0x000fe2000cfc1270 */
[----:B------:R-:W-:Y:S01]  /*171400*/  ULDC UR8, c[0x0][0x228] ;  /* 0x00008a0000087ab9 */ /* 0x000fe20000000800 */
[----:B------:R-:W-:Y:S01]  /*171410*/  ULDC UR10, c[0x0][0x228] ;  /* 0x00008a00000a7ab9 */ /* 0x000fe20000000800 */
[----:B---3--:R0:W-:Y:S01]  /*171420*/  @P2 STG.E.U8 desc[UR4][R38.64], R2 ;  /* 0x0000000226002986 */ /* 0x0081e2000c101104 */
[----:B------:R-:W-:Y:S01]  /*171430*/  ISETP.GE.AND P2, PT, R0, UR6, PT ;  /* 0x0000000600007c0c */ /* 0x000fe2000bf46270 */
[----:B------:R-:W-:Y:S01]  /*171440*/  ULDC UR6, c[0x0][0x228] ;  /* 0x00008a0000067ab9 */ /* 0x000fe20000000800 */
[C---:B------:R-:W-:Y:S01]  /*171450*/  PRMT R0, R44.reuse, 0x7772, RZ ;  /* 0x000077722c007816 */ /* 0x040fe200000000ff */
[----:B0-----:R-:W3:Y:S01]  /*171460*/  LDL.LU.64 R38, [R1+0xd50] ;  /* 0x000d500001267983 */ /* 0x001ee20000300a00 */
[----:B------:R-:W-:-:S03]  /*171470*/  PRMT R2, R44, 0x7771, RZ ;  /* 0x000077712c027816 */ /* 0x000fc600000000ff */
[----:B------:R-:W4:Y:S04]  /*171480*/  LDL.LU R57, [R1+0x6bc] ;  /* 0x0006bc0001397983 */ /* 0x000f280000300800 */
[----:B------:R-:W4:Y:S04]  /*171490*/  LDL.LU.64 R28, [R1+0xd60] ;  /* 0x000d6000011c7983 */ /* 0x000f280000300a00 */
[----:B------:R-:W4:Y:S04]  /*1714a0*/  LDL.LU.64 R30, [R1+0xd38] ;  /* 0x000d3800011e7983 */ /* 0x000f280000300a00 */
[----:B------:R0:W-:Y:S01]  /*1714b0*/  @P3 STG.E.U8 desc[UR4][R32.64], R2 ;  /* 0x0000000220003986 */ /* 0x0001e2000c101104 */
[----:B------:R-:W-:Y:S01]  /*1714c0*/  ISETP.LT.AND P3, PT, R58, UR6, !P1 ;  /* 0x000000063a007c0c */ /* 0x000fe2000cf61270 */
[----:B------:R-:W-:Y:S01]  /*1714d0*/  ULDC UR6, c[0x0][0x228] ;  /* 0x00008a0000067ab9 */ /* 0x000fe20000000800 */
[----:B------:R-:W-:Y:S01]  /*1714e0*/  PRMT R3, R56, 0x7770, RZ ;  /* 0x0000777038037816 */ /* 0x000fe200000000ff */
[----:B------:R1:W-:Y:S01]  /*1714f0*/  @P4 STG.E.U8 desc[UR4][R22.64], R0 ;  /* 0x0000000016004986 */ /* 0x0003e2000c101104 */
[----:B0-----:R-:W-:-:S03]  /*171500*/  PRMT R2, R44, 0x7773, RZ ;  /* 0x000077732c027816 */ /* 0x001fc600000000ff */
[----:B------:R-:W4:Y:S01]  /*171510*/  LDL.LU.64 R32, [R1+0xd18] ;  /* 0x000d180001207983 */ /* 0x000f220000300a00 */
[----:B-1----:R-:W-:-:S03]  /*171520*/  PRMT R0, R56, 0x7771, RZ ;  /* 0x0000777138007816 */ /* 0x002fc600000000ff */
[----:B------:R-:W-:Y:S04]  /*171530*/  @P5 STG.E.U8 desc[UR4][R24.64], R2 ;  /* 0x0000000218005986 */ /* 0x000fe8000c101104 */
[----:B------:R-:W-:Y:S04]  /*171540*/  @P6 STG.E.U8 desc[UR4][R26.64], R3 ;  /* 0x000000031a006986 */ /* 0x000fe8000c101104 */
[----:B--2---:R0:W-:Y:S04]  /*171550*/  @P3 STG.E.U8 desc[UR4][R52.64], R0 ;  /* 0x0000000034003986 */ /* 0x0041e8000c101104 */
[----:B0-----:R-:W2:Y:S01]  /*171560*/  LDL.LU.64 R52, [R1+0xd30] ;  /* 0x000d300001347983 */ /* 0x001ea20000300a00 */
[----:B------:R-:W-:-:S02]  /*171570*/  ISETP.LT.AND P4, PT, R43, UR6, !P1 ;  /* 0x000000062b007c0c */ /* 0x000fc4000cf81270 */
[----:B------:R-:W-:Y:S01]  /*171580*/  ISETP.LT.AND P1, PT, R37, UR8, !P1 ;  /* 0x0000000825007c0c */ /* 0x000fe2000cf21270 */
[----:B------:R-:W-:Y:S01]  /*171590*/  ULDC UR8, c[0x0][0x228] ;  /* 0x00008a0000087ab9 */ /* 0x000fe20000000800 */
[----:B------:R-:W-:Y:S01]  /*1715a0*/  VIADD R2, R61, 0xef ;  /* 0x000000ef3d027836 */ /* 0x000fe20000000000 */
[----:B------:R-:W-:Y:S02]  /*1715b0*/  ISETP.LT.AND P5, PT, R59, UR8, !P2 ;  /* 0x000000083b007c0c */ /* 0x000fe4000d7a1270 */
[----:B------:R-:W-:Y:S01]  /*1715c0*/  PRMT R0, R56, 0x7772, RZ ;  /* 0x0000777238007816 */ /* 0x000fe200000000ff */
[----:B------:R-:W2:Y:S01]  /*1715d0*/  LDL.LU R44, [R1+0x76c] ;  /* 0x00076c00012c7983 */ /* 0x000ea20000300800 */
[----:B------:R-:W-:-:S03]  /*1715e0*/  ULDC UR6, c[0x0][0x22c] ;  /* 0x00008b0000067ab9 */ /* 0x000fc60000000800 */
[----:B------:R-:W2:Y:S01]  /*1715f0*/  LDL.LU.64 R26, [R1+0xd40] ;  /* 0x000d4000011a7983 */ /* 0x000ea20000300a00 */
[----:B------:R-:W-:Y:S02]  /*171600*/  ISETP.GE.AND P3, PT, R2, UR6, PT ;  /* 0x0000000602007c0c */ /* 0x000fe4000bf66270 */
[----:B------:R-:W-:Y:S01]  /*171610*/  PRMT R2, R56, 0x7773, RZ ;  /* 0x0000777338027816 */ /* 0x000fe200000000ff */
[----:B------:R-:W-:Y:S01]  /*171620*/  ULDC UR8, c[0x0][0x228] ;  /* 0x00008a0000087ab9 */ /* 0x000fe20000000800 */
[----:B------:R-:W-:Y:S01]  /*171630*/  ULDC UR6, c[0x0][0x228] ;  /* 0x00008a0000067ab9 */ /* 0x000fe20000000800 */
[----:B------:R-:W-:Y:S01]  /*171640*/  ISETP.LT.AND P6, PT, R36, UR8, !P2 ;  /* 0x0000000824007c0c */ /* 0x000fe2000d7c1270 */
[----:B------:R-:W-:Y:S01]  /*171650*/  ULDC UR8, c[0x0][0x228] ;  /* 0x00008a0000087ab9 */ /* 0x000fe20000000800 */
[----:B---3--:R0:W-:Y:S04]  /*171660*/  @P4 STG.E.U8 desc[UR4][R38.64], R0 ;  /* 0x0000000026004986 */ /* 0x0081e8000c101104 */
[----:B----4-:R1:W-:Y:S04]  /*171670*/  @P1 STG.E.U8 desc[UR4][R28.64], R2 ;  /* 0x000000021c001986 */ /* 0x0103e8000c101104 */
[----:B0-----:R-:W3:Y:S01]  /*171680*/  LDL.LU.64 R38, [R1+0xd28] ;  /* 0x000d280001267983 */ /* 0x001ee20000300a00 */
[----:B------:R-:W-:-:S05]  /*171690*/  PRMT R0, R57, 0x7770, RZ ;  /* 0x0000777039007816 */ /* 0x000fca00000000ff */
[----:B------:R0:W-:Y:S01]  /*1716a0*/  @P5 STG.E.U8 desc[UR4][R30.64], R0 ;  /* 0x000000001e005986 */ /* 0x0001e2000c101104 */
[----:B------:R-:W-:Y:S02]  /*1716b0*/  ISETP.LT.AND P5, PT, R35, UR6, !P2 ;  /* 0x0000000623007c0c */ /* 0x000fe4000d7a1270 */
[C---:B-1----:R-:W-:Y:S02]  /*1716c0*/  PRMT R2, R57.reuse, 0x7771, RZ ;  /* 0x0000777139027816 */ /* 0x042fe400000000ff */
[----:B------:R-:W-:Y:S01]  /*1716d0*/  ISETP.LT.AND P4, PT, R42, UR8, !P2 ;  /* 0x000000082a007c0c */ /* 0x000fe2000d781270 */
[----:B------:R-:W-:Y:S01]  /*1716e0*/  ULDC UR6, c[0x0][0x22c] ;  /* 0x00008b0000067ab9 */ /* 0x000fe20000000800 */
[C---:B------:R-:W-:Y:S01]  /*1716f0*/  PRMT R4, R57.reuse, 0x7773, RZ ;  /* 0x0000777339047816 */ /* 0x040fe200000000ff */
[----:B------:R-:W-:Y:S01]  /*171700*/  ULDC UR8, c[0x0][0x228] ;  /* 0x00008a0000087ab9 */ /* 0x000fe20000000800 */
[----:B0-----:R-:W4:Y:S04]  /*171710*/  LDL.LU.64 R30, [R1+0xd08] ;  /* 0x000d0800011e7983 */ /* 0x001f280000300a00 */
[----:B------:R-:W4:Y:S01]  /*171720*/  LDL.LU R56, [R1+0x75c] ;  /* 0x00075c0001387983 */ /* 0x000f220000300800 */
[----:B------:R-:W-:-:S03]  /*171730*/  PRMT R0, R57, 0x7772, RZ ;  /* 0x0000777239007816 */ /* 0x000fc600000000ff */
[----:B------:R-:W-:Y:S04]  /*171740*/  @P6 STG.E.U8 desc[UR4][R32.64], R2 ;  /* 0x0000000220006986 */ /* 0x000fe8000c101104 */
[----:B------:R-:W4:Y:S04]  /*171750*/  LDL.LU.64 R22, [R1+0xd20] ;  /* 0x000d200001167983 */ /* 0x000f280000300a00 */
[----:B------:R-:W4:Y:S04]  /*171760*/  LDL.LU.64 R28, [R1+0xd10] ;  /* 0x000d1000011c7983 */ /* 0x000f280000300a00 */
[----:B--2---:R0:W-:Y:S04]  /*171770*/  @P5 STG.E.U8 desc[UR4][R52.64], R0 ;  /* 0x0000000034005986 */ /* 0x0041e8000c101104 */
[----:B0-----:R-:W2:Y:S04]  /*171780*/  LDL.LU.64 R52, [R1+0xd00] ;  /* 0x000d000001347983 */ /* 0x001ea80000300a00 */
[----:B------:R-:W2:Y:S01]  /*171790*/  LDL.LU.64 R32, [R1+0xcf0] ;  /* 0x000cf00001207983 */ /* 0x000ea20000300a00 */
[----:B------:R-:W-:Y:S01]  /*1717a0*/  VIADD R2, R61, 0xf0 ;  /* 0x000000f03d027836 */ /* 0x000fe20000000000 */
[----:B------:R-:W-:-:S02]  /*1717b0*/  ISETP.LT.AND P6, PT, R55, UR10, !P2 ;  /* 0x0000000a37007c0c */ /* 0x000fc4000d7c1270 */
[----:B------:R-:W-:Y:S01]  /*1717c0*/  PRMT R3, R44, 0x7770, RZ ;  /* 0x000077702c037816 */ /* 0x000fe200000000ff */
[----:B------:R-:W-:Y:S01]  /*1717d0*/  @P4 STG.E.U8 desc[UR4][R26.64], R4 ;  /* 0x000000041a004986 */ /* 0x000fe2000c101104 */
[----:B------:R-:W-:Y:S01]  /*1717e0*/  ULDC UR10, c[0x0][0x228] ;  /* 0x00008a00000a7ab9 */ /* 0x000fe20000000800 */
[----:B------:R-:W-:Y:S01]  /*1717f0*/  ISETP.GE.AND P1, PT, R2, UR6, PT ;  /* 0x0000000602007c0c */ /* 0x000fe2000bf26270 */
[----:B------:R-:W-:Y:S02]  /*171800*/  ULDC UR6, c[0x0][0x228] ;  /* 0x00008a0000067ab9 */ /* 0x000fe40000000800 */
[----:B------:R-:W-:Y:S02]  /*171810*/  ISETP.LT.AND P5, PT, R58, UR6, !P2 ;  /* 0x000000063a007c0c */ /* 0x000fe4000d7a1270 */
[C---:B------:R-:W-:Y:S01]  /*171820*/  PRMT R2, R44.reuse, 0x7771, RZ ;  /* 0x000077712c027816 */ /* 0x040fe200000000ff */
[----:B------:R-:W-:Y:S01]  /*171830*/  ULDC UR6, c[0x0][0x228] ;  /* 0x00008a0000067ab9 */ /* 0x000fe20000000800 */
[----:B------:R-:W-:-:S02]  /*171840*/  PRMT R0, R44, 0x7772, RZ ;  /* 0x000077722c007816 */ /* 0x000fc400000000ff */
[----:B------:R-:W-:Y:S01]  /*171850*/  PRMT R5, R44, 0x7773, RZ ;  /* 0x000077732c057816 */ /* 0x000fe200000000ff */
[----:B---3--:R0:W-:Y:S01]  /*171860*/  @P6 STG.E.U8 desc[UR4][R38.64], R3 ;  /* 0x0000000326006986 */ /* 0x0081e2000c101104 */
[----:B------:R-:W-:Y:S01]  /*171870*/  ISETP.LT.AND P6, PT, R43, UR6, !P2 ;  /* 0x000000062b007c0c */ /* 0x000fe2000d7c1270 */
[----:B------:R-:W-:Y:S01]  /*171880*/  ULDC UR6, c[0x0][0x228] ;  /* 0x00008a0000067ab9 */ /* 0x000fe20000000800 */
[----:B------:R-:W-:Y:S02]  /*171890*/  ISETP.LT.AND P2, PT, R37, UR8, !P2 ;  /* 0x0000000825007c0c */ /* 0x000fe4000d741270 */
[----:B------:R-:W-:Y:S01]  /*1718a0*/  ISETP.LT.AND P4, PT, R59, UR6, !P3 ;  /* 0x000000063b007c0c */ /* 0x000fe2000df81270 */
[----:B------:R-:W-:Y:S01]  /*1718b0*/  ULDC UR6, c[0x0][0x228] ;  /* 0x00008a0000067ab9 */ /* 0x000fe20000000800 */
[----:B------:R-:W-:Y:S01]  /*1718c0*/  ULDC UR8, c[0x0][0x228] ;  /* 0x00008a0000087ab9 */ /* 0x000fe20000000800 */
[----:B0-----:R-:W3:Y:S04]  /*1718d0*/  LDL.LU.64 R38, [R1+0xce8] ;  /* 0x000ce80001267983 */ /* 0x001ee80000300a00 */
[----:B------:R-:W3:Y:S04]  /*1718e0*/  LDL.LU R54, [R1+0x74c] ;  /* 0x00074c0001367983 */ /* 0x000ee80000300800 */
[----:B------:R-:W3:Y:S04]  /*1718f0*/  LDL.LU.64 R24, [R1+0xcf8] ;  /* 0x000cf80001187983 */ /* 0x000ee80000300a00 */
[----:B----4-:R0:W-:Y:S01]  /*171900*/  @P5 STG.E.U8 desc[UR4][R30.64], R2 ;  /* 0x000000021e005986 */ /* 0x0101e2000c101104 */
[----:B------:R-:W-:-:S02]  /*171910*/  PRMT R4, R56, 0x7770, RZ ;  /* 0x0000777038047816 */ /* 0x000fc400000000ff */
[C---:B------:R-:W-:Y:S02]  /*171920*/  PRMT R3, R56.reuse, 0x7771, RZ ;  /* 0x0000777138037816 */ /* 0x040fe400000000ff */
[----:B------:R-:W-:Y:S02]  /*171930*/  PRMT R6, R56, 0x7773, RZ ;  /* 0x0000777338067816 */ /* 0x000fe400000000ff */
[----:B------:R-:W-:Y:S01]  /*171940*/  ISETP.LT.AND P5, PT, R36, UR10, !P3 ;  /* 0x0000000a24007c0c */ /* 0x000fe2000dfa1270 */
[----:B0-----:R-:W4:Y:S01]  /*171950*/  LDL.LU.64 R30, [R1+0xce0] ;  /* 0x000ce000011e7983 */ /* 0x001f220000300a00 */
[----:B------:R-:W-:-:S03]  /*171960*/  PRMT R2, R56, 0x7772, RZ ;  /* 0x0000777238027816 */ /* 0x000fc600000000ff */
[----:B------:R-:W4:Y:S04]  /*171970*/  LDL.LU.64 R26, [R1+0xcd8] ;  /* 0x000cd800011a7983 */ /* 0x000f280000300a00 */
[----:B------:R-:W4:Y:S04]  /*171980*/  LDL.LU.64 R56, [R1+0xcd0] ;  /* 0x000cd00001387983 */ /* 0x000f280000300a00 */
[----:B------:R-:W-:Y:S04]  /*171990*/  @P6 STG.E.U8 desc[UR4][R22.64], R0 ;  /* 0x0000000016006986 */ /* 0x000fe8000c101104 */
[----:B------:R-:W-:Y:S01]  /*1719a0*/  @P2 STG.E.U8 desc[UR4][R28.64], R5 ;  /* 0x000000051c002986 */ /* 0x000fe2000c101104 */
[----:B------:R-:W-:-:S03]  /*1719b0*/  ULDC UR10, c[0x0][0x228] ;  /* 0x00008a00000a7ab9 */ /* 0x000fc60000000800 */
[----:B--2---:R0:W-:Y:S04]  /*1719c0*/  @P4 STG.E.U8 desc[UR4][R52.64], R4 ;  /* 0x0000000434004986 */ /* 0x0041e8000c101104 */
[----:B------:R1:W-:Y:S04]  /*1719d0*/  @P5 STG.E.U8 desc[UR4][R32.64], R3 ;  /* 0x0000000320005986 */ /* 0x0003e8000c101104 */
[----:B0-----:R-:W2:Y:S04]  /*1719e0*/  LDL.LU.64 R52, [R1+0xcc8] ;  /* 0x000cc80001347983 */ /* 0x001ea80000300a00 */
[----:B------:R-:W2:Y:S04]  /*1719f0*/  LDL.LU R44, [R1+0x730] ;  /* 0x00073000012c7983 */ /* 0x000ea80000300800 */
[----:B------:R-:W2:Y:S04]  /*171a00*/  LDL.LU.64 R28, [R1+0xcc0] ;  /* 0x000cc000011c7983 */ /* 0x000ea80000300a00 */
[----:B-1----:R-:W2:Y:S01]  /*171a10*/  LDL.LU.64 R32, [R1+0xcb8] ;  /* 0x000cb80001207983 */ /* 0x002ea20000300a00 */
[----:B------:R-:W-:Y:S01]  /*171a20*/  ISETP.LT.AND P6, PT, R35, UR6, !P3 ;  /* 0x0000000623007c0c */ /* 0x000fe2000dfc1270 */
[----:B------:R-:W-:Y:S01]  /*171a30*/  ULDC UR6, c[0x0][0x228] ;  /* 0x00008a0000067ab9 */ /* 0x000fe20000000800 */
[----:B------:R-:W-:-:S02]  /*171a40*/  ISETP.LT.AND P4, PT, R55, UR8, !P3 ;  /* 0x0000000837007c0c */ /* 0x000fc4000df81270 */
[----:B------:R-:W-:Y:S01]  /*171a50*/  ISETP.LT.AND P2, PT, R42, UR6, !P3 ;  /* 0x000000062a007c0c */ /* 0x000fe2000df41270 */
[----:B------:R-:W-:Y:S01]  /*171a60*/  ULDC UR6, c[0x0][0x228] ;  /* 0x00008a0000067ab9 */ /* 0x000fe20000000800 */
[----:B------:R-:W-:Y:S01]  /*171a70*/  ISETP.LT.AND P5, PT, R58, UR10, !P3 ;  /* 0x0000000a3a007c0c */ /* 0x000fe2000dfa1270 */
[----:B------:R-:W-:Y:S01]  /*171a80*/  ULDC UR8, c[0x0][0x228] ;  /* 0x00008a0000087ab9 */ /* 0x000fe20000000800 */
[----:B------:R-:W-:-:S05]  /*171a90*/  ULDC UR10, c[0x0][0x228] ;  /* 0x00008a00000a7ab9 */ /* 0x000fca0000000800 */
[----:B---3--:R0:W-:Y:S01]  /*171aa0*/  @P6 STG.E.U8 desc[UR4][R38.64], R2 ;  /* 0x0000000226006986 */ /* 0x0081e2000c101104 */
[----:B------:R-:W-:Y:S02]  /*171ab0*/  ISETP.LT.AND P6, PT, R43, UR6, !P3 ;  /* 0x000000062b007c0c */ /* 0x000fe4000dfc1270 */
[C---:B------:R-:W-:Y:S01]  /*171ac0*/  PRMT R3, R54.reuse, 0x7770, RZ ;  /* 0x0000777036037816 */ /* 0x040fe200000000ff */
[----:B------:R-:W-:Y:S01]  /*171ad0*/  ULDC UR6, c[0x0][0x228] ;  /* 0x00008a0000067ab9 */ /* 0x000fe20000000800 */
[----:B------:R-:W-:Y:S01]  /*171ae0*/  @P2 STG.E.U8 desc[UR4][R24.64], R6 ;  /* 0x0000000618002986 */ /* 0x000fe2000c101104 */
[----:B------:R-:W-:Y:S02]  /*171af0*/  ISETP.LT.AND P3, PT, R37, UR6, !P3 ;  /* 0x0000000625007c0c */ /* 0x000fe4000df61270 */
[C---:B------:R-:W-:Y:S01]  /*171b00*/  PRMT R0, R54.reuse, 0x7772, RZ ;  /* 0x0000777236007816 */ /* 0x040fe200000000ff */
[----:B------:R-:W-:Y:S01]  /*171b10*/  ULDC UR6, c[0x0][0x228] ;  /* 0x00008a0000067ab9 */ /* 0x000fe20000000800 */
[----:B0-----:R-:W3:Y:S01]  /*171b20*/  LDL.LU.64 R38, [R1+0xcb0] ;  /* 0x000cb00001267983 */ /* 0x001ee20000300a00 */
[----:B------:R-:W-:-:S03]  /*171b30*/  PRMT R2, R54, 0x7771, RZ ;  /* 0x0000777136027816 */ /* 0x000fc600000000ff */
[----:B----4-:R0:W-:Y:S04]  /*171b40*/  @P4 STG.E.U8 desc[UR4][R30.64], R3 ;  /* 0x000000031e004986 */ /* 0x0101e8000c101104 */
[----:B------:R-:W-:Y:S04]  /*171b50*/  @P5 STG.E.U8 desc[UR4][R26.64], R2 ;  /* 0x000000021a005986 */ /* 0x000fe8000c101104 */
[----:B------:R1:W-:Y:S01]  /*171b60*/  @P6 STG.E.U8 desc[UR4][R56.64], R0 ;  /* 0x0000000038006986 */ /* 0x0003e2000c101104 */
[----:B------:R-:W-:Y:S02]  /*171b70*/  ISETP.LT.AND P2, PT, R59, UR6, !P1 ;  /* 0x000000063b007c0c */ /* 0x000fe4000cf41270 */
[----:B------:R-:W-:-:S02]  /*171b80*/  ISETP.LT.AND P6, PT, R36, UR8, !P1 ;  /* 0x0000000824007c0c */ /* 0x000fc4000cfc1270 */
[----:B------:R-:W-:Y:S01]  /*171b90*/  PRMT R4, R54, 0x7773, RZ ;  /* 0x0000777336047816 */ /* 0x000fe200000000ff */
[----:B------:R-:W-:Y:S01]  /*171ba0*/  ULDC UR8, c[0x0][0x228] ;  /* 0x00008a0000087ab9 */ /* 0x000fe20000000800 */
[----:B0-----:R-:W4:Y:S04]  /*171bb0*/  LDL.LU.64 R30, [R1+0xca8] ;  /* 0x000ca800011e7983 */ /* 0x001f280000300a00 */
[----:B-1----:R-:W4:Y:S04]  /*171bc0*/  LDL.LU R56, [R1+0x720] ;  /* 0x0007200001387983 */ /* 0x002f280000300800 */
[----:B------:R-:W4:Y:S01]  /*171bd0*/  LDL.LU.64 R24, [R1+0xca0] ;  /* 0x000ca00001187983 */ /* 0x000f220000300a00 */
[----:B--2---:R-:W-:-:S03]  /*171be0*/  PRMT R2, R44, 0x7770, RZ ;  /* 0x000077702c027816 */ /* 0x004fc600000000ff */
[----:B------:R0:W-:Y:S01]  /*171bf0*/  @P3 STG.E.U8 desc[UR4][R52.64], R4 ;  /* 0x0000000434003986 */ /* 0x0001e2000c101104 */
[----:B------:R-:W-:Y:S02]  /*171c00*/  PRMT R3, R44, 0x7771, RZ ;  /* 0x000077712c037816 */ /* 0x000fe400000000ff */
[----:B------:R-:W-:Y:S01]  /*171c10*/  ISETP.LT.AND P4, PT, R42, UR10, !P1 ;  /* 0x0000000a2a007c0c */ /* 0x000fe2000cf81270 */
[----:B------:R-:W-:Y:S01]  /*171c20*/  VIADD R0, R61, 0xf1 ;  /* 0x000000f13d007836 */ /* 0x000fe20000000000 */
[----:B------:R-:W-:Y:S04]  /*171c30*/  @P2 STG.E.U8 desc[UR4][R28.64], R2 ;  /* 0x000000021c002986 */ /* 0x000fe8000c101104 */
[----:B------:R1:W-:Y:S01]  /*171c40*/  @P6 STG.E.U8 desc[UR4][R32.64], R3 ;  /* 0x0000000320006986 */ /* 0x0003e2000c101104 */
[----:B------:R-:W-:-:S03]  /*171c50*/  ULDC UR6, c[0x0][0x22c] ;  /* 0x00008b0000067ab9 */ /* 0x000fc60000000800 */
[----:B0-----:R-:W2:Y:S01]  /*171c60*/  LDL.LU.64 R52, [R1+0xc90] ;  /* 0x000c900001347983 */ /* 0x001ea20000300a00 */
[----:B------:R-:W-:Y:S02]  /*171c70*/  ISETP.LT.AND P3, PT, R35, UR8, !P1 ;  /* 0x0000000823007c0c */ /* 0x000fe4000cf61270 */
[----:B------:R-:W-:Y:S01]  /*171c80*/  ISETP.GE.AND P5, PT, R0, UR6, PT ;  /* 0x0000000600007c0c */ /* 0x000fe2000bfa6270 */
[----:B------:R-:W-:Y:S01]  /*171c90*/  ULDC UR10, c[0x0][0x228] ;  /* 0x00008a00000a7ab9 */ /* 0x000fe20000000800 */
[----:B-1----:R-:W2:Y:S01]  /*171ca0*/  LDL.LU.64 R32, [R1+0xc88] ;  /* 0x000c880001207983 */ /* 0x002ea20000300a00 */
[C---:B------:R-:W-:Y:S02]  /*171cb0*/  PRMT R0, R44.reuse, 0x7772, RZ ;  /* 0x000077722c007816 */ /* 0x040fe400000000ff */
[----:B------:R-:W-:Y:S01]  /*171cc0*/  PRMT R2, R44, 0x7773, RZ ;  /* 0x000077732c027816 */ /* 0x000fe200000000ff */
[----:B------:R-:W2:Y:S01]  /*171cd0*/  LDL.LU R57, [R1+0x710] ;  /* 0x0007100001397983 */ /* 0x000ea20000300800 */
[----:B------:R-:W-:-:S03]  /*171ce0*/  ULDC UR6, c[0x0][0x228] ;  /* 0x00008a0000067ab9 */ /* 0x000fc60000000800 */
[----:B------:R-:W2:Y:S01]  /*171cf0*/  LDL.LU.64 R28, [R1+0xc98] ;  /* 0x000c9800011c7983 */ /* 0x000ea20000300a00 */
[----:B------:R-:W-:Y:S01]  /*171d00*/  ISETP.LT.AND P2, PT, R55, UR6, !P1 ;  /* 0x0000000637007c0c */ /* 0x000fe2000cf41270 */
[----:B------:R-:W-:Y:S01]  /*171d10*/  ULDC UR6, c[0x0][0x228] ;  /* 0x00008a0000067ab9 */ /* 0x000fe20000000800 */
[----:B------:R-:W-:Y:S02]  /*171d20*/  ULDC UR8, c[0x0][0x228] ;  /* 0x00008a0000087ab9 */ /* 0x000fe40000000800 */
[----:B------:R-:W-:Y:S01]  /*171d30*/  ISETP.LT.AND P6, PT, R43, UR8, !P1 ;  /* 0x000000082b007c0c */ /* 0x000fe2000cfc1270 */
[----:B------:R-:W-:Y:S01]  /*171d40*/  ULDC UR8, c[0x0][0x228] ;  /* 0x00008a0000087ab9 */ /* 0x000fe20000000800 */
[----:B---3--:R0:W-:Y:S04]  /*171d50*/  @P3 STG.E.U8 desc[UR4][R38.64], R0 ;  /* 0x0000000026003986 */ /* 0x0081e8000c101104 */
[----:B0-----:R-:W3:Y:S01]  /*171d60*/  LDL.LU.64 R38, [R1+0xc78] ;  /* 0x000c780001267983 */ /* 0x001ee20000300a00 */
[----:B------:R-:W-:-:S03]  /*171d70*/  VIADD R0, R61, 0xf2 ;  /* 0x000000f23d007836 */ /* 0x000fc60000000000 */
[----:B------:R-:W3:Y:S04]  /*171d80*/  LDL.LU.64 R26, [R1+0xc80] ;  /* 0x000c8000011a7983 */ /* 0x000ee80000300a00 */
[----:B----4-:R0:W-:Y:S01]  /*171d90*/  @P4 STG.E.U8 desc[UR4][R30.64], R2 ;  /* 0x000000021e004986 */ /* 0x0101e2000c101104 */
[----:B------:R-:W-:Y:S01]  /*171da0*/  ISETP.LT.AND P4, PT, R58, UR6, !P1 ;  /* 0x000000063a007c0c */ /* 0x000fe2000cf81270 */
[----:B------:R-:W-:Y:S02]  /*171db0*/  ULDC UR6, c[0x0][0x22c] ;  /* 0x00008b0000067ab9 */ /* 0x000fe40000000800 */
[----:B------:R-:W-:Y:S02]  /*171dc0*/  ISETP.GE.AND P3, PT, R0, UR6, PT ;  /* 0x0000000600007c0c */ /* 0x000fe4000bf66270 */
[C---:B------:R-:W-:Y:S01]  /*171dd0*/  PRMT R0, R56.reuse, 0x7771, RZ ;  /* 0x0000777138007816 */ /* 0x040fe200000000ff */
[----:B------:R-:W-:Y:S01]  /*171de0*/  ULDC UR6, c[0x0][0x228] ;  /* 0x00008a0000067ab9 */ /* 0x000fe20000000800 */
[C---:B0-----:R-:W-:Y:S01]  /*171df0*/  PRMT R2, R56.reuse, 0x7770, RZ ;  /* 0x0000777038027816 */ /* 0x041fe200000000ff */
[----:B------:R-:W4:Y:S04]  /*171e00*/  LDL.LU.64 R30, [R1+0xc68] ;  /* 0x000c6800011e7983 */ /* 0x000f280000300a00 */
[----:B------:R-:W4:Y:S04]  /*171e10*/  LDL.LU R44, [R1+0x7e0] ;  /* 0x0007e000012c7983 */ /* 0x000f280000300800 */
[----:B------:R0:W-:Y:S02]  /*171e20*/  @P2 STG.E.U8 desc[UR4][R24.64], R2 ;  /* 0x0000000218002986 */ /* 0x0001e4000c101104 */
[----:B0-----:R-:W-:-:S02]  /*171e30*/  PRMT R2, R56, 0x7772, RZ ;  /* 0x0000777238027816 */ /* 0x001fc400000000ff */
[----:B--2---:R0:W-:Y:S04]  /*171e40*/  @P4 STG.E.U8 desc[UR4][R52.64], R0 ;  /* 0x0000000034004986 */ /* 0x0041e8000c101104 */
[----:B------:R1:W-:Y:S04]  /*171e50*/  @P6 STG.E.U8 desc[UR4][R32.64], R2 ;  /* 0x0000000220006986 */ /* 0x0003e8000c101104 */
[----:B0-----:R-:W2:Y:S04]  /*171e60*/  LDL.LU.64 R52, [R1+0xc70] ;  /* 0x000c700001347983 */ /* 0x001ea80000300a00 */
[----:B-1----:R-:W2:Y:S01]  /*171e70*/  LDL.LU.64 R32, [R1+0xc60] ;  /* 0x000c600001207983 */ /* 0x002ea20000300a00 */
[----:B------:R-:W-:-:S02]  /*171e80*/  ISETP.LT.AND P1, PT, R37, UR6, !P1 ;  /* 0x0000000625007c0c */ /* 0x000fc4000cf21270 */
[----:B------:R-:W-:Y:S01]  /*171e90*/  ISETP.LT.AND P2, PT, R59, UR8, !P5 ;  /* 0x000000083b007c0c */ /* 0x000fe2000ef41270 */
[----:B------:R-:W-:Y:S01]  /*171ea0*/  ULDC UR6, c[0x0][0x228] ;  /* 0x00008a0000067ab9 */ /* 0x000fe20000000800 */
[----:B------:R-:W-:Y:S02]  /*171eb0*/  PRMT R0, R56, 0x7773, RZ ;  /* 0x0000777338007816 */ /* 0x000fe400000000ff */
[----:B------:R-:W-:Y:S01]  /*171ec0*/  ISETP.LT.AND P6, PT, R36, UR6, !P5 ;  /* 0x0000000624007c0c */ /* 0x000fe2000efc1270 */
[----:B------:R-:W-:Y:S01]  /*171ed0*/  ULDC UR6, c[0x0][0x228] ;  /* 0x00008a0000067ab9 */ /* 0x000fe20000000800 */
[----:B------:R-:W-:Y:S02]  /*171ee0*/  PRMT R2, R57, 0x7770, RZ ;  /* 0x0000777039027816 */ /* 0x000fe400000000ff */
[----:B------:R-:W-:Y:S01]  /*171ef0*/  ISETP.LT.AND P4, PT, R35, UR6, !P5 ;  /* 0x0000000623007c0c */ /* 0x000fe2000ef81270 */
[----:B------:R-:W-:Y:S01]  /*171f00*/  ULDC UR6, c[0x0][0x228] ;  /* 0x00008a0000067ab9 */ /* 0x000fe20000000800 */
[----:B------:R-:W-:Y:S01]  /*171f10*/  ULDC UR8, c[0x0][0x228] ;  /* 0x00008a0000087ab9 */ /* 0x000fe20000000800 */
[----:B------:R0:W-:Y:S04]  /*171f20*/  @P1 STG.E.U8 desc[UR4][R28.64], R0 ;  /* 0x000000001c001986 */ /* 0x0001e8000c101104 */
[----:B---3--:R1:W-:Y:S04]  /*171f30*/  @P2 STG.E.U8 desc[UR4][R38.64], R2 ;  /* 0x0000000226002986 */ /* 0x0083e8000c101104 */
[----:B0-----:R-:W3:Y:S01]  /*171f40*/  LDL.LU.64 R28, [R1+0xc20] ;  /* 0x000c2000011c7983 */ /* 0x001ee20000300a00 */
[----:B------:R-:W-:-:S02]  /*171f50*/  ISETP.LT.AND P2, PT, R42, UR6, !P5 ;  /* 0x000000062a007c0c */ /* 0x000fc4000ef41270 */
[----:B------:R-:W-:Y:S01]  /*171f60*/  PRMT R0, R57, 0x7771, RZ ;  /* 0x0000777139007816 */ /* 0x000fe200000000ff */
[----:B------:R-:W-:-:S04]  /*171f70*/  ULDC UR6, c[0x0][0x22c] ;  /* 0x00008b0000067ab9 */ /* 0x000fc80000000800 */
[----:B------:R-:W-:Y:S01]  /*171f80*/  @P6 STG.E.U8 desc[UR4][R26.64], R0 ;  /* 0x000000001a006986 */ /* 0x000fe2000c101104 */
[----:B-1----:R-:W-:-:S03]  /*171f90*/  PRMT R2, R57, 0x7772, RZ ;  /* 0x0000777239027816 */ /* 0x002fc600000000ff */
[----:B------:R-:W3:Y:S04]  /*171fa0*/  LDL.LU.64 R38, [R1+0xc18] ;  /* 0x000c180001267983 */ /* 0x000ee80000300a00 */
[----:B------:R-:W3:Y:S01]  /*171fb0*/  LDL.LU R56, [R1+0x734] ;  /* 0x0007340001387983 */ /* 0x000ee20000300800 */
[----:B------:R-:W-:-:S03]  /*171fc0*/  ISETP.LT.AND P6, PT, R55, UR8, !P5 ;  /* 0x0000000837007c0c */ /* 0x000fc6000efc1270 */
[----:B------:R-:W3:Y:S01]  /*171fd0*/  LDL.LU.64 R22, [R1+0xc28] ;  /* 0x000c280001167983 */ /* 0x000ee20000300a00 */
[----:B------:R-:W-:-:S03]  /*171fe0*/  ULDC UR8, c[0x0][0x228] ;  /* 0x00008a0000087ab9 */ /* 0x000fc60000000800 */
[----:B----4-:R0:W-:Y:S01]  /*171ff0*/  @P4 STG.E.U8 desc[UR4][R30.64], R2 ;  /* 0x000000021e004986 */ /* 0x0101e2000c101104 */
[----:B------:R-:W-:Y:S02]  /*172000*/  PRMT R3, R44, 0x7770, RZ ;  /* 0x000077702c037816 */ /* 0x000fe400000000ff */
[----:B0-----:R-:W-:Y:S01]  /*172010*/  PRMT R2, R57, 0x7773, RZ ;  /* 0x0000777339027816 */ /* 0x001fe200000000ff */
[----:B------:R-:W4:Y:S04]  /*172020*/  LDL.LU.64 R30, [R1+0xc10] ;  /* 0x000c1000011e7983 */ /* 0x000f280000300a00 */
[----:B--2---:R0:W-:Y:S04]  /*172030*/  @P2 STG.E.U8 desc[UR4][R52.64], R2 ;  /* 0x0000000234002986 */ /* 0x0041e8000c101104 */
[----:B------:R1:W-:Y:S04]  /*172040*/  @P6 STG.E.U8 desc[UR4][R32.64], R3 ;  /* 0x0000000320006986 */ /* 0x0003e8000c101104 */
[----:B0-----:R-:W2:Y:S04]  /*172050*/  LDL.LU.64 R52, [R1+0xc08] ;  /* 0x000c080001347983 */ /* 0x001ea80000300a00 */
[----:B-1----:R-:W2:Y:S01]  /*172060*/  LDL.LU.64 R32, [R1+0xc00] ;  /* 0x000c000001207983 */ /* 0x002ea20000300a00 */
[----:B------:R-:W-:Y:S01]  /*172070*/  VIADD R0, R61, 0xf3 ;  /* 0x000000f33d007836 */ /* 0x000fe20000000000 */
[----:B------:R-:W-:-:S02]  /*172080*/  ISETP.LT.AND P1, PT, R58, UR8, !P5 ;  /* 0x000000083a007c0c */ /* 0x000fc4000ef21270 */
[----:B------:R-:W-:Y:S01]  /*172090*/  ISETP.LT.AND P4, PT, R43, UR10, !P5 ;  /* 0x0000000a2b007c0c */ /* 0x000fe2000ef81270 */
[----:B------:R-:W2:Y:S01]  /*1720a0*/  LDL.LU R54, [R1+0x724] ;  /* 0x0007240001367983 */ /* 0x000ea20000300800 */
[----:B------:R-:W-:Y:S01]  /*1720b0*/  ULDC UR8, c[0x0][0x228] ;  /* 0x00008a0000087ab9 */ /* 0x000fe20000000800 */
[----:B------:R-:W-:Y:S01]  /*1720c0*/  ISETP.GE.AND P2, PT, R0, UR6, PT ;  /* 0x0000000600007c0c */ /* 0x000fe2000bf46270 */
[----:B------:R-:W-:Y:S01]  /*1720d0*/  ULDC UR6, c[0x0][0x228] ;  /* 0x00008a0000067ab9 */ /* 0x000fe20000000800 */
[C---:B------:R-:W-:Y:S02]  /*1720e0*/  PRMT R0, R44.reuse, 0x7771, RZ ;  /* 0x000077712c007816 */ /* 0x040fe400000000ff */
[----:B------:R-:W-:Y:S01]  /*1720f0*/  ISETP.LT.AND P5, PT, R37, UR6, !P5 ;  /* 0x0000000625007c0c */ /* 0x000fe2000efa1270 */
[----:B------:R-:W-:Y:S01]  /*172100*/  ULDC UR6, c[0x0][0x228] ;  /* 0x00008a0000067ab9 */ /* 0x000fe20000000800 */
[----:B------:R-:W-:Y:S02]  /*172110*/  ISETP.LT.AND P6, PT, R59, UR8, !P3 ;  /* 0x000000083b007c0c */ /* 0x000fe4000dfc1270 */
[----:B------:R-:W-:Y:S01]  /*172120*/  PRMT R2, R44, 0x7772, RZ ;  /* 0x000077722c027816 */ /* 0x000fe200000000ff */
[----:B------:R-:W2:Y:S04]  /*172130*/  LDL.LU.64 R24, [R1+0xbf8] ;  /* 0x000bf80001187983 */ /* 0x000ea80000300a00 */
[----:B---3--:R0:W-:Y:S01]  /*172140*/  @P1 STG.E.U8 desc[UR4][R28.64], R0 ;  /* 0x000000001c001986 */ /* 0x0081e2000c101104 */
[----:B------:R-:W-:-:S03]  /*172150*/  ISETP.LT.AND P1, PT, R36, UR6, !P3 ;  /* 0x0000000624007c0c */ /* 0x000fc6000df21270 */
[----:B------:R-:W3:Y:S01]  /*172160*/  LDL.LU.64 R26, [R1+0xbf0] ;  /* 0x000bf000011a7983 */ /* 0x000ee20000300a00 */
[----:B------:R-:W-:Y:S01]  /*172170*/  ULDC UR8, c[0x0][0x228] ;  /* 0x00008a0000087ab9 */ /* 0x000fe20000000800 */
[----:B------:R-:W-:Y:S01]  /*172180*/  ULDC UR6, c[0x0][0x228] ;  /* 0x00008a0000067ab9 */ /* 0x000fe20000000800 */
[----:B0-----:R-:W-:Y:S01]  /*172190*/  PRMT R0, R44, 0x7773, RZ ;  /* 0x000077732c007816 */ /* 0x001fe200000000ff */
[----:B------:R0:W-:Y:S04]  /*1721a0*/  @P4 STG.E.U8 desc[UR4][R38.64], R2 ;  /* 0x0000000226004986 */ /* 0x0001e8000c101104 */
[----:B------:R-:W3:Y:S01]  /*1721b0*/  LDL.LU.64 R28, [R1+0xbe8] ;  /* 0x000be800011c7983 */ /* 0x000ee20000300a00 */
[----:B------:R-:W-:-:S03]  /*1721c0*/  ISETP.LT.AND P4, PT, R35, UR8, !P3 ;  /* 0x0000000823007c0c */ /* 0x000fc6000df81270 */
[----:B------:R1:W-:Y:S01]  /*1721d0*/  @P5 STG.E.U8 desc[UR4][R22.64], R0 ;  /* 0x0000000016005986 */ /* 0x0003e2000c101104 */
[----:B------:R-:W-:Y:S01]  /*1721e0*/  ULDC UR8, c[0x0][0x228] ;  /* 0x00008a0000087ab9 */ /* 0x000fe20000000800 */
[C---:B0-----:R-:W-:Y:S02]  /*1721f0*/  PRMT R2, R56.reuse, 0x7770, RZ ;  /* 0x0000777038027816 */ /* 0x041fe400000000ff */
[----:B------:R-:W3:Y:S04]  /*172200*/  LDL.LU.64 R38, [R1+0xbd8] ;  /* 0x000bd80001267983 */ /* 0x000ee80000300a00 */
[----:B------:R-:W3:Y:S01]  /*172210*/  LDL.LU R44, [R1+0x714] ;  /* 0x00071400012c7983 */ /* 0x000ee20000300800 */
[----:B-1----:R-:W-:-:S03]  /*172220*/  PRMT R0, R56, 0x7771, RZ ;  /* 0x0000777138007816 */ /* 0x002fc600000000ff */
[----:B----4-:R0:W-:Y:S02]  /*172230*/  @P6 STG.E.U8 desc[UR4][R30.64], R2 ;  /* 0x000000021e006986 */ /* 0x0101e4000c101104 */
[C---:B0-----:R-:W-:Y:S02]  /*172240*/  PRMT R2, R56.reuse, 0x7772, RZ ;  /* 0x0000777238027816 */ /* 0x041fe400000000ff */
[----:B--2---:R0:W-:Y:S04]  /*172250*/  @P1 STG.E.U8 desc[UR4][R52.64], R0 ;  /* 0x0000000034001986 */ /* 0x0041e8000c101104 */
[----:B------:R1:W-:Y:S04]  /*172260*/  @P4 STG.E.U8 desc[UR4][R32.64], R2 ;  /* 0x0000000220004986 */ /* 0x0003e8000c101104 */
[----:B0-----:R-:W2:Y:S04]  /*172270*/  LDL.LU.64 R52, [R1+0xbe0] ;  /* 0x000be00001347983 */ /* 0x001ea80000300a00 */
[----:B------:R-:W4:Y:S01]  /*172280*/  LDL.LU.64 R30, [R1+0xbd0] ;  /* 0x000bd000011e7983 */ /* 0x000f220000300a00 */
[----:B------:R-:W-:-:S03]  /*172290*/  PRMT R0, R56, 0x7773, RZ ;  /* 0x0000777338007816 */ /* 0x000fc600000000ff */
[----:B-1----:R-:W4:Y:S04]  /*1722a0*/  LDL.LU.64 R32, [R1+0xbc8] ;  /* 0x000bc80001207983 */ /* 0x002f280000300a00 */
[----:B------:R-:W4:Y:S01]  /*1722b0*/  LDL.LU.64 R56, [R1+0xbb8] ;  /* 0x000bb80001387983 */ /* 0x000f220000300a00 */
[----:B------:R-:W-:Y:S02]  /*1722c0*/  ISETP.LT.AND P5, PT, R42, UR6, !P3 ;  /* 0x000000062a007c0c */ /* 0x000fe4000dfa1270 */
[----:B------:R-:W-:Y:S01]  /*1722d0*/  ISETP.LT.AND P6, PT, R55, UR8, !P3 ;  /* 0x0000000837007c0c */ /* 0x000fe2000dfc1270 */
[----:B------:R-:W-:Y:S01]  /*1722e0*/  ULDC UR6, c[0x0][0x228] ;  /* 0x00008a0000067ab9 */ /* 0x000fe20000000800 */
[----:B------:R-:W-:Y:S02]  /*1722f0*/  PRMT R2, R54, 0x7770, RZ ;  /* 0x0000777036027816 */ /* 0x000fe400000000ff */
[----:B------:R-:W-:Y:S01]  /*172300*/  ISETP.LT.AND P4, PT, R58, UR6, !P3 ;  /* 0x000000063a007c0c */ /* 0x000fe2000df81270 */
[----:B------:R-:W-:Y:S01]  /*172310*/  ULDC UR6, c[0x0][0x228] ;  /* 0x00008a0000067ab9 */ /* 0x000fe20000000800 */
[----:B------:R-:W-:Y:S01]  /*172320*/  ULDC UR8, c[0x0][0x228] ;  /* 0x00008a0000087ab9 */ /* 0x000fe20000000800 */
[----:B------:R-:W-:Y:S01]  /*172330*/  ISETP.LT.AND P1, PT, R43, UR6, !P3 ;  /* 0x000000062b007c0c */ /* 0x000fe2000df21270 */
[----:B------:R-:W-:-:S02]  /*172340*/  ULDC UR6, c[0x0][0x228] ;  /* 0x00008a0000067ab9 */ /* 0x000fc40000000800 */
[----:B------:R-:W-:Y:S01]  /*172350*/  ISETP.LT.AND P3, PT, R37, UR6, !P3 ;  /* 0x0000000625007c0c */ /* 0x000fe2000df61270 */
[----:B------:R-:W-:Y:S01]  /*172360*/  ULDC UR6, c[0x0][0x228] ;  /* 0x00008a0000067ab9 */ /* 0x000fe20000000800 */
[----:B------:R0:W-:Y:S04]  /*172370*/  @P5 STG.E.U8 desc[UR4][R24.64], R0 ;  /* 0x0000000018005986 */ /* 0x0001e8000c101104 */
[----:B---3--:R1:W-:Y:S01]  /*172380*/  @P6 STG.E.U8 desc[UR4][R26.64], R2 ;  /* 0x000000021a006986 */ /* 0x0083e2000c101104 */
[----:B------:R-:W-:Y:S01]  /*172390*/  ISETP.LT.AND P6, PT, R59, UR8, !P2 ;  /* 0x000000083b007c0c */ /* 0x000fe2000d7c1270 */
[----:B------:R-:W-:Y:S02]  /*1723a0*/  ULDC UR8, c[0x0][0x228] ;  /* 0x00008a0000087ab9 */ /* 0x000fe40000000800 */
[----:B------:R-:W-:Y:S01]  /*1723b0*/  ISETP.LT.AND P5, PT, R35, UR8, !P2 ;  /* 0x0000000823007c0c */ /* 0x000fe2000d7a1270 */
[----:B------:R-:W-:Y:S01]  /*1723c0*/  ULDC UR8, c[0x0][0x228] ;  /* 0x00008a0000087ab9 */ /* 0x000fe20000000800 */
[----:B0-----:R-:W-:-:S02]  /*1723d0*/  PRMT R0, R54, 0x7771, RZ ;  /* 0x0000777136007816 */ /* 0x001fc400000000ff */
[----:B-1----:R-:W-:Y:S01]  /*1723e0*/  PRMT R2, R54, 0x7772, RZ ;  /* 0x0000777236027816 */ /* 0x002fe200000000ff */
[----:B------:R-:W3:Y:S04]  /*1723f0*/  LDL.LU.64 R26, [R1+0xbc0] ;  /* 0x000bc000011a7983 */ /* 0x000ee80000300a00 */
[----:B------:R0:W-:Y:S04]  /*172400*/  @P4 STG.E.U8 desc[UR4][R28.64], R0 ;  /* 0x000000001c004986 */ /* 0x0001e8000c101104 */
[----:B------:R1:W-:Y:S01]  /*172410*/  @P1 STG.E.U8 desc[UR4][R38.64], R2 ;  /* 0x0000000226001986 */ /* 0x0003e2000c101104 */
[----:B------:R-:W-:-:S03]  /*172420*/  ISETP.LT.AND P4, PT, R36, UR6, !P2 ;  /* 0x0000000624007c0c */ /* 0x000fc6000d781270 */
[----:B------:R-:W3:Y:S01]  /*172430*/  LDL.LU R47, [R1+0x7e4] ;  /* 0x0007e400012f7983 */ /* 0x000ee20000300800 */
[----:B------:R-:W-:Y:S01]  /*172440*/  PRMT R3, R44, 0x7770, RZ ;  /* 0x000077702c037816 */ /* 0x000fe200000000ff */
[----:B------:R-:W-:Y:S01]  /*172450*/  ULDC UR6, c[0x0][0x228] ;  /* 0x00008a0000067ab9 */ /* 0x000fe20000000800 */
[----:B0-----:R-:W-:Y:S01]  /*172460*/  VIADD R0, R61, 0xf6 ;  /* 0x000000f63d007836 */ /* 0x001fe20000000000 */
[----:B-1----:R-:W-:Y:S01]  /*172470*/  PRMT R2, R54, 0x7773, RZ ;  /* 0x0000777336027816 */ /* 0x002fe200000000ff */
[----:B------:R-:W3:Y:S03]  /*172480*/  LDL.LU.64 R38, [R1+0xbb0] ;  /* 0x000bb00001267983 */ /* 0x000ee60000300a00 */
[----:B------:R-:W-:Y:S02]  /*172490*/  ISETP.GE.AND P1, PT, R0, UR9, PT ;  /* 0x0000000900007c0c */ /* 0x000fe4000bf26270 */
[C---:B------:R-:W-:Y:S01]  /*1724a0*/  PRMT R0, R44.reuse, 0x7771, RZ ;  /* 0x000077712c007816 */ /* 0x040fe200000000ff */
[----:B--2---:R0:W-:Y:S04]  /*1724b0*/  @P3 STG.E.U8 desc[UR4][R52.64], R2 ;  /* 0x0000000234003986 */ /* 0x0041e8000c101104 */
[----:B----4-:R-:W-:Y:S04]  /*1724c0*/  @P6 STG.E.U8 desc[UR4][R30.64], R3 ;  /* 0x000000031e006986 */ /* 0x010fe8000c101104 */
[----:B------:R-:W-:Y:S04]  /*1724d0*/  @P4 STG.E.U8 desc[UR4][R32.64], R0 ;  /* 0x0000000020004986 */ /* 0x000fe8000c101104 */
[----:B0-----:R-:W2:Y:S01]  /*1724e0*/  LDL.LU.64 R52, [R1+0xba0] ;  /* 0x000ba00001347983 */ /* 0x001ea20000300a00 */
[----:B------:R-:W-:-:S03]  /*1724f0*/  PRMT R2, R44, 0x7772, RZ ;  /* 0x000077722c027816 */ /* 0x000fc600000000ff */
[----:B------:R-:W4:Y:S04]  /*172500*/  LDL.LU.64 R28, [R1+0xba8] ;  /* 0x000ba800011c7983 */ /* 0x000f280000300a00 */
[----:B------:R0:W-:Y:S04]  /*172510*/  @P5 STG.E.U8 desc[UR4][R56.64], R2 ;  /* 0x0000000238005986 */ /* 0x0001e8000c101104 */
[----:B0-----:R-:W4:Y:S01]  /*172520*/  LDL.LU.64 R56, [R1+0xb98] ;  /* 0x000b980001387983 */ /* 0x001f220000300a00 */
[----:B------:R-:W-:-:S03]  /*172530*/  ISETP.LT.AND P6, PT, R42, UR6, !P2 ;  /* 0x000000062a007c0c */ /* 0x000fc6000d7c1270 */
[----:B------:R-:W4:Y:S01]  /*172540*/  LDL.LU R54, [R1+0x738] ;  /* 0x0007380001367983 */ /* 0x000f220000300800 */
[----:B------:R-:W-:Y:S01]  /*172550*/  ULDC UR6, c[0x0][0x228] ;  /* 0x00008a0000067ab9 */ /* 0x000fe20000000800 */
[----:B------:R-:W-:Y:S01]  /*172560*/  VIADD R0, R61, 0xf4 ;  /* 0x000000f43d007836 */ /* 0x000fe20000000000 */
[----:B------:R-:W-:Y:S01]  /*172570*/  ISETP.LT.AND P4, PT, R55, UR6, !P2 ;  /* 0x0000000637007c0c */ /* 0x000fe2000d781270 */
[----:B------:R-:W4:Y:S01]  /*172580*/  LDL.LU.64 R30, [R1+0xb90] ;  /* 0x000b9000011e7983 */ /* 0x000f220000300a00 */
[----:B------:R-:W-:Y:S02]  /*172590*/  ISETP.LT.AND P5, PT, R58, UR8, !P2 ;  /* 0x000000083a007c0c */ /* 0x000fe4000d7a1270 */
[----:B------:R-:W-:Y:S01]  /*1725a0*/  PRMT R2, R44, 0x7773, RZ ;  /* 0x000077732c027816 */ /* 0x000fe200000000ff */
[----:B------:R-:W-:Y:S01]  /*1725b0*/  ULDC UR6, c[0x0][0x22c] ;  /* 0x00008b0000067ab9 */ /* 0x000fe20000000800 */
[----:B------:R-:W-:Y:S01]  /*1725c0*/  ULDC UR8, c[0x0][0x228] ;  /* 0x00008a0000087ab9 */ /* 0x000fe20000000800 */
[----:B------:R-:W-:Y:S01]  /*1725d0*/  ISETP.GE.AND P3, PT, R0, UR6, PT ;  /* 0x0000000600007c0c */ /* 0x000fe2000bf66270 */
[----:B------:R-:W-:Y:S01]  /*1725e0*/  ULDC UR6, c[0x0][0x228] ;  /* 0x00008a0000067ab9 */ /* 0x000fe20000000800 */
[----:B------:R-:W4:Y:S04]  /*1725f0*/  LDL.LU.64 R32, [R1+0xb88] ;  /* 0x000b880001207983 */ /* 0x000f280000300a00 */
[----:B---3--:R0:W-:Y:S01]  /*172600*/  @P6 STG.E.U8 desc[UR4][R26.64], R2 ;  /* 0x000000021a006986 */ /* 0x0081e2000c101104 */
[----:B------:R-:W-:-:S02]  /*172610*/  PRMT R0, R47, 0x7770, RZ ;  /* 0x000077702f007816 */ /* 0x000fc400000000ff */
[----:B------:R-:W-:Y:S02]  /*172620*/  ISETP.LT.AND P6, PT, R43, UR6, !P2 ;  /* 0x000000062b007c0c */ /* 0x000fe4000d7c1270 */
[----:B------:R-:W-:Y:S01]  /*172630*/  ISETP.LT.AND P2, PT, R37, UR8, !P2 ;  /* 0x0000000825007c0c */ /* 0x000fe2000d741270 */
[----:B------:R-:W-:Y:S01]  /*172640*/  ULDC UR6, c[0x0][0x228] ;  /* 0x00008a0000067ab9 */ /* 0x000fe20000000800 */
[----:B------:R-:W-:Y:S01]  /*172650*/  ULDC UR8, c[0x0][0x228] ;  /* 0x00008a0000087ab9 */ /* 0x000fe20000000800 */
[----:B------:R1:W-:Y:S01]  /*172660*/  @P4 STG.E.U8 desc[UR4][R38.64], R0 ;  /* 0x0000000026004986 */ /* 0x0003e2000c101104 */
[----:B0-----:R-:W-:-:S03]  /*172670*/  PRMT R2, R47, 0x7771, RZ ;  /* 0x000077712f027816 */ /* 0x001fc600000000ff */
[----:B-1----:R-:W3:Y:S01]  /*172680*/  LDL.LU.64 R38, [R1+0xb80] ;  /* 0x000b800001267983 */ /* 0x002ee20000300a00 */
[----:B------:R-:W-:-:S03]  /*172690*/  PRMT R0, R47, 0x7772, RZ ;  /* 0x000077722f007816 */ /* 0x000fc600000000ff */
[----:B--2---:R0:W-:Y:S04]  /*1726a0*/  @P5 STG.E.U8 desc[UR4][R52.64], R2 ;  /* 0x0000000234005986 */ /* 0x0041e8000c101104 */
[----:B----4-:R-:W-:Y:S04]  /*1726b0*/  @P6 STG.E.U8 desc[UR4][R28.64], R0 ;  /* 0x000000001c006986 */ /* 0x010fe8000c101104 */
[----:B0-----:R-:W2:Y:S04]  /*1726c0*/  LDL.LU.64 R52, [R1+0xad8] ;  /* 0x000ad80001347983 */ /* 0x001ea80000300a00 */
[----:B------:R-:W4:Y:S01]  /*1726d0*/  LDL.LU R44, [R1+0x728] ;  /* 0x00072800012c7983 */ /* 0x000f220000300800 */
[----:B------:R-:W-:-:S03]  /*1726e0*/  PRMT R2, R47, 0x7773, RZ ;  /* 0x000077732f027816 */ /* 0x000fc600000000ff */
[----:B------:R-:W4:Y:S04]  /*1726f0*/  LDL.LU.64 R26, [R1+0xad0] ;  /* 0x000ad000011a7983 */ /* 0x000f280000300a00 */
[----:B------:R0:W-:Y:S04]  /*172700*/  @P2 STG.E.U8 desc[UR4][R56.64], R2 ;  /* 0x0000000238002986 */ /* 0x0001e8000c101104 */
[----:B0-----:R-:W4:Y:S01]  /*172710*/  LDL.LU.64 R56, [R1+0xac8] ;  /* 0x000ac80001387983 */ /* 0x001f220000300a00 */
[----:B------:R-:W-:Y:S01]  /*172720*/  ISETP.LT.AND P4, PT, R59, UR6, !P3 ;  /* 0x000000063b007c0c */ /* 0x000fe2000df81270 */
[----:B------:R-:W-:Y:S01]  /*172730*/  ULDC UR6, c[0x0][0x228] ;  /* 0x00008a0000067ab9 */ /* 0x000fe20000000800 */
[----:B------:R-:W-:-:S02]  /*172740*/  PRMT R0, R54, 0x7770, RZ ;  /* 0x0000777036007816 */ /* 0x000fc400000000ff */
[----:B------:R-:W-:Y:S01]  /*172750*/  ISETP.LT.AND P5, PT, R36, UR6, !P3 ;  /* 0x0000000624007c0c */ /* 0x000fe2000dfa1270 */
[----:B------:R-:W-:Y:S01]  /*172760*/  ULDC UR6, c[0x0][0x228] ;  /* 0x00008a0000067ab9 */ /* 0x000fe20000000800 */
[----:B------:R-:W4:Y:S01]  /*172770*/  LDL.LU.64 R28, [R1+0xac0] ;  /* 0x000ac000011c7983 */ /* 0x000f220000300a00 */
[----:B------:R-:W-:Y:S02]  /*172780*/  ISETP.LT.AND P2, PT, R35, UR6, !P3 ;  /* 0x0000000623007c0c */ /* 0x000fe4000df41270 */
[----:B------:R-:W-:Y:S01]  /*172790*/  PRMT R2, R54, 0x7771, RZ ;  /* 0x0000777136027816 */ /* 0x000fe200000000ff */
[----:B------:R-:W-:-:S03]  /*1727a0*/  ULDC UR6, c[0x0][0x228] ;  /* 0x00008a0000067ab9 */ /* 0x000fc60000000800 */
[----:B------:R0:W-:Y:S01]  /*1727b0*/  @P4 STG.E.U8 desc[UR4][R30.64], R0 ;  /* 0x000000001e004986 */ /* 0x0001e2000c101104 */
[----:B------:R-:W-:-:S03]  /*1727c0*/  ISETP.LT.AND P4, PT, R42, UR8, !P3 ;  /* 0x000000082a007c0c */ /* 0x000fc6000df81270 */
[----:B------:R1:W-:Y:S01]  /*1727d0*/  @P5 STG.E.U8 desc[UR4][R32.64], R2 ;  /* 0x0000000220005986 */ /* 0x0003e2000c101104 */
[----:B------:R-:W-:Y:S01]  /*1727e0*/  ULDC UR8, c[0x0][0x228] ;  /* 0x00008a0000087ab9 */ /* 0x000fe20000000800 */
[----:B------:R-:W-:Y:S02]  /*1727f0*/  ISETP.LT.AND P6, PT, R55, UR6, !P3 ;  /* 0x0000000637007c0c */ /* 0x000fe4000dfc1270 */
[----:B------:R-:W-:Y:S02]  /*172800*/  ISETP.LT.AND P5, PT, R58, UR8, !P3 ;  /* 0x000000083a007c0c */ /* 0x000fe4000dfa1270 */
[C---:B------:R-:W-:Y:S01]  /*172810*/  PRMT R3, R54.reuse, 0x7773, RZ ;  /* 0x0000777336037816 */ /* 0x040fe200000000ff */
[----:B------:R-:W-:Y:S01]  /*172820*/  ULDC UR6, c[0x0][0x228] ;  /* 0x00008a0000067ab9 */ /* 0x000fe20000000800 */
[----:B------:R-:W-:Y:S01]  /*172830*/  ULDC UR8, c[0x0][0x228] ;  /* 0x00008a0000087ab9 */ /* 0x000fe20000000800 */
[----:B0-----:R-:W4:Y:S04]  /*172840*/  LDL.LU.64 R30, [R1+0xab8] ;  /* 0x000ab800011e7983 */ /* 0x001f280000300a00 */
[----:B------:R-:W4:Y:S01]  /*172850*/  LDL.LU R47, [R1+0x718] ;  /* 0x00071800012f7983 */ /* 0x000f220000300800 */
[----:B-1----:R-:W-:-:S03]  /*172860*/  PRMT R2, R54, 0x7772, RZ ;  /* 0x0000777236027816 */ /* 0x002fc600000000ff */
[----:B------:R-:W4:Y:S01]  /*172870*/  LDL.LU.64 R32, [R1+0xab0] ;  /* 0x000ab00001207983 */ /* 0x000f220000300a00 */
[----:B------:R-:W-:-:S03]  /*172880*/  VIADD R0, R61, 0xf7 ;  /* 0x000000f73d007836 */ /* 0x000fc60000000000 */
[----:B---3--:R0:W-:Y:S02]  /*172890*/  @P2 STG.E.U8 desc[UR4][R38.64], R2 ;  /* 0x0000000226002986 */ /* 0x0081e4000c101104 */
[----:B------:R-:W-:Y:S01]  /*1728a0*/  ISETP.GE.AND P2, PT, R0, UR7, PT ;  /* 0x0000000700007c0c */ /* 0x000fe2000bf46270 */
[----:B------:R-:W-:Y:S01]  /*1728b0*/  ULDC UR7, c[0x0][0x228] ;  /* 0x00008a0000077ab9 */ /* 0x000fe20000000800 */
[----:B0-----:R-:W3:Y:S04]  /*1728c0*/  LDL.LU.64 R38, [R1+0xaa8] ;  /* 0x000aa80001267983 */ /* 0x001ee80000300a00 */
[----:B--2---:R0:W-:Y:S01]  /*1728d0*/  @P4 STG.E.U8 desc[UR4][R52.64], R3 ;  /* 0x0000000334004986 */ /* 0x0041e2000c101104 */
[C---:B----4-:R-:W-:Y:S02]  /*1728e0*/  PRMT R0, R44.reuse, 0x7770, RZ ;  /* 0x000077702c007816 */ /* 0x050fe400000000ff */
[----:B------:R-:W-:-:S03]  /*1728f0*/  PRMT R2, R44, 0x7771, RZ ;  /* 0x000077712c027816 */ /* 0x000fc600000000ff */
[----:B------:R-:W-:Y:S04]  /*172900*/  @P6 STG.E.U8 desc[UR4][R26.64], R0 ;  /* 0x000000001a006986 */ /* 0x000fe8000c101104 */
[----:B0-----:R-:W2:Y:S04]  /*172910*/  LDL.LU.64 R52, [R1+0xaa0] ;  /* 0x000aa00001347983 */ /* 0x001ea80000300a00 */
[----:B------:R0:W-:Y:S04]  /*172920*/  @P5 STG.E.U8 desc[UR4][R56.64], R2 ;  /* 0x0000000238005986 */ /* 0x0001e8000c101104 */
[----:B0-----:R-:W4:Y:S01]  /*172930*/  LDL.LU.64 R56, [R1+0xa90] ;  /* 0x000a900001387983 */ /* 0x001f220000300a00 */
[----:B------:R-:W-:-:S02]  /*172940*/  ISETP.LT.AND P4, PT, R43, UR6, !P3 ;  /* 0x000000062b007c0c */ /* 0x000fc4000df81270 */
[----:B------:R-:W-:Y:S01]  /*172950*/  ISETP.LT.AND P3, PT, R37, UR7, !P3 ;  /* 0x0000000725007c0c */ /* 0x000fe2000df61270 */
[----:B------:R-:W-:Y:S01]  /*172960*/  ULDC UR6, c[0x0][0x228] ;  /* 0x00008a0000067ab9 */ /* 0x000fe20000000800 */
[----:B------:R-:W4:Y:S01]  /*172970*/  LDL.LU R54, [R1+0x7e8] ;  /* 0x0007e80001367983 */ /* 0x000f220000300800 */
[----:B------:R-:W-:Y:S02]  /*172980*/  PRMT R0, R44, 0x7772, RZ ;  /* 0x000077722c007816 */ /* 0x000fe400000000ff */
[----:B------:R-:W-:Y:S01]  /*172990*/  ISETP.LT.AND P6, PT, R59, UR6, !P0 ;  /* 0x000000063b007c0c */ /* 0x000fe2000c7c1270 */
[----:B------:R-:W-:Y:S01]  /*1729a0*/  ULDC UR7, c[0x0][0x228] ;  /* 0x00008a0000077ab9 */ /* 0x000fe20000000800 */
[----:B------:R-:W-:Y:S01]  /*1729b0*/  ULDC UR6, c[0x0][0x228] ;  /* 0x00008a0000067ab9 */ /* 0x000fe20000000800 */
[----:B------:R-:W-:Y:S02]  /*1729c0*/  ISETP.LT.AND P5, PT, R36, UR7, !P0 ;  /* 0x0000000724007c0c */ /* 0x000fe4000c7a1270 */
[----:B------:R-:W-:Y:S01]  /*1729d0*/  PRMT R2, R44, 0x7773, RZ ;  /* 0x000077732c027816 */ /* 0x000fe200000000ff */
[----:B------:R-:W4:Y:S04]  /*1729e0*/  LDL.LU.64 R24, [R1+0xa98] ;  /* 0x000a980001187983 */ /* 0x000f280000300a00 */
[----:B------:R0:W-:Y:S04]  /*1729f0*/  @P4 STG.E.U8 desc[UR4][R28.64], R0 ;  /* 0x000000001c004986 */ /* 0x0001e8000c101104 */
[----:B------:R-:W4:Y:S01]  /*172a00*/  LDL.LU.64 R26, [R1+0xa88] ;  /* 0x000a8800011a7983 */ /* 0x000f220000300a00 */
[----:B------:R-:W-:-:S03]  /*172a10*/  ISETP.LT.AND P4, PT, R35, UR6, !P0 ;  /* 0x0000000623007c0c */ /* 0x000fc6000c781270 */
[----:B------:R1:W-:Y:S01]  /*172a20*/  @P3 STG.E.U8 desc[UR4][R30.64], R2 ;  /* 0x000000021e003986 */ /* 0x0003e2000c101104 */
[----:B------:R-:W-:Y:S01]  /*172a30*/  ULDC UR6, c[0x0][0x228] ;  /* 0x00008a0000067ab9 */ /* 0x000fe20000000800 */
[----:B------:R-:W-:Y:S01]  /*172a40*/  ULDC UR7, c[0x0][0x228] ;  /* 0x00008a0000077ab9 */ /* 0x000fe20000000800 */
[----:B------:R-:W-:Y:S01]  /*172a50*/  ISETP.LT.AND P3, PT, R42, UR6, !P0 ;  /* 0x000000062a007c0c */ /* 0x000fe2000c761270 */
[----:B------:R-:W-:Y:S01]  /*172a60*/  ULDC UR6, c[0x0][0x228] ;  /* 0x00008a0000067ab9 */ /* 0x000fe20000000800 */
[C---:B0-----:R-:W-:Y:S01]  /*172a70*/  PRMT R0, R47.reuse, 0x7770, RZ ;  /* 0x000077702f007816 */ /* 0x041fe200000000ff */
[----:B------:R-:W4:Y:S04]  /*172a80*/  LDL.LU.64 R28, [R1+0xa80] ;  /* 0x000a8000011c7983 */ /* 0x000f280000300a00 */
[----:B-1----:R-:W4:Y:S01]  /*172a90*/  LDL.LU.64 R30, [R1+0xa78] ;  /* 0x000a7800011e7983 */ /* 0x002f220000300a00 */
[----:B------:R-:W-:-:S03]  /*172aa0*/  PRMT R2, R47, 0x7771, RZ ;  /* 0x000077712f027816 */ /* 0x000fc600000000ff */
[----:B------:R-:W4:Y:S04]  /*172ab0*/  LDL.LU R44, [R1+0x73c] ;  /* 0x00073c00012c7983 */ /* 0x000f280000300800 */
[----:B------:R0:W-:Y:S04]  /*172ac0*/  @P6 STG.E.U8 desc[UR4][R32.64], R0 ;  /* 0x0000000020006986 */ /* 0x0001e8000c101104 */
[----:B---3--:R1:W-:Y:S01]  /*172ad0*/  @P5 STG.E.U8 desc[UR4][R38.64], R2 ;  /* 0x0000000226005986 */ /* 0x0083e2000c101104 */
[C---:B0-----:R-:W-:Y:S02]  /*172ae0*/  PRMT R0, R47.reuse, 0x7772, RZ ;  /* 0x000077722f007816 */ /* 0x041fe400000000ff */
[----:B-1----:R-:W-:-:S03]  /*172af0*/  PRMT R2, R47, 0x7773, RZ ;  /* 0x000077732f027816 */ /* 0x002fc600000000ff */
[----:B--2---:R0:W-:Y:S04]  /*172b00*/  @P4 STG.E.U8 desc[UR4][R52.64], R0 ;  /* 0x0000000034004986 */ /* 0x0041e8000c101104 */
[----:B0-----:R-:W2:Y:S04]  /*172b10*/  LDL.LU.64 R52, [R1+0xa70] ;  /* 0x000a700001347983 */ /* 0x001ea80000300a00 */
[----:B------:R-:W3:Y:S04]  /*172b20*/  LDL.LU.64 R32, [R1+0xa68] ;  /* 0x000a680001207983 */ /* 0x000ee80000300a00 */
[----:B------:R-:W3:Y:S04]  /*172b30*/  LDL.LU.64 R38, [R1+0xa60] ;  /* 0x000a600001267983 */ /* 0x000ee80000300a00 */
[----:B----4-:R0:W-:Y:S04]  /*172b40*/  @P3 STG.E.U8 desc[UR4][R56.64], R2 ;  /* 0x0000000238003986 */ /* 0x0101e8000c101104 */
[----:B0-----:R-:W4:Y:S01]  /*172b50*/  LDL.LU.64 R56, [R1+0xa48] ;  /* 0x000a480001387983 */ /* 0x001f220000300a00 */
[----:B------:R-:W-:-:S02]  /*172b60*/  ISETP.LT.AND P5, PT, R55, UR6, !P0 ;  /* 0x0000000637007c0c */ /* 0x000fc4000c7a1270 */
[----:B------:R-:W-:Y:S01]  /*172b70*/  ISETP.LT.AND P4, PT, R58, UR7, !P0 ;  /* 0x000000073a007c0c */ /* 0x000fe2000c781270 */
[----:B------:R-:W-:Y:S01]  /*172b80*/  ULDC UR6, c[0x0][0x228] ;  /* 0x00008a0000067ab9 */ /* 0x000fe20000000800 */
[----:B------:R-:W-:Y:S01]  /*172b90*/  ULDC UR7, c[0x0][0x228] ;  /* 0x00008a0000077ab9 */ /* 0x000fe20000000800 */
[----:B------:R-:W-:Y:S02]  /*172ba0*/  ISETP.LT.AND P3, PT, R43, UR6, !P0 ;  /* 0x000000062b007c0c */ /* 0x000fe4000c761270 */
[----:B------:R-:W-:Y:S01]  /*172bb0*/  ISETP.LT.AND P6, PT, R37, UR7, !P0 ;  /* 0x0000000725007c0c */ /* 0x000fe2000c7c1270 */
[----:B------:R-:W-:Y:S01]  /*172bc0*/  VIADD R0, R61, 0xf8 ;  /* 0x000000f83d007836 */ /* 0x000fe20000000000 */
[C---:B------:R-:W-:Y:S02]  /*172bd0*/  PRMT R2, R54.reuse, 0x7770, RZ ;  /* 0x0000777036027816 */ /* 0x040fe400000000ff */
[----:B------:R-:W-:Y:S01]  /*172be0*/  PRMT R3, R54, 0x7771, RZ ;  /* 0x0000777136037816 */ /* 0x000fe200000000ff */
[----:B------:R-:W-:Y:S01]  /*172bf0*/  ULDC UR6, c[0x0][0x228] ;  /* 0x00008a0000067ab9 */ /* 0x000fe20000000800 */
[----:B------:R-:W-:Y:S01]  /*172c00*/  ULDC UR7, c[0x0][0x228] ;  /* 0x00008a0000077ab9 */ /* 0x000fe20000000800 */
[----:B------:R-:W-:-:S02]  /*172c10*/  ISETP.GE.AND P0, PT, R0, UR25, PT ;  /* 0x0000001900007c0c */ /* 0x000fc4000bf06270 */
[C---:B------:R-:W-:Y:S01]  /*172c20*/  PRMT R0, R54.reuse, 0x7772, RZ ;  /* 0x0000777236007816 */ /* 0x040fe200000000ff */
[----:B------:R0:W-:Y:S04]  /*172c30*/  @P5 STG.E.U8 desc[UR4][R24.64], R2 ;  /* 0x0000000218005986 */ /* 0x0001e8000c101104 */
[----:B------:R1:W-:Y:S01]  /*172c40*/  @P4 STG.E.U8 desc[UR4][R26.64], R3 ;  /* 0x000000031a004986 */ /* 0x0003e2000c101104 */
[----:B------:R-:W-:Y:S01]  /*172c50*/  ISETP.LT.AND P4, PT, R59, UR6, !P1 ;  /* 0x000000063b007c0c */ /* 0x000fe2000cf81270 */
[----:B------:R-:W-:Y:S02]  /*172c60*/  ULDC UR6, c[0x0][0x228] ;  /* 0x00008a0000067ab9 */ /* 0x000fe40000000800 */
[----:B------:R1:W-:Y:S01]  /*172c70*/  @P3 STG.E.U8 desc[UR4][R28.64], R0 ;  /* 0x000000001c003986 */ /* 0x0003e2000c101104 */
[----:B0-----:R-:W-:-:S03]  /*172c80*/  PRMT R2, R54, 0x7773, RZ ;  /* 0x0000777336027816 */ /* 0x001fc600000000ff */
[----:B------:R-:W4:Y:S04]  /*172c90*/  LDL.LU R54, [R1+0x72c] ;  /* 0x00072c0001367983 */ /* 0x000f280000300800 */
[----:B------:R0:W-:Y:S01]  /*172ca0*/  @P6 STG.E.U8 desc[UR4][R30.64], R2 ;  /* 0x000000021e006986 */ /* 0x0001e2000c101104 */
[----:B------:R-:W-:Y:S01]  /*172cb0*/  ISETP.LT.AND P6, PT, R36, UR6, !P1 ;  /* 0x0000000624007c0c */ /* 0x000fe2000cfc1270 */
[----:B------:R-:W-:Y:S01]  /*172cc0*/  ULDC UR6, c[0x0][0x228] ;  /* 0x00008a0000067ab9 */ /* 0x000fe20000000800 */
[----:B------:R-:W-:Y:S01]  /*172cd0*/  ISETP.LT.AND P3, PT, R35, UR7, !P1 ;  /* 0x0000000723007c0c */ /* 0x000fe2000cf61270 */
[----:B-1----:R-:W4:Y:S01]  /*172ce0*/  LDL.LU.64 R26, [R1+0xa58] ;  /* 0x000a5800011a7983 */ /* 0x002f220000300a00 */
[----:B------:R-:W-:Y:S02]  /*172cf0*/  PRMT R0, R44, 0x7770, RZ ;  /* 0x000077702c007816 */ /* 0x000fe400000000ff */
[----:B------:R-:W-:Y:S01]  /*172d00*/  ISETP.LT.AND P5, PT, R42, UR6, !P1 ;  /* 0x000000062a007c0c */ /* 0x000fe2000cfa1270 */
[----:B------:R-:W4:Y:S01]  /*172d10*/  LDL.LU.64 R28, [R1+0xa40] ;  /* 0x000a4000011c7983 */ /* 0x000f220000300a00 */
[----:B------:R-:W-:Y:S01]  /*172d20*/  PRMT R3, R44, 0x7773, RZ ;  /* 0x000077732c037816 */ /* 0x000fe200000000ff */
[----:B------:R-:W-:Y:S01]  /*172d30*/  ULDC UR6, c[0x0][0x228] ;  /* 0x00008a0000067ab9 */ /* 0x000fe20000000800 */
[----:B------:R-:W-:Y:S01]  /*172d40*/  ULDC UR7, c[0x0][0x228] ;  /* 0x00008a0000077ab9 */ /* 0x000fe20000000800 */
[----:B0-----:R-:W-:Y:S01]  /*172d50*/  VIADD R2, R61, 0xf9 ;  /* 0x000000f93d027836 */ /* 0x001fe20000000000 */
[----:B--2---:R0:W-:Y:S04]  /*172d60*/  @P4 STG.E.U8 desc[UR4][R52.64], R0 ;  /* 0x0000000034004986 */ /* 0x0041e8000c101104 */
[----:B------:R-:W-:-:S02]  /*172d70*/  ISETP.GE.AND P4, PT, R2, UR23, PT ;  /* 0x0000001702007c0c */ /* 0x000fc4000bf86270 */
[C---:B------:R-:W-:Y:S02]  /*172d80*/  PRMT R2, R44.reuse, 0x7772, RZ ;  /* 0x000077722c027816 */ /* 0x040fe400000000ff */
[----:B0-----:R-:W-:Y:S01]  /*172d90*/  PRMT R0, R44, 0x7771, RZ ;  /* 0x000077712c007816 */ /* 0x001fe200000000ff */
[----:B------:R-:W2:Y:S04]  /*172da0*/  LDL.LU.64 R52, [R1+0xa38] ;  /* 0x000a380001347983 */ /* 0x000ea80000300a00 */
[----:B------:R-:W2:Y:S04]  /*172db0*/  LDL.LU R44, [R1+0x71c] ;  /* 0x00071c00012c7983 */ /* 0x000ea80000300800 */
[----:B------:R-:W2:Y:S04]  /*172dc0*/  LDL.LU.64 R30, [R1+0xa50] ;  /* 0x000a5000011e7983 */ /* 0x000ea80000300a00 */
[----:B---3--:R-:W-:Y:S04]  /*172dd0*/  @P6 STG.E.U8 desc[UR4][R32.64], R0 ;  /* 0x0000000020006986 */ /* 0x008fe8000c101104 */
[----:B------:R-:W-:Y:S04]  /*172de0*/  @P3 STG.E.U8 desc[UR4][R38.64], R2 ;  /* 0x0000000226003986 */ /* 0x000fe8000c101104 */
[----:B----4-:R0:W-:Y:S04]  /*172df0*/  @P5 STG.E.U8 desc[UR4][R56.64], R3 ;  /* 0x0000000338005986 */ /* 0x0101e8000c101104 */
[----:B0-----:R-:W3:Y:S01]  /*172e00*/  LDL.LU.64 R56, [R1+0xa30] ;  /* 0x000a300001387983 */ /* 0x001ee20000300a00 */
[----:B------:R-:W-:-:S03]  /*172e10*/  ISETP.LT.AND P6, PT, R55, UR6, !P1 ;  /* 0x0000000637007c0c */ /* 0x000fc6000cfc1270 */
[----:B------:R-:W4:Y:S01]  /*172e20*/  LDL.LU.64 R32, [R1+0xa28] ;  /* 0x000a280001207983 */ /* 0x000f220000300a00 */
[----:B------:R-:W-:-:S03]  /*172e30*/  ULDC UR6, c[0x0][0x228] ;  /* 0x00008a0000067ab9 */ /* 0x000fc60000000800 */
[----:B------:R-:W4:Y:S01]  /*172e40*/  LDL.LU.64 R38, [R1+0xa10] ;  /* 0x000a100001267983 */ /* 0x000f220000300a00 */
[----:B------:R-:W-:Y:S02]  /*172e50*/  ISETP.LT.AND P5, PT, R58, UR6, !P1 ;  /* 0x000000063a007c0c */ /* 0x000fe4000cfa1270 */
[----:B------:R-:W-:Y:S01]  /*172e60*/  ISETP.LT.AND P3, PT, R43, UR7, !P1 ;  /* 0x000000072b007c0c */ /* 0x000fe2000cf61270 */
[----:B------:R-:W-:Y:S01]  /*172e70*/  ULDC UR6, c[0x0][0x228] ;  /* 0x00008a0000067ab9 */ /* 0x000fe20000000800 */
[----:B------:R-:W-:Y:S01]  /*172e80*/  ULDC UR7, c[0x0][0x228] ;  /* 0x00008a0000077ab9 */ /* 0x000fe20000000800 */
[----:B------:R-:W-:Y:S01]  /*172e90*/  ISETP.LT.AND P1, PT, R37, UR6, !P1 ;  /* 0x0000000625007c0c */ /* 0x000fe2000cf21270 */
[----:B------:R-:W-:Y:S01]  /*172ea0*/  ULDC UR6, c[0x0][0x228] ;  /* 0x00008a0000067ab9 */ /* 0x000fe20000000800 */
[C---:B------:R-:W-:Y:S02]  /*172eb0*/  PRMT R0, R54.reuse, 0x7770, RZ ;  /* 0x0000777036007816 */ /* 0x040fe400000000ff */
[----:B------:R-:W-:-:S02]  /*172ec0*/  PRMT R2, R54, 0x7771, RZ ;  /* 0x0000777136027816 */ /* 0x000fc400000000ff */
[C---:B------:R-:W-:Y:S01]  /*172ed0*/  PRMT R3, R54.reuse, 0x7772, RZ ;  /* 0x0000777236037816 */ /* 0x040fe200000000ff */
[----:B------:R0:W-:Y:S01]  /*172ee0*/  @P6 STG.E.U8 desc[UR4][R26.64], R0 ;  /* 0x000000001a006986 */ /* 0x0001e2000c101104 */
[----:B------:R-:W-:Y:S02]  /*172ef0*/  ISETP.LT.AND P6, PT, R59, UR7, !P2 ;  /* 0x000000073b007c0c */ /* 0x000fe4000d7c1270 */
[----:B------:R-:W-:Y:S01]  /*172f00*/  PRMT R4, R54, 0x7773, RZ ;  /* 0x0000777336047816 */ /* 0x000fe200000000ff */
[----:B------:R-:W-:Y:S04]  /*172f10*/  @P5 STG.E.U8 desc[UR4][R28.64], R2 ;  /* 0x000000021c005986 */ /* 0x000fe8000c101104 */
[----:B------:R-:W4:Y:S01]  /*172f20*/  LDL.LU R54, [R1+0x7ec] ;  /* 0x0007ec0001367983 */ /* 0x000f220000300800 */
[----:B------:R-:W-:-:S03]  /*172f30*/  ULDC UR7, c[0x0][0x228] ;  /* 0x00008a0000077ab9 */ /* 0x000fc60000000800 */
[----:B--2---:R1:W-:Y:S01]  /*172f40*/  @P3 STG.E.U8 desc[UR4][R52.64], R3 ;  /* 0x0000000334003986 */ /* 0x0043e2000c101104 */
[----:B0-----:R-:W-:-:S03]  /*172f50*/  PRMT R0, R44, 0x7770, RZ ;  /* 0x000077702c007816 */ /* 0x001fc600000000ff */
[----:B------:R-:W-:Y:S04]  /*172f60*/  @P1 STG.E.U8 desc[UR4][R30.64], R4 ;  /* 0x000000041e001986 */ /* 0x000fe8000c101104 */
[----:B-1----:R-:W2:Y:S04]  /*172f70*/  LDL.LU.64 R52, [R1+0xa20] ;  /* 0x000a200001347983 */ /* 0x002ea80000300a00 */
[----:B------:R-:W2:Y:S04]  /*172f80*/  LDL.LU.64 R24, [R1+0xa18] ;  /* 0x000a180001187983 */ /* 0x000ea80000300a00 */
[----:B------:R-:W2:Y:S04]  /*172f90*/  LDL.LU.64 R26, [R1+0xa08] ;  /* 0x000a0800011a7983 */ /* 0x000ea80000300a00 */
[----:B------:R-:W2:Y:S04]  /*172fa0*/  LDL.LU.64 R28, [R1+0x9f8] ;  /* 0x0009f800011c7983 */ /* 0x000ea80000300a00 */
[----:B---3--:R0:W-:Y:S04]  /*172fb0*/  @P6 STG.E.U8 desc[UR4][R56.64], R0 ;  /* 0x0000000038006986 */ /* 0x0081e8000c101104 */
[----:B0-----:R-:W3:Y:S01]  /*172fc0*/  LDL.LU.64 R56, [R1+0x9f0] ;  /* 0x0009f00001387983 */ /* 0x001ee20000300a00 */
[----:B------:R-:W-:-:S02]  /*172fd0*/  ISETP.LT.AND P5, PT, R36, UR8, !P2 ;  /* 0x0000000824007c0c */ /* 0x000fc4000d7a1270 */
[----:B------:R-:W-:Y:S02]  /*172fe0*/  ISETP.LT.AND P3, PT, R35, UR6, !P2 ;  /* 0x0000000623007c0c */ /* 0x000fe4000d761270 */
[C---:B------:R-:W-:Y:S02]  /*172ff0*/  PRMT R2, R44.reuse, 0x7771, RZ ;  /* 0x000077712c027816 */ /* 0x040fe400000000ff */
[C---:B------:R-:W-:Y:S02]  /*173000*/  PRMT R3, R44.reuse, 0x7772, RZ ;  /* 0x000077722c037816 */ /* 0x040fe400000000ff */
[----:B------:R-:W-:Y:S01]  /*173010*/  PRMT R5, R44, 0x7773, RZ ;  /* 0x000077732c057816 */ /* 0x000fe200000000ff */
[----:B------:R-:W-:Y:S01]  /*173020*/  ULDC UR6, c[0x0][0x228] ;  /* 0x00008a0000067ab9 */ /* 0x000fe20000000800 */
[----:B------:R-:W3:Y:S01]  /*173030*/  LDL.LU R44, [R1+0x6a0] ;  /* 0x0006a000012c7983 */ /* 0x000ee20000300800 */
[----:B------:R-:W-:Y:S01]  /*173040*/  ISETP.LT.AND P1, PT, R42, UR6, !P2 ;  /* 0x000000062a007c0c */ /* 0x000fe2000d721270 */
[----:B------:R-:W-:Y:S01]  /*173050*/  ULDC UR8, c[0x0][0x228] ;  /* 0x00008a0000087ab9 */ /* 0x000fe20000000800 */
[----:B------:R-:W-:Y:S01]  /*173060*/  ULDC UR6, c[0x0][0x228] ;  /* 0x00008a0000067ab9 */ /* 0x000fe20000000800 */
[----:B----4-:R-:W-:Y:S04]  /*173070*/  @P5 STG.E.U8 desc[UR4][R32.64], R2 ;  /* 0x0000000220005986 */ /* 0x010fe8000c101104 */
[----:B------:R0:W-:Y:S01]  /*173080*/  @P3 STG.E.U8 desc[UR4][R38.64], R3 ;  /* 0x0000000326003986 */ /* 0x0001e2000c101104 */
[----:B------:R-:W-:-:S02]  /*173090*/  ISETP.LT.AND P5, PT, R55, UR7, !P2 ;  /* 0x0000000737007c0c */ /* 0x000fc4000d7a1270 */
[----:B------:R-:W-:Y:S01]  /*1730a0*/  ISETP.LT.AND P6, PT, R58, UR8, !P2 ;  /* 0x000000083a007c0c */ /* 0x000fe2000d7c1270 */
[----:B------:R-:W-:Y:S01]  /*1730b0*/  ULDC UR7, c[0x0][0x228] ;  /* 0x00008a0000077ab9 */ /* 0x000fe20000000800 */
[----:B0-----:R-:W4:Y:S01]  /*1730c0*/  LDL.LU.64 R38, [R1+0x9e8] ;  /* 0x0009e80001267983 */ /* 0x001f220000300a00 */
[----:B------:R-:W-:-:S03]  /*1730d0*/  ISETP.LT.AND P3, PT, R43, UR6, !P2 ;  /* 0x000000062b007c0c */ /* 0x000fc6000d761270 */
[----:B------:R-:W4:Y:S01]  /*1730e0*/  LDL.LU.64 R30, [R1+0x9c0] ;  /* 0x0009c000011e7983 */ /* 0x000f220000300a00 */
[----:B------:R-:W-:Y:S02]  /*1730f0*/  ISETP.LT.AND P2, PT, R37, UR7, !P2 ;  /* 0x0000000725007c0c */ /* 0x000fe4000d741270 */
[C---:B------:R-:W-:Y:S02]  /*173100*/  PRMT R3, R54.reuse, 0x7770, RZ ;  /* 0x0000777036037816 */ /* 0x040fe400000000ff */
[C---:B------:R-:W-:Y:S01]  /*173110*/  PRMT R2, R54.reuse, 0x7771, RZ ;  /* 0x0000777136027816 */ /* 0x040fe200000000ff */
[----:B------:R-:W4:Y:S01]  /*173120*/  LDL.LU.64 R32, [R1+0x9e0] ;  /* 0x0009e00001207983 */ /* 0x000f220000300a00 */
[C---:B------:R-:W-:Y:S02]  /*173130*/  PRMT R0, R54.reuse, 0x7772, RZ ;  /* 0x0000777236007816 */ /* 0x040fe400000000ff */
[----:B------:R-:W-:Y:S01]  /*173140*/  PRMT R4, R54, 0x7773, RZ ;  /* 0x0000777336047816 */ /* 0x000fe200000000ff */
[----:B------:R-:W-:Y:S01]  /*173150*/  ULDC UR6, c[0x0][0x228] ;  /* 0x00008a0000067ab9 */ /* 0x000fe20000000800 */
[----:B------:R-:W-:Y:S01]  /*173160*/  ULDC UR7, c[0x0][0x228] ;  /* 0x00008a0000077ab9 */ /* 0x000fe20000000800 */
[----:B------:R-:W-:Y:S01]  /*173170*/  ULDC UR8, c[0x0][0x228] ;  /* 0x00008a0000087ab9 */ /* 0x000fe20000000800 */
[----:B--2---:R0:W-:Y:S04]  /*173180*/  @P1 STG.E.U8 desc[UR4][R52.64], R5 ;  /* 0x0000000534001986 */ /* 0x0041e8000c101104 */
[----:B------:R-:W-:Y:S04]  /*173190*/  @P5 STG.E.U8 desc[UR4][R24.64], R3 ;  /* 0x0000000318005986 */ /* 0x000fe8000c101104 */
[----:B------:R-:W-:Y:S04]  /*1731a0*/  @P6 STG.E.U8 desc[UR4][R26.64], R2 ;  /* 0x000000021a006986 */ /* 0x000fe8000c101104 */
[----:B------:R-:W-:Y:S04]  /*1731b0*/  @P3 STG.E.U8 desc[UR4][R28.64], R0 ;  /* 0x000000001c003986 */ /* 0x000fe8000c101104 */
[----:B0-----:R-:W2:Y:S04]  /*1731c0*/  LDL.LU.64 R52, [R1+0x9b8] ;  /* 0x0009b80001347983 */ /* 0x001ea80000300a00 */
[----:B------:R-:W2:Y:S04]  /*1731d0*/  LDL.LU R34, [R1+0x680] ;  /* 0x0006800001227983 */ /* 0x000ea80000300800 */
[----:B---3--:R0:W-:Y:S04]  /*1731e0*/  @P2 STG.E.U8 desc[UR4][R56.64], R4 ;  /* 0x0000000438002986 */ /* 0x0081e8000c101104 */
[----:B0-----:R-:W3:Y:S01]  /*1731f0*/  LDL.LU.64 R56, [R1+0x9d8] ;  /* 0x0009d80001387983 */ /* 0x001ee20000300a00 */
[----:B------:R-:W-:-:S02]  /*173200*/  ISETP.LT.AND P5, PT, R59, UR6, !P0 ;  /* 0x000000063b007c0c */ /* 0x000fc4000c7a1270 */
[----:B------:R-:W-:Y:S02]  /*173210*/  PRMT R2, R44, 0x7770, RZ ;  /* 0x000077702c027816 */ /* 0x000fe400000000ff */
[----:B------:R-:W-:Y:S01]  /*173220*/  ISETP.LT.AND P3, PT, R36, UR7, !P0 ;  /* 0x0000000724007c0c */ /* 0x000fe2000c761270 */
[----:B------:R-:W3:Y:S01]  /*173230*/  LDL.LU.64 R26, [R1+0x9d0] ;  /* 0x0009d000011a7983 */ /* 0x000ee20000300a00 */
[----:B------:R-:W-:Y:S01]  /*173240*/  ULDC UR6, c[0x0][0x228] ;  /* 0x00008a0000067ab9 */ /* 0x000fe20000000800 */
[----:B------:R-:W-:Y:S01]  /*173250*/  ULDC UR7, c[0x0][0x228] ;  /* 0x00008a0000077ab9 */ /* 0x000fe20000000800 */
[----:B------:R-:W-:Y:S02]  /*173260*/  ISETP.LT.AND P6, PT, R35, UR6, !P0 ;  /* 0x0000000623007c0c */ /* 0x000fe4000c7c1270 */
[----:B------:R-:W-:Y:S01]  /*173270*/  ISETP.LT.AND P2, PT, R42, UR7, !P0 ;  /* 0x000000072a007c0c */ /* 0x000fe2000c741270 */
[----:B------:R-:W-:Y:S01]  /*173280*/  VIADD R0, R61, 0xfa ;  /* 0x000000fa3d007836 */ /* 0x000fe20000000000 */
[----:B------:R-:W-:Y:S01]  /*173290*/  PRMT R3, R44, 0x7771, RZ ;  /* 0x000077712c037816 */ /* 0x000fe200000000ff */
[----:B------:R-:W-:Y:S01]  /*1732a0*/  ULDC UR6, c[0x0][0x228] ;  /* 0x00008a0000067ab9 */ /* 0x000fe20000000800 */
[----:B------:R-:W-:Y:S01]  /*1732b0*/  ULDC UR7, c[0x0][0x228] ;  /* 0x00008a0000077ab9 */ /* 0x000fe20000000800 */
[----:B----4-:R0:W-:Y:S01]  /*1732c0*/  @P5 STG.E.U8 desc[UR4][R38.64], R2 ;  /* 0x0000000226005986 */ /* 0x0101e2000c101104 */
[----:B------:R-:W-:-:S03]  /*1732d0*/  ISETP.GE.AND P1, PT, R0, UR21, PT ;  /* 0x0000001500007c0c */ /* 0x000fc6000bf26270 */
[----:B------:R1:W-:Y:S04]  /*1732e0*/  @P3 STG.E.U8 desc[UR4][R30.64], R3 ;  /* 0x000000031e003986 */ /* 0x0003e8000c101104 */
[----:B0-----:R-:W4:Y:S04]  /*1732f0*/  LDL.LU.64 R38, [R1+0x9b0] ;  /* 0x0009b00001267983 */ /* 0x001f280000300a00 */
[----:B------:R-:W4:Y:S04]  /*173300*/  LDL.LU R54, [R1+0x6e0] ;  /* 0x0006e00001367983 */ /* 0x000f280000300800 */
[----:B------:R-:W4:Y:S01]  /*173310*/  LDL.LU.64 R28, [R1+0x9c8] ;  /* 0x0009c800011c7983 */ /* 0x000f220000300a00 */
[----:B------:R-:W-:-:S03]  /*173320*/  PRMT R0, R44, 0x7772, RZ ;  /* 0x000077722c007816 */ /* 0x000fc600000000ff */
[----:B-1----:R-:W4:Y:S01]  /*173330*/  LDL.LU.64 R30, [R1+0x9a0] ;  /* 0x0009a000011e7983 */ /* 0x002f220000300a00 */
[----:B------:R-:W-:Y:S02]  /*173340*/  ISETP.LT.AND P3, PT, R55, UR6, !P0 ;  /* 0x0000000637007c0c */ /* 0x000fe4000c761270 */
[----:B------:R-:W-:Y:S01]  /*173350*/  PRMT R2, R44, 0x7773, RZ ;  /* 0x000077732c027816 */ /* 0x000fe200000000ff */
[----:B------:R-:W-:Y:S01]  /*173360*/  ULDC UR6, c[0x0][0x228] ;  /* 0x00008a0000067ab9 */ /* 0x000fe20000000800 */
[----:B------:R0:W-:Y:S04]  /*173370*/  @P6 STG.E.U8 desc[UR4][R32.64], R0 ;  /* 0x0000000020006986 */ /* 0x0001e8000c101104 */
[----:B------:R-:W1:Y:S04]  /*173380*/  LDS.128 R44, [R46] ;  /* 0x000000002e2c7984 */ /* 0x000e680000000c00 */
[----:B0-----:R-:W4:Y:S04]  /*173390*/  LDL.LU.64 R32, [R1+0x9a8] ;  /* 0x0009a80001207983 */ /* 0x001f280000300a00 */
[----:B--2---:R0:W-:Y:S04]  /*1733a0*/  @P2 STG.E.U8 desc[UR4][R52.64], R2 ;  /* 0x0000000234002986 */ /* 0x0041e8000c101104 */
[----:B0-----:R-:W2:Y:S01]  /*1733b0*/  LDL.LU.64 R52, [R1+0x990] ;  /* 0x0009900001347983 */ /* 0x001ea20000300a00 */
[----:B------:R-:W-:-:S05]  /*1733c0*/  PRMT R2, R34, 0x7770, RZ ;  /* 0x0000777022027816 */ /* 0x000fca00000000ff */
[----:B---3--:R0:W-:Y:S04]  /*1733d0*/  @P3 STG.E.U8 desc[UR4][R56.64], R2 ;  /* 0x0000000238003986 */ /* 0x0081e8000c101104 */
[----:B0-----:R-:W3:Y:S01]  /*1733e0*/  LDL.LU.64 R56, [R1+0x998] ;  /* 0x0009980001387983 */ /* 0x001ee20000300a00 */
[----:B------:R-:W-:Y:S02]  /*1733f0*/  ISETP.LT.AND P5, PT, R58, UR6, !P0 ;  /* 0x000000063a007c0c */ /* 0x000fe4000c7a1270 */
[----:B------:R-:W-:Y:S01]  /*173400*/  ISETP.LT.AND P6, PT, R43, UR7, !P0 ;  /* 0x000000072b007c0c */ /* 0x000fe2000c7c1270 */
[----:B------:R-:W-:Y:S01]  /*173410*/  VIADD R0, R61, 0xfb ;  /* 0x000000fb3d007836 */ /* 0x000fe20000000000 */
[----:B------:R-:W-:Y:S01]  /*173420*/  ULDC UR6, c[0x0][0x228] ;  /* 0x00008a0000067ab9 */ /* 0x000fe20000000800 */
[----:B------:R-:W-:Y:S01]  /*173430*/  ULDC UR7, c[0x0][0x228] ;  /* 0x00008a0000077ab9 */ /* 0x000fe20000000800 */
[----:B------:R-:W-:-:S02]  /*173440*/  PRMT R2, R34, 0x7772, RZ ;  /* 0x0000777222027816 */ /* 0x000fc400000000ff */
[----:B------:R-:W-:Y:S02]  /*173450*/  ISETP.GE.AND P2, PT, R0, UR19, PT ;  /* 0x0000001300007c0c */ /* 0x000fe4000bf46270 */
[----:B------:R-:W-:Y:S02]  /*173460*/  PRMT R0, R34, 0x7771, RZ ;  /* 0x0000777122007816 */ /* 0x000fe400000000ff */
[----:B------:R-:W-:Y:S02]  /*173470*/  ISETP.LT.AND P0, PT, R37, UR6, !P0 ;  /* 0x0000000625007c0c */ /* 0x000fe4000c701270 */
[----:B------:R-:W-:Y:S01]  /*173480*/  ISETP.LT.AND P3, PT, R59, UR7, !P4 ;  /* 0x000000073b007c0c */ /* 0x000fe2000e761270 */
[----:B------:R-:W-:Y:S01]  /*173490*/  ULDC UR6, c[0x0][0x228] ;  /* 0x00008a0000067ab9 */ /* 0x000fe20000000800 */
[----:B------:R-:W-:Y:S01]  /*1734a0*/  ULDC UR7, c[0x0][0x228] ;  /* 0x00008a0000077ab9 */ /* 0x000fe20000000800 */
[----:B------:R0:W-:Y:S04]  /*1734b0*/  @P5 STG.E.U8 desc[UR4][R26.64], R0 ;  /* 0x000000001a005986 */ /* 0x0001e8000c101104 */
[----:B----4-:R4:W-:Y:S01]  /*1734c0*/  @P6 STG.E.U8 desc[UR4][R38.64], R2 ;  /* 0x0000000226006986 */ /* 0x0109e2000c101104 */
[----:B------:R-:W-:Y:S01]  /*1734d0*/  ISETP.LT.AND P6, PT, R36, UR6, !P4 ;  /* 0x0000000624007c0c */ /* 0x000fe2000e7c1270 */
[----:B------:R-:W-:-:S02]  /*1734e0*/  ULDC UR6, c[0x0][0x228] ;  /* 0x00008a0000067ab9 */ /* 0x000fc40000000800 */
[----:B------:R-:W-:Y:S01]  /*1734f0*/  ISETP.LT.AND P5, PT, R35, UR6, !P4 ;  /* 0x0000000623007c0c */ /* 0x000fe2000e7a1270 */
[----:B------:R-:W-:Y:S01]  /*173500*/  ULDC UR6, c[0x0][0x228] ;  /* 0x00008a0000067ab9 */ /* 0x000fe20000000800 */
[----:B0-----:R-:W-:Y:S01]  /*173510*/  PRMT R0, R34, 0x7773, RZ ;  /* 0x0000777322007816 */ /* 0x001fe200000000ff */
[----:B----4-:R-:W4:Y:S01]  /*173520*/  LDL.LU.64 R38, [R1+0x988] ;  /* 0x0009880001267983 */ /* 0x010f220000300a00 */
[----:B------:R-:W-:-:S03]  /*173530*/  PRMT R2, R54, 0x7770, RZ ;  /* 0x0000777036027816 */ /* 0x000fc600000000ff */
[----:B------:R-:W4:Y:S04]  /*173540*/  LDL.LU.64 R26, [R1+0x978] ;  /* 0x00097800011a7983 */ /* 0x000f280000300a00 */
[----:B------:R0:W-:Y:S04]  /*173550*/  @P0 STG.E.U8 desc[UR4][R28.64], R0 ;  /* 0x000000001c000986 */ /* 0x0001e8000c101104 */
[----:B------:R1:W-:Y:S01]  /*173560*/  @P3 STG.E.U8 desc[UR4][R30.64], R2 ;  /* 0x000000021e003986 */ /* 0x0003e2000c101104 */
[----:B------:R-:W-:Y:S01]  /*173570*/  ISETP.LT.AND P0, PT, R42, UR6, !P4 ;  /* 0x000000062a007c0c */ /* 0x000fe2000e701270 */
[----:B------:R-:W-:Y:S01]  /*173580*/  ULDC UR6, c[0x0][0x228] ;  /* 0x00008a0000067ab9 */ /* 0x000fe20000000800 */
[C---:B0-----:R-:W-:Y:S01]  /*173590*/  PRMT R0, R54.reuse, 0x7771, RZ ;  /* 0x0000777136007816 */ /* 0x041fe200000000ff */
[----:B-1----:R-:W4:Y:S01]  /*1735a0*/  LDL.LU.64 R30, [R1+0x970] ;  /* 0x00097000011e7983 */ /* 0x002f220000300a00 */
[----:B------:R-:W-:-:S03]  /*1735b0*/  PRMT R2, R54, 0x7772, RZ ;  /* 0x0000777236027816 */ /* 0x000fc600000000ff */
[----:B------:R-:W4:Y:S04]  /*1735c0*/  LDL.LU R28, [R1+0x6a4] ;  /* 0x0006a400011c7983 */ /* 0x000f280000300800 */
[----:B------:R0:W-:Y:S04]  /*1735d0*/  @P6 STG.E.U8 desc[UR4][R32.64], R0 ;  /* 0x0000000020006986 */ /* 0x0001e8000c101104 */
[----:B0-----:R-:W4:Y:S04]  /*1735e0*/  LDL.LU.64 R32, [R1+0x980] ;  /* 0x0009800001207983 */ /* 0x001f280000300a00 */
[----:B--2---:R0:W-:Y:S04]  /*1735f0*/  @P5 STG.E.U8 desc[UR4][R52.64], R2 ;  /* 0x0000000234005986 */ /* 0x0041e8000c101104 */
[----:B0-----:R-:W2:Y:S01]  /*173600*/  LDL.LU.64 R52, [R1+0x960] ;  /* 0x0009600001347983 */ /* 0x001ea20000300a00 */
[----:B------:R-:W-:-:S05]  /*173610*/  PRMT R2, R54, 0x7773, RZ ;  /* 0x0000777336027816 */ /* 0x000fca00000000ff */
[----:B---3--:R0:W-:Y:S04]  /*173620*/  @P0 STG.E.U8 desc[UR4][R56.64], R2 ;  /* 0x0000000238000986 */ /* 0x0081e8000c101104 */
[----:B0-----:R-:W3:Y:S01]  /*173630*/  LDL.LU.64 R56, [R1+0x968] ;  /* 0x0009680001387983 */ /* 0x001ee20000300a00 */
[----:B------:R-:W-:Y:S01]  /*173640*/  ISETP.LT.AND P3, PT, R55, UR6, !P4 ;  /* 0x0000000637007c0c */ /* 0x000fe2000e761270 */
[----:B------:R-:W-:Y:S01]  /*173650*/  ULDC UR6, c[0x0][0x228] ;  /* 0x00008a0000067ab9 */ /* 0x000fe20000000800 */
[----:B------:R-:W-:Y:S02]  /*173660*/  ISETP.LT.AND P6, PT, R43, UR7, !P4 ;  /* 0x000000072b007c0c */ /* 0x000fe4000e7c1270 */
[----:B------:R-:W-:Y:S01]  /*173670*/  ISETP.LT.AND P5, PT, R58, UR6, !P4 ;  /* 0x000000063a007c0c */ /* 0x000fe2000e7a1270 */
[----:B------:R-:W-:Y:S01]  /*173680*/  VIADD R0, R61, 0xfc ;  /* 0x000000fc3d007836 */ /* 0x000fe20000000000 */
[----:B------:R-:W-:Y:S01]  /*173690*/  PRMT R3, R44, 0x7770, RZ ;  /* 0x000077702c037816 */ /* 0x000fe200000000ff */
[----:B------:R-:W-:Y:S01]  /*1736a0*/  ULDC UR6, c[0x0][0x228] ;  /* 0x00008a0000067ab9 */ /* 0x000fe20000000800 */
[----:B------:R-:W3:Y:S01]  /*1736b0*/  LDL.LU.64 R24, [R1+0x958] ;  /* 0x0009580001187983 */ /* 0x000ee20000300a00 */
[----:B------:R-:W-:Y:S01]  /*1736c0*/  ULDC UR7, c[0x0][0x228] ;  /* 0x00008a0000077ab9 */ /* 0x000fe20000000800 */
[----:B------:R-:W-:-:S02]  /*1736d0*/  ISETP.GE.AND P0, PT, R0, UR17, PT ;  /* 0x0000001100007c0c */ /* 0x000fc4000bf06270 */
[----:B------:R-:W-:Y:S02]  /*1736e0*/  ISETP.LT.AND P4, PT, R37, UR6, !P4 ;  /* 0x0000000625007c0c */ /* 0x000fe4000e781270 */
[C---:B------:R-:W-:Y:S02]  /*1736f0*/  PRMT R0, R44.reuse, 0x7771, RZ ;  /* 0x000077712c007816 */ /* 0x040fe400000000ff */
[----:B------:R-:W-:Y:S01]  /*173700*/  PRMT R2, R44, 0x7772, RZ ;  /* 0x000077722c027816 */ /* 0x000fe200000000ff */
[----:B------:R-:W-:Y:S01]  /*173710*/  ULDC UR6, c[0x0][0x228] ;  /* 0x00008a0000067ab9 */ /* 0x000fe20000000800 */
[----:B----4-:R0:W-:Y:S01]  /*173720*/  @P3 STG.E.U8 desc[UR4][R38.64], R3 ;  /* 0x0000000326003986 */ /* 0x0101e2000c101104 */
[----:B------:R-:W-:-:S03]  /*173730*/  ISETP.LT.AND P3, PT, R59, UR7, !P1 ;  /* 0x000000073b007c0c */ /* 0x000fc6000cf61270 */
[----:B------:R1:W-:Y:S01]  /*173740*/  @P5 STG.E.U8 desc[UR4][R26.64], R0 ;  /* 0x000000001a005986 */ /* 0x0003e2000c101104 */
[----:B------:R-:W-:Y:S01]  /*173750*/  PRMT R44, R44, 0x7773, RZ ;  /* 0x000077732c2c7816 */ /* 0x000fe200000000ff */
[----:B------:R-:W-:Y:S02]  /*173760*/  ULDC UR7, c[0x0][0x228] ;  /* 0x00008a0000077ab9 */ /* 0x000fe40000000800 */
[----:B0-----:R-:W4:Y:S04]  /*173770*/  LDL.LU.64 R38, [R1+0x950] ;  /* 0x0009500001267983 */ /* 0x001f280000300a00 */
[----:B------:R-:W4:Y:S04]  /*173780*/  LDL.LU R34, [R1+0x684] ;  /* 0x0006840001227983 */ /* 0x000f280000300800 */
[----:B------:R0:W-:Y:S01]  /*173790*/  @P6 STG.E.U8 desc[UR4][R30.64], R2 ;  /* 0x000000021e006986 */ /* 0x0001e2000c101104 */
[----:B------:R-:W-:-:S02]  /*1737a0*/  ISETP.LT.AND P6, PT, R36, UR6, !P1 ;  /* 0x0000000624007c0c */ /* 0x000fc4000cfc1270 */
[C---:B-1----:R-:W-:Y:S01]  /*1737b0*/  PRMT R0, R28.reuse, 0x7770, RZ ;  /* 0x000077701c007816 */ /* 0x042fe200000000ff */
[----:B------:R-:W-:Y:S01]  /*1737c0*/  ULDC UR6, c[0x0][0x228] ;  /* 0x00008a0000067ab9 */ /* 0x000fe20000000800 */
[----:B0-----:R-:W4:Y:S04]  /*1737d0*/  LDL.LU.64 R30, [R1+0x948] ;  /* 0x00094800011e7983 */ /* 0x001f280000300a00 */
[----:B------:R-:W-:Y:S04]  /*1737e0*/  @P4 STG.E.U8 desc[UR4][R32.64], R44 ;  /* 0x0000002c20004986 */ /* 0x000fe8000c101104 */
[----:B--2---:R0:W-:Y:S04]  /*1737f0*/  @P3 STG.E.U8 desc[UR4][R52.64], R0 ;  /* 0x0000000034003986 */ /* 0x0041e8000c101104 */
[----:B0-----:R-:W2:Y:S04]  /*173800*/  LDL.LU.64 R52, [R1+0x940] ;  /* 0x0009400001347983 */ /* 0x001ea80000300a00 */
[----:B------:R-:W2:Y:S01]  /*173810*/  LDL.LU.64 R26, [R1+0x930] ;  /* 0x00093000011a7983 */ /* 0x000ea20000300a00 */
[----:B------:R-:W-:-:S03]  /*173820*/  PRMT R0, R28, 0x7771, RZ ;  /* 0x000077711c007816 */ /* 0x000fc600000000ff */
[----:B------:R-:W2:Y:S04]  /*173830*/  LDL.LU R54, [R1+0x6e4] ;  /* 0x0006e40001367983 */ /* 0x000ea80000300800 */
[----:B------:R-:W2:Y:S04]  /*173840*/  LDL.LU.64 R32, [R1+0x938] ;  /* 0x0009380001207983 */ /* 0x000ea80000300a00 */
[----:B---3--:R0:W-:Y:S04]  /*173850*/  @P6 STG.E.U8 desc[UR4][R56.64], R0 ;  /* 0x0000000038006986 */ /* 0x0081e8000c101104 */
[----:B0-----:R-:W3:Y:S01]  /*173860*/  LDL.LU.64 R56, [R1+0x928] ;  /* 0x0009280001387983 */ /* 0x001ee20000300a00 */
[----:B------:R-:W-:Y:S01]  /*173870*/  ISETP.LT.AND P5, PT, R35, UR6, !P1 ;  /* 0x0000000623007c0c */ /* 0x000fe2000cfa1270 */
[----:B------:R-:W-:-:S02]  /*173880*/  ULDC UR6, c[0x0][0x228] ;  /* 0x00008a0000067ab9 */ /* 0x000fc40000000800 */
[----:B------:R-:W-:Y:S01]  /*173890*/  ISETP.LT.AND P3, PT, R42, UR6, !P1 ;  /* 0x000000062a007c0c */ /* 0x000fe2000cf61270 */
[----:B------:R-:W-:Y:S01]  /*1738a0*/  ULDC UR6, c[0x0][0x228] ;  /* 0x00008a0000067ab9 */ /* 0x000fe20000000800 */
[----:B------:R-:W-:Y:S02]  /*1738b0*/  PRMT R2, R28, 0x7772, RZ ;  /* 0x000077721c027816 */ /* 0x000fe400000000ff */
[----:B------:R-:W-:Y:S01]  /*1738c0*/  ISETP.LT.AND P4, PT, R55, UR6, !P1 ;  /* 0x0000000637007c0c */ /* 0x000fe2000cf81270 */
[----:B------:R-:W-:Y:S01]  /*1738d0*/  ULDC UR6, c[0x0][0x228] ;  /* 0x00008a0000067ab9 */ /* 0x000fe20000000800 */
[----:B------:R-:W-:Y:S01]  /*1738e0*/  ISETP.LT.AND P6, PT, R43, UR7, !P1 ;  /* 0x000000072b007c0c */ /* 0x000fe2000cfc1270 */
[----:B------:R-:W-:Y:S01]  /*1738f0*/  VIADD R0, R61, 0xfd ;  /* 0x000000fd3d007836 */ /* 0x000fe20000000000 */
[----:B------:R-:W-:Y:S02]  /*173900*/  ULDC UR7, c[0x0][0x228] ;  /* 0x00008a0000077ab9 */ /* 0x000fe40000000800 */
[----:B------:R0:W-:Y:S01]  /*173910*/  @P5 STG.E.U8 desc[UR4][R24.64], R2 ;  /* 0x0000000218005986 */ /* 0x0001e2000c101104 */
[----:B------:R-:W-:Y:S01]  /*173920*/  ISETP.LT.AND P5, PT, R58, UR6, !P1 ;  /* 0x000000063a007c0c */ /* 0x000fe2000cfa1270 */
[----:B------:R-:W-:Y:S01]  /*173930*/  ULDC UR6, c[0x0][0x228] ;  /* 0x00008a0000067ab9 */ /* 0x000fe20000000800 */
[----:B----4-:R-:W-:-:S02]  /*173940*/  PRMT R3, R34, 0x7770, RZ ;  /* 0x0000777022037816 */ /* 0x010fc400000000ff */
[----:B------:R-:W-:Y:S01]  /*173950*/  ISETP.LT.AND P1, PT, R37, UR6, !P1 ;  /* 0x0000000625007c0c */ /* 0x000fe2000cf21270 */
[----:B------:R-:W-:Y:S01]  /*173960*/  ULDC UR6, c[0x0][0x228] ;  /* 0x00008a0000067ab9 */ /* 0x000fe20000000800 */
[----:B0-----:R-:W-:Y:S02]  /*173970*/  PRMT R2, R28, 0x7773, RZ ;  /* 0x000077731c027816 */ /* 0x001fe400000000ff */
[----:B------:R-:W4:Y:S04]  /*173980*/  LDL.LU.64 R28, [R1+0x920] ;  /* 0x00092000011c7983 */ /* 0x000f280000300a00 */
[----:B------:R0:W-:Y:S01]  /*173990*/  @P3 STG.E.U8 desc[UR4][R38.64], R2 ;  /* 0x0000000226003986 */ /* 0x0001e2000c101104 */
[----:B------:R-:W-:Y:S02]  /*1739a0*/  ISETP.GE.AND P3, PT, R0, UR15, PT ;  /* 0x0000000f00007c0c */ /* 0x000fe4000bf66270 */
[----:B------:R-:W-:Y:S01]  /*1739b0*/  PRMT R0, R34, 0x7771, RZ ;  /* 0x0000777122007816 */ /* 0x000fe200000000ff */
[----:B------:R1:W-:Y:S01]  /*1739c0*/  @P4 STG.E.U8 desc[UR4][R30.64], R3 ;  /* 0x000000031e004986 */ /* 0x0003e2000c101104 */
[----:B------:R-:W-:Y:S01]  /*1739d0*/  ISETP.LT.AND P4, PT, R59, UR7, !P2 ;  /* 0x000000073b007c0c */ /* 0x000fe2000d781270 */
[----:B------:R-:W-:-:S02]  /*1739e0*/  ULDC UR7, c[0x0][0x228] ;  /* 0x00008a0000077ab9 */ /* 0x000fc40000000800 */
[----:B0-----:R-:W4:Y:S01]  /*1739f0*/  LDL.LU.64 R38, [R1+0x900] ;  /* 0x0009000001267983 */ /* 0x001f220000300a00 */
[----:B------:R-:W-:-:S03]  /*173a00*/  PRMT R2, R34, 0x7772, RZ ;  /* 0x0000777222027816 */ /* 0x000fc600000000ff */
[----:B-1----:R-:W4:Y:S04]  /*173a10*/  LDL.LU.64 R30, [R1+0x910] ;  /* 0x00091000011e7983 */ /* 0x002f280000300a00 */
[----:B--2---:R0:W-:Y:S04]  /*173a20*/  @P5 STG.E.U8 desc[UR4][R52.64], R0 ;  /* 0x0000000034005986 */ /* 0x0041e8000c101104 */
[----:B------:R1:W-:Y:S01]  /*173a30*/  @P6 STG.E.U8 desc[UR4][R26.64], R2 ;  /* 0x000000021a006986 */ /* 0x0003e2000c101104 */
[----:B0-----:R-:W-:-:S03]  /*173a40*/  PRMT R0, R34, 0x7773, RZ ;  /* 0x0000777322007816 */ /* 0x001fc600000000ff */
[----:B------:R-:W2:Y:S01]  /*173a50*/  LDL.LU.64 R52, [R1+0x8f8] ;  /* 0x0008f80001347983 */ /* 0x000ea20000300a00 */
[----:B-1----:R-:W-:-:S03]  /*173a60*/  PRMT R2, R54, 0x7770, RZ ;  /* 0x0000777036027816 */ /* 0x002fc600000000ff */
[----:B------:R-:W-:Y:S04]  /*173a70*/  @P1 STG.E.U8 desc[UR4][R32.64], R0 ;  /* 0x0000000020001986 */ /* 0x000fe8000c101104 */
[----:B---3--:R0:W-:Y:S04]  /*173a80*/  @P4 STG.E.U8 desc[UR4][R56.64], R2 ;  /* 0x0000000238004986 */ /* 0x0081e8000c101104 */
[----:B0-----:R-:W3:Y:S01]  /*173a90*/  LDL.LU.64 R56, [R1+0x8f0] ;  /* 0x0008f00001387983 */ /* 0x001ee20000300a00 */
[----:B------:R-:W-:Y:S01]  /*173aa0*/  ISETP.LT.AND P6, PT, R36, UR6, !P2 ;  /* 0x0000000624007c0c */ /* 0x000fe2000d7c1270 */
[----:B------:R-:W-:Y:S01]  /*173ab0*/  ULDC UR6, c[0x0][0x228] ;  /* 0x00008a0000067ab9 */ /* 0x000fe20000000800 */
[----:B------:R-:W-:-:S02]  /*173ac0*/  PRMT R0, R54, 0x7771, RZ ;  /* 0x0000777136007816 */ /* 0x000fc400000000ff */
[----:B------:R-:W-:Y:S01]  /*173ad0*/  ISETP.LT.AND P5, PT, R35, UR6, !P2 ;  /* 0x0000000623007c0c */ /* 0x000fe2000d7a1270 */
[----:B------:R-:W3:Y:S01]  /*173ae0*/  LDL.LU.64 R26, [R1+0x8c8] ;  /* 0x0008c800011a7983 */ /* 0x000ee20000300a00 */
[----:B------:R-:W-:Y:S01]  /*173af0*/  ULDC UR6, c[0x0][0x228] ;  /* 0x00008a0000067ab9 */ /* 0x000fe20000000800 */
[----:B------:R-:W-:Y:S02]  /*173b00*/  PRMT R2, R54, 0x7772, RZ ;  /* 0x0000777236027816 */ /* 0x000fe400000000ff */
[----:B------:R-:W3:Y:S01]  /*173b10*/  LDL.LU R33, [R1+0x6a8] ;  /* 0x0006a80001217983 */ /* 0x000ee20000300800 */
[----:B------:R-:W-:Y:S02]  /*173b20*/  ISETP.LT.AND P1, PT, R42, UR6, !P2 ;  /* 0x000000062a007c0c */ /* 0x000fe4000d721270 */
[----:B------:R-:W-:Y:S01]  /*173b30*/  ISETP.LT.AND P4, PT, R55, UR7, !P2 ;  /* 0x0000000737007c0c */ /* 0x000fe2000d781270 */
[----:B------:R-:W-:Y:S01]  /*173b40*/  ULDC UR6, c[0x0][0x228] ;  /* 0x00008a0000067ab9 */ /* 0x000fe20000000800 */
[----:B------:R-:W-:Y:S01]  /*173b50*/  PRMT R3, R45, 0x7770, RZ ;  /* 0x000077702d037816 */ /* 0x000fe200000000ff */
[----:B------:R-:W-:Y:S01]  /*173b60*/  ULDC UR7, c[0x0][0x228] ;  /* 0x00008a0000077ab9 */ /* 0x000fe20000000800 */
[----:B----4-:R0:W-:Y:S01]  /*173b70*/  @P6 STG.E.U8 desc[UR4][R28.64], R0 ;  /* 0x000000001c006986 */ /* 0x0101e2000c101104 */
[----:B------:R-:W-:Y:S01]  /*173b80*/  ISETP.LT.AND P6, PT, R58, UR6, !P2 ;  /* 0x000000063a007c0c */ /* 0x000fe2000d7c1270 */
[----:B------:R-:W-:-:S02]  /*173b90*/  ULDC UR6, c[0x0][0x228] ;  /* 0x00008a0000067ab9 */ /* 0x000fc40000000800 */
[----:B0-----:R-:W4:Y:S04]  /*173ba0*/  LDL.LU.64 R28, [R1+0x8d0] ;  /* 0x0008d000011c7983 */ /* 0x001f280000300a00 */
[----:B------:R0:W-:Y:S01]  /*173bb0*/  @P5 STG.E.U8 desc[UR4][R38.64], R2 ;  /* 0x0000000226005986 */ /* 0x0001e2000c101104 */
[----:B------:R-:W-:-:S03]  /*173bc0*/  VIADD R0, R61, 0xfe ;  /* 0x000000fe3d007836 */ /* 0x000fc60000000000 */
[----:B0-----:R-:W4:Y:S01]  /*173bd0*/  LDL.LU.64 R38, [R1+0x898] ;  /* 0x0008980001267983 */ /* 0x001f220000300a00 */
[----:B------:R-:W-:-:S03]  /*173be0*/  PRMT R2, R54, 0x7773, RZ ;  /* 0x0000777336027816 */ /* 0x000fc600000000ff */
[----:B------:R-:W4:Y:S04]  /*173bf0*/  LDL.LU.64 R22, [R1+0x8a8] ;  /* 0x0008a80001167983 */ /* 0x000f280000300a00 */
[----:B------:R0:W-:Y:S01]  /*173c00*/  @P1 STG.E.U8 desc[UR4][R30.64], R2 ;  /* 0x000000021e001986 */ /* 0x0001e2000c101104 */
[----:B------:R-:W-:Y:S02]  /*173c10*/  ISETP.GE.AND P1, PT, R0, UR13, PT ;  /* 0x0000000d00007c0c */ /* 0x000fe4000bf26270 */
[----:B------:R-:W-:Y:S01]  /*173c20*/  PRMT R0, R45, 0x7771, RZ ;  /* 0x000077712d007816 */ /* 0x000fe200000000ff */
[----:B0-----:R-:W4:Y:S04]  /*173c30*/  LDL.LU.64 R30, [R1+0x8a0] ;  /* 0x0008a000011e7983 */ /* 0x001f280000300a00 */
[----:B--2---:R0:W-:Y:S04]  /*173c40*/  @P4 STG.E.U8 desc[UR4][R52.64], R3 ;  /* 0x0000000334004986 */ /* 0x0041e8000c101104 */
[----:B0-----:R-:W2:Y:S04]  /*173c50*/  LDL.LU.64 R52, [R1+0x8c0] ;  /* 0x0008c00001347983 */ /* 0x001ea80000300a00 */
[----:B------:R-:W2:Y:S04]  /*173c60*/  LDL.LU R54, [R1+0x688] ;  /* 0x0006880001367983 */ /* 0x000ea80000300800 */
[----:B---3--:R0:W-:Y:S04]  /*173c70*/  @P6 STG.E.U8 desc[UR4][R56.64], R0 ;  /* 0x0000000038006986 */ /* 0x0081e8000c101104 */
[----:B0-----:R-:W3:Y:S01]  /*173c80*/  LDL.LU.64 R56, [R1+0x8b8] ;  /* 0x0008b80001387983 */ /* 0x001ee20000300a00 */
[----:B------:R-:W-:Y:S01]  /*173c90*/  ISETP.LT.AND P5, PT, R43, UR7, !P2 ;  /* 0x000000072b007c0c */ /* 0x000fe2000d7a1270 */
[----:B------:R-:W-:Y:S01]  /*173ca0*/  ULDC UR7, c[0x0][0x228] ;  /* 0x00008a0000077ab9 */ /* 0x000fe20000000800 */
[----:B------:R-:W-:-:S02]  /*173cb0*/  ISETP.LT.AND P2, PT, R37, UR6, !P2 ;  /* 0x0000000625007c0c */ /* 0x000fc4000d741270 */
[----:B------:R-:W-:Y:S02]  /*173cc0*/  ISETP.LT.AND P4, PT, R59, UR7, !P0 ;  /* 0x000000073b007c0c */ /* 0x000fe4000c781270 */
[C---:B------:R-:W-:Y:S01]  /*173cd0*/  PRMT R2, R45.reuse, 0x7772, RZ ;  /* 0x000077722d027816 */ /* 0x040fe200000000ff */
[----:B------:R-:W-:Y:S01]  /*173ce0*/  ULDC UR6, c[0x0][0x228] ;  /* 0x00008a0000067ab9 */ /* 0x000fe20000000800 */
[----:B------:R-:W-:Y:S01]  /*173cf0*/  PRMT R45, R45, 0x7773, RZ ;  /* 0x000077732d2d7816 */ /* 0x000fe200000000ff */
[----:B------:R-:W3:Y:S01]  /*173d00*/  LDL.LU.64 R24, [R1+0x8e8] ;  /* 0x0008e80001187983 */ /* 0x000ee20000300a00 */
[----:B------:R-:W-:Y:S01]  /*173d10*/  PRMT R0, R33, 0x7770, RZ ;  /* 0x0000777021007816 */ /* 0x000fe200000000ff */
[----:B------:R-:W-:Y:S02]  /*173d20*/  ULDC UR7, c[0x0][0x228] ;  /* 0x00008a0000077ab9 */ /* 0x000fe40000000800 */
[----:B------:R0:W-:Y:S01]  /*173d30*/  @P5 STG.E.U8 desc[UR4][R26.64], R2 ;  /* 0x000000021a005986 */ /* 0x0001e2000c101104 */
[----:B------:R-:W-:-:S02]  /*173d40*/  ISETP.LT.AND P5, PT, R36, UR6, !P0 ;  /* 0x0000000624007c0c */ /* 0x000fc4000c7a1270 */
[----:B------:R-:W-:Y:S01]  /*173d50*/  ISETP.LT.AND P6, PT, R35, UR7, !P0 ;  /* 0x0000000723007c0c */ /* 0x000fe2000c7c1270 */
[----:B----4-:R1:W-:Y:S01]  /*173d60*/  @P2 STG.E.U8 desc[UR4][R28.64], R45 ;  /* 0x0000002d1c002986 */ /* 0x0103e2000c101104 */
[----:B------:R-:W-:Y:S01]  /*173d70*/  ULDC UR6, c[0x0][0x228] ;  /* 0x00008a0000067ab9 */ /* 0x000fe20000000800 */
[----:B------:R-:W-:Y:S01]  /*173d80*/  ULDC UR7, c[0x0][0x228] ;  /* 0x00008a0000077ab9 */ /* 0x000fe20000000800 */
[----:B------:R-:W-:Y:S01]  /*173d90*/  ISETP.LT.AND P2, PT, R42, UR6, !P0 ;  /* 0x000000062a007c0c */ /* 0x000fe2000c741270 */
[----:B------:R-:W-:Y:S01]  /*173da0*/  ULDC UR6, c[0x0][0x228] ;  /* 0x00008a0000067ab9 */ /* 0x000fe20000000800 */
[----:B0-----:R-:W4:Y:S04]  /*173db0*/  LDL.LU.64 R26, [R1+0x8e0] ;  /* 0x0008e000011a7983 */ /* 0x001f280000300a00 */
[----:B------:R0:W-:Y:S04]  /*173dc0*/  @P4 STG.E.U8 desc[UR4][R38.64], R0 ;  /* 0x0000000026004986 */ /* 0x0001e8000c101104 */
[----:B-1----:R-:W4:Y:S01]  /*173dd0*/  LDL.LU.64 R28, [R1+0x908] ;  /* 0x00090800011c7983 */ /* 0x002f220000300a00 */
[----:B------:R-:W-:-:S02]  /*173de0*/  ISETP.LT.AND P4, PT, R55, UR7, !P0 ;  /* 0x0000000737007c0c */ /* 0x000fc4000c781270 */
[C---:B------:R-:W-:Y:S01]  /*173df0*/  PRMT R2, R33.reuse, 0x7772, RZ ;  /* 0x0000777221027816 */ /* 0x040fe200000000ff */
[----:B------:R-:W-:Y:S01]  /*173e00*/  ULDC UR7, c[0x0][0x228] ;  /* 0x00008a0000077ab9 */ /* 0x000fe20000000800 */
[----:B0-----:R-:W4:Y:S01]  /*173e10*/  LDL.LU.64 R38, [R1+0x8d8] ;  /* 0x0008d80001267983 */ /* 0x001f220000300a00 */
[----:B------:R-:W-:-:S05]  /*173e20*/  PRMT R0, R33, 0x7771, RZ ;  /* 0x0000777121007816 */ /* 0x000fca00000000ff */
[----:B------:R0:W-:Y:S04]  /*173e30*/  @P5 STG.E.U8 desc[UR4][R22.64], R0 ;  /* 0x0000000016005986 */ /* 0x0001e8000c101104 */
[----:B------:R2:W-:Y:S01]  /*173e40*/  @P6 STG.E.U8 desc[UR4][R30.64], R2 ;  /* 0x000000021e006986 */ /* 0x0005e2000c101104 */
[----:B0-----:R-:W-:Y:S02]  /*173e50*/  PRMT R0, R33, 0x7773, RZ ;  /* 0x0000777321007816 */ /* 0x001fe400000000ff */
[----:B--2---:R-:W-:-:S03]  /*173e60*/  PRMT R2, R54, 0x7770, RZ ;  /* 0x0000777036027816 */ /* 0x004fc600000000ff */
[----:B------:R0:W-:Y:S04]  /*173e70*/  @P2 STG.E.U8 desc[UR4][R52.64], R0 ;  /* 0x0000000034002986 */ /* 0x0001e8000c101104 */
[----:B0-----:R-:W2:Y:S04]  /*173e80*/  LDL.LU.64 R52, [R1+0x918] ;  /* 0x0009180001347983 */ /* 0x001ea80000300a00 */
[----:B------:R-:W2:Y:S04]  /*173e90*/  LDL.LU.64 R30, [R1+0x8b0] ;  /* 0x0008b000011e7983 */ /* 0x000ea80000300a00 */
[----:B---3--:R0:W-:Y:S04]  /*173ea0*/  @P4 STG.E.U8 desc[UR4][R56.64], R2 ;  /* 0x0000000238004986 */ /* 0x0081e8000c101104 */
[----:B------:R-:W3:Y:S04]  /*173eb0*/  LDL.LU.64 R32, [R1+0x890] ;  /* 0x0008900001207983 */ /* 0x000ee80000300a00 */
[----:B0-----:R-:W3:Y:S01]  /*173ec0*/  LDL.LU.64 R56, [R1+0x888] ;  /* 0x0008880001387983 */ /* 0x001ee20000300a00 */
[----:B------:R-:W-:-:S02]  /*173ed0*/  ISETP.LT.AND P5, PT, R58, UR6, !P0 ;  /* 0x000000063a007c0c */ /* 0x000fc4000c7a1270 */
[----:B------:R-:W-:Y:S01]  /*173ee0*/  ISETP.LT.AND P6, PT, R43, UR7, !P0 ;  /* 0x000000072b007c0c */ /* 0x000fe2000c7c1270 */
[----:B------:R-:W-:Y:S01]  /*173ef0*/  ULDC UR6, c[0x0][0x228] ;  /* 0x00008a0000067ab9 */ /* 0x000fe20000000800 */
[C---:B------:R-:W-:Y:S02]  /*173f00*/  PRMT R0, R54.reuse, 0x7771, RZ ;  /* 0x0000777136007816 */ /* 0x040fe400000000ff */
[----:B------:R-:W-:Y:S01]  /*173f10*/  ISETP.LT.AND P0, PT, R37, UR6, !P0 ;  /* 0x0000000625007c0c */ /* 0x000fe2000c701270 */
[----:B------:R-:W-:Y:S01]  /*173f20*/  ULDC UR6, c[0x0][0x228] ;  /* 0x00008a0000067ab9 */ /* 0x000fe20000000800 */
[----:B------:R-:W-:Y:S02]  /*173f30*/  PRMT R2, R54, 0x7772, RZ ;  /* 0x0000777236027816 */ /* 0x000fe400000000ff */
[----:B------:R-:W-:Y:S01]  /*173f40*/  ISETP.LT.AND P2, PT, R59, UR6, !P3 ;  /* 0x000000063b007c0c */ /* 0x000fe2000df41270 */
[----:B------:R-:W-:Y:S01]  /*173f50*/  ULDC UR6, c[0x0][0x228] ;  /* 0x00008a0000067ab9 */ /* 0x000fe20000000800 */
[----:B------:R-:W-:Y:S01]  /*173f60*/  ULDC UR7, c[0x0][0x228] ;  /* 0x00008a0000077ab9 */ /* 0x000fe20000000800 */
[----:B------:R0:W-:Y:S04]  /*173f70*/  @P5 STG.E.U8 desc[UR4][R24.64], R0 ;  /* 0x0000000018005986 */ /* 0x0001e8000c101104 */
[----:B----4-:R1:W-:Y:S01]  /*173f80*/  @P6 STG.E.U8 desc[UR4][R26.64], R2 ;  /* 0x000000021a006986 */ /* 0x0103e2000c101104 */
[----:B------:R-:W-:Y:S01]  /*173f90*/  ISETP.LT.AND P4, PT, R36, UR6, !P3 ;  /* 0x0000000624007c0c */ /* 0x000fe2000df81270 */
[----:B------:R-:W-:Y:S01]  /*173fa0*/  ULDC UR6, c[0x0][0x228] ;  /* 0x00008a0000067ab9 */ /* 0x000fe20000000800 */
[----:B------:R-:W-:-:S02]  /*173fb0*/  ISETP.LT.AND P5, PT, R35, UR7, !P3 ;  /* 0x0000000723007c0c */ /* 0x000fc4000dfa1270 */
[----:B------:R-:W-:Y:S02]  /*173fc0*/  PRMT R3, R60, 0x7773, RZ ;  /* 0x000077733c037816 */ /* 0x000fe400000000ff */
[----:B------:R-:W-:Y:S01]  /*173fd0*/  PRMT R4, R46, 0x7770, RZ ;  /* 0x000077702e047816 */ /* 0x000fe200000000ff */
[----:B------:R-:W-:Y:S01]  /*173fe0*/  ULDC UR7, c[0x0][0x228] ;  /* 0x00008a0000077ab9 */ /* 0x000fe20000000800 */
[----:B0-----:R-:W-:Y:S02]  /*173ff0*/  PRMT R0, R54, 0x7773, RZ ;  /* 0x0000777336007816 */ /* 0x001fe400000000ff */
[----:B-1----:R-:W-:-:S03]  /*174000*/  PRMT R2, R60, 0x7770, RZ ;  /* 0x000077703c027816 */ /* 0x002fc600000000ff */
[----:B------:R0:W-:Y:S04]  /*174010*/  @P0 STG.E.U8 desc[UR4][R28.64], R0 ;  /* 0x000000001c000986 */ /* 0x0001e8000c101104 */
[----:B------:R1:W-:Y:S01]  /*174020*/  @P2 STG.E.U8 desc[UR4][R38.64], R2 ;  /* 0x0000000226002986 */ /* 0x0003e2000c101104 */
[----:B------:R-:W-:Y:S01]  /*174030*/  ISETP.LT.AND P2, PT, R42, UR6, !P3 ;  /* 0x000000062a007c0c */ /* 0x000fe2000df41270 */
[----:B------:R-:W-:Y:S02]  /*174040*/  ULDC UR6, c[0x0][0x228] ;  /* 0x00008a0000067ab9 */ /* 0x000fe40000000800 */
[----:B------:R-:W-:Y:S01]  /*174050*/  ISETP.LT.AND P6, PT, R55, UR6, !P3 ;  /* 0x0000000637007c0c */ /* 0x000fe2000dfc1270 */
[----:B------:R-:W-:Y:S01]  /*174060*/  ULDC UR6, c[0x0][0x228] ;  /* 0x00008a0000067ab9 */ /* 0x000fe20000000800 */
[----:B0-----:R-:W-:-:S02]  /*174070*/  VIADD R0, R61, 0xff ;  /* 0x000000ff3d007836 */ /* 0x001fc40000000000 */
[----:B------:R-:W4:Y:S04]  /*174080*/  LDL.LU R61, [R1+0x5b7c] ;  /* 0x005b7c00013d7983 */ /* 0x000f280000300800 */
[----:B------:R-:W4:Y:S01]  /*174090*/  LDL.LU.64 R24, [R1+0x880] ;  /* 0x0008800001187983 */ /* 0x000f220000300a00 */
[----:B-1----:R-:W-:Y:S02]  /*1740a0*/  PRMT R2, R60, 0x7771, RZ ;  /* 0x000077713c027816 */ /* 0x002fe400000000ff */
[----:B------:R-:W-:Y:S02]  /*1740b0*/  ISETP.GE.AND P0, PT, R0, UR11, PT ;  /* 0x0000000b00007c0c */ /* 0x000fe4000bf06270 */
[----:B------:R-:W-:Y:S01]  /*1740c0*/  PRMT R0, R60, 0x7772, RZ ;  /* 0x000077723c007816 */ /* 0x000fe200000000ff */
[----:B------:R-:W4:Y:S04]  /*1740d0*/  LDL.LU.64 R38, [R1+0x878] ;  /* 0x0008780001267983 */ /* 0x000f280000300a00 */
[----:B------:R-:W4:Y:S04]  /*1740e0*/  LDL.LU.64 R26, [R1+0x870] ;  /* 0x00087000011a7983 */ /* 0x000f280000300a00 */
[----:B------:R-:W4:Y:S04]  /*1740f0*/  LDL.LU R60, [R1+0x5b78] ;  /* 0x005b7800013c7983 */ /* 0x000f280000300800 */
[----:B--2---:R0:W-:Y:S04]  /*174100*/  @P4 STG.E.U8 desc[UR4][R52.64], R2 ;  /* 0x0000000234004986 */ /* 0x0041e8000c101104 */
[----:B------:R-:W-:Y:S04]  /*174110*/  @P5 STG.E.U8 desc[UR4][R30.64], R0 ;  /* 0x000000001e005986 */ /* 0x000fe8000c101104 */
[----:B---3--:R-:W-:Y:S04]  /*174120*/  @P2 STG.E.U8 desc[UR4][R32.64], R3 ;  /* 0x0000000320002986 */ /* 0x008fe8000c101104 */
[----:B0-----:R-:W2:Y:S04]  /*174130*/  LDL.LU.64 R52, [R1+0x868] ;  /* 0x0008680001347983 */ /* 0x001ea80000300a00 */
[----:B------:R0:W-:Y:S04]  /*174140*/  @P6 STG.E.U8 desc[UR4][R56.64], R4 ;  /* 0x0000000438006986 */ /* 0x0001e8000c101104 */
[----:B0-----:R-:W3:Y:S01]  /*174150*/  LDL.LU.64 R56, [R1+0x858] ;  /* 0x0008580001387983 */ /* 0x001ee20000300a00 */
[----:B------:R-:W-:Y:S01]  /*174160*/  ISETP.LT.AND P2, PT, R58, UR6, !P3 ;  /* 0x000000063a007c0c */ /* 0x000fe2000df41270 */
[----:B------:R-:W-:Y:S01]  /*174170*/  ULDC UR6, c[0x0][0x228] ;  /* 0x00008a0000067ab9 */ /* 0x000fe20000000800 */
[----:B------:R-:W-:-:S02]  /*174180*/  PRMT R0, R46, 0x7771, RZ ;  /* 0x000077712e007816 */ /* 0x000fc400000000ff */
[----:B------:R-:W-:Y:S01]  /*174190*/  ISETP.LT.AND P4, PT, R43, UR6, !P3 ;  /* 0x000000062b007c0c */ /* 0x000fe2000df81270 */
[----:B------:R-:W3:Y:S01]  /*1741a0*/  LDL.LU.64 R28, [R1+0x848] ;  /* 0x00084800011c7983 */ /* 0x000ee20000300a00 */
[----:B------:R-:W-:-:S03]  /*1741b0*/  ULDC UR6, c[0x0][0x228] ;  /* 0x00008a0000067ab9 */ /* 0x000fc60000000800 */
[----:B------:R-:W3:Y:S01]  /*1741c0*/  LDL.LU R54, [R1+0x68c] ;  /* 0x00068c0001367983 */ /* 0x000ee20000300800 */
[----:B------:R-:W-:Y:S02]  /*1741d0*/  ISETP.LT.AND P3, PT, R37, UR7, !P3 ;  /* 0x0000000725007c0c */ /* 0x000fe4000df61270 */
[C---:B------:R-:W-:Y:S01]  /*1741e0*/  ISETP.LT.AND P6, PT, R59.reuse, UR6, !P1 ;  /* 0x000000063b007c0c */ /* 0x040fe2000cfc1270 */
[----:B------:R-:W3:Y:S01]  /*1741f0*/  LDL.LU.64 R30, [R1+0x838] ;  /* 0x00083800011e7983 */ /* 0x000ee20000300a00 */
[----:B------:R-:W-:Y:S01]  /*174200*/  ULDC UR6, c[0x0][0x228] ;  /* 0x00008a0000067ab9 */ /* 0x000fe20000000800 */
[C---:B------:R-:W-:Y:S02]  /*174210*/  PRMT R2, R46.reuse, 0x7772, RZ ;  /* 0x000077722e027816 */ /* 0x040fe400000000ff */
[----:B------:R-:W-:Y:S01]  /*174220*/  PRMT R46, R46, 0x7773, RZ ;  /* 0x000077732e2e7816 */ /* 0x000fe200000000ff */
[----:B------:R-:W3:Y:S01]  /*174230*/  LDL.LU.64 R32, [R1+0x828] ;  /* 0x0008280001207983 */ /* 0x000ee20000300a00 */
[----:B------:R-:W-:Y:S01]  /*174240*/  ISETP.LT.AND P5, PT, R59, UR8, !P0 ;  /* 0x000000083b007c0c */ /* 0x000fe2000c7a1270 */
[----:B------:R-:W-:-:S02]  /*174250*/  ULDC UR7, c[0x0][0x228] ;  /* 0x00008a0000077ab9 */ /* 0x000fc40000000800 */
[----:B----4-:R-:W-:Y:S01]  /*174260*/  @P2 STG.E.U8 desc[UR4][R24.64], R0 ;  /* 0x0000000018002986 */ /* 0x010fe2000c101104 */
[----:B------:R-:W-:Y:S02]  /*174270*/  ISETP.LT.AND P2, PT, R36, UR6, !P1 ;  /* 0x0000000624007c0c */ /* 0x000fe4000cf41270 */
[C---:B------:R-:W-:Y:S02]  /*174280*/  PRMT R3, R61.reuse, 0x7770, RZ ;  /* 0x000077703d037816 */ /* 0x040fe400000000ff */
[----:B------:R-:W-:Y:S01]  /*174290*/  PRMT R4, R61, 0x7771, RZ ;  /* 0x000077713d047816 */ /* 0x000fe200000000ff */
[----:B------:R0:W-:Y:S04]  /*1742a0*/  @P4 STG.E.U8 desc[UR4][R38.64], R2 ;  /* 0x0000000226004986 */ /* 0x0001e8000c101104 */
[----:B------:R-:W-:Y:S01]  /*1742b0*/  @P3 STG.E.U8 desc[UR4][R26.64], R46 ;  /* 0x0000002e1a003986 */ /* 0x000fe2000c101104 */
[----:B------:R-:W-:-:S03]  /*1742c0*/  ULDC UR6, c[0x0][0x228] ;  /* 0x00008a0000067ab9 */ /* 0x000fc60000000800 */
[----:B0-----:R-:W4:Y:S01]  /*1742d0*/  LDL.LU.64 R38, [R1+0x818] ;  /* 0x0008180001267983 */ /* 0x001f220000300a00 */
[C---:B------:R-:W-:Y:S02]  /*1742e0*/  PRMT R0, R61.reuse, 0x7772, RZ ;  /* 0x000077723d007816 */ /* 0x040fe400000000ff */
[----:B------:R-:W-:Y:S01]  /*1742f0*/  PRMT R2, R61, 0x7773, RZ ;  /* 0x000077733d027816 */ /* 0x000fe200000000ff */
[----:B--2---:R0:W-:Y:S04]  /*174300*/  @P6 STG.E.U8 desc[UR4][R52.64], R3 ;  /* 0x0000000334006986 */ /* 0x0041e8000c101104 */
[----:B0-----:R-:W2:Y:S04]  /*174310*/  LDL.LU.64 R52, [R1+0x808] ;  /* 0x0008080001347983 */ /* 0x001ea80000300a00 */
[----:B------:R-:W2:Y:S04]  /*174320*/  LDL.LU R59, [R1+0x6ec] ;  /* 0x0006ec00013b7983 */ /* 0x000ea80000300800 */
[----:B---3--:R0:W-:Y:S04]  /*174330*/  @P2 STG.E.U8 desc[UR4][R56.64], R4 ;  /* 0x0000000438002986 */ /* 0x0081e8000c101104 */
[----:B0-----:R-:W3:Y:S04]  /*174340*/  LDL.LU.64 R56, [R1+0x860] ;  /* 0x0008600001387983 */ /* 0x001ee80000300a00 */
[----:B------:R-:W3:Y:S01]  /*174350*/  LDL.LU R61, [R1+0x5b74] ;  /* 0x005b7400013d7983 */ /* 0x000ee20000300800 */
[----:B------:R-:W-:Y:S01]  /*174360*/  ISETP.LT.AND P3, PT, R35, UR6, !P1 ;  /* 0x0000000623007c0c */ /* 0x000fe2000cf61270 */
[----:B------:R-:W-:-:S02]  /*174370*/  ULDC UR6, c[0x0][0x228] ;  /* 0x00008a0000067ab9 */ /* 0x000fc40000000800 */
[----:B------:R-:W-:Y:S01]  /*174380*/  ISETP.LT.AND P4, PT, R42, UR6, !P1 ;  /* 0x000000062a007c0c */ /* 0x000fe2000cf81270 */
[----:B------:R-:W-:Y:S02]  /*174390*/  ULDC UR6, c[0x0][0x228] ;  /* 0x00008a0000067ab9 */ /* 0x000fe40000000800 */
[----:B------:R-:W-:Y:S01]  /*1743a0*/  ISETP.LT.AND P2, PT, R36, UR6, !P0 ;  /* 0x0000000624007c0c */ /* 0x000fe2000c741270 */
[----:B------:R-:W-:Y:S01]  /*1743b0*/  ULDC UR6, c[0x0][0x228] ;  /* 0x00008a0000067ab9 */ /* 0x000fe20000000800 */
[----:B------:R-:W-:Y:S02]  /*1743c0*/  ISETP.LT.AND P6, PT, R55, UR7, !P1 ;  /* 0x0000000737007c0c */ /* 0x000fe4000cfc1270 */
[C---:B------:R-:W-:Y:S02]  /*1743d0*/  PRMT R3, R54.reuse, 0x7770, RZ ;  /* 0x0000777036037816 */ /* 0x040fe400000000ff */
[----:B------:R-:W-:Y:S01]  /*1743e0*/  PRMT R4, R54, 0x7771, RZ ;  /* 0x0000777136047816 */ /* 0x000fe200000000ff */
[----:B------:R-:W-:Y:S01]  /*1743f0*/  ULDC UR7, c[0x0][0x228] ;  /* 0x00008a0000077ab9 */ /* 0x000fe20000000800 */
[----:B------:R0:W-:Y:S01]  /*174400*/  @P3 STG.E.U8 desc[UR4][R28.64], R0 ;  /* 0x000000001c003986 */ /* 0x0001e2000c101104 */
[----:B------:R-:W-:Y:S01]  /*174410*/  ISETP.LT.AND P3, PT, R58, UR6, !P1 ;  /* 0x000000063a007c0c */ /* 0x000fe2000cf61270 */
[----:B------:R-:W-:-:S02]  /*174420*/  ULDC UR6, c[0x0][0x228] ;  /* 0x00008a0000067ab9 */ /* 0x000fc40000000800 */
[----:B------:R-:W-:Y:S01]  /*174430*/  @P4 STG.E.U8 desc[UR4][R30.64], R2 ;  /* 0x000000021e004986 */ /* 0x000fe2000c101104 */
[----:B------:R-:W-:Y:S01]  /*174440*/  ISETP.LT.AND P4, PT, R43, UR6, !P1 ;  /* 0x000000062b007c0c */ /* 0x000fe2000cf81270 */
[----:B------:R-:W-:Y:S02]  /*174450*/  ULDC UR6, c[0x0][0x228] ;  /* 0x00008a0000067ab9 */ /* 0x000fe40000000800 */
[----:B------:R-:W-:Y:S01]  /*174460*/  ISETP.LT.AND P1, PT, R37, UR6, !P1 ;  /* 0x0000000625007c0c */ /* 0x000fe2000cf21270 */
[----:B------:R1:W-:Y:S01]  /*174470*/  @P6 STG.E.U8 desc[UR4][R32.64], R3 ;  /* 0x0000000320006986 */ /* 0x0003e2000c101104 */
[----:B------:R-:W-:Y:S01]  /*174480*/  ULDC UR6, c[0x0][0x228] ;  /* 0x00008a0000067ab9 */ /* 0x000fe20000000800 */
[C---:B0-----:R-:W-:Y:S02]  /*174490*/  PRMT R0, R54.reuse, 0x7772, RZ ;  /* 0x0000777236007816 */ /* 0x041fe400000000ff */
[----:B-1----:R-:W-:Y:S01]  /*1744a0*/  PRMT R3, R54, 0x7773, RZ ;  /* 0x0000777336037816 */ /* 0x002fe200000000ff */
[----:B----4-:R0:W-:Y:S01]  /*1744b0*/  @P3 STG.E.U8 desc[UR4][R38.64], R4 ;  /* 0x0000000426003986 */ /* 0x0101e2000c101104 */
[----:B------:R-:W-:Y:S01]  /*1744c0*/  ISETP.LT.AND P3, PT, R42, UR6, !P0 ;  /* 0x000000062a007c0c */ /* 0x000fe2000c761270 */
[----:B------:R-:W-:Y:S01]  /*1744d0*/  ULDC UR6, c[0x0][0x228] ;  /* 0x00008a0000067ab9 */ /* 0x000fe20000000800 */
[----:B------:R-:W-:Y:S01]  /*1744e0*/  ISETP.LT.AND P6, PT, R35, UR7, !P0 ;  /* 0x0000000723007c0c */ /* 0x000fe2000c7c1270 */
[----:B--2---:R1:W-:Y:S01]  /*1744f0*/  @P4 STG.E.U8 desc[UR4][R52.64], R0 ;  /* 0x0000000034004986 */ /* 0x0043e2000c101104 */
[----:B------:R-:W-:-:S02]  /*174500*/  ISETP.LT.AND P4, PT, R55, UR6, !P0 ;  /* 0x0000000637007c0c */ /* 0x000fc4000c781270 */
[C---:B------:R-:W-:Y:S01]  /*174510*/  PRMT R2, R59.reuse, 0x7770, RZ ;  /* 0x000077703b027816 */ /* 0x040fe200000000ff */
[----:B------:R-:W-:Y:S01]  /*174520*/  ULDC UR6, c[0x0][0x228] ;  /* 0x00008a0000067ab9 */ /* 0x000fe20000000800 */
[C---:B0-----:R-:W-:Y:S02]  /*174530*/  PRMT R4, R59.reuse, 0x7771, RZ ;  /* 0x000077713b047816 */ /* 0x041fe400000000ff */
[----:B------:R-:W-:Y:S01]  /*174540*/  PRMT R5, R59, 0x7772, RZ ;  /* 0x000077723b057816 */ /* 0x000fe200000000ff */
[----:B---3--:R-:W-:Y:S01]  /*174550*/  @P1 STG.E.U8 desc[UR4][R60.64], R3 ;  /* 0x000000033c001986 */ /* 0x008fe2000c101104 */
[----:B------:R-:W-:Y:S01]  /*174560*/  ISETP.LT.AND P1, PT, R58, UR6, !P0 ;  /* 0x000000063a007c0c */ /* 0x000fe2000c721270 */
[----:B------:R-:W-:Y:S02]  /*174570*/  ULDC UR6, c[0x0][0x228] ;  /* 0x00008a0000067ab9 */ /* 0x000fe40000000800 */
[----:B------:R0:W-:Y:S01]  /*174580*/  @P5 STG.E.U8 desc[UR4][R56.64], R2 ;  /* 0x0000000238005986 */ /* 0x0001e2000c101104 */
[----:B------:R-:W-:-:S02]  /*174590*/  ISETP.LT.AND P5, PT, R43, UR6, !P0 ;  /* 0x000000062b007c0c */ /* 0x000fc4000c7a1270 */
[----:B-1----:R-:W-:Y:S01]  /*1745a0*/  PRMT R0, R59, 0x7773, RZ ;  /* 0x000077733b007816 */ /* 0x002fe200000000ff */
[----:B------:R-:W2:Y:S04]  /*1745b0*/  LDL.LU.64 R38, [R1+0x850] ;  /* 0x0008500001267983 */ /* 0x000ea80000300a00 */
[----:B------:R-:W3:Y:S04]  /*1745c0*/  LDL.LU.64 R42, [R1+0x840] ;  /* 0x00084000012a7983 */ /* 0x000ee80000300a00 */
[----:B------:R-:W4:Y:S04]  /*1745d0*/  LDL.LU.64 R52, [R1+0x830] ;  /* 0x0008300001347983 */ /* 0x000f280000300a00 */
[----:B------:R-:W4:Y:S04]  /*1745e0*/  LDL.LU.64 R54, [R1+0x820] ;  /* 0x0008200001367983 */ /* 0x000f280000300a00 */
[----:B0-----:R-:W4:Y:S04]  /*1745f0*/  LDL.LU.64 R56, [R1+0x810] ;  /* 0x0008100001387983 */ /* 0x001f280000300a00 */
[----:B------:R-:W4:Y:S01]  /*174600*/  LDL.LU.64 R58, [R1+0x800] ;  /* 0x00080000013a7983 */ /* 0x000f220000300a00 */
[----:B------:R-:W-:-:S02]  /*174610*/  PRMT R2, R47, 0x7770, RZ ;  /* 0x000077702f027816 */ /* 0x000fc400000000ff */
[C---:B------:R-:W-:Y:S02]  /*174620*/  PRMT R3, R47.reuse, 0x7771, RZ ;  /* 0x000077712f037816 */ /* 0x040fe400000000ff */
[----:B------:R-:W-:Y:S02]  /*174630*/  PRMT R6, R47, 0x7772, RZ ;  /* 0x000077722f067816 */ /* 0x000fe400000000ff */
[----:B------:R-:W-:Y:S02]  /*174640*/  ISETP.LT.AND P0, PT, R37, UR6, !P0 ;  /* 0x0000000625007c0c */ /* 0x000fe4000c701270 */
[----:B------:R-:W-:Y:S01]  /*174650*/  PRMT R47, R47, 0x7773, RZ ;  /* 0x000077732f2f7816 */ /* 0x000fe200000000ff */
[----:B--2---:R0:W-:Y:S04]  /*174660*/  @P2 STG.E.U8 desc[UR4][R38.64], R4 ;  /* 0x0000000426002986 */ /* 0x0041e8000c101104 */
[----:B---3--:R0:W-:Y:S04]  /*174670*/  @P6 STG.E.U8 desc[UR4][R42.64], R5 ;  /* 0x000000052a006986 */ /* 0x0081e8000c101104 */
[----:B----4-:R0:W-:Y:S04]  /*174680*/  @P3 STG.E.U8 desc[UR4][R52.64], R0 ;  /* 0x0000000034003986 */ /* 0x0101e8000c101104 */
[----:B------:R0:W-:Y:S04]  /*174690*/  @P4 STG.E.U8 desc[UR4][R54.64], R2 ;  /* 0x0000000236004986 */ /* 0x0001e8000c101104 */
[----:B------:R0:W-:Y:S04]  /*1746a0*/  @P1 STG.E.U8 desc[UR4][R56.64], R3 ;  /* 0x0000000338001986 */ /* 0x0001e8000c101104 */
[----:B------:R0:W-:Y:S01]  /*1746b0*/  @P5 STG.E.U8 desc[UR4][R58.64], R6 ;  /* 0x000000063a005986 */ /* 0x0001e2000c101104 */
[----:B------:R-:W-:Y:S05]  /*1746c0*/  @!P0 EXIT ;  /* 0x000000000000894d */ /* 0x000fea0003800000 */
[----:B0-----:R-:W2:Y:S04]  /*1746d0*/  LDL.LU.64 R58, [R1+0x8] ;  /* 0x00000800013a7983 */ /* 0x001ea80000300a00 */
[----:B--2---:R-:W-:Y:S01]  /*1746e0*/  STG.E.U8 desc[UR4][R58.64], R47 ;  /* 0x0000002f3a007986 */ /* 0x004fe2000c101104 */
[----:B------:R-:W-:Y:S05]  /*1746f0*/  EXIT ;  /* 0x000000000000794d */ /* 0x000fea0003800000 */
.L_x_2:
[----:B------:R-:W-:-:S00]  /*174700*/  BRA `(.L_x_2) ;  /* 0xfffffffc00fc7947 */ /* 0x000fc0000383ffff */
[----:B------:R-:W-:-:S00]  /*174710*/  NOP ;  /* 0x0000000000007918 */ /* 0x000fc00000000000 */
        /* <DEDUP_REMOVED lines=14> */
.L_x_3:


//--------------------- .nv.shared.matmul_kernel  --------------------------
	.section	.nv.shared.matmul_kernel,"aw",@nobits
	.sectionflags	@""
	.align	16
	.zero		1024


//--------------------- .nv.shared.reserved.0     --------------------------
	.section	.nv.shared.reserved.0,"aw",@nobits
	.weak		__nv_reservedSMEM_offset_0_alias
	.size		__nv_reservedSMEM_offset_0_alias, 0, 0
	.other		__nv_reservedSMEM_offset_0_alias,@"STO_CUDA_RESERVED_SHARED STV_DEFAULT"
__nv_reservedSMEM_offset_0_alias:
	.zero		0


//--------------------- .nv.constant0.matmul_kernel --------------------------
	.section	.nv.constant0.matmul_kernel,"a",@progbits
	.sectionflags	@""
	.align	4
.nv.constant0.matmul_kernel:
	.zero		608


//--------------------- SYMBOLS --------------------------

	.type		.nv.reservedSmem.offset0,@object
	.size		.nv.reservedSmem.offset0,0x4
